	.target	sm_80

	.elftype	@"ET_EXEC"


//--------------------- .note.nv.tkinfo           --------------------------
	.section	.note.nv.tkinfo,"",@"SHT_NOTE"
	.sectionflags	@"SHF_NOTE_NV_TKINFO"
	.tkinfo
        /*0018*/ 	.word	0x00000002
        /*0030*/ 	.string	""
        /*0030*/ 	.string	"ptxas"
        /*0030*/ 	.string	"Cuda compilation tools, release 13.0, V13.0.88"
        /*0030*/ 	.string	"Build cuda_13.0.r13.0/compiler.36424714_0"
        /*0030*/ 	.string	"-arch sm_80 -m 64 "



//--------------------- .note.nv.cuinfo           --------------------------
	.section	.note.nv.cuinfo,"",@"SHT_NOTE"
	.sectionflags	@"SHF_NOTE_NV_CUINFO"
        /*0018*/ 	.short	0x0002
        /*001a*/ 	.short	0x0050
        /*001c*/ 	.short	0x0082
	.zero		2


//--------------------- .nv.info                  --------------------------
	.section	.nv.info,"",@"SHT_CUDA_INFO"
	.align	4


	//----- nvinfo : EIATTR_REGCOUNT
	.align		4
        /*0000*/ 	.byte	0x04, 0x2f
        /*0002*/ 	.short	(.L_12 - .L_11)
	.align		4
.L_11:
        /*0004*/ 	.word	index@(_ZN5flash16flash_fwd_kernelI23Flash_fwd_kernel_traitsILi192ELi64ELi64ELi4ELb0ELb0EN7cutlass6half_tE19Flash_kernel_traitsILi192ELi64ELi64ELi4ES3_EELb0ELb1ELb0ELb1ELb0ELb0ELb1ELb0EEEvNS_16Flash_fwd_paramsE)
        /*0008*/ 	.word	0x000000fe


	//----- nvinfo : EIATTR_FRAME_SIZE
	.align		4
.L_12:
        /*000c*/ 	.byte	0x04, 0x11
        /*000e*/ 	.short	(.L_14 - .L_13)
	.align		4
.L_13:
        /*0010*/ 	.word	index@(_ZN5flash16flash_fwd_kernelI23Flash_fwd_kernel_traitsILi192ELi64ELi64ELi4ELb0ELb0EN7cutlass6half_tE19Flash_kernel_traitsILi192ELi64ELi64ELi4ES3_EELb0ELb1ELb0ELb1ELb0ELb0ELb1ELb0EEEvNS_16Flash_fwd_paramsE)
        /*0014*/ 	.word	0x00000000


	//----- nvinfo : EIATTR_REGCOUNT
	.align		4
.L_14:
        /*0018*/ 	.byte	0x04, 0x2f
        /*001a*/ 	.short	(.L_16 - .L_15)
	.align		4
.L_15:
        /*001c*/ 	.word	index@(_ZN5flash16flash_fwd_kernelI23Flash_fwd_kernel_traitsILi192ELi64ELi64ELi4ELb0ELb0EN7cutlass6half_tE19Flash_kernel_traitsILi192ELi64ELi64ELi4ES3_EELb1ELb1ELb0ELb1ELb0ELb0ELb0ELb1EEEvNS_16Flash_fwd_paramsE)
        /*0020*/ 	.word	0x000000ff


	//----- nvinfo : EIATTR_FRAME_SIZE
	.align		4
.L_16:
        /*0024*/ 	.byte	0x04, 0x11
        /*0026*/ 	.short	(.L_18 - .L_17)
	.align		4
.L_17:
        /*0028*/ 	.word	index@(_ZN5flash16flash_fwd_kernelI23Flash_fwd_kernel_traitsILi192ELi64ELi64ELi4ELb0ELb0EN7cutlass6half_tE19Flash_kernel_traitsILi192ELi64ELi64ELi4ES3_EELb1ELb1ELb0ELb1ELb0ELb0ELb0ELb1EEEvNS_16Flash_fwd_paramsE)
        /*002c*/ 	.word	0x000000c0


	//----- nvinfo : EIATTR_REGCOUNT
	.align		4
.L_18:
        /*0030*/ 	.byte	0x04, 0x2f
        /*0032*/ 	.short	(.L_20 - .L_19)
	.align		4
.L_19:
        /*0034*/ 	.word	index@(_ZN5flash16flash_fwd_kernelI23Flash_fwd_kernel_traitsILi192ELi64ELi64ELi4ELb0ELb0EN7cutlass6half_tE19Flash_kernel_traitsILi192ELi64ELi64ELi4ES3_EELb0ELb1ELb0ELb0ELb0ELb0ELb1ELb0EEEvNS_16Flash_fwd_paramsE)
        /*0038*/ 	.word	0x000000ff


	//----- nvinfo : EIATTR_FRAME_SIZE
	.align		4
.L_20:
        /*003c*/ 	.byte	0x04, 0x11
        /*003e*/ 	.short	(.L_22 - .L_21)
	.align		4
.L_21:
        /*0040*/ 	.word	index@(_ZN5flash16flash_fwd_kernelI23Flash_fwd_kernel_traitsILi192ELi64ELi64ELi4ELb0ELb0EN7cutlass6half_tE19Flash_kernel_traitsILi192ELi64ELi64ELi4ES3_EELb0ELb1ELb0ELb0ELb0ELb0ELb1ELb0EEEvNS_16Flash_fwd_paramsE)
        /*0044*/ 	.word	0x00000000


	//----- nvinfo : EIATTR_REGCOUNT
	.align		4
.L_22:
        /*0048*/ 	.byte	0x04, 0x2f
        /*004a*/ 	.short	(.L_24 - .L_23)
	.align		4
.L_23:
        /*004c*/ 	.word	index@(_ZN5flash16flash_fwd_kernelI23Flash_fwd_kernel_traitsILi192ELi64ELi64ELi4ELb0ELb0EN7cutlass6half_tE19Flash_kernel_traitsILi192ELi64ELi64ELi4ES3_EELb1ELb1ELb0ELb0ELb0ELb0ELb0ELb1EEEvNS_16Flash_fwd_paramsE)
        /*0050*/ 	.word	0x000000ff


	//----- nvinfo : EIATTR_FRAME_SIZE
	.align		4
.L_24:
        /*0054*/ 	.byte	0x04, 0x11
        /*0056*/ 	.short	(.L_26 - .L_25)
	.align		4
.L_25:
        /*0058*/ 	.word	index@(_ZN5flash16flash_fwd_kernelI23Flash_fwd_kernel_traitsILi192ELi64ELi64ELi4ELb0ELb0EN7cutlass6half_tE19Flash_kernel_traitsILi192ELi64ELi64ELi4ES3_EELb1ELb1ELb0ELb0ELb0ELb0ELb0ELb1EEEvNS_16Flash_fwd_paramsE)
        /*005c*/ 	.word	0x000000e8


	//----- nvinfo : EIATTR_REGCOUNT
	.align		4
.L_26:
        /*0060*/ 	.byte	0x04, 0x2f
        /*0062*/ 	.short	(.L_28 - .L_27)
	.align		4
.L_27:
        /*0064*/ 	.word	index@(_ZN5flash16flash_fwd_kernelI23Flash_fwd_kernel_traitsILi192ELi64ELi64ELi4ELb0ELb0EN7cutlass6half_tE19Flash_kernel_traitsILi192ELi64ELi64ELi4ES3_EELb1ELb1ELb0ELb1ELb0ELb0ELb0ELb0EEEvNS_16Flash_fwd_paramsE)
        /*0068*/ 	.word	0x000000fe


	//----- nvinfo : EIATTR_FRAME_SIZE
	.align		4
.L_28:
        /*006c*/ 	.byte	0x04, 0x11
        /*006e*/ 	.short	(.L_30 - .L_29)
	.align		4
.L_29:
        /*0070*/ 	.word	index@(_ZN5flash16flash_fwd_kernelI23Flash_fwd_kernel_traitsILi192ELi64ELi64ELi4ELb0ELb0EN7cutlass6half_tE19Flash_kernel_traitsILi192ELi64ELi64ELi4ES3_EELb1ELb1ELb0ELb1ELb0ELb0ELb0ELb0EEEvNS_16Flash_fwd_paramsE)
        /*0074*/ 	.word	0x00000000


	//----- nvinfo : EIATTR_REGCOUNT
	.align		4
.L_30:
        /*0078*/ 	.byte	0x04, 0x2f
        /*007a*/ 	.short	(.L_32 - .L_31)
	.align		4
.L_31:
        /*007c*/ 	.word	index@(_ZN5flash16flash_fwd_kernelI23Flash_fwd_kernel_traitsILi192ELi64ELi64ELi4ELb0ELb0EN7cutlass6half_tE19Flash_kernel_traitsILi192ELi64ELi64ELi4ES3_EELb0ELb1ELb0ELb0ELb0ELb1ELb1ELb0EEEvNS_16Flash_fwd_paramsE)
        /*0080*/ 	.word	0x000000fe


	//----- nvinfo : EIATTR_FRAME_SIZE
	.align		4
.L_32:
        /*0084*/ 	.byte	0x04, 0x11
        /*0086*/ 	.short	(.L_34 - .L_33)
	.align		4
.L_33:
        /*0088*/ 	.word	index@(_ZN5flash16flash_fwd_kernelI23Flash_fwd_kernel_traitsILi192ELi64ELi64ELi4ELb0ELb0EN7cutlass6half_tE19Flash_kernel_traitsILi192ELi64ELi64ELi4ES3_EELb0ELb1ELb0ELb0ELb0ELb1ELb1ELb0EEEvNS_16Flash_fwd_paramsE)
        /*008c*/ 	.word	0x00000000


	//----- nvinfo : EIATTR_REGCOUNT
	.align		4
.L_34:
        /*0090*/ 	.byte	0x04, 0x2f
        /*0092*/ 	.short	(.L_36 - .L_35)
	.align		4
.L_35:
        /*0094*/ 	.word	index@(_ZN5flash16flash_fwd_kernelI23Flash_fwd_kernel_traitsILi192ELi64ELi64ELi4ELb0ELb0EN7cutlass6half_tE19Flash_kernel_traitsILi192ELi64ELi64ELi4ES3_EELb1ELb1ELb0ELb0ELb0ELb1ELb0ELb0EEEvNS_16Flash_fwd_paramsE)
        /*0098*/ 	.word	0x000000fe


	//----- nvinfo : EIATTR_FRAME_SIZE
	.align		4
.L_36:
        /*009c*/ 	.byte	0x04, 0x11
        /*009e*/ 	.short	(.L_38 - .L_37)
	.align		4
.L_37:
        /*00a0*/ 	.word	index@(_ZN5flash16flash_fwd_kernelI23Flash_fwd_kernel_traitsILi192ELi64ELi64ELi4ELb0ELb0EN7cutlass6half_tE19Flash_kernel_traitsILi192ELi64ELi64ELi4ES3_EELb1ELb1ELb0ELb0ELb0ELb1ELb0ELb0EEEvNS_16Flash_fwd_paramsE)
        /*00a4*/ 	.word	0x00000000


	//----- nvinfo : EIATTR_REGCOUNT
	.align		4
.L_38:
        /*00a8*/ 	.byte	0x04, 0x2f
        /*00aa*/ 	.short	(.L_40 - .L_39)
	.align		4
.L_39:
        /*00ac*/ 	.word	index@(_ZN5flash16flash_fwd_kernelI23Flash_fwd_kernel_traitsILi192ELi64ELi64ELi4ELb0ELb0EN7cutlass6half_tE19Flash_kernel_traitsILi192ELi64ELi64ELi4ES3_EELb1ELb1ELb0ELb0ELb0ELb0ELb0ELb0EEEvNS_16Flash_fwd_paramsE)
        /*00b0*/ 	.word	0x000000fe


	//----- nvinfo : EIATTR_FRAME_SIZE
	.align		4
.L_40:
        /*00b4*/ 	.byte	0x04, 0x11
        /*00b6*/ 	.short	(.L_42 - .L_41)
	.align		4
.L_41:
        /*00b8*/ 	.word	index@(_ZN5flash16flash_fwd_kernelI23Flash_fwd_kernel_traitsILi192ELi64ELi64ELi4ELb0ELb0EN7cutlass6half_tE19Flash_kernel_traitsILi192ELi64ELi64ELi4ES3_EELb1ELb1ELb0ELb0ELb0ELb0ELb0ELb0EEEvNS_16Flash_fwd_paramsE)
        /*00bc*/ 	.word	0x00000000


	//----- nvinfo : EIATTR_REGCOUNT
	.align		4
.L_42:
        /*00c0*/ 	.byte	0x04, 0x2f
        /*00c2*/ 	.short	(.L_44 - .L_43)
	.align		4
.L_43:
        /*00c4*/ 	.word	index@(_ZN5flash16flash_fwd_kernelI23Flash_fwd_kernel_traitsILi192ELi128ELi64ELi8ELb0ELb0EN7cutlass6half_tE19Flash_kernel_traitsILi192ELi128ELi64ELi8ES3_EELb0ELb1ELb0ELb1ELb0ELb0ELb1ELb0EEEvNS_16Flash_fwd_paramsE)
        /*00c8*/ 	.word	0x000000fe


	//----- nvinfo : EIATTR_FRAME_SIZE
	.align		4
.L_44:
        /*00cc*/ 	.byte	0x04, 0x11
        /*00ce*/ 	.short	(.L_46 - .L_45)
	.align		4
.L_45:
        /*00d0*/ 	.word	index@(_ZN5flash16flash_fwd_kernelI23Flash_fwd_kernel_traitsILi192ELi128ELi64ELi8ELb0ELb0EN7cutlass6half_tE19Flash_kernel_traitsILi192ELi128ELi64ELi8ES3_EELb0ELb1ELb0ELb1ELb0ELb0ELb1ELb0EEEvNS_16Flash_fwd_paramsE)
        /*00d4*/ 	.word	0x00000000


	//----- nvinfo : EIATTR_REGCOUNT
	.align		4
.L_46:
        /*00d8*/ 	.byte	0x04, 0x2f
        /*00da*/ 	.short	(.L_48 - .L_47)
	.align		4
.L_47:
        /*00dc*/ 	.word	index@(_ZN5flash16flash_fwd_kernelI23Flash_fwd_kernel_traitsILi192ELi128ELi64ELi8ELb0ELb0EN7cutlass6half_tE19Flash_kernel_traitsILi192ELi128ELi64ELi8ES3_EELb0ELb1ELb0ELb1ELb0ELb0ELb0ELb0EEEvNS_16Flash_fwd_paramsE)
        /*00e0*/ 	.word	0x000000ea


	//----- nvinfo : EIATTR_FRAME_SIZE
	.align		4
.L_48:
        /*00e4*/ 	.byte	0x04, 0x11
        /*00e6*/ 	.short	(.L_50 - .L_49)
	.align		4
.L_49:
        /*00e8*/ 	.word	index@(_ZN5flash16flash_fwd_kernelI23Flash_fwd_kernel_traitsILi192ELi128ELi64ELi8ELb0ELb0EN7cutlass6half_tE19Flash_kernel_traitsILi192ELi128ELi64ELi8ES3_EELb0ELb1ELb0ELb1ELb0ELb0ELb0ELb0EEEvNS_16Flash_fwd_paramsE)
        /*00ec*/ 	.word	0x00000000


	//----- nvinfo : EIATTR_REGCOUNT
	.align		4
.L_50:
        /*00f0*/ 	.byte	0x04, 0x2f
        /*00f2*/ 	.short	(.L_52 - .L_51)
	.align		4
.L_51:
        /*00f4*/ 	.word	index@(_ZN5flash16flash_fwd_kernelI23Flash_fwd_kernel_traitsILi192ELi128ELi64ELi8ELb0ELb0EN7cutlass6half_tE19Flash_kernel_traitsILi192ELi128ELi64ELi8ES3_EELb0ELb1ELb0ELb0ELb0ELb0ELb1ELb0EEEvNS_16Flash_fwd_paramsE)
        /*00f8*/ 	.word	0x000000ff


	//----- nvinfo : EIATTR_FRAME_SIZE
	.align		4
.L_52:
        /*00fc*/ 	.byte	0x04, 0x11
        /*00fe*/ 	.short	(.L_54 - .L_53)
	.align		4
.L_53:
        /*0100*/ 	.word	index@(_ZN5flash16flash_fwd_kernelI23Flash_fwd_kernel_traitsILi192ELi128ELi64ELi8ELb0ELb0EN7cutlass6half_tE19Flash_kernel_traitsILi192ELi128ELi64ELi8ES3_EELb0ELb1ELb0ELb0ELb0ELb0ELb1ELb0EEEvNS_16Flash_fwd_paramsE)
        /*0104*/ 	.word	0x00000000


	//----- nvinfo : EIATTR_REGCOUNT
	.align		4
.L_54:
        /*0108*/ 	.byte	0x04, 0x2f
        /*010a*/ 	.short	(.L_56 - .L_55)
	.align		4
.L_55:
        /*010c*/ 	.word	index@(_ZN5flash16flash_fwd_kernelI23Flash_fwd_kernel_traitsILi192ELi128ELi64ELi8ELb0ELb0EN7cutlass6half_tE19Flash_kernel_traitsILi192ELi128ELi64ELi8ES3_EELb0ELb1ELb0ELb0ELb0ELb0ELb0ELb0EEEvNS_16Flash_fwd_paramsE)
        /*0110*/ 	.word	0x000000ed


	//----- nvinfo : EIATTR_FRAME_SIZE
	.align		4
.L_56:
        /*0114*/ 	.byte	0x04, 0x11
        /*0116*/ 	.short	(.L_58 - .L_57)
	.align		4
.L_57:
        /*0118*/ 	.word	index@(_ZN5flash16flash_fwd_kernelI23Flash_fwd_kernel_traitsILi192ELi128ELi64ELi8ELb0ELb0EN7cutlass6half_tE19Flash_kernel_traitsILi192ELi128ELi64ELi8ES3_EELb0ELb1ELb0ELb0ELb0ELb0ELb0ELb0EEEvNS_16Flash_fwd_paramsE)
        /*011c*/ 	.word	0x00000000


	//----- nvinfo : EIATTR_REGCOUNT
	.align		4
.L_58:
        /*0120*/ 	.byte	0x04, 0x2f
        /*0122*/ 	.short	(.L_60 - .L_59)
	.align		4
.L_59:
        /*0124*/ 	.word	index@(_ZN5flash16flash_fwd_kernelI23Flash_fwd_kernel_traitsILi192ELi128ELi64ELi8ELb0ELb0EN7cutlass6half_tE19Flash_kernel_traitsILi192ELi128ELi64ELi8ES3_EELb0ELb1ELb0ELb0ELb0ELb1ELb1ELb0EEEvNS_16Flash_fwd_paramsE)
        /*0128*/ 	.word	0x000000ff


	//----- nvinfo : EIATTR_FRAME_SIZE
	.align		4
.L_60:
        /*012c*/ 	.byte	0x04, 0x11
        /*012e*/ 	.short	(.L_62 - .L_61)
	.align		4
.L_61:
        /*0130*/ 	.word	index@(_ZN5flash16flash_fwd_kernelI23Flash_fwd_kernel_traitsILi192ELi128ELi64ELi8ELb0ELb0EN7cutlass6half_tE19Flash_kernel_traitsILi192ELi128ELi64ELi8ES3_EELb0ELb1ELb0ELb0ELb0ELb1ELb1ELb0EEEvNS_16Flash_fwd_paramsE)
        /*0134*/ 	.word	0x00000000


	//----- nvinfo : EIATTR_REGCOUNT
	.align		4
.L_62:
        /*0138*/ 	.byte	0x04, 0x2f
        /*013a*/ 	.short	(.L_64 - .L_63)
	.align		4
.L_63:
        /*013c*/ 	.word	index@(_ZN5flash16flash_fwd_kernelI23Flash_fwd_kernel_traitsILi192ELi128ELi64ELi8ELb0ELb0EN7cutlass6half_tE19Flash_kernel_traitsILi192ELi128ELi64ELi8ES3_EELb0ELb1ELb0ELb0ELb0ELb1ELb0ELb0EEEvNS_16Flash_fwd_paramsE)
        /*0140*/ 	.word	0x000000e4


	//----- nvinfo : EIATTR_FRAME_SIZE
	.align		4
.L_64:
        /*0144*/ 	.byte	0x04, 0x11
        /*0146*/ 	.short	(.L_66 - .L_65)
	.align		4
.L_65:
        /*0148*/ 	.word	index@(_ZN5flash16flash_fwd_kernelI23Flash_fwd_kernel_traitsILi192ELi128ELi64ELi8ELb0ELb0EN7cutlass6half_tE19Flash_kernel_traitsILi192ELi128ELi64ELi8ES3_EELb0ELb1ELb0ELb0ELb0ELb1ELb0ELb0EEEvNS_16Flash_fwd_paramsE)
        /*014c*/ 	.word	0x00000000


	//----- nvinfo : EIATTR_MIN_STACK_SIZE
	.align		4
.L_66:
        /*0150*/ 	.byte	0x04, 0x12
        /*0152*/ 	.short	(.L_68 - .L_67)
	.align		4
.L_67:
        /*0154*/ 	.word	index@(_ZN5flash16flash_fwd_kernelI23Flash_fwd_kernel_traitsILi192ELi128ELi64ELi8ELb0ELb0EN7cutlass6half_tE19Flash_kernel_traitsILi192ELi128ELi64ELi8ES3_EELb0ELb1ELb0ELb0ELb0ELb1ELb0ELb0EEEvNS_16Flash_fwd_paramsE)
        /*0158*/ 	.word	0x00000000


	//----- nvinfo : EIATTR_MIN_STACK_SIZE
	.align		4
.L_68:
        /*015c*/ 	.byte	0x04, 0x12
        /*015e*/ 	.short	(.L_70 - .L_69)
	.align		4
.L_69:
        /*0160*/ 	.word	index@(_ZN5flash16flash_fwd_kernelI23Flash_fwd_kernel_traitsILi192ELi128ELi64ELi8ELb0ELb0EN7cutlass6half_tE19Flash_kernel_traitsILi192ELi128ELi64ELi8ES3_EELb0ELb1ELb0ELb0ELb0ELb1ELb1ELb0EEEvNS_16Flash_fwd_paramsE)
        /*0164*/ 	.word	0x00000000


	//----- nvinfo : EIATTR_MIN_STACK_SIZE
	.align		4
.L_70:
        /*0168*/ 	.byte	0x04, 0x12
        /*016a*/ 	.short	(.L_72 - .L_71)
	.align		4
.L_71:
        /*016c*/ 	.word	index@(_ZN5flash16flash_fwd_kernelI23Flash_fwd_kernel_traitsILi192ELi128ELi64ELi8ELb0ELb0EN7cutlass6half_tE19Flash_kernel_traitsILi192ELi128ELi64ELi8ES3_EELb0ELb1ELb0ELb0ELb0ELb0ELb0ELb0EEEvNS_16Flash_fwd_paramsE)
        /*0170*/ 	.word	0x00000000


	//----- nvinfo : EIATTR_MIN_STACK_SIZE
	.align		4
.L_72:
        /*0174*/ 	.byte	0x04, 0x12
        /*0176*/ 	.short	(.L_74 - .L_73)
	.align		4
.L_73:
        /*0178*/ 	.word	index@(_ZN5flash16flash_fwd_kernelI23Flash_fwd_kernel_traitsILi192ELi128ELi64ELi8ELb0ELb0EN7cutlass6half_tE19Flash_kernel_traitsILi192ELi128ELi64ELi8ES3_EELb0ELb1ELb0ELb0ELb0ELb0ELb1ELb0EEEvNS_16Flash_fwd_paramsE)
        /*017c*/ 	.word	0x00000000


	//----- nvinfo : EIATTR_MIN_STACK_SIZE
	.align		4
.L_74:
        /*0180*/ 	.byte	0x04, 0x12
        /*0182*/ 	.short	(.L_76 - .L_75)
	.align		4
.L_75:
        /*0184*/ 	.word	index@(_ZN5flash16flash_fwd_kernelI23Flash_fwd_kernel_traitsILi192ELi128ELi64ELi8ELb0ELb0EN7cutlass6half_tE19Flash_kernel_traitsILi192ELi128ELi64ELi8ES3_EELb0ELb1ELb0ELb1ELb0ELb0ELb0ELb0EEEvNS_16Flash_fwd_paramsE)
        /*0188*/ 	.word	0x00000000


	//----- nvinfo : EIATTR_MIN_STACK_SIZE
	.align		4
.L_76:
        /*018c*/ 	.byte	0x04, 0x12
        /*018e*/ 	.short	(.L_78 - .L_77)
	.align		4
.L_77:
        /*0190*/ 	.word	index@(_ZN5flash16flash_fwd_kernelI23Flash_fwd_kernel_traitsILi192ELi128ELi64ELi8ELb0ELb0EN7cutlass6half_tE19Flash_kernel_traitsILi192ELi128ELi64ELi8ES3_EELb0ELb1ELb0ELb1ELb0ELb0ELb1ELb0EEEvNS_16Flash_fwd_paramsE)
        /*0194*/ 	.word	0x00000000


	//----- nvinfo : EIATTR_MIN_STACK_SIZE
	.align		4
.L_78:
        /*0198*/ 	.byte	0x04, 0x12
        /*019a*/ 	.short	(.L_80 - .L_79)
	.align		4
.L_79:
        /*019c*/ 	.word	index@(_ZN5flash16flash_fwd_kernelI23Flash_fwd_kernel_traitsILi192ELi64ELi64ELi4ELb0ELb0EN7cutlass6half_tE19Flash_kernel_traitsILi192ELi64ELi64ELi4ES3_EELb1ELb1ELb0ELb0ELb0ELb0ELb0ELb0EEEvNS_16Flash_fwd_paramsE)
        /*01a0*/ 	.word	0x00000000


	//----- nvinfo : EIATTR_MIN_STACK_SIZE
	.align		4
.L_80:
        /*01a4*/ 	.byte	0x04, 0x12
        /*01a6*/ 	.short	(.L_82 - .L_81)
	.align		4
.L_81:
        /*01a8*/ 	.word	index@(_ZN5flash16flash_fwd_kernelI23Flash_fwd_kernel_traitsILi192ELi64ELi64ELi4ELb0ELb0EN7cutlass6half_tE19Flash_kernel_traitsILi192ELi64ELi64ELi4ES3_EELb1ELb1ELb0ELb0ELb0ELb1ELb0ELb0EEEvNS_16Flash_fwd_paramsE)
        /*01ac*/ 	.word	0x00000000


	//----- nvinfo : EIATTR_MIN_STACK_SIZE
	.align		4
.L_82:
        /*01b0*/ 	.byte	0x04, 0x12
        /*01b2*/ 	.short	(.L_84 - .L_83)
	.align		4
.L_83:
        /*01b4*/ 	.word	index@(_ZN5flash16flash_fwd_kernelI23Flash_fwd_kernel_traitsILi192ELi64ELi64ELi4ELb0ELb0EN7cutlass6half_tE19Flash_kernel_traitsILi192ELi64ELi64ELi4ES3_EELb0ELb1ELb0ELb0ELb0ELb1ELb1ELb0EEEvNS_16Flash_fwd_paramsE)
        /*01b8*/ 	.word	0x00000000


	//----- nvinfo : EIATTR_MIN_STACK_SIZE
	.align		4
.L_84:
        /*01bc*/ 	.byte	0x04, 0x12
        /*01be*/ 	.short	(.L_86 - .L_85)
	.align		4
.L_85:
        /*01c0*/ 	.word	index@(_ZN5flash16flash_fwd_kernelI23Flash_fwd_kernel_traitsILi192ELi64ELi64ELi4ELb0ELb0EN7cutlass6half_tE19Flash_kernel_traitsILi192ELi64ELi64ELi4ES3_EELb1ELb1ELb0ELb1ELb0ELb0ELb0ELb0EEEvNS_16Flash_fwd_paramsE)
        /*01c4*/ 	.word	0x00000000


	//----- nvinfo : EIATTR_MIN_STACK_SIZE
	.align		4
.L_86:
        /*01c8*/ 	.byte	0x04, 0x12
        /*01ca*/ 	.short	(.L_88 - .L_87)
	.align		4
.L_87:
        /*01cc*/ 	.word	index@(_ZN5flash16flash_fwd_kernelI23Flash_fwd_kernel_traitsILi192ELi64ELi64ELi4ELb0ELb0EN7cutlass6half_tE19Flash_kernel_traitsILi192ELi64ELi64ELi4ES3_EELb1ELb1ELb0ELb0ELb0ELb0ELb0ELb1EEEvNS_16Flash_fwd_paramsE)
        /*01d0*/ 	.word	0x000000e8


	//----- nvinfo : EIATTR_MIN_STACK_SIZE
	.align		4
.L_88:
        /*01d4*/ 	.byte	0x04, 0x12
        /*01d6*/ 	.short	(.L_90 - .L_89)
	.align		4
.L_89:
        /*01d8*/ 	.word	index@(_ZN5flash16flash_fwd_kernelI23Flash_fwd_kernel_traitsILi192ELi64ELi64ELi4ELb0ELb0EN7cutlass6half_tE19Flash_kernel_traitsILi192ELi64ELi64ELi4ES3_EELb0ELb1ELb0ELb0ELb0ELb0ELb1ELb0EEEvNS_16Flash_fwd_paramsE)
        /*01dc*/ 	.word	0x00000000


	//----- nvinfo : EIATTR_MIN_STACK_SIZE
	.align		4
.L_90:
        /*01e0*/ 	.byte	0x04, 0x12
        /*01e2*/ 	.short	(.L_92 - .L_91)
	.align		4
.L_91:
        /*01e4*/ 	.word	index@(_ZN5flash16flash_fwd_kernelI23Flash_fwd_kernel_traitsILi192ELi64ELi64ELi4ELb0ELb0EN7cutlass6half_tE19Flash_kernel_traitsILi192ELi64ELi64ELi4ES3_EELb1ELb1ELb0ELb1ELb0ELb0ELb0ELb1EEEvNS_16Flash_fwd_paramsE)
        /*01e8*/ 	.word	0x000000c0


	//----- nvinfo : EIATTR_MIN_STACK_SIZE
	.align		4
.L_92:
        /*01ec*/ 	.byte	0x04, 0x12
        /*01ee*/ 	.short	(.L_94 - .L_93)
	.align		4
.L_93:
        /*01f0*/ 	.word	index@(_ZN5flash16flash_fwd_kernelI23Flash_fwd_kernel_traitsILi192ELi64ELi64ELi4ELb0ELb0EN7cutlass6half_tE19Flash_kernel_traitsILi192ELi64ELi64ELi4ES3_EELb0ELb1ELb0ELb1ELb0ELb0ELb1ELb0EEEvNS_16Flash_fwd_paramsE)
        /*01f4*/ 	.word	0x00000000
.L_94:


//--------------------- .nv.info._ZN5flash16flash_fwd_kernelI23Flash_fwd_kernel_traitsILi192ELi128ELi64ELi8ELb0ELb0EN7cutlass6half_tE19Flash_kernel_traitsILi192ELi128ELi64ELi8ES3_EELb0ELb1ELb0ELb0ELb0ELb1ELb0ELb0EEEvNS_16Flash_fwd_paramsE --------------------------
	.section	.nv.info._ZN5flash16flash_fwd_kernelI23Flash_fwd_kernel_traitsILi192ELi128ELi64ELi8ELb0ELb0EN7cutlass6half_tE19Flash_kernel_traitsILi192ELi128ELi64ELi8ES3_EELb0ELb1ELb0ELb0ELb0ELb1ELb0ELb0EEEvNS_16Flash_fwd_paramsE,"",@"SHT_CUDA_INFO"
	.sectionflags	@""
	.align	4


	//----- nvinfo : EIATTR_CUDA_API_VERSION
	.align		4
        /*0000*/ 	.byte	0x04, 0x37
        /*0002*/ 	.short	(.L_96 - .L_95)
.L_95:
        /*0004*/ 	.word	0x00000082


	//----- nvinfo : EIATTR_SW2861232_WAR
	.align		4
.L_96:
        /*0008*/ 	.byte	0x01, 0x35
	.zero		2


	//----- nvinfo : EIATTR_PARAM_CBANK
	.align		4
        /*000c*/ 	.byte	0x04, 0x0a
        /*000e*/ 	.short	(.L_98 - .L_97)
	.align		4
.L_97:
        /*0010*/ 	.word	index@(.nv.constant0._ZN5flash16flash_fwd_kernelI23Flash_fwd_kernel_traitsILi192ELi128ELi64ELi8ELb0ELb0EN7cutlass6half_tE19Flash_kernel_traitsILi192ELi128ELi64ELi8ES3_EELb0ELb1ELb0ELb0ELb0ELb1ELb0ELb0EEEvNS_16Flash_fwd_paramsE)
        /*0014*/ 	.short	0x0160
        /*0016*/ 	.short	0x01d0


	//----- nvinfo : EIATTR_CBANK_PARAM_SIZE
	.align		4
.L_98:
        /*0018*/ 	.byte	0x03, 0x19
        /*001a*/ 	.short	0x01d0


	//----- nvinfo : EIATTR_KPARAM_INFO
	.align		4
        /*001c*/ 	.byte	0x04, 0x17
        /*001e*/ 	.short	(.L_100 - .L_99)
.L_99:
        /*0020*/ 	.word	0x00000000
        /*0024*/ 	.short	0x0000
        /*0026*/ 	.short	0x0000
        /*0028*/ 	.byte	0x00, 0xf0, 0x41, 0x07


	//----- nvinfo : EIATTR_MAXREG_COUNT
	.align		4
.L_100:
        /*002c*/ 	.byte	0x03, 0x1b
        /*002e*/ 	.short	0x00ff


	//----- nvinfo : EIATTR_NUM_BARRIERS
	.align		4
        /*0030*/ 	.byte	0x02, 0x4c
        /*0032*/ 	.byte	0x01
	.zero		1


	//----- nvinfo : EIATTR_MERCURY_ISA_VERSION
	.align		4
        /*0034*/ 	.byte	0x03, 0x5f
        /*0036*/ 	.short	0x0000


	//----- nvinfo : EIATTR_COOP_GROUP_MASK_REGIDS
	.align		4
        /*0038*/ 	.byte	0x04, 0x29
        /*003a*/ 	.short	(.L_102 - .L_101)


	//   ....[0]....
.L_101:
        /*003c*/ 	.word	0xffffffff


	//   ....[1]....
        /*0040*/ 	.word	0xffffffff


	//   ....[2]....
        /*0044*/ 	.word	0xffffffff


	//   ....[3]....
        /*0048*/ 	.word	0xffffffff


	//   ....[4]....
        /*004c*/ 	.word	0xffffffff


	//   ....[5]....
        /*0050*/ 	.word	0xffffffff


	//   ....[6]....
        /*0054*/ 	.word	0xffffffff


	//   ....[7]....
        /*0058*/ 	.word	0xffffffff


	//   ....[8]....
        /*005c*/ 	.word	0xffffffff


	//   ....[9]....
        /*0060*/ 	.word	0xffffffff


	//   ....[10]....
        /*0064*/ 	.word	0xffffffff


	//   ....[11]....
        /*0068*/ 	.word	0xffffffff


	//   ....[12]....
        /*006c*/ 	.word	0xffffffff


	//   ....[13]....
        /*0070*/ 	.word	0xffffffff


	//   ....[14]....
        /*0074*/ 	.word	0xffffffff


	//   ....[15]....
        /*0078*/ 	.word	0xffffffff


	//   ....[16]....
        /*007c*/ 	.word	0xffffffff


	//   ....[17]....
        /*0080*/ 	.word	0xffffffff


	//   ....[18]....
        /*0084*/ 	.word	0xffffffff


	//   ....[19]....
        /*0088*/ 	.word	0xffffffff


	//----- nvinfo : EIATTR_COOP_GROUP_INSTR_OFFSETS
	.align		4
.L_102:
        /*008c*/ 	.byte	0x04, 0x28
        /*008e*/ 	.short	(.L_104 - .L_103)


	//   ....[0]....
.L_103:
        /*0090*/ 	.word	0x00002910


	//   ....[1]....
        /*0094*/ 	.word	0x00002930


	//   ....[2]....
        /*0098*/ 	.word	0x000029d0


	//   ....[3]....
        /*009c*/ 	.word	0x000029e0


	//   ....[4]....
        /*00a0*/ 	.word	0x00004e70


	//   ....[5]....
        /*00a4*/ 	.word	0x00004e80


	//   ....[6]....
        /*00a8*/ 	.word	0x00004eb0


	//   ....[7]....
        /*00ac*/ 	.word	0x00004ec0


	//   ....[8]....
        /*00b0*/ 	.word	0x00007a30


	//   ....[9]....
        /*00b4*/ 	.word	0x00007a40


	//   ....[10]....
        /*00b8*/ 	.word	0x00007a70


	//   ....[11]....
        /*00bc*/ 	.word	0x00007a80


	//   ....[12]....
        /*00c0*/ 	.word	0x0000a190


	//   ....[13]....
        /*00c4*/ 	.word	0x0000a1b0


	//   ....[14]....
        /*00c8*/ 	.word	0x0000a1e0


	//   ....[15]....
        /*00cc*/ 	.word	0x0000a1f0


	//   ....[16]....
        /*00d0*/ 	.word	0x0000b8b0


	//   ....[17]....
        /*00d4*/ 	.word	0x0000b8f0


	//   ....[18]....
        /*00d8*/ 	.word	0x0000b930


	//   ....[19]....
        /*00dc*/ 	.word	0x0000b940


	//----- nvinfo : EIATTR_EXIT_INSTR_OFFSETS
	.align		4
.L_104:
        /*00e0*/ 	.byte	0x04, 0x1c
        /*00e2*/ 	.short	(.L_106 - .L_105)


	//   ....[0]....
.L_105:
        /*00e4*/ 	.word	0x000002e0


	//   ....[1]....
        /*00e8*/ 	.word	0x0000d0f0


	//   ....[2]....
        /*00ec*/ 	.word	0x0000d1c0


	//   ....[3]....
        /*00f0*/ 	.word	0x0000dae0


	//   ....[4]....
        /*00f4*/ 	.word	0x0000db60


	//----- nvinfo : EIATTR_CTAIDZ_USED
	.align		4
.L_106:
        /*00f8*/ 	.byte	0x01, 0x04
	.zero		2


	//----- nvinfo : EIATTR_CRS_STACK_SIZE
	.align		4
        /*00fc*/ 	.byte	0x04, 0x1e
        /*00fe*/ 	.short	(.L_108 - .L_107)
.L_107:
        /*0100*/ 	.word	0x00000000
.L_108:


//--------------------- .nv.info._ZN5flash16flash_fwd_kernelI23Flash_fwd_kernel_traitsILi192ELi128ELi64ELi8ELb0ELb0EN7cutlass6half_tE19Flash_kernel_traitsILi192ELi128ELi64ELi8ES3_EELb0ELb1ELb0ELb0ELb0ELb1ELb1ELb0EEEvNS_16Flash_fwd_paramsE --------------------------
	.section	.nv.info._ZN5flash16flash_fwd_kernelI23Flash_fwd_kernel_traitsILi192ELi128ELi64ELi8ELb0ELb0EN7cutlass6half_tE19Flash_kernel_traitsILi192ELi128ELi64ELi8ES3_EELb0ELb1ELb0ELb0ELb0ELb1ELb1ELb0EEEvNS_16Flash_fwd_paramsE,"",@"SHT_CUDA_INFO"
	.sectionflags	@""
	.align	4


	//----- nvinfo : EIATTR_CUDA_API_VERSION
	.align		4
        /*0000*/ 	.byte	0x04, 0x37
        /*0002*/ 	.short	(.L_110 - .L_109)
.L_109:
        /*0004*/ 	.word	0x00000082


	//----- nvinfo : EIATTR_SW2861232_WAR
	.align		4
.L_110:
        /*0008*/ 	.byte	0x01, 0x35
	.zero		2


	//----- nvinfo : EIATTR_PARAM_CBANK
	.align		4
        /*000c*/ 	.byte	0x04, 0x0a
        /*000e*/ 	.short	(.L_112 - .L_111)
	.align		4
.L_111:
        /*0010*/ 	.word	index@(.nv.constant0._ZN5flash16flash_fwd_kernelI23Flash_fwd_kernel_traitsILi192ELi128ELi64ELi8ELb0ELb0EN7cutlass6half_tE19Flash_kernel_traitsILi192ELi128ELi64ELi8ES3_EELb0ELb1ELb0ELb0ELb0ELb1ELb1ELb0EEEvNS_16Flash_fwd_paramsE)
        /*0014*/ 	.short	0x0160
        /*0016*/ 	.short	0x01d0


	//----- nvinfo : EIATTR_CBANK_PARAM_SIZE
	.align		4
.L_112:
        /*0018*/ 	.byte	0x03, 0x19
        /*001a*/ 	.short	0x01d0


	//----- nvinfo : EIATTR_KPARAM_INFO
	.align		4
        /*001c*/ 	.byte	0x04, 0x17
        /*001e*/ 	.short	(.L_114 - .L_113)
.L_113:
        /*0020*/ 	.word	0x00000000
        /*0024*/ 	.short	0x0000
        /*0026*/ 	.short	0x0000
        /*0028*/ 	.byte	0x00, 0xf0, 0x41, 0x07


	//----- nvinfo : EIATTR_MAXREG_COUNT
	.align		4
.L_114:
        /*002c*/ 	.byte	0x03, 0x1b
        /*002e*/ 	.short	0x00ff


	//----- nvinfo : EIATTR_NUM_BARRIERS
	.align		4
        /*0030*/ 	.byte	0x02, 0x4c
        /*0032*/ 	.byte	0x01
	.zero		1


	//----- nvinfo : EIATTR_MERCURY_ISA_VERSION
	.align		4
        /*0034*/ 	.byte	0x03, 0x5f
        /*0036*/ 	.short	0x0000


	//----- nvinfo : EIATTR_COOP_GROUP_MASK_REGIDS
	.align		4
        /*0038*/ 	.byte	0x04, 0x29
        /*003a*/ 	.short	(.L_116 - .L_115)


	//   ....[0]....
.L_115:
        /*003c*/ 	.word	0xffffffff


	//   ....[1]....
        /*0040*/ 	.word	0xffffffff


	//   ....[2]....
        /*0044*/ 	.word	0xffffffff


	//   ....[3]....
        /*0048*/ 	.word	0xffffffff


	//   ....[4]....
        /*004c*/ 	.word	0xffffffff


	//   ....[5]....
        /*0050*/ 	.word	0xffffffff


	//   ....[6]....
        /*0054*/ 	.word	0xffffffff


	//   ....[7]....
        /*0058*/ 	.word	0xffffffff


	//   ....[8]....
        /*005c*/ 	.word	0xffffffff


	//   ....[9]....
        /*0060*/ 	.word	0xffffffff


	//   ....[10]....
        /*0064*/ 	.word	0xffffffff


	//   ....[11]....
        /*0068*/ 	.word	0xffffffff


	//   ....[12]....
        /*006c*/ 	.word	0xffffffff


	//   ....[13]....
        /*0070*/ 	.word	0xffffffff


	//   ....[14]....
        /*0074*/ 	.word	0xffffffff


	//   ....[15]....
        /*0078*/ 	.word	0xffffffff


	//   ....[16]....
        /*007c*/ 	.word	0xffffffff


	//   ....[17]....
        /*0080*/ 	.word	0xffffffff


	//   ....[18]....
        /*0084*/ 	.word	0xffffffff


	//   ....[19]....
        /*0088*/ 	.word	0xffffffff


	//----- nvinfo : EIATTR_COOP_GROUP_INSTR_OFFSETS
	.align		4
.L_116:
        /*008c*/ 	.byte	0x04, 0x28
        /*008e*/ 	.short	(.L_118 - .L_117)


	//   ....[0]....
.L_117:
        /*0090*/ 	.word	0x00002d10


	//   ....[1]....
        /*0094*/ 	.word	0x00002d30


	//   ....[2]....
        /*0098*/ 	.word	0x00002dd0


	//   ....[3]....
        /*009c*/ 	.word	0x00002de0


	//   ....[4]....
        /*00a0*/ 	.word	0x00005660


	//   ....[5]....
        /*00a4*/ 	.word	0x00005670


	//   ....[6]....
        /*00a8*/ 	.word	0x000056a0


	//   ....[7]....
        /*00ac*/ 	.word	0x000056b0


	//   ....[8]....
        /*00b0*/ 	.word	0x00008620


	//   ....[9]....
        /*00b4*/ 	.word	0x00008630


	//   ....[10]....
        /*00b8*/ 	.word	0x00008660


	//   ....[11]....
        /*00bc*/ 	.word	0x00008670


	//   ....[12]....
        /*00c0*/ 	.word	0x0000b1b0


	//   ....[13]....
        /*00c4*/ 	.word	0x0000b1c0


	//   ....[14]....
        /*00c8*/ 	.word	0x0000b210


	//   ....[15]....
        /*00cc*/ 	.word	0x0000b220


	//   ....[16]....
        /*00d0*/ 	.word	0x0000c8a0


	//   ....[17]....
        /*00d4*/ 	.word	0x0000c8e0


	//   ....[18]....
        /*00d8*/ 	.word	0x0000c920


	//   ....[19]....
        /*00dc*/ 	.word	0x0000c930


	//----- nvinfo : EIATTR_EXIT_INSTR_OFFSETS
	.align		4
.L_118:
        /*00e0*/ 	.byte	0x04, 0x1c
        /*00e2*/ 	.short	(.L_120 - .L_119)


	//   ....[0]....
.L_119:
        /*00e4*/ 	.word	0x000002e0


	//   ....[1]....
        /*00e8*/ 	.word	0x0000e0e0


	//   ....[2]....
        /*00ec*/ 	.word	0x0000e1b0


	//   ....[3]....
        /*00f0*/ 	.word	0x0000ead0


	//   ....[4]....
        /*00f4*/ 	.word	0x0000eb50


	//----- nvinfo : EIATTR_CTAIDZ_USED
	.align		4
.L_120:
        /*00f8*/ 	.byte	0x01, 0x04
	.zero		2


	//----- nvinfo : EIATTR_CRS_STACK_SIZE
	.align		4
        /*00fc*/ 	.byte	0x04, 0x1e
        /*00fe*/ 	.short	(.L_122 - .L_121)
.L_121:
        /*0100*/ 	.word	0x00000000
.L_122:


//--------------------- .nv.info._ZN5flash16flash_fwd_kernelI23Flash_fwd_kernel_traitsILi192ELi128ELi64ELi8ELb0ELb0EN7cutlass6half_tE19Flash_kernel_traitsILi192ELi128ELi64ELi8ES3_EELb0ELb1ELb0ELb0ELb0ELb0ELb0ELb0EEEvNS_16Flash_fwd_paramsE --------------------------
	.section	.nv.info._ZN5flash16flash_fwd_kernelI23Flash_fwd_kernel_traitsILi192ELi128ELi64ELi8ELb0ELb0EN7cutlass6half_tE19Flash_kernel_traitsILi192ELi128ELi64ELi8ES3_EELb0ELb1ELb0ELb0ELb0ELb0ELb0ELb0EEEvNS_16Flash_fwd_paramsE,"",@"SHT_CUDA_INFO"
	.sectionflags	@""
	.align	4


	//----- nvinfo : EIATTR_CUDA_API_VERSION
	.align		4
        /*0000*/ 	.byte	0x04, 0x37
        /*0002*/ 	.short	(.L_124 - .L_123)
.L_123:
        /*0004*/ 	.word	0x00000082


	//----- nvinfo : EIATTR_SW2861232_WAR
	.align		4
.L_124:
        /*0008*/ 	.byte	0x01, 0x35
	.zero		2


	//----- nvinfo : EIATTR_PARAM_CBANK
	.align		4
        /*000c*/ 	.byte	0x04, 0x0a
        /*000e*/ 	.short	(.L_126 - .L_125)
	.align		4
.L_125:
        /*0010*/ 	.word	index@(.nv.constant0._ZN5flash16flash_fwd_kernelI23Flash_fwd_kernel_traitsILi192ELi128ELi64ELi8ELb0ELb0EN7cutlass6half_tE19Flash_kernel_traitsILi192ELi128ELi64ELi8ES3_EELb0ELb1ELb0ELb0ELb0ELb0ELb0ELb0EEEvNS_16Flash_fwd_paramsE)
        /*0014*/ 	.short	0x0160
        /*0016*/ 	.short	0x01d0


	//----- nvinfo : EIATTR_CBANK_PARAM_SIZE
	.align		4
.L_126:
        /*0018*/ 	.byte	0x03, 0x19
        /*001a*/ 	.short	0x01d0


	//----- nvinfo : EIATTR_KPARAM_INFO
	.align		4
        /*001c*/ 	.byte	0x04, 0x17
        /*001e*/ 	.short	(.L_128 - .L_127)
.L_127:
        /*0020*/ 	.word	0x00000000
        /*0024*/ 	.short	0x0000
        /*0026*/ 	.short	0x0000
        /*0028*/ 	.byte	0x00, 0xf0, 0x41, 0x07


	//----- nvinfo : EIATTR_MAXREG_COUNT
	.align		4
.L_128:
        /*002c*/ 	.byte	0x03, 0x1b
        /*002e*/ 	.short	0x00ff


	//----- nvinfo : EIATTR_NUM_BARRIERS
	.align		4
        /*0030*/ 	.byte	0x02, 0x4c
        /*0032*/ 	.byte	0x01
	.zero		1


	//----- nvinfo : EIATTR_MERCURY_ISA_VERSION
	.align		4
        /*0034*/ 	.byte	0x03, 0x5f
        /*0036*/ 	.short	0x0000


	//----- nvinfo : EIATTR_COOP_GROUP_MASK_REGIDS
	.align		4
        /*0038*/ 	.byte	0x04, 0x29
        /*003a*/ 	.short	(.L_130 - .L_129)


	//   ....[0]....
.L_129:
        /*003c*/ 	.word	0xffffffff


	//   ....[1]....
        /*0040*/ 	.word	0xffffffff


	//   ....[2]....
        /*0044*/ 	.word	0xffffffff


	//   ....[3]....
        /*0048*/ 	.word	0xffffffff


	//   ....[4]....
        /*004c*/ 	.word	0xffffffff


	//   ....[5]....
        /*0050*/ 	.word	0xffffffff


	//   ....[6]....
        /*0054*/ 	.word	0xffffffff


	//   ....[7]....
        /*0058*/ 	.word	0xffffffff


	//   ....[8]....
        /*005c*/ 	.word	0xffffffff


	//   ....[9]....
        /*0060*/ 	.word	0xffffffff


	//   ....[10]....
        /*0064*/ 	.word	0xffffffff


	//   ....[11]....
        /*0068*/ 	.word	0xffffffff


	//   ....[12]....
        /*006c*/ 	.word	0xffffffff


	//   ....[13]....
        /*0070*/ 	.word	0xffffffff


	//   ....[14]....
        /*0074*/ 	.word	0xffffffff


	//   ....[15]....
        /*0078*/ 	.word	0xffffffff


	//   ....[16]....
        /*007c*/ 	.word	0xffffffff


	//   ....[17]....
        /*0080*/ 	.word	0xffffffff


	//   ....[18]....
        /*0084*/ 	.word	0xffffffff


	//   ....[19]....
        /*0088*/ 	.word	0xffffffff


	//----- nvinfo : EIATTR_COOP_GROUP_INSTR_OFFSETS
	.align		4
.L_130:
        /*008c*/ 	.byte	0x04, 0x28
        /*008e*/ 	.short	(.L_132 - .L_131)


	//   ....[0]....
.L_131:
        /*0090*/ 	.word	0x000036a0


	//   ....[1]....
        /*0094*/ 	.word	0x000036c0


	//   ....[2]....
        /*0098*/ 	.word	0x00003760


	//   ....[3]....
        /*009c*/ 	.word	0x00003770


	//   ....[4]....
        /*00a0*/ 	.word	0x00005fc0


	//   ....[5]....
        /*00a4*/ 	.word	0x00005fd0


	//   ....[6]....
        /*00a8*/ 	.word	0x00006000


	//   ....[7]....
        /*00ac*/ 	.word	0x00006010


	//   ....[8]....
        /*00b0*/ 	.word	0x00008f80


	//   ....[9]....
        /*00b4*/ 	.word	0x00008f90


	//   ....[10]....
        /*00b8*/ 	.word	0x00008fc0


	//   ....[11]....
        /*00bc*/ 	.word	0x00008fd0


	//   ....[12]....
        /*00c0*/ 	.word	0x0000ba80


	//   ....[13]....
        /*00c4*/ 	.word	0x0000baa0


	//   ....[14]....
        /*00c8*/ 	.word	0x0000bad0


	//   ....[15]....
        /*00cc*/ 	.word	0x0000bae0


	//   ....[16]....
        /*00d0*/ 	.word	0x0000d1a0


	//   ....[17]....
        /*00d4*/ 	.word	0x0000d1e0


	//   ....[18]....
        /*00d8*/ 	.word	0x0000d260


	//   ....[19]....
        /*00dc*/ 	.word	0x0000d280


	//----- nvinfo : EIATTR_EXIT_INSTR_OFFSETS
	.align		4
.L_132:
        /*00e0*/ 	.byte	0x04, 0x1c
        /*00e2*/ 	.short	(.L_134 - .L_133)


	//   ....[0]....
.L_133:
        /*00e4*/ 	.word	0x000002d0


	//   ....[1]....
        /*00e8*/ 	.word	0x0000eb50


	//   ....[2]....
        /*00ec*/ 	.word	0x0000ec50


	//   ....[3]....
        /*00f0*/ 	.word	0x0000ec70


	//   ....[4]....
        /*00f4*/ 	.word	0x0000f660


	//   ....[5]....
        /*00f8*/ 	.word	0x0000f6e0


	//----- nvinfo : EIATTR_CTAIDZ_USED
	.align		4
.L_134:
        /*00fc*/ 	.byte	0x01, 0x04
	.zero		2


	//----- nvinfo : EIATTR_CRS_STACK_SIZE
	.align		4
        /*0100*/ 	.byte	0x04, 0x1e
        /*0102*/ 	.short	(.L_136 - .L_135)
.L_135:
        /*0104*/ 	.word	0x00000000
.L_136:


//--------------------- .nv.info._ZN5flash16flash_fwd_kernelI23Flash_fwd_kernel_traitsILi192ELi128ELi64ELi8ELb0ELb0EN7cutlass6half_tE19Flash_kernel_traitsILi192ELi128ELi64ELi8ES3_EELb0ELb1ELb0ELb0ELb0ELb0ELb1ELb0EEEvNS_16Flash_fwd_paramsE --------------------------
	.section	.nv.info._ZN5flash16flash_fwd_kernelI23Flash_fwd_kernel_traitsILi192ELi128ELi64ELi8ELb0ELb0EN7cutlass6half_tE19Flash_kernel_traitsILi192ELi128ELi64ELi8ES3_EELb0ELb1ELb0ELb0ELb0ELb0ELb1ELb0EEEvNS_16Flash_fwd_paramsE,"",@"SHT_CUDA_INFO"
	.sectionflags	@""
	.align	4


	//----- nvinfo : EIATTR_CUDA_API_VERSION
	.align		4
        /*0000*/ 	.byte	0x04, 0x37
        /*0002*/ 	.short	(.L_138 - .L_137)
.L_137:
        /*0004*/ 	.word	0x00000082


	//----- nvinfo : EIATTR_SW2861232_WAR
	.align		4
.L_138:
        /*0008*/ 	.byte	0x01, 0x35
	.zero		2


	//----- nvinfo : EIATTR_PARAM_CBANK
	.align		4
        /*000c*/ 	.byte	0x04, 0x0a
        /*000e*/ 	.short	(.L_140 - .L_139)
	.align		4
.L_139:
        /*0010*/ 	.word	index@(.nv.constant0._ZN5flash16flash_fwd_kernelI23Flash_fwd_kernel_traitsILi192ELi128ELi64ELi8ELb0ELb0EN7cutlass6half_tE19Flash_kernel_traitsILi192ELi128ELi64ELi8ES3_EELb0ELb1ELb0ELb0ELb0ELb0ELb1ELb0EEEvNS_16Flash_fwd_paramsE)
        /*0014*/ 	.short	0x0160
        /*0016*/ 	.short	0x01d0


	//----- nvinfo : EIATTR_CBANK_PARAM_SIZE
	.align		4
.L_140:
        /*0018*/ 	.byte	0x03, 0x19
        /*001a*/ 	.short	0x01d0


	//----- nvinfo : EIATTR_KPARAM_INFO
	.align		4
        /*001c*/ 	.byte	0x04, 0x17
        /*001e*/ 	.short	(.L_142 - .L_141)
.L_141:
        /*0020*/ 	.word	0x00000000
        /*0024*/ 	.short	0x0000
        /*0026*/ 	.short	0x0000
        /*0028*/ 	.byte	0x00, 0xf0, 0x41, 0x07


	//----- nvinfo : EIATTR_MAXREG_COUNT
	.align		4
.L_142:
        /*002c*/ 	.byte	0x03, 0x1b
        /*002e*/ 	.short	0x00ff


	//----- nvinfo : EIATTR_NUM_BARRIERS
	.align		4
        /*0030*/ 	.byte	0x02, 0x4c
        /*0032*/ 	.byte	0x01
	.zero		1


	//----- nvinfo : EIATTR_MERCURY_ISA_VERSION
	.align		4
        /*0034*/ 	.byte	0x03, 0x5f
        /*0036*/ 	.short	0x0000


	//----- nvinfo : EIATTR_COOP_GROUP_MASK_REGIDS
	.align		4
        /*0038*/ 	.byte	0x04, 0x29
        /*003a*/ 	.short	(.L_144 - .L_143)


	//   ....[0]....
.L_143:
        /*003c*/ 	.word	0xffffffff


	//   ....[1]....
        /*0040*/ 	.word	0xffffffff


	//   ....[2]....
        /*0044*/ 	.word	0xffffffff


	//   ....[3]....
        /*0048*/ 	.word	0xffffffff


	//   ....[4]....
        /*004c*/ 	.word	0xffffffff


	//   ....[5]....
        /*0050*/ 	.word	0xffffffff


	//   ....[6]....
        /*0054*/ 	.word	0xffffffff


	//   ....[7]....
        /*0058*/ 	.word	0xffffffff


	//   ....[8]....
        /*005c*/ 	.word	0xffffffff


	//   ....[9]....
        /*0060*/ 	.word	0xffffffff


	//   ....[10]....
        /*0064*/ 	.word	0xffffffff


	//   ....[11]....
        /*0068*/ 	.word	0xffffffff


	//   ....[12]....
        /*006c*/ 	.word	0xffffffff


	//   ....[13]....
        /*0070*/ 	.word	0xffffffff


	//   ....[14]....
        /*0074*/ 	.word	0xffffffff


	//   ....[15]....
        /*0078*/ 	.word	0xffffffff


	//   ....[16]....
        /*007c*/ 	.word	0xffffffff


	//   ....[17]....
        /*0080*/ 	.word	0xffffffff


	//   ....[18]....
        /*0084*/ 	.word	0xffffffff


	//   ....[19]....
        /*0088*/ 	.word	0xffffffff


	//----- nvinfo : EIATTR_COOP_GROUP_INSTR_OFFSETS
	.align		4
.L_144:
        /*008c*/ 	.byte	0x04, 0x28
        /*008e*/ 	.short	(.L_146 - .L_145)


	//   ....[0]....
.L_145:
        /*0090*/ 	.word	0x00003aa0


	//   ....[1]....
        /*0094*/ 	.word	0x00003ac0


	//   ....[2]....
        /*0098*/ 	.word	0x00003b60


	//   ....[3]....
        /*009c*/ 	.word	0x00003b70


	//   ....[4]....
        /*00a0*/ 	.word	0x00006800


	//   ....[5]....
        /*00a4*/ 	.word	0x00006810


	//   ....[6]....
        /*00a8*/ 	.word	0x00006840


	//   ....[7]....
        /*00ac*/ 	.word	0x00006850


	//   ....[8]....
        /*00b0*/ 	.word	0x00009b80


	//   ....[9]....
        /*00b4*/ 	.word	0x00009b90


	//   ....[10]....
        /*00b8*/ 	.word	0x00009bc0


	//   ....[11]....
        /*00bc*/ 	.word	0x00009bd0


	//   ....[12]....
        /*00c0*/ 	.word	0x0000cab0


	//   ....[13]....
        /*00c4*/ 	.word	0x0000cac0


	//   ....[14]....
        /*00c8*/ 	.word	0x0000cb10


	//   ....[15]....
        /*00cc*/ 	.word	0x0000cb20


	//   ....[16]....
        /*00d0*/ 	.word	0x0000e1a0


	//   ....[17]....
        /*00d4*/ 	.word	0x0000e1e0


	//   ....[18]....
        /*00d8*/ 	.word	0x0000e260


	//   ....[19]....
        /*00dc*/ 	.word	0x0000e280


	//----- nvinfo : EIATTR_EXIT_INSTR_OFFSETS
	.align		4
.L_146:
        /*00e0*/ 	.byte	0x04, 0x1c
        /*00e2*/ 	.short	(.L_148 - .L_147)


	//   ....[0]....
.L_147:
        /*00e4*/ 	.word	0x000002d0


	//   ....[1]....
        /*00e8*/ 	.word	0x0000fb50


	//   ....[2]....
        /*00ec*/ 	.word	0x0000fc50


	//   ....[3]....
        /*00f0*/ 	.word	0x0000fc70


	//   ....[4]....
        /*00f4*/ 	.word	0x00010660


	//   ....[5]....
        /*00f8*/ 	.word	0x000106e0


	//----- nvinfo : EIATTR_CTAIDZ_USED
	.align		4
.L_148:
        /*00fc*/ 	.byte	0x01, 0x04
	.zero		2


	//----- nvinfo : EIATTR_CRS_STACK_SIZE
	.align		4
        /*0100*/ 	.byte	0x04, 0x1e
        /*0102*/ 	.short	(.L_150 - .L_149)
.L_149:
        /*0104*/ 	.word	0x00000000
.L_150:


//--------------------- .nv.info._ZN5flash16flash_fwd_kernelI23Flash_fwd_kernel_traitsILi192ELi128ELi64ELi8ELb0ELb0EN7cutlass6half_tE19Flash_kernel_traitsILi192ELi128ELi64ELi8ES3_EELb0ELb1ELb0ELb1ELb0ELb0ELb0ELb0EEEvNS_16Flash_fwd_paramsE --------------------------
	.section	.nv.info._ZN5flash16flash_fwd_kernelI23Flash_fwd_kernel_traitsILi192ELi128ELi64ELi8ELb0ELb0EN7cutlass6half_tE19Flash_kernel_traitsILi192ELi128ELi64ELi8ES3_EELb0ELb1ELb0ELb1ELb0ELb0ELb0ELb0EEEvNS_16Flash_fwd_paramsE,"",@"SHT_CUDA_INFO"
	.sectionflags	@""
	.align	4


	//----- nvinfo : EIATTR_CUDA_API_VERSION
	.align		4
        /*0000*/ 	.byte	0x04, 0x37
        /*0002*/ 	.short	(.L_152 - .L_151)
.L_151:
        /*0004*/ 	.word	0x00000082


	//----- nvinfo : EIATTR_SW2861232_WAR
	.align		4
.L_152:
        /*0008*/ 	.byte	0x01, 0x35
	.zero		2


	//----- nvinfo : EIATTR_PARAM_CBANK
	.align		4
        /*000c*/ 	.byte	0x04, 0x0a
        /*000e*/ 	.short	(.L_154 - .L_153)
	.align		4
.L_153:
        /*0010*/ 	.word	index@(.nv.constant0._ZN5flash16flash_fwd_kernelI23Flash_fwd_kernel_traitsILi192ELi128ELi64ELi8ELb0ELb0EN7cutlass6half_tE19Flash_kernel_traitsILi192ELi128ELi64ELi8ES3_EELb0ELb1ELb0ELb1ELb0ELb0ELb0ELb0EEEvNS_16Flash_fwd_paramsE)
        /*0014*/ 	.short	0x0160
        /*0016*/ 	.short	0x01d0


	//----- nvinfo : EIATTR_CBANK_PARAM_SIZE
	.align		4
.L_154:
        /*0018*/ 	.byte	0x03, 0x19
        /*001a*/ 	.short	0x01d0


	//----- nvinfo : EIATTR_KPARAM_INFO
	.align		4
        /*001c*/ 	.byte	0x04, 0x17
        /*001e*/ 	.short	(.L_156 - .L_155)
.L_155:
        /*0020*/ 	.word	0x00000000
        /*0024*/ 	.short	0x0000
        /*0026*/ 	.short	0x0000
        /*0028*/ 	.byte	0x00, 0xf0, 0x41, 0x07


	//----- nvinfo : EIATTR_MAXREG_COUNT
	.align		4
.L_156:
        /*002c*/ 	.byte	0x03, 0x1b
        /*002e*/ 	.short	0x00ff


	//----- nvinfo : EIATTR_NUM_BARRIERS
	.align		4
        /*0030*/ 	.byte	0x02, 0x4c
        /*0032*/ 	.byte	0x01
	.zero		1


	//----- nvinfo : EIATTR_MERCURY_ISA_VERSION
	.align		4
        /*0034*/ 	.byte	0x03, 0x5f
        /*0036*/ 	.short	0x0000


	//----- nvinfo : EIATTR_COOP_GROUP_MASK_REGIDS
	.align		4
        /*0038*/ 	.byte	0x04, 0x29
        /*003a*/ 	.short	(.L_158 - .L_157)


	//   ....[0]....
.L_157:
        /*003c*/ 	.word	0xffffffff


	//   ....[1]....
        /*0040*/ 	.word	0xffffffff


	//   ....[2]....
        /*0044*/ 	.word	0xffffffff


	//   ....[3]....
        /*0048*/ 	.word	0xffffffff


	//   ....[4]....
        /*004c*/ 	.word	0xffffffff


	//   ....[5]....
        /*0050*/ 	.word	0xffffffff


	//   ....[6]....
        /*0054*/ 	.word	0xffffffff


	//   ....[7]....
        /*0058*/ 	.word	0xffffffff


	//   ....[8]....
        /*005c*/ 	.word	0xffffffff


	//   ....[9]....
        /*0060*/ 	.word	0xffffffff


	//   ....[10]....
        /*0064*/ 	.word	0xffffffff


	//   ....[11]....
        /*0068*/ 	.word	0xffffffff


	//   ....[12]....
        /*006c*/ 	.word	0xffffffff


	//   ....[13]....
        /*0070*/ 	.word	0xffffffff


	//   ....[14]....
        /*0074*/ 	.word	0xffffffff


	//   ....[15]....
        /*0078*/ 	.word	0xffffffff


	//   ....[16]....
        /*007c*/ 	.word	0xffffffff


	//   ....[17]....
        /*0080*/ 	.word	0xffffffff


	//   ....[18]....
        /*0084*/ 	.word	0xffffffff


	//   ....[19]....
        /*0088*/ 	.word	0xffffffff


	//----- nvinfo : EIATTR_COOP_GROUP_INSTR_OFFSETS
	.align		4
.L_158:
        /*008c*/ 	.byte	0x04, 0x28
        /*008e*/ 	.short	(.L_160 - .L_159)


	//   ....[0]....
.L_159:
        /*0090*/ 	.word	0x00003a70


	//   ....[1]....
        /*0094*/ 	.word	0x00003a90


	//   ....[2]....
        /*0098*/ 	.word	0x00003b30


	//   ....[3]....
        /*009c*/ 	.word	0x00003b40


	//   ....[4]....
        /*00a0*/ 	.word	0x000066c0


	//   ....[5]....
        /*00a4*/ 	.word	0x000066d0


	//   ....[6]....
        /*00a8*/ 	.word	0x00006700


	//   ....[7]....
        /*00ac*/ 	.word	0x00006710


	//   ....[8]....
        /*00b0*/ 	.word	0x00009950


	//   ....[9]....
        /*00b4*/ 	.word	0x00009960


	//   ....[10]....
        /*00b8*/ 	.word	0x00009990


	//   ....[11]....
        /*00bc*/ 	.word	0x000099a0


	//   ....[12]....
        /*00c0*/ 	.word	0x0000c840


	//   ....[13]....
        /*00c4*/ 	.word	0x0000c860


	//   ....[14]....
        /*00c8*/ 	.word	0x0000c880


	//   ....[15]....
        /*00cc*/ 	.word	0x0000c8a0


	//   ....[16]....
        /*00d0*/ 	.word	0x0000df70


	//   ....[17]....
        /*00d4*/ 	.word	0x0000dfb0


	//   ....[18]....
        /*00d8*/ 	.word	0x0000e030


	//   ....[19]....
        /*00dc*/ 	.word	0x0000e050


	//----- nvinfo : EIATTR_EXIT_INSTR_OFFSETS
	.align		4
.L_160:
        /*00e0*/ 	.byte	0x04, 0x1c
        /*00e2*/ 	.short	(.L_162 - .L_161)


	//   ....[0]....
.L_161:
        /*00e4*/ 	.word	0x000002d0


	//   ....[1]....
        /*00e8*/ 	.word	0x0000f920


	//   ....[2]....
        /*00ec*/ 	.word	0x0000fa20


	//   ....[3]....
        /*00f0*/ 	.word	0x0000fa40


	//   ....[4]....
        /*00f4*/ 	.word	0x00010440


	//   ....[5]....
        /*00f8*/ 	.word	0x000104c0


	//----- nvinfo : EIATTR_CTAIDZ_USED
	.align		4
.L_162:
        /*00fc*/ 	.byte	0x01, 0x04
	.zero		2


	//----- nvinfo : EIATTR_CRS_STACK_SIZE
	.align		4
        /*0100*/ 	.byte	0x04, 0x1e
        /*0102*/ 	.short	(.L_164 - .L_163)
.L_163:
        /*0104*/ 	.word	0x00000000
.L_164:


//--------------------- .nv.info._ZN5flash16flash_fwd_kernelI23Flash_fwd_kernel_traitsILi192ELi128ELi64ELi8ELb0ELb0EN7cutlass6half_tE19Flash_kernel_traitsILi192ELi128ELi64ELi8ES3_EELb0ELb1ELb0ELb1ELb0ELb0ELb1ELb0EEEvNS_16Flash_fwd_paramsE --------------------------
	.section	.nv.info._ZN5flash16flash_fwd_kernelI23Flash_fwd_kernel_traitsILi192ELi128ELi64ELi8ELb0ELb0EN7cutlass6half_tE19Flash_kernel_traitsILi192ELi128ELi64ELi8ES3_EELb0ELb1ELb0ELb1ELb0ELb0ELb1ELb0EEEvNS_16Flash_fwd_paramsE,"",@"SHT_CUDA_INFO"
	.sectionflags	@""
	.align	4


	//----- nvinfo : EIATTR_CUDA_API_VERSION
	.align		4
        /*0000*/ 	.byte	0x04, 0x37
        /*0002*/ 	.short	(.L_166 - .L_165)
.L_165:
        /*0004*/ 	.word	0x00000082


	//----- nvinfo : EIATTR_SW2861232_WAR
	.align		4
.L_166:
        /*0008*/ 	.byte	0x01, 0x35
	.zero		2


	//----- nvinfo : EIATTR_PARAM_CBANK
	.align		4
        /*000c*/ 	.byte	0x04, 0x0a
        /*000e*/ 	.short	(.L_168 - .L_167)
	.align		4
.L_167:
        /*0010*/ 	.word	index@(.nv.constant0._ZN5flash16flash_fwd_kernelI23Flash_fwd_kernel_traitsILi192ELi128ELi64ELi8ELb0ELb0EN7cutlass6half_tE19Flash_kernel_traitsILi192ELi128ELi64ELi8ES3_EELb0ELb1ELb0ELb1ELb0ELb0ELb1ELb0EEEvNS_16Flash_fwd_paramsE)
        /*0014*/ 	.short	0x0160
        /*0016*/ 	.short	0x01d0


	//----- nvinfo : EIATTR_CBANK_PARAM_SIZE
	.align		4
.L_168:
        /*0018*/ 	.byte	0x03, 0x19
        /*001a*/ 	.short	0x01d0


	//----- nvinfo : EIATTR_KPARAM_INFO
	.align		4
        /*001c*/ 	.byte	0x04, 0x17
        /*001e*/ 	.short	(.L_170 - .L_169)
.L_169:
        /*0020*/ 	.word	0x00000000
        /*0024*/ 	.short	0x0000
        /*0026*/ 	.short	0x0000
        /*0028*/ 	.byte	0x00, 0xf0, 0x41, 0x07


	//----- nvinfo : EIATTR_MAXREG_COUNT
	.align		4
.L_170:
        /*002c*/ 	.byte	0x03, 0x1b
        /*002e*/ 	.short	0x00ff


	//----- nvinfo : EIATTR_NUM_BARRIERS
	.align		4
        /*0030*/ 	.byte	0x02, 0x4c
        /*0032*/ 	.byte	0x01
	.zero		1


	//----- nvinfo : EIATTR_MERCURY_ISA_VERSION
	.align		4
        /*0034*/ 	.byte	0x03, 0x5f
        /*0036*/ 	.short	0x0000


	//----- nvinfo : EIATTR_COOP_GROUP_MASK_REGIDS
	.align		4
        /*0038*/ 	.byte	0x04, 0x29
        /*003a*/ 	.short	(.L_172 - .L_171)


	//   ....[0]....
.L_171:
        /*003c*/ 	.word	0xffffffff


	//   ....[1]....
        /*0040*/ 	.word	0xffffffff


	//   ....[2]....
        /*0044*/ 	.word	0xffffffff


	//   ....[3]....
        /*0048*/ 	.word	0xffffffff


	//   ....[4]....
        /*004c*/ 	.word	0xffffffff


	//   ....[5]....
        /*0050*/ 	.word	0xffffffff


	//   ....[6]....
        /*0054*/ 	.word	0xffffffff


	//   ....[7]....
        /*0058*/ 	.word	0xffffffff


	//   ....[8]....
        /*005c*/ 	.word	0xffffffff


	//   ....[9]....
        /*0060*/ 	.word	0xffffffff


	//   ....[10]....
        /*0064*/ 	.word	0xffffffff


	//   ....[11]....
        /*0068*/ 	.word	0xffffffff


	//   ....[12]....
        /*006c*/ 	.word	0xffffffff


	//   ....[13]....
        /*0070*/ 	.word	0xffffffff


	//   ....[14]....
        /*0074*/ 	.word	0xffffffff


	//   ....[15]....
        /*0078*/ 	.word	0xffffffff


	//   ....[16]....
        /*007c*/ 	.word	0xffffffff


	//   ....[17]....
        /*0080*/ 	.word	0xffffffff


	//   ....[18]....
        /*0084*/ 	.word	0xffffffff


	//   ....[19]....
        /*0088*/ 	.word	0xffffffff


	//----- nvinfo : EIATTR_COOP_GROUP_INSTR_OFFSETS
	.align		4
.L_172:
        /*008c*/ 	.byte	0x04, 0x28
        /*008e*/ 	.short	(.L_174 - .L_173)


	//   ....[0]....
.L_173:
        /*0090*/ 	.word	0x00003e70


	//   ....[1]....
        /*0094*/ 	.word	0x00003e90


	//   ....[2]....
        /*0098*/ 	.word	0x00003f30


	//   ....[3]....
        /*009c*/ 	.word	0x00003f40


	//   ....[4]....
        /*00a0*/ 	.word	0x00006ea0


	//   ....[5]....
        /*00a4*/ 	.word	0x00006eb0


	//   ....[6]....
        /*00a8*/ 	.word	0x00006ee0


	//   ....[7]....
        /*00ac*/ 	.word	0x00006ef0


	//   ....[8]....
        /*00b0*/ 	.word	0x0000a540


	//   ....[9]....
        /*00b4*/ 	.word	0x0000a550


	//   ....[10]....
        /*00b8*/ 	.word	0x0000a590


	//   ....[11]....
        /*00bc*/ 	.word	0x0000a5a0


	//   ....[12]....
        /*00c0*/ 	.word	0x0000d840


	//   ....[13]....
        /*00c4*/ 	.word	0x0000d860


	//   ....[14]....
        /*00c8*/ 	.word	0x0000d890


	//   ....[15]....
        /*00cc*/ 	.word	0x0000d8b0


	//   ....[16]....
        /*00d0*/ 	.word	0x0000ef90


	//   ....[17]....
        /*00d4*/ 	.word	0x0000efd0


	//   ....[18]....
        /*00d8*/ 	.word	0x0000f050


	//   ....[19]....
        /*00dc*/ 	.word	0x0000f070


	//----- nvinfo : EIATTR_EXIT_INSTR_OFFSETS
	.align		4
.L_174:
        /*00e0*/ 	.byte	0x04, 0x1c
        /*00e2*/ 	.short	(.L_176 - .L_175)


	//   ....[0]....
.L_175:
        /*00e4*/ 	.word	0x000002d0


	//   ....[1]....
        /*00e8*/ 	.word	0x00010940


	//   ....[2]....
        /*00ec*/ 	.word	0x00010a40


	//   ....[3]....
        /*00f0*/ 	.word	0x00010a60


	//   ....[4]....
        /*00f4*/ 	.word	0x00011460


	//   ....[5]....
        /*00f8*/ 	.word	0x000114e0


	//----- nvinfo : EIATTR_CTAIDZ_USED
	.align		4
.L_176:
        /*00fc*/ 	.byte	0x01, 0x04
	.zero		2


	//----- nvinfo : EIATTR_CRS_STACK_SIZE
	.align		4
        /*0100*/ 	.byte	0x04, 0x1e
        /*0102*/ 	.short	(.L_178 - .L_177)
.L_177:
        /*0104*/ 	.word	0x00000000
.L_178:


//--------------------- .nv.info._ZN5flash16flash_fwd_kernelI23Flash_fwd_kernel_traitsILi192ELi64ELi64ELi4ELb0ELb0EN7cutlass6half_tE19Flash_kernel_traitsILi192ELi64ELi64ELi4ES3_EELb1ELb1ELb0ELb0ELb0ELb0ELb0ELb0EEEvNS_16Flash_fwd_paramsE --------------------------
	.section	.nv.info._ZN5flash16flash_fwd_kernelI23Flash_fwd_kernel_traitsILi192ELi64ELi64ELi4ELb0ELb0EN7cutlass6half_tE19Flash_kernel_traitsILi192ELi64ELi64ELi4ES3_EELb1ELb1ELb0ELb0ELb0ELb0ELb0ELb0EEEvNS_16Flash_fwd_paramsE,"",@"SHT_CUDA_INFO"
	.sectionflags	@""
	.align	4


	//----- nvinfo : EIATTR_CUDA_API_VERSION
	.align		4
        /*0000*/ 	.byte	0x04, 0x37
        /*0002*/ 	.short	(.L_180 - .L_179)
.L_179:
        /*0004*/ 	.word	0x00000082


	//----- nvinfo : EIATTR_SW2861232_WAR
	.align		4
.L_180:
        /*0008*/ 	.byte	0x01, 0x35
	.zero		2


	//----- nvinfo : EIATTR_PARAM_CBANK
	.align		4
        /*000c*/ 	.byte	0x04, 0x0a
        /*000e*/ 	.short	(.L_182 - .L_181)
	.align		4
.L_181:
        /*0010*/ 	.word	index@(.nv.constant0._ZN5flash16flash_fwd_kernelI23Flash_fwd_kernel_traitsILi192ELi64ELi64ELi4ELb0ELb0EN7cutlass6half_tE19Flash_kernel_traitsILi192ELi64ELi64ELi4ES3_EELb1ELb1ELb0ELb0ELb0ELb0ELb0ELb0EEEvNS_16Flash_fwd_paramsE)
        /*0014*/ 	.short	0x0160
        /*0016*/ 	.short	0x01d0


	//----- nvinfo : EIATTR_CBANK_PARAM_SIZE
	.align		4
.L_182:
        /*0018*/ 	.byte	0x03, 0x19
        /*001a*/ 	.short	0x01d0


	//----- nvinfo : EIATTR_KPARAM_INFO
	.align		4
        /*001c*/ 	.byte	0x04, 0x17
        /*001e*/ 	.short	(.L_184 - .L_183)
.L_183:
        /*0020*/ 	.word	0x00000000
        /*0024*/ 	.short	0x0000
        /*0026*/ 	.short	0x0000
        /*0028*/ 	.byte	0x00, 0xf0, 0x41, 0x07


	//----- nvinfo : EIATTR_MAXREG_COUNT
	.align		4
.L_184:
        /*002c*/ 	.byte	0x03, 0x1b
        /*002e*/ 	.short	0x00ff


	//----- nvinfo : EIATTR_NUM_BARRIERS
	.align		4
        /*0030*/ 	.byte	0x02, 0x4c
        /*0032*/ 	.byte	0x01
	.zero		1


	//----- nvinfo : EIATTR_MERCURY_ISA_VERSION
	.align		4
        /*0034*/ 	.byte	0x03, 0x5f
        /*0036*/ 	.short	0x0000


	//----- nvinfo : EIATTR_COOP_GROUP_MASK_REGIDS
	.align		4
        /*0038*/ 	.byte	0x04, 0x29
        /*003a*/ 	.short	(.L_186 - .L_185)


	//   ....[0]....
.L_185:
        /*003c*/ 	.word	0xffffffff


	//   ....[1]....
        /*0040*/ 	.word	0xffffffff


	//   ....[2]....
        /*0044*/ 	.word	0xffffffff


	//   ....[3]....
        /*0048*/ 	.word	0xffffffff


	//   ....[4]....
        /*004c*/ 	.word	0xffffffff


	//   ....[5]....
        /*0050*/ 	.word	0xffffffff


	//   ....[6]....
        /*0054*/ 	.word	0xffffffff


	//   ....[7]....
        /*0058*/ 	.word	0xffffffff


	//   ....[8]....
        /*005c*/ 	.word	0xffffffff


	//   ....[9]....
        /*0060*/ 	.word	0xffffffff


	//   ....[10]....
        /*0064*/ 	.word	0xffffffff


	//   ....[11]....
        /*0068*/ 	.word	0xffffffff


	//   ....[12]....
        /*006c*/ 	.word	0xffffffff


	//   ....[13]....
        /*0070*/ 	.word	0xffffffff


	//   ....[14]....
        /*0074*/ 	.word	0xffffffff


	//   ....[15]....
        /*0078*/ 	.word	0xffffffff


	//----- nvinfo : EIATTR_COOP_GROUP_INSTR_OFFSETS
	.align		4
.L_186:
        /*007c*/ 	.byte	0x04, 0x28
        /*007e*/ 	.short	(.L_188 - .L_187)


	//   ....[0]....
.L_187:
        /*0080*/ 	.word	0x000049a0


	//   ....[1]....
        /*0084*/ 	.word	0x00004a70


	//   ....[2]....
        /*0088*/ 	.word	0x00004ad0


	//   ....[3]....
        /*008c*/ 	.word	0x00004b40


	//   ....[4]....
        /*0090*/ 	.word	0x00008270


	//   ....[5]....
        /*0094*/ 	.word	0x000082a0


	//   ....[6]....
        /*0098*/ 	.word	0x000083a0


	//   ....[7]....
        /*009c*/ 	.word	0x00008430


	//   ....[8]....
        /*00a0*/ 	.word	0x0000bd90


	//   ....[9]....
        /*00a4*/ 	.word	0x0000bdc0


	//   ....[10]....
        /*00a8*/ 	.word	0x0000bdf0


	//   ....[11]....
        /*00ac*/ 	.word	0x0000be00


	//   ....[12]....
        /*00b0*/ 	.word	0x0000ddd0


	//   ....[13]....
        /*00b4*/ 	.word	0x0000de10


	//   ....[14]....
        /*00b8*/ 	.word	0x0000df20


	//   ....[15]....
        /*00bc*/ 	.word	0x0000df40


	//----- nvinfo : EIATTR_EXIT_INSTR_OFFSETS
	.align		4
.L_188:
        /*00c0*/ 	.byte	0x04, 0x1c
        /*00c2*/ 	.short	(.L_190 - .L_189)


	//   ....[0]....
.L_189:
        /*00c4*/ 	.word	0x00000710


	//   ....[1]....
        /*00c8*/ 	.word	0x0000f820


	//   ....[2]....
        /*00cc*/ 	.word	0x0000f920


	//   ....[3]....
        /*00d0*/ 	.word	0x0000f940


	//   ....[4]....
        /*00d4*/ 	.word	0x000103c0


	//   ....[5]....
        /*00d8*/ 	.word	0x00010440


	//----- nvinfo : EIATTR_CTAIDZ_USED
	.align		4
.L_190:
        /*00dc*/ 	.byte	0x01, 0x04
	.zero		2


	//----- nvinfo : EIATTR_CRS_STACK_SIZE
	.align		4
        /*00e0*/ 	.byte	0x04, 0x1e
        /*00e2*/ 	.short	(.L_192 - .L_191)
.L_191:
        /*00e4*/ 	.word	0x00000000
.L_192:


//--------------------- .nv.info._ZN5flash16flash_fwd_kernelI23Flash_fwd_kernel_traitsILi192ELi64ELi64ELi4ELb0ELb0EN7cutlass6half_tE19Flash_kernel_traitsILi192ELi64ELi64ELi4ES3_EELb1ELb1ELb0ELb0ELb0ELb1ELb0ELb0EEEvNS_16Flash_fwd_paramsE --------------------------
	.section	.nv.info._ZN5flash16flash_fwd_kernelI23Flash_fwd_kernel_traitsILi192ELi64ELi64ELi4ELb0ELb0EN7cutlass6half_tE19Flash_kernel_traitsILi192ELi64ELi64ELi4ES3_EELb1ELb1ELb0ELb0ELb0ELb1ELb0ELb0EEEvNS_16Flash_fwd_paramsE,"",@"SHT_CUDA_INFO"
	.sectionflags	@""
	.align	4


	//----- nvinfo : EIATTR_CUDA_API_VERSION
	.align		4
        /*0000*/ 	.byte	0x04, 0x37
        /*0002*/ 	.short	(.L_194 - .L_193)
.L_193:
        /*0004*/ 	.word	0x00000082


	//----- nvinfo : EIATTR_SW2861232_WAR
	.align		4
.L_194:
        /*0008*/ 	.byte	0x01, 0x35
	.zero		2


	//----- nvinfo : EIATTR_PARAM_CBANK
	.align		4
        /*000c*/ 	.byte	0x04, 0x0a
        /*000e*/ 	.short	(.L_196 - .L_195)
	.align		4
.L_195:
        /*0010*/ 	.word	index@(.nv.constant0._ZN5flash16flash_fwd_kernelI23Flash_fwd_kernel_traitsILi192ELi64ELi64ELi4ELb0ELb0EN7cutlass6half_tE19Flash_kernel_traitsILi192ELi64ELi64ELi4ES3_EELb1ELb1ELb0ELb0ELb0ELb1ELb0ELb0EEEvNS_16Flash_fwd_paramsE)
        /*0014*/ 	.short	0x0160
        /*0016*/ 	.short	0x01d0


	//----- nvinfo : EIATTR_CBANK_PARAM_SIZE
	.align		4
.L_196:
        /*0018*/ 	.byte	0x03, 0x19
        /*001a*/ 	.short	0x01d0


	//----- nvinfo : EIATTR_KPARAM_INFO
	.align		4
        /*001c*/ 	.byte	0x04, 0x17
        /*001e*/ 	.short	(.L_198 - .L_197)
.L_197:
        /*0020*/ 	.word	0x00000000
        /*0024*/ 	.short	0x0000
        /*0026*/ 	.short	0x0000
        /*0028*/ 	.byte	0x00, 0xf0, 0x41, 0x07


	//----- nvinfo : EIATTR_MAXREG_COUNT
	.align		4
.L_198:
        /*002c*/ 	.byte	0x03, 0x1b
        /*002e*/ 	.short	0x00ff


	//----- nvinfo : EIATTR_NUM_BARRIERS
	.align		4
        /*0030*/ 	.byte	0x02, 0x4c
        /*0032*/ 	.byte	0x01
	.zero		1


	//----- nvinfo : EIATTR_MERCURY_ISA_VERSION
	.align		4
        /*0034*/ 	.byte	0x03, 0x5f
        /*0036*/ 	.short	0x0000


	//----- nvinfo : EIATTR_COOP_GROUP_MASK_REGIDS
	.align		4
        /*0038*/ 	.byte	0x04, 0x29
        /*003a*/ 	.short	(.L_200 - .L_199)


	//   ....[0]....
.L_199:
        /*003c*/ 	.word	0xffffffff


	//   ....[1]....
        /*0040*/ 	.word	0xffffffff


	//   ....[2]....
        /*0044*/ 	.word	0xffffffff


	//   ....[3]....
        /*0048*/ 	.word	0xffffffff


	//   ....[4]....
        /*004c*/ 	.word	0xffffffff


	//   ....[5]....
        /*0050*/ 	.word	0xffffffff


	//   ....[6]....
        /*0054*/ 	.word	0xffffffff


	//   ....[7]....
        /*0058*/ 	.word	0xffffffff


	//   ....[8]....
        /*005c*/ 	.word	0xffffffff


	//   ....[9]....
        /*0060*/ 	.word	0xffffffff


	//   ....[10]....
        /*0064*/ 	.word	0xffffffff


	//   ....[11]....
        /*0068*/ 	.word	0xffffffff


	//   ....[12]....
        /*006c*/ 	.word	0xffffffff


	//   ....[13]....
        /*0070*/ 	.word	0xffffffff


	//   ....[14]....
        /*0074*/ 	.word	0xffffffff


	//   ....[15]....
        /*0078*/ 	.word	0xffffffff


	//----- nvinfo : EIATTR_COOP_GROUP_INSTR_OFFSETS
	.align		4
.L_200:
        /*007c*/ 	.byte	0x04, 0x28
        /*007e*/ 	.short	(.L_202 - .L_201)


	//   ....[0]....
.L_201:
        /*0080*/ 	.word	0x00003410


	//   ....[1]....
        /*0084*/ 	.word	0x00003430


	//   ....[2]....
        /*0088*/ 	.word	0x00003520


	//   ....[3]....
        /*008c*/ 	.word	0x00003580


	//   ....[4]....
        /*0090*/ 	.word	0x00006470


	//   ....[5]....
        /*0094*/ 	.word	0x000064a0


	//   ....[6]....
        /*0098*/ 	.word	0x00006510


	//   ....[7]....
        /*009c*/ 	.word	0x00006530


	//   ....[8]....
        /*00a0*/ 	.word	0x00009740


	//   ....[9]....
        /*00a4*/ 	.word	0x00009770


	//   ....[10]....
        /*00a8*/ 	.word	0x000097a0


	//   ....[11]....
        /*00ac*/ 	.word	0x000097b0


	//   ....[12]....
        /*00b0*/ 	.word	0x0000b780


	//   ....[13]....
        /*00b4*/ 	.word	0x0000b7c0


	//   ....[14]....
        /*00b8*/ 	.word	0x0000b8d0


	//   ....[15]....
        /*00bc*/ 	.word	0x0000b8f0


	//----- nvinfo : EIATTR_EXIT_INSTR_OFFSETS
	.align		4
.L_202:
        /*00c0*/ 	.byte	0x04, 0x1c
        /*00c2*/ 	.short	(.L_204 - .L_203)


	//   ....[0]....
.L_203:
        /*00c4*/ 	.word	0x00000710


	//   ....[1]....
        /*00c8*/ 	.word	0x0000d050


	//   ....[2]....
        /*00cc*/ 	.word	0x0000d130


	//   ....[3]....
        /*00d0*/ 	.word	0x0000dad0


	//   ....[4]....
        /*00d4*/ 	.word	0x0000db50


	//----- nvinfo : EIATTR_CTAIDZ_USED
	.align		4
.L_204:
        /*00d8*/ 	.byte	0x01, 0x04
	.zero		2


	//----- nvinfo : EIATTR_CRS_STACK_SIZE
	.align		4
        /*00dc*/ 	.byte	0x04, 0x1e
        /*00de*/ 	.short	(.L_206 - .L_205)
.L_205:
        /*00e0*/ 	.word	0x00000000
.L_206:


//--------------------- .nv.info._ZN5flash16flash_fwd_kernelI23Flash_fwd_kernel_traitsILi192ELi64ELi64ELi4ELb0ELb0EN7cutlass6half_tE19Flash_kernel_traitsILi192ELi64ELi64ELi4ES3_EELb0ELb1ELb0ELb0ELb0ELb1ELb1ELb0EEEvNS_16Flash_fwd_paramsE --------------------------
	.section	.nv.info._ZN5flash16flash_fwd_kernelI23Flash_fwd_kernel_traitsILi192ELi64ELi64ELi4ELb0ELb0EN7cutlass6half_tE19Flash_kernel_traitsILi192ELi64ELi64ELi4ES3_EELb0ELb1ELb0ELb0ELb0ELb1ELb1ELb0EEEvNS_16Flash_fwd_paramsE,"",@"SHT_CUDA_INFO"
	.sectionflags	@""
	.align	4


	//----- nvinfo : EIATTR_CUDA_API_VERSION
	.align		4
        /*0000*/ 	.byte	0x04, 0x37
        /*0002*/ 	.short	(.L_208 - .L_207)
.L_207:
        /*0004*/ 	.word	0x00000082


	//----- nvinfo : EIATTR_SW2861232_WAR
	.align		4
.L_208:
        /*0008*/ 	.byte	0x01, 0x35
	.zero		2


	//----- nvinfo : EIATTR_PARAM_CBANK
	.align		4
        /*000c*/ 	.byte	0x04, 0x0a
        /*000e*/ 	.short	(.L_210 - .L_209)
	.align		4
.L_209:
        /*0010*/ 	.word	index@(.nv.constant0._ZN5flash16flash_fwd_kernelI23Flash_fwd_kernel_traitsILi192ELi64ELi64ELi4ELb0ELb0EN7cutlass6half_tE19Flash_kernel_traitsILi192ELi64ELi64ELi4ES3_EELb0ELb1ELb0ELb0ELb0ELb1ELb1ELb0EEEvNS_16Flash_fwd_paramsE)
        /*0014*/ 	.short	0x0160
        /*0016*/ 	.short	0x01d0


	//----- nvinfo : EIATTR_CBANK_PARAM_SIZE
	.align		4
.L_210:
        /*0018*/ 	.byte	0x03, 0x19
        /*001a*/ 	.short	0x01d0


	//----- nvinfo : EIATTR_KPARAM_INFO
	.align		4
        /*001c*/ 	.byte	0x04, 0x17
        /*001e*/ 	.short	(.L_212 - .L_211)
.L_211:
        /*0020*/ 	.word	0x00000000
        /*0024*/ 	.short	0x0000
        /*0026*/ 	.short	0x0000
        /*0028*/ 	.byte	0x00, 0xf0, 0x41, 0x07


	//----- nvinfo : EIATTR_MAXREG_COUNT
	.align		4
.L_212:
        /*002c*/ 	.byte	0x03, 0x1b
        /*002e*/ 	.short	0x00ff


	//----- nvinfo : EIATTR_NUM_BARRIERS
	.align		4
        /*0030*/ 	.byte	0x02, 0x4c
        /*0032*/ 	.byte	0x01
	.zero		1


	//----- nvinfo : EIATTR_MERCURY_ISA_VERSION
	.align		4
        /*0034*/ 	.byte	0x03, 0x5f
        /*0036*/ 	.short	0x0000


	//----- nvinfo : EIATTR_INT_WARP_WIDE_INSTR_OFFSETS
	.align		4
        /*0038*/ 	.byte	0x04, 0x31
        /*003a*/ 	.short	(.L_214 - .L_213)


	//   ....[0]....
.L_213:
        /*003c*/ 	.word	0x00001330


	//   ....[1]....
        /*0040*/ 	.word	0x000016c0


	//----- nvinfo : EIATTR_COOP_GROUP_MASK_REGIDS
	.align		4
.L_214:
        /*0044*/ 	.byte	0x04, 0x29
        /*0046*/ 	.short	(.L_216 - .L_215)


	//   ....[0]....
.L_215:
        /*0048*/ 	.word	0xffffffff


	//   ....[1]....
        /*004c*/ 	.word	0xffffffff


	//   ....[2]....
        /*0050*/ 	.word	0xffffffff


	//   ....[3]....
        /*0054*/ 	.word	0xffffffff


	//   ....[4]....
        /*0058*/ 	.word	0xffffffff


	//   ....[5]....
        /*005c*/ 	.word	0xffffffff


	//   ....[6]....
        /*0060*/ 	.word	0xffffffff


	//   ....[7]....
        /*0064*/ 	.word	0xffffffff


	//   ....[8]....
        /*0068*/ 	.word	0xffffffff


	//   ....[9]....
        /*006c*/ 	.word	0xffffffff


	//   ....[10]....
        /*0070*/ 	.word	0xffffffff


	//   ....[11]....
        /*0074*/ 	.word	0xffffffff


	//   ....[12]....
        /*0078*/ 	.word	0xffffffff


	//   ....[13]....
        /*007c*/ 	.word	0xffffffff


	//   ....[14]....
        /*0080*/ 	.word	0xffffffff


	//   ....[15]....
        /*0084*/ 	.word	0xffffffff


	//----- nvinfo : EIATTR_COOP_GROUP_INSTR_OFFSETS
	.align		4
.L_216:
        /*0088*/ 	.byte	0x04, 0x28
        /*008a*/ 	.short	(.L_218 - .L_217)


	//   ....[0]....
.L_217:
        /*008c*/ 	.word	0x000034f0


	//   ....[1]....
        /*0090*/ 	.word	0x00003510


	//   ....[2]....
        /*0094*/ 	.word	0x000035b0


	//   ....[3]....
        /*0098*/ 	.word	0x000035c0


	//   ....[4]....
        /*009c*/ 	.word	0x00006040


	//   ....[5]....
        /*00a0*/ 	.word	0x00006050


	//   ....[6]....
        /*00a4*/ 	.word	0x00006080


	//   ....[7]....
        /*00a8*/ 	.word	0x00006090


	//   ....[8]....
        /*00ac*/ 	.word	0x00008d90


	//   ....[9]....
        /*00b0*/ 	.word	0x00008da0


	//   ....[10]....
        /*00b4*/ 	.word	0x00008dd0


	//   ....[11]....
        /*00b8*/ 	.word	0x00008df0


	//   ....[12]....
        /*00bc*/ 	.word	0x0000a480


	//   ....[13]....
        /*00c0*/ 	.word	0x0000a4c0


	//   ....[14]....
        /*00c4*/ 	.word	0x0000a5b0


	//   ....[15]....
        /*00c8*/ 	.word	0x0000a5e0


	//----- nvinfo : EIATTR_EXIT_INSTR_OFFSETS
	.align		4
.L_218:
        /*00cc*/ 	.byte	0x04, 0x1c
        /*00ce*/ 	.short	(.L_220 - .L_219)


	//   ....[0]....
.L_219:
        /*00d0*/ 	.word	0x000004d0


	//   ....[1]....
        /*00d4*/ 	.word	0x0000bd30


	//   ....[2]....
        /*00d8*/ 	.word	0x0000be00


	//   ....[3]....
        /*00dc*/ 	.word	0x0000c790


	//   ....[4]....
        /*00e0*/ 	.word	0x0000c810


	//----- nvinfo : EIATTR_CTAIDZ_USED
	.align		4
.L_220:
        /*00e4*/ 	.byte	0x01, 0x04
	.zero		2


	//----- nvinfo : EIATTR_CRS_STACK_SIZE
	.align		4
        /*00e8*/ 	.byte	0x04, 0x1e
        /*00ea*/ 	.short	(.L_222 - .L_221)
.L_221:
        /*00ec*/ 	.word	0x00000000
.L_222:


//--------------------- .nv.info._ZN5flash16flash_fwd_kernelI23Flash_fwd_kernel_traitsILi192ELi64ELi64ELi4ELb0ELb0EN7cutlass6half_tE19Flash_kernel_traitsILi192ELi64ELi64ELi4ES3_EELb1ELb1ELb0ELb1ELb0ELb0ELb0ELb0EEEvNS_16Flash_fwd_paramsE --------------------------
	.section	.nv.info._ZN5flash16flash_fwd_kernelI23Flash_fwd_kernel_traitsILi192ELi64ELi64ELi4ELb0ELb0EN7cutlass6half_tE19Flash_kernel_traitsILi192ELi64ELi64ELi4ES3_EELb1ELb1ELb0ELb1ELb0ELb0ELb0ELb0EEEvNS_16Flash_fwd_paramsE,"",@"SHT_CUDA_INFO"
	.sectionflags	@""
	.align	4


	//----- nvinfo : EIATTR_CUDA_API_VERSION
	.align		4
        /*0000*/ 	.byte	0x04, 0x37
        /*0002*/ 	.short	(.L_224 - .L_223)
.L_223:
        /*0004*/ 	.word	0x00000082


	//----- nvinfo : EIATTR_SW2861232_WAR
	.align		4
.L_224:
        /*0008*/ 	.byte	0x01, 0x35
	.zero		2


	//----- nvinfo : EIATTR_PARAM_CBANK
	.align		4
        /*000c*/ 	.byte	0x04, 0x0a
        /*000e*/ 	.short	(.L_226 - .L_225)
	.align		4
.L_225:
        /*0010*/ 	.word	index@(.nv.constant0._ZN5flash16flash_fwd_kernelI23Flash_fwd_kernel_traitsILi192ELi64ELi64ELi4ELb0ELb0EN7cutlass6half_tE19Flash_kernel_traitsILi192ELi64ELi64ELi4ES3_EELb1ELb1ELb0ELb1ELb0ELb0ELb0ELb0EEEvNS_16Flash_fwd_paramsE)
        /*0014*/ 	.short	0x0160
        /*0016*/ 	.short	0x01d0


	//----- nvinfo : EIATTR_CBANK_PARAM_SIZE
	.align		4
.L_226:
        /*0018*/ 	.byte	0x03, 0x19
        /*001a*/ 	.short	0x01d0


	//----- nvinfo : EIATTR_KPARAM_INFO
	.align		4
        /*001c*/ 	.byte	0x04, 0x17
        /*001e*/ 	.short	(.L_228 - .L_227)
.L_227:
        /*0020*/ 	.word	0x00000000
        /*0024*/ 	.short	0x0000
        /*0026*/ 	.short	0x0000
        /*0028*/ 	.byte	0x00, 0xf0, 0x41, 0x07


	//----- nvinfo : EIATTR_MAXREG_COUNT
	.align		4
.L_228:
        /*002c*/ 	.byte	0x03, 0x1b
        /*002e*/ 	.short	0x00ff


	//----- nvinfo : EIATTR_NUM_BARRIERS
	.align		4
        /*0030*/ 	.byte	0x02, 0x4c
        /*0032*/ 	.byte	0x01
	.zero		1


	//----- nvinfo : EIATTR_MERCURY_ISA_VERSION
	.align		4
        /*0034*/ 	.byte	0x03, 0x5f
        /*0036*/ 	.short	0x0000


	//----- nvinfo : EIATTR_COOP_GROUP_MASK_REGIDS
	.align		4
        /*0038*/ 	.byte	0x04, 0x29
        /*003a*/ 	.short	(.L_230 - .L_229)


	//   ....[0]....
.L_229:
        /*003c*/ 	.word	0xffffffff


	//   ....[1]....
        /*0040*/ 	.word	0xffffffff


	//   ....[2]....
        /*0044*/ 	.word	0xffffffff


	//   ....[3]....
        /*0048*/ 	.word	0xffffffff


	//   ....[4]....
        /*004c*/ 	.word	0xffffffff


	//   ....[5]....
        /*0050*/ 	.word	0xffffffff


	//   ....[6]....
        /*0054*/ 	.word	0xffffffff


	//   ....[7]....
        /*0058*/ 	.word	0xffffffff


	//   ....[8]....
        /*005c*/ 	.word	0xffffffff


	//   ....[9]....
        /*0060*/ 	.word	0xffffffff


	//   ....[10]....
        /*0064*/ 	.word	0xffffffff


	//   ....[11]....
        /*0068*/ 	.word	0xffffffff


	//   ....[12]....
        /*006c*/ 	.word	0xffffffff


	//   ....[13]....
        /*0070*/ 	.word	0xffffffff


	//   ....[14]....
        /*0074*/ 	.word	0xffffffff


	//   ....[15]....
        /*0078*/ 	.word	0xffffffff


	//----- nvinfo : EIATTR_COOP_GROUP_INSTR_OFFSETS
	.align		4
.L_230:
        /*007c*/ 	.byte	0x04, 0x28
        /*007e*/ 	.short	(.L_232 - .L_231)


	//   ....[0]....
.L_231:
        /*0080*/ 	.word	0x00004df0


	//   ....[1]....
        /*0084*/ 	.word	0x00004e10


	//   ....[2]....
        /*0088*/ 	.word	0x00004ee0


	//   ....[3]....
        /*008c*/ 	.word	0x00004f80


	//   ....[4]....
        /*0090*/ 	.word	0x00008990


	//   ....[5]....
        /*0094*/ 	.word	0x000089c0


	//   ....[6]....
        /*0098*/ 	.word	0x00008ac0


	//   ....[7]....
        /*009c*/ 	.word	0x00008b10


	//   ....[8]....
        /*00a0*/ 	.word	0x0000c8e0


	//   ....[9]....
        /*00a4*/ 	.word	0x0000c8f0


	//   ....[10]....
        /*00a8*/ 	.word	0x0000c910


	//   ....[11]....
        /*00ac*/ 	.word	0x0000c930


	//   ....[12]....
        /*00b0*/ 	.word	0x0000e910


	//   ....[13]....
        /*00b4*/ 	.word	0x0000e950


	//   ....[14]....
        /*00b8*/ 	.word	0x0000ea60


	//   ....[15]....
        /*00bc*/ 	.word	0x0000ea80


	//----- nvinfo : EIATTR_EXIT_INSTR_OFFSETS
	.align		4
.L_232:
        /*00c0*/ 	.byte	0x04, 0x1c
        /*00c2*/ 	.short	(.L_234 - .L_233)


	//   ....[0]....
.L_233:
        /*00c4*/ 	.word	0x00000710


	//   ....[1]....
        /*00c8*/ 	.word	0x00010360


	//   ....[2]....
        /*00cc*/ 	.word	0x00010460


	//   ....[3]....
        /*00d0*/ 	.word	0x00010480


	//   ....[4]....
        /*00d4*/ 	.word	0x00010f00


	//   ....[5]....
        /*00d8*/ 	.word	0x00010f80


	//----- nvinfo : EIATTR_CTAIDZ_USED
	.align		4
.L_234:
        /*00dc*/ 	.byte	0x01, 0x04
	.zero		2


	//----- nvinfo : EIATTR_CRS_STACK_SIZE
	.align		4
        /*00e0*/ 	.byte	0x04, 0x1e
        /*00e2*/ 	.short	(.L_236 - .L_235)
.L_235:
        /*00e4*/ 	.word	0x00000000
.L_236:


//--------------------- .nv.info._ZN5flash16flash_fwd_kernelI23Flash_fwd_kernel_traitsILi192ELi64ELi64ELi4ELb0ELb0EN7cutlass6half_tE19Flash_kernel_traitsILi192ELi64ELi64ELi4ES3_EELb1ELb1ELb0ELb0ELb0ELb0ELb0ELb1EEEvNS_16Flash_fwd_paramsE --------------------------
	.section	.nv.info._ZN5flash16flash_fwd_kernelI23Flash_fwd_kernel_traitsILi192ELi64ELi64ELi4ELb0ELb0EN7cutlass6half_tE19Flash_kernel_traitsILi192ELi64ELi64ELi4ES3_EELb1ELb1ELb0ELb0ELb0ELb0ELb0ELb1EEEvNS_16Flash_fwd_paramsE,"",@"SHT_CUDA_INFO"
	.sectionflags	@""
	.align	4


	//----- nvinfo : EIATTR_CUDA_API_VERSION
	.align		4
        /*0000*/ 	.byte	0x04, 0x37
        /*0002*/ 	.short	(.L_238 - .L_237)
.L_237:
        /*0004*/ 	.word	0x00000082


	//----- nvinfo : EIATTR_SW2861232_WAR
	.align		4
.L_238:
        /*0008*/ 	.byte	0x01, 0x35
	.zero		2


	//----- nvinfo : EIATTR_PARAM_CBANK
	.align		4
        /*000c*/ 	.byte	0x04, 0x0a
        /*000e*/ 	.short	(.L_240 - .L_239)
	.align		4
.L_239:
        /*0010*/ 	.word	index@(.nv.constant0._ZN5flash16flash_fwd_kernelI23Flash_fwd_kernel_traitsILi192ELi64ELi64ELi4ELb0ELb0EN7cutlass6half_tE19Flash_kernel_traitsILi192ELi64ELi64ELi4ES3_EELb1ELb1ELb0ELb0ELb0ELb0ELb0ELb1EEEvNS_16Flash_fwd_paramsE)
        /*0014*/ 	.short	0x0160
        /*0016*/ 	.short	0x01d0


	//----- nvinfo : EIATTR_CBANK_PARAM_SIZE
	.align		4
.L_240:
        /*0018*/ 	.byte	0x03, 0x19
        /*001a*/ 	.short	0x01d0


	//----- nvinfo : EIATTR_KPARAM_INFO
	.align		4
        /*001c*/ 	.byte	0x04, 0x17
        /*001e*/ 	.short	(.L_242 - .L_241)
.L_241:
        /*0020*/ 	.word	0x00000000
        /*0024*/ 	.short	0x0000
        /*0026*/ 	.short	0x0000
        /*0028*/ 	.byte	0x00, 0xf0, 0x41, 0x07


	//----- nvinfo : EIATTR_MAXREG_COUNT
	.align		4
.L_242:
        /*002c*/ 	.byte	0x03, 0x1b
        /*002e*/ 	.short	0x00ff


	//----- nvinfo : EIATTR_NUM_BARRIERS
	.align		4
        /*0030*/ 	.byte	0x02, 0x4c
        /*0032*/ 	.byte	0x01
	.zero		1


	//----- nvinfo : EIATTR_ANNOTATIONS
	.align		4
        /*0034*/ 	.byte	0x04, 0x55
        /*0036*/ 	.short	(.L_244 - .L_243)


	//   ....[0]....
.L_243:
        /*0038*/ 	.word	0x00000001
        /*003c*/ 	.byte	0x60, 0x09, 0x00, 0x00, 0x01, 0x00, 0x00, 0x00, 0x30, 0x0f, 0x00, 0x00, 0x01, 0x00, 0x00, 0x00
        /* <DEDUP_REMOVED lines=63> */
        /*043c*/ 	.byte	0xf0, 0x48, 0x01, 0x00, 0x01, 0x00, 0x00, 0x00, 0x00, 0x49, 0x01, 0x00


	//----- nvinfo : EIATTR_MERCURY_ISA_VERSION
	.align		4
.L_244:
        /*0448*/ 	.byte	0x03, 0x5f
        /*044a*/ 	.short	0x0000


	//----- nvinfo : EIATTR_COOP_GROUP_MASK_REGIDS
	.align		4
        /*044c*/ 	.byte	0x04, 0x29
        /*044e*/ 	.short	(.L_246 - .L_245)


	//   ....[0]....
.L_245:
        /*0450*/ 	.word	0xffffffff


	//   ....[1]....
        /*0454*/ 	.word	0xffffffff


	//   ....[2]....
        /*0458*/ 	.word	0xffffffff


	//   ....[3]....
        /*045c*/ 	.word	0xffffffff


	//   ....[4]....
        /*0460*/ 	.word	0xffffffff


	//   ....[5]....
        /*0464*/ 	.word	0xffffffff


	//   ....[6]....
        /*0468*/ 	.word	0xffffffff


	//   ....[7]....
        /*046c*/ 	.word	0xffffffff


	//   ....[8]....
        /*0470*/ 	.word	0xffffffff


	//   ....[9]....
        /*0474*/ 	.word	0xffffffff


	//   ....[10]....
        /*0478*/ 	.word	0xffffffff


	//   ....[11]....
        /*047c*/ 	.word	0xffffffff


	//   ....[12]....
        /*0480*/ 	.word	0xffffffff


	//   ....[13]....
        /*0484*/ 	.word	0xffffffff


	//   ....[14]....
        /*0488*/ 	.word	0xffffffff


	//   ....[15]....
        /*048c*/ 	.word	0xffffffff


	//----- nvinfo : EIATTR_COOP_GROUP_INSTR_OFFSETS
	.align		4
.L_246:
        /*0490*/ 	.byte	0x04, 0x28
        /*0492*/ 	.short	(.L_248 - .L_247)


	//   ....[0]....
.L_247:
        /*0494*/ 	.word	0x00004b90


	//   ....[1]....
        /*0498*/ 	.word	0x00004c40


	//   ....[2]....
        /*049c*/ 	.word	0x00004cd0


	//   ....[3]....
        /*04a0*/ 	.word	0x00004e10


	//   ....[4]....
        /*04a4*/ 	.word	0x0000a080


	//   ....[5]....
        /*04a8*/ 	.word	0x0000a100


	//   ....[6]....
        /*04ac*/ 	.word	0x0000a110


	//   ....[7]....
        /*04b0*/ 	.word	0x0000a180


	//   ....[8]....
        /*04b4*/ 	.word	0x00010410


	//   ....[9]....
        /*04b8*/ 	.word	0x00010460


	//   ....[10]....
        /*04bc*/ 	.word	0x00010480


	//   ....[11]....
        /*04c0*/ 	.word	0x000104c0


	//   ....[12]....
        /*04c4*/ 	.word	0x00013770


	//   ....[13]....
        /*04c8*/ 	.word	0x00013780


	//   ....[14]....
        /*04cc*/ 	.word	0x000137a0


	//   ....[15]....
        /*04d0*/ 	.word	0x000137c0


	//----- nvinfo : EIATTR_EXIT_INSTR_OFFSETS
	.align		4
.L_248:
        /*04d4*/ 	.byte	0x04, 0x1c
        /*04d6*/ 	.short	(.L_250 - .L_249)


	//   ....[0]....
.L_249:
        /*04d8*/ 	.word	0x000006a0


	//   ....[1]....
        /*04dc*/ 	.word	0x00014e20


	//   ....[2]....
        /*04e0*/ 	.word	0x00014f20


	//   ....[3]....
        /*04e4*/ 	.word	0x00014f40


	//   ....[4]....
        /*04e8*/ 	.word	0x000159c0


	//   ....[5]....
        /*04ec*/ 	.word	0x00015a40


	//----- nvinfo : EIATTR_CTAIDZ_USED
	.align		4
.L_250:
        /*04f0*/ 	.byte	0x01, 0x04
	.zero		2


	//----- nvinfo : EIATTR_CRS_STACK_SIZE
	.align		4
        /*04f4*/ 	.byte	0x04, 0x1e
        /*04f6*/ 	.short	(.L_252 - .L_251)
.L_251:
        /*04f8*/ 	.word	0x00000000
.L_252:


//--------------------- .nv.info._ZN5flash16flash_fwd_kernelI23Flash_fwd_kernel_traitsILi192ELi64ELi64ELi4ELb0ELb0EN7cutlass6half_tE19Flash_kernel_traitsILi192ELi64ELi64ELi4ES3_EELb0ELb1ELb0ELb0ELb0ELb0ELb1ELb0EEEvNS_16Flash_fwd_paramsE --------------------------
	.section	.nv.info._ZN5flash16flash_fwd_kernelI23Flash_fwd_kernel_traitsILi192ELi64ELi64ELi4ELb0ELb0EN7cutlass6half_tE19Flash_kernel_traitsILi192ELi64ELi64ELi4ES3_EELb0ELb1ELb0ELb0ELb0ELb0ELb1ELb0EEEvNS_16Flash_fwd_paramsE,"",@"SHT_CUDA_INFO"
	.sectionflags	@""
	.align	4


	//----- nvinfo : EIATTR_CUDA_API_VERSION
	.align		4
        /*0000*/ 	.byte	0x04, 0x37
        /*0002*/ 	.short	(.L_254 - .L_253)
.L_253:
        /*0004*/ 	.word	0x00000082


	//----- nvinfo : EIATTR_SW2861232_WAR
	.align		4
.L_254:
        /*0008*/ 	.byte	0x01, 0x35
	.zero		2


	//----- nvinfo : EIATTR_PARAM_CBANK
	.align		4
        /*000c*/ 	.byte	0x04, 0x0a
        /*000e*/ 	.short	(.L_256 - .L_255)
	.align		4
.L_255:
        /*0010*/ 	.word	index@(.nv.constant0._ZN5flash16flash_fwd_kernelI23Flash_fwd_kernel_traitsILi192ELi64ELi64ELi4ELb0ELb0EN7cutlass6half_tE19Flash_kernel_traitsILi192ELi64ELi64ELi4ES3_EELb0ELb1ELb0ELb0ELb0ELb0ELb1ELb0EEEvNS_16Flash_fwd_paramsE)
        /*0014*/ 	.short	0x0160
        /*0016*/ 	.short	0x01d0


	//----- nvinfo : EIATTR_CBANK_PARAM_SIZE
	.align		4
.L_256:
        /*0018*/ 	.byte	0x03, 0x19
        /*001a*/ 	.short	0x01d0


	//----- nvinfo : EIATTR_KPARAM_INFO
	.align		4
        /*001c*/ 	.byte	0x04, 0x17
        /*001e*/ 	.short	(.L_258 - .L_257)
.L_257:
        /*0020*/ 	.word	0x00000000
        /*0024*/ 	.short	0x0000
        /*0026*/ 	.short	0x0000
        /*0028*/ 	.byte	0x00, 0xf0, 0x41, 0x07


	//----- nvinfo : EIATTR_MAXREG_COUNT
	.align		4
.L_258:
        /*002c*/ 	.byte	0x03, 0x1b
        /*002e*/ 	.short	0x00ff


	//----- nvinfo : EIATTR_NUM_BARRIERS
	.align		4
        /*0030*/ 	.byte	0x02, 0x4c
        /*0032*/ 	.byte	0x01
	.zero		1


	//----- nvinfo : EIATTR_MERCURY_ISA_VERSION
	.align		4
        /*0034*/ 	.byte	0x03, 0x5f
        /*0036*/ 	.short	0x0000


	//----- nvinfo : EIATTR_COOP_GROUP_MASK_REGIDS
	.align		4
        /*0038*/ 	.byte	0x04, 0x29
        /*003a*/ 	.short	(.L_260 - .L_259)


	//   ....[0]....
.L_259:
        /*003c*/ 	.word	0xffffffff


	//   ....[1]....
        /*0040*/ 	.word	0xffffffff


	//   ....[2]....
        /*0044*/ 	.word	0xffffffff


	//   ....[3]....
        /*0048*/ 	.word	0xffffffff


	//   ....[4]....
        /*004c*/ 	.word	0xffffffff


	//   ....[5]....
        /*0050*/ 	.word	0xffffffff


	//   ....[6]....
        /*0054*/ 	.word	0xffffffff


	//   ....[7]....
        /*0058*/ 	.word	0xffffffff


	//   ....[8]....
        /*005c*/ 	.word	0xffffffff


	//   ....[9]....
        /*0060*/ 	.word	0xffffffff


	//   ....[10]....
        /*0064*/ 	.word	0xffffffff


	//   ....[11]....
        /*0068*/ 	.word	0xffffffff


	//   ....[12]....
        /*006c*/ 	.word	0xffffffff


	//   ....[13]....
        /*0070*/ 	.word	0xffffffff


	//   ....[14]....
        /*0074*/ 	.word	0xffffffff


	//   ....[15]....
        /*0078*/ 	.word	0xffffffff


	//----- nvinfo : EIATTR_COOP_GROUP_INSTR_OFFSETS
	.align		4
.L_260:
        /*007c*/ 	.byte	0x04, 0x28
        /*007e*/ 	.short	(.L_262 - .L_261)


	//   ....[0]....
.L_261:
        /*0080*/ 	.word	0x00004600


	//   ....[1]....
        /*0084*/ 	.word	0x00004620


	//   ....[2]....
        /*0088*/ 	.word	0x000046c0


	//   ....[3]....
        /*008c*/ 	.word	0x000046d0


	//   ....[4]....
        /*0090*/ 	.word	0x00007960


	//   ....[5]....
        /*0094*/ 	.word	0x00007970


	//   ....[6]....
        /*0098*/ 	.word	0x000079a0


	//   ....[7]....
        /*009c*/ 	.word	0x000079b0


	//   ....[8]....
        /*00a0*/ 	.word	0x0000aea0


	//   ....[9]....
        /*00a4*/ 	.word	0x0000aeb0


	//   ....[10]....
        /*00a8*/ 	.word	0x0000aee0


	//   ....[11]....
        /*00ac*/ 	.word	0x0000af00


	//   ....[12]....
        /*00b0*/ 	.word	0x0000c590


	//   ....[13]....
        /*00b4*/ 	.word	0x0000c5d0


	//   ....[14]....
        /*00b8*/ 	.word	0x0000c660


	//   ....[15]....
        /*00bc*/ 	.word	0x0000c680


	//----- nvinfo : EIATTR_EXIT_INSTR_OFFSETS
	.align		4
.L_262:
        /*00c0*/ 	.byte	0x04, 0x1c
        /*00c2*/ 	.short	(.L_264 - .L_263)


	//   ....[0]....
.L_263:
        /*00c4*/ 	.word	0x000002d0


	//   ....[1]....
        /*00c8*/ 	.word	0x0000df50


	//   ....[2]....
        /*00cc*/ 	.word	0x0000e050


	//   ....[3]....
        /*00d0*/ 	.word	0x0000e070


	//   ....[4]....
        /*00d4*/ 	.word	0x0000ea70


	//   ....[5]....
        /*00d8*/ 	.word	0x0000eaf0


	//----- nvinfo : EIATTR_CTAIDZ_USED
	.align		4
.L_264:
        /*00dc*/ 	.byte	0x01, 0x04
	.zero		2


	//----- nvinfo : EIATTR_CRS_STACK_SIZE
	.align		4
        /*00e0*/ 	.byte	0x04, 0x1e
        /*00e2*/ 	.short	(.L_266 - .L_265)
.L_265:
        /*00e4*/ 	.word	0x00000000
.L_266:


//--------------------- .nv.info._ZN5flash16flash_fwd_kernelI23Flash_fwd_kernel_traitsILi192ELi64ELi64ELi4ELb0ELb0EN7cutlass6half_tE19Flash_kernel_traitsILi192ELi64ELi64ELi4ES3_EELb1ELb1ELb0ELb1ELb0ELb0ELb0ELb1EEEvNS_16Flash_fwd_paramsE --------------------------
	.section	.nv.info._ZN5flash16flash_fwd_kernelI23Flash_fwd_kernel_traitsILi192ELi64ELi64ELi4ELb0ELb0EN7cutlass6half_tE19Flash_kernel_traitsILi192ELi64ELi64ELi4ES3_EELb1ELb1ELb0ELb1ELb0ELb0ELb0ELb1EEEvNS_16Flash_fwd_paramsE,"",@"SHT_CUDA_INFO"
	.sectionflags	@""
	.align	4


	//----- nvinfo : EIATTR_CUDA_API_VERSION
	.align		4
        /*0000*/ 	.byte	0x04, 0x37
        /*0002*/ 	.short	(.L_268 - .L_267)
.L_267:
        /*0004*/ 	.word	0x00000082


	//----- nvinfo : EIATTR_SW2861232_WAR
	.align		4
.L_268:
        /*0008*/ 	.byte	0x01, 0x35
	.zero		2


	//----- nvinfo : EIATTR_PARAM_CBANK
	.align		4
        /*000c*/ 	.byte	0x04, 0x0a
        /*000e*/ 	.short	(.L_270 - .L_269)
	.align		4
.L_269:
        /*0010*/ 	.word	index@(.nv.constant0._ZN5flash16flash_fwd_kernelI23Flash_fwd_kernel_traitsILi192ELi64ELi64ELi4ELb0ELb0EN7cutlass6half_tE19Flash_kernel_traitsILi192ELi64ELi64ELi4ES3_EELb1ELb1ELb0ELb1ELb0ELb0ELb0ELb1EEEvNS_16Flash_fwd_paramsE)
        /*0014*/ 	.short	0x0160
        /*0016*/ 	.short	0x01d0


	//----- nvinfo : EIATTR_CBANK_PARAM_SIZE
	.align		4
.L_270:
        /*0018*/ 	.byte	0x03, 0x19
        /*001a*/ 	.short	0x01d0


	//----- nvinfo : EIATTR_KPARAM_INFO
	.align		4
        /*001c*/ 	.byte	0x04, 0x17
        /*001e*/ 	.short	(.L_272 - .L_271)
.L_271:
        /*0020*/ 	.word	0x00000000
        /*0024*/ 	.short	0x0000
        /*0026*/ 	.short	0x0000
        /*0028*/ 	.byte	0x00, 0xf0, 0x41, 0x07


	//----- nvinfo : EIATTR_MAXREG_COUNT
	.align		4
.L_272:
        /*002c*/ 	.byte	0x03, 0x1b
        /*002e*/ 	.short	0x00ff


	//----- nvinfo : EIATTR_NUM_BARRIERS
	.align		4
        /*0030*/ 	.byte	0x02, 0x4c
        /*0032*/ 	.byte	0x01
	.zero		1


	//----- nvinfo : EIATTR_ANNOTATIONS
	.align		4
        /*0034*/ 	.byte	0x04, 0x55
        /*0036*/ 	.short	(.L_274 - .L_273)


	//   ....[0]....
.L_273:
        /* <DEDUP_REMOVED lines=55> */


	//----- nvinfo : EIATTR_MERCURY_ISA_VERSION
	.align		4
.L_274:
        /*0398*/ 	.byte	0x03, 0x5f
        /*039a*/ 	.short	0x0000


	//----- nvinfo : EIATTR_COOP_GROUP_MASK_REGIDS
	.align		4
        /*039c*/ 	.byte	0x04, 0x29
        /*039e*/ 	.short	(.L_276 - .L_275)


	//   ....[0]....
.L_275:
        /*03a0*/ 	.word	0xffffffff


	//   ....[1]....
        /*03a4*/ 	.word	0xffffffff


	//   ....[2]....
        /*03a8*/ 	.word	0xffffffff


	//   ....[3]....
        /*03ac*/ 	.word	0xffffffff


	//   ....[4]....
        /*03b0*/ 	.word	0xffffffff


	//   ....[5]....
        /*03b4*/ 	.word	0xffffffff


	//   ....[6]....
        /*03b8*/ 	.word	0xffffffff


	//   ....[7]....
        /*03bc*/ 	.word	0xffffffff


	//   ....[8]....
        /*03c0*/ 	.word	0xffffffff


	//   ....[9]....
        /*03c4*/ 	.word	0xffffffff


	//   ....[10]....
        /*03c8*/ 	.word	0xffffffff


	//   ....[11]....
        /*03cc*/ 	.word	0xffffffff


	//   ....[12]....
        /*03d0*/ 	.word	0xffffffff


	//   ....[13]....
        /*03d4*/ 	.word	0xffffffff


	//   ....[14]....
        /*03d8*/ 	.word	0xffffffff


	//   ....[15]....
        /*03dc*/ 	.word	0xffffffff


	//----- nvinfo : EIATTR_COOP_GROUP_INSTR_OFFSETS
	.align		4
.L_276:
        /*03e0*/ 	.byte	0x04, 0x28
        /*03e2*/ 	.short	(.L_278 - .L_277)


	//   ....[0]....
.L_277:
        /*03e4*/ 	.word	0x00004b20


	//   ....[1]....
        /*03e8*/ 	.word	0x00004b80


	//   ....[2]....
        /*03ec*/ 	.word	0x00004c10


	//   ....[3]....
        /*03f0*/ 	.word	0x00004c70


	//   ....[4]....
        /*03f4*/ 	.word	0x0000a370


	//   ....[5]....
        /*03f8*/ 	.word	0x0000a450


	//   ....[6]....
        /*03fc*/ 	.word	0x0000a500


	//   ....[7]....
        /*0400*/ 	.word	0x0000a5c0


	//   ....[8]....
        /*0404*/ 	.word	0x00010270


	//   ....[9]....
        /*0408*/ 	.word	0x00010280


	//   ....[10]....
        /*040c*/ 	.word	0x000102a0


	//   ....[11]....
        /*0410*/ 	.word	0x000102c0


	//   ....[12]....
        /*0414*/ 	.word	0x000132e0


	//   ....[13]....
        /*0418*/ 	.word	0x000132f0


	//   ....[14]....
        /*041c*/ 	.word	0x00013330


	//   ....[15]....
        /*0420*/ 	.word	0x00013340


	//----- nvinfo : EIATTR_EXIT_INSTR_OFFSETS
	.align		4
.L_278:
        /*0424*/ 	.byte	0x04, 0x1c
        /*0426*/ 	.short	(.L_280 - .L_279)


	//   ....[0]....
.L_279:
        /*0428*/ 	.word	0x00000480


	//   ....[1]....
        /*042c*/ 	.word	0x00014c00


	//   ....[2]....
        /*0430*/ 	.word	0x00014d00


	//   ....[3]....
        /*0434*/ 	.word	0x00014d20


	//   ....[4]....
        /*0438*/ 	.word	0x00015760


	//   ....[5]....
        /*043c*/ 	.word	0x000157e0


	//----- nvinfo : EIATTR_CTAIDZ_USED
	.align		4
.L_280:
        /*0440*/ 	.byte	0x01, 0x04
	.zero		2


	//----- nvinfo : EIATTR_CRS_STACK_SIZE
	.align		4
        /*0444*/ 	.byte	0x04, 0x1e
        /*0446*/ 	.short	(.L_282 - .L_281)
.L_281:
        /*0448*/ 	.word	0x00000000
.L_282:


//--------------------- .nv.info._ZN5flash16flash_fwd_kernelI23Flash_fwd_kernel_traitsILi192ELi64ELi64ELi4ELb0ELb0EN7cutlass6half_tE19Flash_kernel_traitsILi192ELi64ELi64ELi4ES3_EELb0ELb1ELb0ELb1ELb0ELb0ELb1ELb0EEEvNS_16Flash_fwd_paramsE --------------------------
	.section	.nv.info._ZN5flash16flash_fwd_kernelI23Flash_fwd_kernel_traitsILi192ELi64ELi64ELi4ELb0ELb0EN7cutlass6half_tE19Flash_kernel_traitsILi192ELi64ELi64ELi4ES3_EELb0ELb1ELb0ELb1ELb0ELb0ELb1ELb0EEEvNS_16Flash_fwd_paramsE,"",@"SHT_CUDA_INFO"
	.sectionflags	@""
	.align	4


	//----- nvinfo : EIATTR_CUDA_API_VERSION
	.align		4
        /*0000*/ 	.byte	0x04, 0x37
        /*0002*/ 	.short	(.L_284 - .L_283)
.L_283:
        /*0004*/ 	.word	0x00000082


	//----- nvinfo : EIATTR_SW2861232_WAR
	.align		4
.L_284:
        /*0008*/ 	.byte	0x01, 0x35
	.zero		2


	//----- nvinfo : EIATTR_PARAM_CBANK
	.align		4
        /*000c*/ 	.byte	0x04, 0x0a
        /*000e*/ 	.short	(.L_286 - .L_285)
	.align		4
.L_285:
        /*0010*/ 	.word	index@(.nv.constant0._ZN5flash16flash_fwd_kernelI23Flash_fwd_kernel_traitsILi192ELi64ELi64ELi4ELb0ELb0EN7cutlass6half_tE19Flash_kernel_traitsILi192ELi64ELi64ELi4ES3_EELb0ELb1ELb0ELb1ELb0ELb0ELb1ELb0EEEvNS_16Flash_fwd_paramsE)
        /*0014*/ 	.short	0x0160
        /*0016*/ 	.short	0x01d0


	//----- nvinfo : EIATTR_CBANK_PARAM_SIZE
	.align		4
.L_286:
        /*0018*/ 	.byte	0x03, 0x19
        /*001a*/ 	.short	0x01d0


	//----- nvinfo : EIATTR_KPARAM_INFO
	.align		4
        /*001c*/ 	.byte	0x04, 0x17
        /*001e*/ 	.short	(.L_288 - .L_287)
.L_287:
        /*0020*/ 	.word	0x00000000
        /*0024*/ 	.short	0x0000
        /*0026*/ 	.short	0x0000
        /*0028*/ 	.byte	0x00, 0xf0, 0x41, 0x07


	//----- nvinfo : EIATTR_MAXREG_COUNT
	.align		4
.L_288:
        /*002c*/ 	.byte	0x03, 0x1b
        /*002e*/ 	.short	0x00ff


	//----- nvinfo : EIATTR_NUM_BARRIERS
	.align		4
        /*0030*/ 	.byte	0x02, 0x4c
        /*0032*/ 	.byte	0x01
	.zero		1


	//----- nvinfo : EIATTR_MERCURY_ISA_VERSION
	.align		4
        /*0034*/ 	.byte	0x03, 0x5f
        /*0036*/ 	.short	0x0000


	//----- nvinfo : EIATTR_COOP_GROUP_MASK_REGIDS
	.align		4
        /*0038*/ 	.byte	0x04, 0x29
        /*003a*/ 	.short	(.L_290 - .L_289)


	//   ....[0]....
.L_289:
        /*003c*/ 	.word	0xffffffff


	//   ....[1]....
        /*0040*/ 	.word	0xffffffff


	//   ....[2]....
        /*0044*/ 	.word	0xffffffff


	//   ....[3]....
        /*0048*/ 	.word	0xffffffff


	//   ....[4]....
        /*004c*/ 	.word	0xffffffff


	//   ....[5]....
        /*0050*/ 	.word	0xffffffff


	//   ....[6]....
        /*0054*/ 	.word	0xffffffff


	//   ....[7]....
        /*0058*/ 	.word	0xffffffff


	//   ....[8]....
        /*005c*/ 	.word	0xffffffff


	//   ....[9]....
        /*0060*/ 	.word	0xffffffff


	//   ....[10]....
        /*0064*/ 	.word	0xffffffff


	//   ....[11]....
        /*0068*/ 	.word	0xffffffff


	//   ....[12]....
        /*006c*/ 	.word	0xffffffff


	//   ....[13]....
        /*0070*/ 	.word	0xffffffff


	//   ....[14]....
        /*0074*/ 	.word	0xffffffff


	//   ....[15]....
        /*0078*/ 	.word	0xffffffff


	//----- nvinfo : EIATTR_COOP_GROUP_INSTR_OFFSETS
	.align		4
.L_290:
        /*007c*/ 	.byte	0x04, 0x28
        /*007e*/ 	.short	(.L_292 - .L_291)


	//   ....[0]....
.L_291:
        /*0080*/ 	.word	0x000049c0


	//   ....[1]....
        /*0084*/ 	.word	0x000049e0


	//   ....[2]....
        /*0088*/ 	.word	0x00004a80


	//   ....[3]....
        /*008c*/ 	.word	0x00004a90


	//   ....[4]....
        /*0090*/ 	.word	0x00007fe0


	//   ....[5]....
        /*0094*/ 	.word	0x00007ff0


	//   ....[6]....
        /*0098*/ 	.word	0x00008020


	//   ....[7]....
        /*009c*/ 	.word	0x00008030


	//   ....[8]....
        /*00a0*/ 	.word	0x0000b8f0


	//   ....[9]....
        /*00a4*/ 	.word	0x0000b900


	//   ....[10]....
        /*00a8*/ 	.word	0x0000b920


	//   ....[11]....
        /*00ac*/ 	.word	0x0000b940


	//   ....[12]....
        /*00b0*/ 	.word	0x0000d020


	//   ....[13]....
        /*00b4*/ 	.word	0x0000d060


	//   ....[14]....
        /*00b8*/ 	.word	0x0000d0e0


	//   ....[15]....
        /*00bc*/ 	.word	0x0000d100


	//----- nvinfo : EIATTR_EXIT_INSTR_OFFSETS
	.align		4
.L_292:
        /*00c0*/ 	.byte	0x04, 0x1c
        /*00c2*/ 	.short	(.L_294 - .L_293)


	//   ....[0]....
.L_293:
        /*00c4*/ 	.word	0x000002d0


	//   ....[1]....
        /*00c8*/ 	.word	0x0000e9d0


	//   ....[2]....
        /*00cc*/ 	.word	0x0000ead0


	//   ....[3]....
        /*00d0*/ 	.word	0x0000eaf0


	//   ....[4]....
        /*00d4*/ 	.word	0x0000f4e0


	//   ....[5]....
        /*00d8*/ 	.word	0x0000f560


	//----- nvinfo : EIATTR_CTAIDZ_USED
	.align		4
.L_294:
        /*00dc*/ 	.byte	0x01, 0x04
	.zero		2


	//----- nvinfo : EIATTR_CRS_STACK_SIZE
	.align		4
        /*00e0*/ 	.byte	0x04, 0x1e
        /*00e2*/ 	.short	(.L_296 - .L_295)
.L_295:
        /*00e4*/ 	.word	0x00000000
.L_296:


//--------------------- .nv.callgraph             --------------------------
	.section	.nv.callgraph,"",@"SHT_CUDA_CALLGRAPH"
	.align	4
	.sectionentsize	8
	.align		4
        /*0000*/ 	.word	0x00000000
	.align		4
        /*0004*/ 	.word	0xffffffff
	.align		4
        /*0008*/ 	.word	0x00000000
	.align		4
        /*000c*/ 	.word	0xfffffffe
	.align		4
        /*0010*/ 	.word	0x00000000
	.align		4
        /*0014*/ 	.word	0xfffffffd
	.align		4
        /*0018*/ 	.word	0x00000000
	.align		4
        /*001c*/ 	.word	0xfffffffc


//--------------------- .nv.rel.action            --------------------------
	.section	.nv.rel.action,"",@"SHT_CUDA_RELOCINFO"
	.align	8
	.sectionentsize	8
        /*0000*/ 	.byte	0x73, 0x00, 0x00, 0x00, 0x00, 0x00, 0x00, 0x00, 0x00, 0x00, 0x00, 0x11, 0x25, 0x00, 0x05, 0x36


//--------------------- .nv.constant4             --------------------------
	.section	.nv.constant4,"a",@progbits
	.align	8
	.align		8
.nv.constant4:
        /*0000*/ 	.dword	_ZN73_INTERNAL_0a557355_37_flash_fwd_hdim192_fp16_causal_sm80_cu_9949e2e8_32844cuda3std3__45__cpo5beginE
	.align		8
        /*0008*/ 	.dword	_ZN73_INTERNAL_0a557355_37_flash_fwd_hdim192_fp16_causal_sm80_cu_9949e2e8_32844cuda3std3__45__cpo3endE
	.align		8
        /*0010*/ 	.dword	_ZN73_INTERNAL_0a557355_37_flash_fwd_hdim192_fp16_causal_sm80_cu_9949e2e8_32844cuda3std3__45__cpo6cbeginE
	.align		8
        /*0018*/ 	.dword	_ZN73_INTERNAL_0a557355_37_flash_fwd_hdim192_fp16_causal_sm80_cu_9949e2e8_32844cuda3std3__45__cpo4cendE
	.align		8
        /*0020*/ 	.dword	_ZN73_INTERNAL_0a557355_37_flash_fwd_hdim192_fp16_causal_sm80_cu_9949e2e8_32844cuda3std3__475_GLOBAL__N__0a557355_37_flash_fwd_hdim192_fp16_causal_sm80_cu_9949e2e8_32846ignoreE
	.align		8
        /*0028*/ 	.dword	_ZN73_INTERNAL_0a557355_37_flash_fwd_hdim192_fp16_causal_sm80_cu_9949e2e8_32844cuda3std3__419piecewise_constructE
	.align		8
        /*0030*/ 	.dword	_ZN73_INTERNAL_0a557355_37_flash_fwd_hdim192_fp16_causal_sm80_cu_9949e2e8_32844cuda3std3__48in_placeE
	.align		8
        /*0038*/ 	.dword	_ZN73_INTERNAL_0a557355_37_flash_fwd_hdim192_fp16_causal_sm80_cu_9949e2e8_32844cuda3std6ranges3__45__cpo4swapE
	.align		8
        /*0040*/ 	.dword	_ZN73_INTERNAL_0a557355_37_flash_fwd_hdim192_fp16_causal_sm80_cu_9949e2e8_32844cuda3std6ranges3__45__cpo9iter_moveE
	.align		8
        /*0048*/ 	.dword	_ZN73_INTERNAL_0a557355_37_flash_fwd_hdim192_fp16_causal_sm80_cu_9949e2e8_32844cute7productE
	.align		8
        /*0050*/ 	.dword	_ZN73_INTERNAL_0a557355_37_flash_fwd_hdim192_fp16_causal_sm80_cu_9949e2e8_32844cute1_E


//--------------------- .nv.constant0._ZN5flash16flash_fwd_kernelI23Flash_fwd_kernel_traitsILi192ELi128ELi64ELi8ELb0ELb0EN7cutlass6half_tE19Flash_kernel_traitsILi192ELi128ELi64ELi8ES3_EELb0ELb1ELb0ELb0ELb0ELb1ELb0ELb0EEEvNS_16Flash_fwd_paramsE --------------------------
	.section	.nv.constant0._ZN5flash16flash_fwd_kernelI23Flash_fwd_kernel_traitsILi192ELi128ELi64ELi8ELb0ELb0EN7cutlass6half_tE19Flash_kernel_traitsILi192ELi128ELi64ELi8ES3_EELb0ELb1ELb0ELb0ELb0ELb1ELb0ELb0EEEvNS_16Flash_fwd_paramsE,"a",@progbits
	.sectionflags	@""
	.align	4
.nv.constant0._ZN5flash16flash_fwd_kernelI23Flash_fwd_kernel_traitsILi192ELi128ELi64ELi8ELb0ELb0EN7cutlass6half_tE19Flash_kernel_traitsILi192ELi128ELi64ELi8ES3_EELb0ELb1ELb0ELb0ELb0ELb1ELb0ELb0EEEvNS_16Flash_fwd_paramsE:
	.zero		816


//--------------------- .nv.constant0._ZN5flash16flash_fwd_kernelI23Flash_fwd_kernel_traitsILi192ELi128ELi64ELi8ELb0ELb0EN7cutlass6half_tE19Flash_kernel_traitsILi192ELi128ELi64ELi8ES3_EELb0ELb1ELb0ELb0ELb0ELb1ELb1ELb0EEEvNS_16Flash_fwd_paramsE --------------------------
	.section	.nv.constant0._ZN5flash16flash_fwd_kernelI23Flash_fwd_kernel_traitsILi192ELi128ELi64ELi8ELb0ELb0EN7cutlass6half_tE19Flash_kernel_traitsILi192ELi128ELi64ELi8ES3_EELb0ELb1ELb0ELb0ELb0ELb1ELb1ELb0EEEvNS_16Flash_fwd_paramsE,"a",@progbits
	.sectionflags	@""
	.align	4
.nv.constant0._ZN5flash16flash_fwd_kernelI23Flash_fwd_kernel_traitsILi192ELi128ELi64ELi8ELb0ELb0EN7cutlass6half_tE19Flash_kernel_traitsILi192ELi128ELi64ELi8ES3_EELb0ELb1ELb0ELb0ELb0ELb1ELb1ELb0EEEvNS_16Flash_fwd_paramsE:
	.zero		816


//--------------------- .nv.constant0._ZN5flash16flash_fwd_kernelI23Flash_fwd_kernel_traitsILi192ELi128ELi64ELi8ELb0ELb0EN7cutlass6half_tE19Flash_kernel_traitsILi192ELi128ELi64ELi8ES3_EELb0ELb1ELb0ELb0ELb0ELb0ELb0ELb0EEEvNS_16Flash_fwd_paramsE --------------------------
	.section	.nv.constant0._ZN5flash16flash_fwd_kernelI23Flash_fwd_kernel_traitsILi192ELi128ELi64ELi8ELb0ELb0EN7cutlass6half_tE19Flash_kernel_traitsILi192ELi128ELi64ELi8ES3_EELb0ELb1ELb0ELb0ELb0ELb0ELb0ELb0EEEvNS_16Flash_fwd_paramsE,"a",@progbits
	.sectionflags	@""
	.align	4
.nv.constant0._ZN5flash16flash_fwd_kernelI23Flash_fwd_kernel_traitsILi192ELi128ELi64ELi8ELb0ELb0EN7cutlass6half_tE19Flash_kernel_traitsILi192ELi128ELi64ELi8ES3_EELb0ELb1ELb0ELb0ELb0ELb0ELb0ELb0EEEvNS_16Flash_fwd_paramsE:
	.zero		816


//--------------------- .nv.constant0._ZN5flash16flash_fwd_kernelI23Flash_fwd_kernel_traitsILi192ELi128ELi64ELi8ELb0ELb0EN7cutlass6half_tE19Flash_kernel_traitsILi192ELi128ELi64ELi8ES3_EELb0ELb1ELb0ELb0ELb0ELb0ELb1ELb0EEEvNS_16Flash_fwd_paramsE --------------------------
	.section	.nv.constant0._ZN5flash16flash_fwd_kernelI23Flash_fwd_kernel_traitsILi192ELi128ELi64ELi8ELb0ELb0EN7cutlass6half_tE19Flash_kernel_traitsILi192ELi128ELi64ELi8ES3_EELb0ELb1ELb0ELb0ELb0ELb0ELb1ELb0EEEvNS_16Flash_fwd_paramsE,"a",@progbits
	.sectionflags	@""
	.align	4
.nv.constant0._ZN5flash16flash_fwd_kernelI23Flash_fwd_kernel_traitsILi192ELi128ELi64ELi8ELb0ELb0EN7cutlass6half_tE19Flash_kernel_traitsILi192ELi128ELi64ELi8ES3_EELb0ELb1ELb0ELb0ELb0ELb0ELb1ELb0EEEvNS_16Flash_fwd_paramsE:
	.zero		816


//--------------------- .nv.constant0._ZN5flash16flash_fwd_kernelI23Flash_fwd_kernel_traitsILi192ELi128ELi64ELi8ELb0ELb0EN7cutlass6half_tE19Flash_kernel_traitsILi192ELi128ELi64ELi8ES3_EELb0ELb1ELb0ELb1ELb0ELb0ELb0ELb0EEEvNS_16Flash_fwd_paramsE --------------------------
	.section	.nv.constant0._ZN5flash16flash_fwd_kernelI23Flash_fwd_kernel_traitsILi192ELi128ELi64ELi8ELb0ELb0EN7cutlass6half_tE19Flash_kernel_traitsILi192ELi128ELi64ELi8ES3_EELb0ELb1ELb0ELb1ELb0ELb0ELb0ELb0EEEvNS_16Flash_fwd_paramsE,"a",@progbits
	.sectionflags	@""
	.align	4
.nv.constant0._ZN5flash16flash_fwd_kernelI23Flash_fwd_kernel_traitsILi192ELi128ELi64ELi8ELb0ELb0EN7cutlass6half_tE19Flash_kernel_traitsILi192ELi128ELi64ELi8ES3_EELb0ELb1ELb0ELb1ELb0ELb0ELb0ELb0EEEvNS_16Flash_fwd_paramsE:
	.zero		816


//--------------------- .nv.constant0._ZN5flash16flash_fwd_kernelI23Flash_fwd_kernel_traitsILi192ELi128ELi64ELi8ELb0ELb0EN7cutlass6half_tE19Flash_kernel_traitsILi192ELi128ELi64ELi8ES3_EELb0ELb1ELb0ELb1ELb0ELb0ELb1ELb0EEEvNS_16Flash_fwd_paramsE --------------------------
	.section	.nv.constant0._ZN5flash16flash_fwd_kernelI23Flash_fwd_kernel_traitsILi192ELi128ELi64ELi8ELb0ELb0EN7cutlass6half_tE19Flash_kernel_traitsILi192ELi128ELi64ELi8ES3_EELb0ELb1ELb0ELb1ELb0ELb0ELb1ELb0EEEvNS_16Flash_fwd_paramsE,"a",@progbits
	.sectionflags	@""
	.align	4
.nv.constant0._ZN5flash16flash_fwd_kernelI23Flash_fwd_kernel_traitsILi192ELi128ELi64ELi8ELb0ELb0EN7cutlass6half_tE19Flash_kernel_traitsILi192ELi128ELi64ELi8ES3_EELb0ELb1ELb0ELb1ELb0ELb0ELb1ELb0EEEvNS_16Flash_fwd_paramsE:
	.zero		816


//--------------------- .nv.constant0._ZN5flash16flash_fwd_kernelI23Flash_fwd_kernel_traitsILi192ELi64ELi64ELi4ELb0ELb0EN7cutlass6half_tE19Flash_kernel_traitsILi192ELi64ELi64ELi4ES3_EELb1ELb1ELb0ELb0ELb0ELb0ELb0ELb0EEEvNS_16Flash_fwd_paramsE --------------------------
	.section	.nv.constant0._ZN5flash16flash_fwd_kernelI23Flash_fwd_kernel_traitsILi192ELi64ELi64ELi4ELb0ELb0EN7cutlass6half_tE19Flash_kernel_traitsILi192ELi64ELi64ELi4ES3_EELb1ELb1ELb0ELb0ELb0ELb0ELb0ELb0EEEvNS_16Flash_fwd_paramsE,"a",@progbits
	.sectionflags	@""
	.align	4
.nv.constant0._ZN5flash16flash_fwd_kernelI23Flash_fwd_kernel_traitsILi192ELi64ELi64ELi4ELb0ELb0EN7cutlass6half_tE19Flash_kernel_traitsILi192ELi64ELi64ELi4ES3_EELb1ELb1ELb0ELb0ELb0ELb0ELb0ELb0EEEvNS_16Flash_fwd_paramsE:
	.zero		816


//--------------------- .nv.constant0._ZN5flash16flash_fwd_kernelI23Flash_fwd_kernel_traitsILi192ELi64ELi64ELi4ELb0ELb0EN7cutlass6half_tE19Flash_kernel_traitsILi192ELi64ELi64ELi4ES3_EELb1ELb1ELb0ELb0ELb0ELb1ELb0ELb0EEEvNS_16Flash_fwd_paramsE --------------------------
	.section	.nv.constant0._ZN5flash16flash_fwd_kernelI23Flash_fwd_kernel_traitsILi192ELi64ELi64ELi4ELb0ELb0EN7cutlass6half_tE19Flash_kernel_traitsILi192ELi64ELi64ELi4ES3_EELb1ELb1ELb0ELb0ELb0ELb1ELb0ELb0EEEvNS_16Flash_fwd_paramsE,"a",@progbits
	.sectionflags	@""
	.align	4
.nv.constant0._ZN5flash16flash_fwd_kernelI23Flash_fwd_kernel_traitsILi192ELi64ELi64ELi4ELb0ELb0EN7cutlass6half_tE19Flash_kernel_traitsILi192ELi64ELi64ELi4ES3_EELb1ELb1ELb0ELb0ELb0ELb1ELb0ELb0EEEvNS_16Flash_fwd_paramsE:
	.zero		816


//--------------------- .nv.constant0._ZN5flash16flash_fwd_kernelI23Flash_fwd_kernel_traitsILi192ELi64ELi64ELi4ELb0ELb0EN7cutlass6half_tE19Flash_kernel_traitsILi192ELi64ELi64ELi4ES3_EELb0ELb1ELb0ELb0ELb0ELb1ELb1ELb0EEEvNS_16Flash_fwd_paramsE --------------------------
	.section	.nv.constant0._ZN5flash16flash_fwd_kernelI23Flash_fwd_kernel_traitsILi192ELi64ELi64ELi4ELb0ELb0EN7cutlass6half_tE19Flash_kernel_traitsILi192ELi64ELi64ELi4ES3_EELb0ELb1ELb0ELb0ELb0ELb1ELb1ELb0EEEvNS_16Flash_fwd_paramsE,"a",@progbits
	.sectionflags	@""
	.align	4
.nv.constant0._ZN5flash16flash_fwd_kernelI23Flash_fwd_kernel_traitsILi192ELi64ELi64ELi4ELb0ELb0EN7cutlass6half_tE19Flash_kernel_traitsILi192ELi64ELi64ELi4ES3_EELb0ELb1ELb0ELb0ELb0ELb1ELb1ELb0EEEvNS_16Flash_fwd_paramsE:
	.zero		816


//--------------------- .nv.constant0._ZN5flash16flash_fwd_kernelI23Flash_fwd_kernel_traitsILi192ELi64ELi64ELi4ELb0ELb0EN7cutlass6half_tE19Flash_kernel_traitsILi192ELi64ELi64ELi4ES3_EELb1ELb1ELb0ELb1ELb0ELb0ELb0ELb0EEEvNS_16Flash_fwd_paramsE --------------------------
	.section	.nv.constant0._ZN5flash16flash_fwd_kernelI23Flash_fwd_kernel_traitsILi192ELi64ELi64ELi4ELb0ELb0EN7cutlass6half_tE19Flash_kernel_traitsILi192ELi64ELi64ELi4ES3_EELb1ELb1ELb0ELb1ELb0ELb0ELb0ELb0EEEvNS_16Flash_fwd_paramsE,"a",@progbits
	.sectionflags	@""
	.align	4
.nv.constant0._ZN5flash16flash_fwd_kernelI23Flash_fwd_kernel_traitsILi192ELi64ELi64ELi4ELb0ELb0EN7cutlass6half_tE19Flash_kernel_traitsILi192ELi64ELi64ELi4ES3_EELb1ELb1ELb0ELb1ELb0ELb0ELb0ELb0EEEvNS_16Flash_fwd_paramsE:
	.zero		816


//--------------------- .nv.constant0._ZN5flash16flash_fwd_kernelI23Flash_fwd_kernel_traitsILi192ELi64ELi64ELi4ELb0ELb0EN7cutlass6half_tE19Flash_kernel_traitsILi192ELi64ELi64ELi4ES3_EELb1ELb1ELb0ELb0ELb0ELb0ELb0ELb1EEEvNS_16Flash_fwd_paramsE --------------------------
	.section	.nv.constant0._ZN5flash16flash_fwd_kernelI23Flash_fwd_kernel_traitsILi192ELi64ELi64ELi4ELb0ELb0EN7cutlass6half_tE19Flash_kernel_traitsILi192ELi64ELi64ELi4ES3_EELb1ELb1ELb0ELb0ELb0ELb0ELb0ELb1EEEvNS_16Flash_fwd_paramsE,"a",@progbits
	.sectionflags	@""
	.align	4
.nv.constant0._ZN5flash16flash_fwd_kernelI23Flash_fwd_kernel_traitsILi192ELi64ELi64ELi4ELb0ELb0EN7cutlass6half_tE19Flash_kernel_traitsILi192ELi64ELi64ELi4ES3_EELb1ELb1ELb0ELb0ELb0ELb0ELb0ELb1EEEvNS_16Flash_fwd_paramsE:
	.zero		816


//--------------------- .nv.constant0._ZN5flash16flash_fwd_kernelI23Flash_fwd_kernel_traitsILi192ELi64ELi64ELi4ELb0ELb0EN7cutlass6half_tE19Flash_kernel_traitsILi192ELi64ELi64ELi4ES3_EELb0ELb1ELb0ELb0ELb0ELb0ELb1ELb0EEEvNS_16Flash_fwd_paramsE --------------------------
	.section	.nv.constant0._ZN5flash16flash_fwd_kernelI23Flash_fwd_kernel_traitsILi192ELi64ELi64ELi4ELb0ELb0EN7cutlass6half_tE19Flash_kernel_traitsILi192ELi64ELi64ELi4ES3_EELb0ELb1ELb0ELb0ELb0ELb0ELb1ELb0EEEvNS_16Flash_fwd_paramsE,"a",@progbits
	.sectionflags	@""
	.align	4
.nv.constant0._ZN5flash16flash_fwd_kernelI23Flash_fwd_kernel_traitsILi192ELi64ELi64ELi4ELb0ELb0EN7cutlass6half_tE19Flash_kernel_traitsILi192ELi64ELi64ELi4ES3_EELb0ELb1ELb0ELb0ELb0ELb0ELb1ELb0EEEvNS_16Flash_fwd_paramsE:
	.zero		816


//--------------------- .nv.constant0._ZN5flash16flash_fwd_kernelI23Flash_fwd_kernel_traitsILi192ELi64ELi64ELi4ELb0ELb0EN7cutlass6half_tE19Flash_kernel_traitsILi192ELi64ELi64ELi4ES3_EELb1ELb1ELb0ELb1ELb0ELb0ELb0ELb1EEEvNS_16Flash_fwd_paramsE --------------------------
	.section	.nv.constant0._ZN5flash16flash_fwd_kernelI23Flash_fwd_kernel_traitsILi192ELi64ELi64ELi4ELb0ELb0EN7cutlass6half_tE19Flash_kernel_traitsILi192ELi64ELi64ELi4ES3_EELb1ELb1ELb0ELb1ELb0ELb0ELb0ELb1EEEvNS_16Flash_fwd_paramsE,"a",@progbits
	.sectionflags	@""
	.align	4
.nv.constant0._ZN5flash16flash_fwd_kernelI23Flash_fwd_kernel_traitsILi192ELi64ELi64ELi4ELb0ELb0EN7cutlass6half_tE19Flash_kernel_traitsILi192ELi64ELi64ELi4ES3_EELb1ELb1ELb0ELb1ELb0ELb0ELb0ELb1EEEvNS_16Flash_fwd_paramsE:
	.zero		816


//--------------------- .nv.constant0._ZN5flash16flash_fwd_kernelI23Flash_fwd_kernel_traitsILi192ELi64ELi64ELi4ELb0ELb0EN7cutlass6half_tE19Flash_kernel_traitsILi192ELi64ELi64ELi4ES3_EELb0ELb1ELb0ELb1ELb0ELb0ELb1ELb0EEEvNS_16Flash_fwd_paramsE --------------------------
	.section	.nv.constant0._ZN5flash16flash_fwd_kernelI23Flash_fwd_kernel_traitsILi192ELi64ELi64ELi4ELb0ELb0EN7cutlass6half_tE19Flash_kernel_traitsILi192ELi64ELi64ELi4ES3_EELb0ELb1ELb0ELb1ELb0ELb0ELb1ELb0EEEvNS_16Flash_fwd_paramsE,"a",@progbits
	.sectionflags	@""
	.align	4
.nv.constant0._ZN5flash16flash_fwd_kernelI23Flash_fwd_kernel_traitsILi192ELi64ELi64ELi4ELb0ELb0EN7cutlass6half_tE19Flash_kernel_traitsILi192ELi64ELi64ELi4ES3_EELb0ELb1ELb0ELb1ELb0ELb0ELb1ELb0EEEvNS_16Flash_fwd_paramsE:
	.zero		816


//--------------------- .text._ZN5flash16flash_fwd_kernelI23Flash_fwd_kernel_traitsILi192ELi128ELi64ELi8ELb0ELb0EN7cutlass6half_tE19Flash_kernel_traitsILi192ELi128ELi64ELi8ES3_EELb0ELb1ELb0ELb0ELb0ELb1ELb0ELb0EEEvNS_16Flash_fwd_paramsE --------------------------
	.section	.text._ZN5flash16flash_fwd_kernelI23Flash_fwd_kernel_traitsILi192ELi128ELi64ELi8ELb0ELb0EN7cutlass6half_tE19Flash_kernel_traitsILi192ELi128ELi64ELi8ES3_EELb0ELb1ELb0ELb0ELb0ELb1ELb0ELb0EEEvNS_16Flash_fwd_paramsE,"ax",@progbits
	.sectioninfo	@"SHI_REGISTERS=228"
	.align	128
        .global         _ZN5flash16flash_fwd_kernelI23Flash_fwd_kernel_traitsILi192ELi128ELi64ELi8ELb0ELb0EN7cutlass6half_tE19Flash_kernel_traitsILi192ELi128ELi64ELi8ES3_EELb0ELb1ELb0ELb0ELb0ELb1ELb0ELb0EEEvNS_16Flash_fwd_paramsE
        .type           _ZN5flash16flash_fwd_kernelI23Flash_fwd_kernel_traitsILi192ELi128ELi64ELi8ELb0ELb0EN7cutlass6half_tE19Flash_kernel_traitsILi192ELi128ELi64ELi8ES3_EELb0ELb1ELb0ELb0ELb0ELb1ELb0ELb0EEEvNS_16Flash_fwd_paramsE,@function
        .size           _ZN5flash16flash_fwd_kernelI23Flash_fwd_kernel_traitsILi192ELi128ELi64ELi8ELb0ELb0EN7cutlass6half_tE19Flash_kernel_traitsILi192ELi128ELi64ELi8ES3_EELb0ELb1ELb0ELb0ELb0ELb1ELb0ELb0EEEvNS_16Flash_fwd_paramsE,(.L_x_682 - _ZN5flash16flash_fwd_kernelI23Flash_fwd_kernel_traitsILi192ELi128ELi64ELi8ELb0ELb0EN7cutlass6half_tE19Flash_kernel_traitsILi192ELi128ELi64ELi8ES3_EELb0ELb1ELb0ELb0ELb0ELb1ELb0ELb0EEEvNS_16Flash_fwd_paramsE)
        .other          _ZN5flash16flash_fwd_kernelI23Flash_fwd_kernel_traitsILi192ELi128ELi64ELi8ELb0ELb0EN7cutlass6half_tE19Flash_kernel_traitsILi192ELi128ELi64ELi8ES3_EELb0ELb1ELb0ELb0ELb0ELb1ELb0ELb0EEEvNS_16Flash_fwd_paramsE,@"STO_CUDA_ENTRY STV_DEFAULT"
_ZN5flash16flash_fwd_kernelI23Flash_fwd_kernel_traitsILi192ELi128ELi64ELi8ELb0ELb0EN7cutlass6half_tE19Flash_kernel_traitsILi192ELi128ELi64ELi8ES3_EELb0ELb1ELb0ELb0ELb0ELb1ELb0ELb0EEEvNS_16Flash_fwd_paramsE:
.text._ZN5flash16flash_fwd_kernelI23Flash_fwd_kernel_traitsILi192ELi128ELi64ELi8ELb0ELb0EN7cutlass6half_tE19Flash_kernel_traitsILi192ELi128ELi64ELi8ES3_EELb0ELb1ELb0ELb0ELb0ELb1ELb0ELb0EEEvNS_16Flash_fwd_paramsE:
[----:B------:R-:W-:Y:S02]  /*0000*/  MOV R1, c[0x0][0x28] ;  /* 0x00000a0000017a02 */ /* 0x000fe40000000f00 */
[----:B------:R-:W1:Y:S01]  /*0010*/  LDC.U8 R2, c[0x0][0x312] ;  /* 0x0000c480ff027b82 */ /* 0x000e620000000000 */
[----:B------:R-:W2:Y:S01]  /*0020*/  S2R R0, SR_CTAID.Y ;  /* 0x0000000000007919 */ /* 0x000ea20000002600 */
[----:B------:R-:W-:Y:S01]  /*0030*/  ISETP.NE.U32.AND P2, PT, RZ, c[0x0][0x240], PT ;  /* 0x00009000ff007a0c */ /* 0x000fe20003f45070 */
[----:B------:R-:W-:Y:S01]  /*0040*/  IMAD.MOV.U32 R3, RZ, RZ, 0x4 ;  /* 0x00000004ff037424 */ /* 0x000fe200078e00ff */
[----:B------:R-:W-:Y:S01]  /*0050*/  ISETP.EQ.U32.AND P1, PT, RZ, c[0x0][0x248], PT ;  /* 0x00009200ff007a0c */ /* 0x000fe20003f22070 */
[----:B------:R-:W-:Y:S01]  /*0060*/  IMAD.MOV.U32 R202, RZ, RZ, -0x1 ;  /* 0xffffffffffca7424 */ /* 0x000fe200078e00ff */
[----:B------:R-:W-:Y:S01]  /*0070*/  ISETP.NE.AND.EX P2, PT, RZ, c[0x0][0x244], PT, P2 ;  /* 0x00009100ff007a0c */ /* 0x000fe20003f45320 */
[----:B------:R-:W-:Y:S01]  /*0080*/  ULDC.64 UR8, c[0x0][0x118] ;  /* 0x0000460000087ab9 */ /* 0x000fe20000000a00 */
[----:B------:R-:W-:Y:S01]  /*0090*/  IMAD.MOV.U32 R11, RZ, RZ, -0x1 ;  /* 0xffffffffff0b7424 */ /* 0x000fe200078e00ff */
[----:B------:R-:W-:-:S04]  /*00a0*/  ISETP.NE.U32.AND P0, PT, RZ, c[0x0][0x250], PT ;  /* 0x00009400ff007a0c */ /* 0x000fc80003f05070 */
[----:B------:R-:W-:Y:S02]  /*00b0*/  ISETP.NE.AND.EX P0, PT, RZ, c[0x0][0x254], PT, P0 ;  /* 0x00009500ff007a0c */ /* 0x000fe40003f05300 */
[----:B-1----:R-:W-:Y:S01]  /*00c0*/  ISETP.NE.AND P3, PT, R2, RZ, PT ;  /* 0x000000ff0200720c */ /* 0x002fe20003f65270 */
[----:B--2---:R-:W-:-:S03]  /*00d0*/  IMAD.WIDE R12, R0, R3, c[0x0][0x240] ;  /* 0x00009000000c7625 */ /* 0x004fc600078e0203 */
[----:B------:R-:W-:Y:S01]  /*00e0*/  ISETP.EQ.OR.EX P1, PT, RZ, c[0x0][0x24c], !P3, P1 ;  /* 0x00009300ff007a0c */ /* 0x000fe20005f22710 */
[CC--:B------:R-:W-:Y:S01]  /*00f0*/  IMAD.WIDE R6, R0.reuse, R3.reuse, c[0x0][0x248] ;  /* 0x0000920000067625 */ /* 0x0c0fe200078e0203 */
[----:B------:R-:W2:Y:S04]  /*0100*/  @P2 LDG.E R202, [R12.64] ;  /* 0x000000080cca2981 */ /* 0x000ea8000c1e1900 */
[----:B------:R-:W2:Y:S01]  /*0110*/  @P2 LDG.E R205, [R12.64+0x4] ;  /* 0x000004080ccd2981 */ /* 0x000ea2000c1e1900 */
[----:B------:R-:W-:Y:S02]  /*0120*/  IMAD.MOV.U32 R4, RZ, RZ, RZ ;  /* 0x000000ffff047224 */ /* 0x000fe400078e00ff */
[----:B------:R-:W-:-:S04]  /*0130*/  @P0 IMAD.WIDE R8, R0, R3, c[0x0][0x250] ;  /* 0x0000940000080625 */ /* 0x000fc800078e0203 */
[----:B------:R1:W5:Y:S04]  /*0140*/  @!P1 LDG.E R11, [R6.64] ;  /* 0x00000008060b9981 */ /* 0x000368000c1e1900 */
[----:B------:R1:W5:Y:S01]  /*0150*/  @P0 LDG.E R4, [R8.64] ;  /* 0x0000000808040981 */ /* 0x000362000c1e1900 */
[----:B------:R-:W-:-:S03]  /*0160*/  ISETP.NE.U32.AND P0, PT, RZ, c[0x0][0x248], PT ;  /* 0x00009200ff007a0c */ /* 0x000fc60003f05070 */
[----:B------:R-:W3:Y:S04]  /*0170*/  S2R R217, SR_CTAID.X ;  /* 0x0000000000d97919 */ /* 0x000ee80000002500 */
[----:B------:R-:W4:Y:S04]  /*0180*/  S2R R28, SR_CTAID.Z ;  /* 0x00000000001c7919 */ /* 0x000f280000002700 */
[----:B------:R-:W1:Y:S01]  /*0190*/  S2R R86, SR_TID.X ;  /* 0x0000000000567919 */ /* 0x000e620000002100 */
[----:B------:R-:W-:Y:S01]  /*01a0*/  ISETP.NE.AND.EX P0, PT, RZ, c[0x0][0x24c], PT, P0 ;  /* 0x00009300ff007a0c */ /* 0x000fe20003f05300 */
[----:B--2---:R-:W-:-:S02]  /*01b0*/  @P2 IMAD.IADD R205, R205, 0x1, -R202 ;  /* 0x00000001cdcd2824 */ /* 0x004fc400078e0aca */
[----:B------:R-:W-:-:S10]  /*01c0*/  @!P2 IMAD.MOV.U32 R205, RZ, RZ, c[0x0][0x214] ;  /* 0x00008500ffcda624 */ /* 0x000fd400078e00ff */
[----:B------:R-:W-:Y:S05]  /*01d0*/  @!P0 BRA `(.L_x_0) ;  /* 0x0000004000008947 */ /* 0x000fea0003800000 */
[----:B-1-34-:R-:W2:Y:S02]  /*01e0*/  @P3 LDG.E R2, [R6.64+0x4] ;  /* 0x0000040806023981 */ /* 0x01aea4000c1e1900 */
[----:B--2--5:R-:W-:-:S06]  /*01f0*/  @P3 IADD3 R2, R2, -R11, RZ ;  /* 0x8000000b02023210 */ /* 0x024fcc0007ffe0ff */
[----:B------:R1:W5:Y:S01]  /*0200*/  @!P3 LDG.E R2, [R6.64] ;  /* 0x000000080602b981 */ /* 0x000362000c1e1900 */
[----:B------:R-:W-:Y:S05]  /*0210*/  BRA `(.L_x_1) ;  /* 0x0000001000007947 */ /* 0x000fea0003800000 */
.L_x_0:
[----:B-1-34-:R-:W-:Y:S02]  /*0220*/  MOV R2, c[0x0][0x218] ;  /* 0x0000860000027a02 */ /* 0x01afe40000000f00 */
.L_x_1:
[----:B------:R-:W-:-:S04]  /*0230*/  ISETP.NE.U32.AND P2, PT, RZ, c[0x0][0x258], PT ;  /* 0x00009600ff007a0c */ /* 0x000fc80003f45070 */
[----:B------:R-:W-:-:S13]  /*0240*/  ISETP.NE.AND.EX P2, PT, RZ, c[0x0][0x25c], PT, P2 ;  /* 0x00009700ff007a0c */ /* 0x000fda0003f45320 */
[----:B-1----:R-:W-:-:S05]  /*0250*/  @P2 IMAD.WIDE R6, R0, R3, c[0x0][0x258] ;  /* 0x0000960000062625 */ /* 0x002fca00078e0203 */
[----:B------:R-:W2:Y:S01]  /*0260*/  @P2 LDG.E R5, [R6.64] ;  /* 0x0000000806052981 */ /* 0x000ea2000c1e1900 */
[----:B------:R-:W-:Y:S01]  /*0270*/  IMAD.SHL.U32 R90, R217, 0x80, RZ ;  /* 0x00000080d95a7824 */ /* 0x000fe200078e00ff */
[----:B------:R-:W-:-:S04]  /*0280*/  @!P2 ISETP.NE.U32.AND P1, PT, RZ, c[0x0][0x268], PT ;  /* 0x00009a00ff00aa0c */ /* 0x000fc80003f25070 */
[----:B------:R-:W-:Y:S02]  /*0290*/  ISETP.GT.AND P0, PT, R205, R90, PT ;  /* 0x0000005acd00720c */ /* 0x000fe40003f04270 */
[----:B------:R-:W-:-:S04]  /*02a0*/  @!P2 ISETP.NE.AND.EX P1, PT, RZ, c[0x0][0x26c], PT, P1 ;  /* 0x00009b00ff00aa0c */ /* 0x000fc80003f25310 */
[----:B------:R-:W-:Y:S01]  /*02b0*/  @!P2 SEL R3, RZ, c[0x0][0x21c], !P1 ;  /* 0x00008700ff03aa07 */ /* 0x000fe20004800000 */
[----:B--2--5:R-:W-:-:S03]  /*02c0*/  @P2 IMAD.IADD R84, R5, 0x1, -R4 ;  /* 0x0000000105542824 */ /* 0x024fc600078e0a04 */
[----:B------:R-:W-:-:S03]  /*02d0*/  @!P2 IADD3 R84, R3, R2, -R4 ;  /* 0x000000020354a210 */ /* 0x000fc60007ffe804 */
[----:B------:R-:W-:Y:S05]  /*02e0*/  @!P0 EXIT ;  /* 0x000000000000894d */ /* 0x000fea0003800000 */
[----:B------:R-:W-:Y:S02]  /*02f0*/  IADD3 R3, -R205, 0xbf, R90 ;  /* 0x000000bfcd037810 */ /* 0x000fe40007ffe15a */
[----:B------:R-:W-:Y:S02]  /*0300*/  IADD3 R6, R84, 0x3f, RZ ;  /* 0x0000003f54067810 */ /* 0x000fe40007ffe0ff */
[----:B------:R-:W-:Y:S02]  /*0310*/  IADD3 R3, R3, c[0x0][0x2e8], R84 ;  /* 0x0000ba0003037a10 */ /* 0x000fe40007ffe054 */
[----:B------:R-:W-:Y:S02]  /*0320*/  SHF.R.S32.HI R5, RZ, 0x1f, R6 ;  /* 0x0000001fff057819 */ /* 0x000fe40000011406 */
[----:B------:R-:W-:Y:S02]  /*0330*/  SHF.R.S32.HI R2, RZ, 0x1f, R3 ;  /* 0x0000001fff027819 */ /* 0x000fe40000011403 */
[----:B------:R-:W-:-:S02]  /*0340*/  LEA.HI R5, R5, R6, RZ, 0x6 ;  /* 0x0000000605057211 */ /* 0x000fc400078f30ff */
[----:B------:R-:W-:Y:S02]  /*0350*/  LEA.HI R2, R2, R3, RZ, 0x6 ;  /* 0x0000000302027211 */ /* 0x000fe400078f30ff */
[----:B------:R-:W-:Y:S02]  /*0360*/  SHF.R.S32.HI R5, RZ, 0x6, R5 ;  /* 0x00000006ff057819 */ /* 0x000fe40000011405 */
[----:B------:R-:W-:-:S04]  /*0370*/  SHF.R.S32.HI R2, RZ, 0x6, R2 ;  /* 0x00000006ff027819 */ /* 0x000fc80000011402 */
[----:B------:R-:W-:-:S04]  /*0380*/  IMNMX R2, R5, R2, PT ;  /* 0x0000000205027217 */ /* 0x000fc80003800200 */
[----:B------:R-:W-:-:S13]  /*0390*/  ISETP.GE.AND P0, PT, R2, 0x1, PT ;  /* 0x000000010200780c */ /* 0x000fda0003f06270 */
[----:B------:R-:W-:Y:S05]  /*03a0*/  @!P0 BRA `(.L_x_2) ;  /* 0x0000ce2000008947 */ /* 0x000fea0003800000 */
[----:B------:R-:W-:Y:S02]  /*03b0*/  ISETP.NE.AND P1, PT, R202, -0x1, PT ;  /* 0xffffffffca00780c */ /* 0x000fe40003f25270 */
[----:B------:R-:W-:-:S11]  /*03c0*/  ISETP.NE.AND P0, PT, R11, -0x1, PT ;  /* 0xffffffff0b00780c */ /* 0x000fd60003f05270 */
[----:B------:R-:W-:Y:S01]  /*03d0*/  @!P1 SHF.R.S32.HI R5, RZ, 0x1f, R0 ;  /* 0x0000001fff059819 */ /* 0x000fe20000011400 */
[----:B------:R-:W-:Y:S01]  /*03e0*/  @P1 IMAD.WIDE.U32 R12, R202, c[0x0][0x190], RZ ;  /* 0x00006400ca0c1a25 */ /* 0x000fe200078e00ff */
[----:B------:R-:W-:-:S03]  /*03f0*/  @P0 IADD3 R3, R4, R11, RZ ;  /* 0x0000000b04030210 */ /* 0x000fc60007ffe0ff */
[----:B------:R-:W-:Y:S02]  /*0400*/  @!P1 IMAD R5, R5, c[0x0][0x178], RZ ;  /* 0x00005e0005059a24 */ /* 0x000fe400078e02ff */
[----:B------:R-:W-:-:S04]  /*0410*/  @P0 IMAD.WIDE.U32 R14, R3, c[0x0][0x198], RZ ;  /* 0x00006600030e0a25 */ /* 0x000fc800078e00ff */
[----:B------:R-:W-:Y:S01]  /*0420*/  @!P1 IMAD.WIDE.U32 R8, R0, c[0x0][0x178], RZ ;  /* 0x00005e0000089a25 */ /* 0x000fe200078e00ff */
[----:B------:R-:W-:-:S03]  /*0430*/  @P0 MOV R6, R14 ;  /* 0x0000000e00060202 */ /* 0x000fc60000000f00 */
[----:B------:R-:W-:Y:S01]  /*0440*/  @!P1 IMAD R5, R0, c[0x0][0x17c], R5 ;  /* 0x00005f0000059a24 */ /* 0x000fe200078e0205 */
[----:B------:R-:W-:Y:S01]  /*0450*/  @!P1 MOV R12, R8 ;  /* 0x00000008000c9202 */ /* 0x000fe20000000f00 */
[----:B------:R-:W-:Y:S02]  /*0460*/  @P1 IMAD R7, R202, c[0x0][0x194], R13 ;  /* 0x00006500ca071a24 */ /* 0x000fe400078e020d */
[----:B------:R-:W-:Y:S01]  /*0470*/  @P0 IMAD R3, R3, c[0x0][0x19c], R15 ;  /* 0x0000670003030a24 */ /* 0x000fe200078e020f */
[----:B------:R-:W-:Y:S01]  /*0480*/  @!P1 IADD3 R7, R9, R5, RZ ;  /* 0x0000000509079210 */ /* 0x000fe20007ffe0ff */
[----:B------:R-:W-:Y:S05]  /*0490*/  @P0 BRA `(.L_x_3) ;  /* 0x000000b000000947 */ /* 0x000fea0003800000 */
[----:B------:R-:W-:Y:S01]  /*04a0*/  SHF.R.S32.HI R5, RZ, 0x1f, R4 ;  /* 0x0000001fff057819 */ /* 0x000fe20000011404 */
[----:B------:R-:W-:Y:S01]  /*04b0*/  IMAD.WIDE.U32 R8, R4, c[0x0][0x198], RZ ;  /* 0x0000660004087a25 */ /* 0x000fe200078e00ff */
[----:B------:R-:W-:-:S03]  /*04c0*/  SHF.R.S32.HI R3, RZ, 0x1f, R0 ;  /* 0x0000001fff037819 */ /* 0x000fc60000011400 */
[----:B------:R-:W-:Y:S02]  /*04d0*/  IMAD R5, R5, c[0x0][0x198], RZ ;  /* 0x0000660005057a24 */ /* 0x000fe400078e02ff */
[----:B------:R-:W-:Y:S02]  /*04e0*/  IMAD R3, R3, c[0x0][0x180], RZ ;  /* 0x0000600003037a24 */ /* 0x000fe400078e02ff */
[----:B------:R-:W-:Y:S02]  /*04f0*/  IMAD R5, R4, c[0x0][0x19c], R5 ;  /* 0x0000670004057a24 */ /* 0x000fe400078e0205 */
[----:B------:R-:W-:-:S03]  /*0500*/  IMAD R3, R0, c[0x0][0x184], R3 ;  /* 0x0000610000037a24 */ /* 0x000fc600078e0203 */
[----:B------:R-:W-:-:S05]  /*0510*/  IADD3 R9, R9, R5, RZ ;  /* 0x0000000509097210 */ /* 0x000fca0007ffe0ff */
[----:B------:R-:W-:-:S05]  /*0520*/  IMAD.WIDE.U32 R8, R0, c[0x0][0x180], R8 ;  /* 0x0000600000087a25 */ /* 0x000fca00078e0008 */
[----:B------:R-:W-:Y:S02]  /*0530*/  IADD3 R3, R9, R3, RZ ;  /* 0x0000000309037210 */ /* 0x000fe40007ffe0ff */
[----:B------:R-:W-:Y:S02]  /*0540*/  MOV R6, R8 ;  /* 0x0000000800067202 */ /* 0x000fe40000000f00 */
.L_x_3:
[----:B------:R-:W-:-:S04]  /*0550*/  IABS R9, c[0x0][0x1c8] ;  /* 0x0000720000097a13 */ /* 0x000fc80000000000 */
[----:B------:R-:W1:Y:S08]  /*0560*/  I2F.RP R10, R9 ;  /* 0x00000009000a7306 */ /* 0x000e700000209400 */
[----:B-1----:R-:W1:Y:S02]  /*0570*/  MUFU.RCP R14, R10 ;  /* 0x0000000a000e7308 */ /* 0x002e640000001000 */
[----:B-1----:R-:W-:-:S06]  /*0580*/  IADD3 R14, R14, 0xffffffe, RZ ;  /* 0x0ffffffe0e0e7810 */ /* 0x002fcc0007ffe0ff */
[----:B------:R-:W1:Y:S02]  /*0590*/  F2I.FTZ.U32.TRUNC.NTZ R15, R14 ;  /* 0x0000000e000f7305 */ /* 0x000e64000021f000 */
[----:B-1----:R-:W-:Y:S02]  /*05a0*/  IMAD.MOV R5, RZ, RZ, -R15 ;  /* 0x000000ffff057224 */ /* 0x002fe400078e0a0f */
[----:B------:R-:W-:Y:S02]  /*05b0*/  IMAD.MOV.U32 R14, RZ, RZ, RZ ;  /* 0x000000ffff0e7224 */ /* 0x000fe400078e00ff */
[----:B------:R-:W-:Y:S01]  /*05c0*/  IMAD R8, R5, R9, RZ ;  /* 0x0000000905087224 */ /* 0x000fe200078e02ff */
[----:B------:R-:W-:-:S03]  /*05d0*/  IABS R5, R28 ;  /* 0x0000001c00057213 */ /* 0x000fc60000000000 */
[----:B------:R-:W-:-:S06]  /*05e0*/  IMAD.HI.U32 R8, R15, R8, R14 ;  /* 0x000000080f087227 */ /* 0x000fcc00078e000e */
[----:B------:R-:W-:-:S04]  /*05f0*/  IMAD.HI.U32 R134, R8, R5, RZ ;  /* 0x0000000508867227 */ /* 0x000fc800078e00ff */
[----:B------:R-:W-:-:S04]  /*0600*/  IMAD.MOV R8, RZ, RZ, -R134 ;  /* 0x000000ffff087224 */ /* 0x000fc800078e0a86 */
[----:B------:R-:W-:Y:S01]  /*0610*/  IMAD R8, R9, R8, R5 ;  /* 0x0000000809087224 */ /* 0x000fe200078e0205 */
[----:B------:R-:W-:-:S04]  /*0620*/  LOP3.LUT R5, R28, c[0x0][0x1c8], RZ, 0x3c, !PT ;  /* 0x000072001c057a12 */ /* 0x000fc800078e3cff */
[----:B------:R-:W-:Y:S02]  /*0630*/  ISETP.GT.U32.AND P2, PT, R9, R8, PT ;  /* 0x000000080900720c */ /* 0x000fe40003f44070 */
[----:B------:R-:W-:Y:S02]  /*0640*/  ISETP.GE.AND P1, PT, R5, RZ, PT ;  /* 0x000000ff0500720c */ /* 0x000fe40003f26270 */
[----:B------:R-:W-:-:S09]  /*0650*/  SHF.R.S32.HI R5, RZ, 0x1f, R28 ;  /* 0x0000001fff057819 */ /* 0x000fd2000001141c */
[----:B------:R-:W-:Y:S01]  /*0660*/  @!P2 IMAD.IADD R8, R8, 0x1, -R9 ;  /* 0x000000010808a824 */ /* 0x000fe200078e0a09 */
[----:B------:R-:W-:Y:S02]  /*0670*/  @!P2 IADD3 R134, R134, 0x1, RZ ;  /* 0x000000018686a810 */ /* 0x000fe40007ffe0ff */
[----:B------:R-:W-:Y:S02]  /*0680*/  ISETP.NE.AND P2, PT, RZ, c[0x0][0x1c8], PT ;  /* 0x00007200ff007a0c */ /* 0x000fe40003f45270 */
[----:B------:R-:W-:Y:S01]  /*0690*/  ISETP.GE.U32.AND P3, PT, R8, R9, PT ;  /* 0x000000090800720c */ /* 0x000fe20003f66070 */
[----:B------:R-:W-:-:S04]  /*06a0*/  @P0 IMAD.IADD R8, R4, 0x1, R11 ;  /* 0x0000000104080824 */ /* 0x000fc800078e020b */
[----:B------:R-:W-:-:S04]  /*06b0*/  @P0 IMAD.WIDE.U32 R26, R8, c[0x0][0x1a0], RZ ;  /* 0x00006800081a0a25 */ /* 0x000fc800078e00ff */
[----:B------:R-:W-:-:S04]  /*06c0*/  @P0 IMAD R8, R8, c[0x0][0x1a4], R27 ;  /* 0x0000690008080a24 */ /* 0x000fc800078e021b */
[----:B------:R-:W-:-:S05]  /*06d0*/  @P3 IADD3 R134, R134, 0x1, RZ ;  /* 0x0000000186863810 */ /* 0x000fca0007ffe0ff */
[----:B------:R-:W-:Y:S01]  /*06e0*/  @!P1 IMAD.MOV R134, RZ, RZ, -R134 ;  /* 0x000000ffff869224 */ /* 0x000fe200078e0a86 */
[----:B------:R-:W-:Y:S01]  /*06f0*/  @!P2 LOP3.LUT R134, RZ, c[0x0][0x1c8], RZ, 0x33, !PT ;  /* 0x00007200ff86aa12 */ /* 0x000fe200078e33ff */
        /* <DEDUP_REMOVED lines=11> */
.L_x_4:
[----:B------:R-:W-:Y:S01]  /*07b0*/  SHF.R.S32.HI R87, RZ, 0x1f, R86 ;  /* 0x0000001fff577819 */ /* 0x000fe20000011456 */
[----:B------:R-:W-:Y:S01]  /*07c0*/  IMAD.IADD R199, R205, 0x1, -R90 ;  /* 0x00000001cdc77824 */ /* 0x000fe200078e0a5a */
[----:B------:R-:W-:Y:S01]  /*07d0*/  IADD3 R136, R2, -0x1, RZ ;  /* 0xffffffff02887810 */ /* 0x000fe20007ffe0ff */
[----:B------:R-:W-:Y:S01]  /*07e0*/  IMAD R5, R5, c[0x0][0x1a8], RZ ;  /* 0x00006a0005057a24 */ /* 0x000fe200078e02ff */
[CC--:B------:R-:W-:Y:S01]  /*07f0*/  LEA.HI R16, R87.reuse, R86.reuse, RZ, 0x3 ;  /* 0x0000005657107211 */ /* 0x0c0fe200078f18ff */
[----:B------:R-:W-:Y:S01]  /*0800*/  IMAD.MOV.U32 R137, RZ, RZ, 0x40 ;  /* 0x00000040ff897424 */ /* 0x000fe200078e00ff */
[----:B------:R-:W-:Y:S01]  /*0810*/  LEA.HI R22, R87, R86, RZ, 0x6 ;  /* 0x0000005657167211 */ /* 0x000fe200078f30ff */
[----:B------:R-:W-:Y:S01]  /*0820*/  IMAD R24, R28, c[0x0][0x1ac], R5 ;  /* 0x00006b001c187a24 */ /* 0x000fe200078e0205 */
[----:B------:R-:W-:Y:S01]  /*0830*/  LOP3.LUT R9, R16, 0xfffffff8, RZ, 0xc0, !PT ;  /* 0xfffffff810097812 */ /* 0x000fe200078ec0ff */
[----:B------:R-:W-:Y:S01]  /*0840*/  IMAD.SHL.U32 R218, R86, 0x2, RZ ;  /* 0x0000000256da7824 */ /* 0x000fe200078e00ff */
[----:B------:R-:W-:Y:S01]  /*0850*/  SHF.R.S32.HI R16, RZ, 0x3, R16 ;  /* 0x00000003ff107819 */ /* 0x000fe20000011410 */
[----:B------:R-:W-:Y:S01]  /*0860*/  IMAD.SHL.U32 R22, R22, 0x8, RZ ;  /* 0x0000000816167824 */ /* 0x000fe200078e00ff */
[----:B------:R-:W-:Y:S01]  /*0870*/  SHF.R.S32.HI R209, RZ, 0x1f, R134 ;  /* 0x0000001fffd17819 */ /* 0x000fe20000011486 */
[----:B------:R-:W-:Y:S01]  /*0880*/  IMAD.IADD R0, R86, 0x1, -R9 ;  /* 0x0000000156007824 */ /* 0x000fe200078e0a09 */
[C---:B------:R-:W-:Y:S01]  /*0890*/  IADD3 R10, R16.reuse, 0x20, RZ ;  /* 0x00000020100a7810 */ /* 0x040fe20007ffe0ff */
[----:B------:R-:W-:Y:S01]  /*08a0*/  IMAD.SHL.U32 R203, R16, 0x40, RZ ;  /* 0x0000004010cb7824 */ /* 0x000fe200078e00ff */
[--C-:B------:R-:W-:Y:S01]  /*08b0*/  SHF.R.S32.HI R17, RZ, 0x1f, R16.reuse ;  /* 0x0000001fff117819 */ /* 0x100fe20000011410 */
[----:B------:R-:W-:Y:S01]  /*08c0*/  IMAD.SHL.U32 R214, R0, 0x8, RZ ;  /* 0x0000000800d67824 */ /* 0x000fe200078e00ff */
[----:B------:R-:W-:Y:S01]  /*08d0*/  ISETP.GE.AND P2, PT, R10, R199, PT ;  /* 0x000000c70a00720c */ /* 0x000fe20003f46270 */
[----:B------:R-:W-:Y:S01]  /*08e0*/  IMAD R211, R209, c[0x0][0x1b0], RZ ;  /* 0x00006c00d1d37a24 */ /* 0x000fe200078e02ff */
[----:B------:R-:W-:Y:S01]  /*08f0*/  IADD3 R4, R16, 0x40, RZ ;  /* 0x0000004010047810 */ /* 0x000fe20007ffe0ff */
[----:B------:R-:W-:Y:S01]  /*0900*/  IMAD.WIDE R216, R217, 0x80, R16 ;  /* 0x00000080d9d87825 */ /* 0x000fe200078e0210 */
[----:B------:R-:W-:-:S02]  /*0910*/  IADD3 R12, P0, R214, R12, RZ ;  /* 0x0000000cd60c7210 */ /* 0x000fc40007f1e0ff */
[----:B------:R-:W-:Y:S01]  /*0920*/  SHF.R.S32.HI R215, RZ, 0x1f, R214 ;  /* 0x0000001fffd77819 */ /* 0x000fe200000114d6 */
[----:B------:R-:W-:Y:S01]  /*0930*/  IMAD R211, R134, c[0x0][0x1b4], R211 ;  /* 0x00006d0086d37a24 */ /* 0x000fe200078e02d3 */
[-C--:B------:R-:W-:Y:S01]  /*0940*/  ISETP.GE.AND P1, PT, R4, R199.reuse, PT ;  /* 0x000000c70400720c */ /* 0x080fe20003f26270 */
[----:B------:R-:W-:Y:S01]  /*0950*/  IMAD R209, R209, c[0x0][0x1b8], RZ ;  /* 0x00006e00d1d17a24 */ /* 0x000fe200078e02ff */
[----:B------:R-:W-:Y:S01]  /*0960*/  IADD3 R204, R16, 0x60, RZ ;  /* 0x0000006010cc7810 */ /* 0x000fe20007ffe0ff */
[----:B------:R-:W-:Y:S01]  /*0970*/  IMAD.X R13, R215, 0x1, R7, P0 ;  /* 0x00000001d70d7824 */ /* 0x000fe200000e0607 */
[----:B------:R-:W-:Y:S01]  /*0980*/  LOP3.LUT R203, R203, 0x1c0, RZ, 0xc0, !PT ;  /* 0x000001c0cbcb7812 */ /* 0x000fe200078ec0ff */
[----:B------:R-:W-:Y:S01]  /*0990*/  IMAD R209, R134, c[0x0][0x1bc], R209 ;  /* 0x00006f0086d17a24 */ /* 0x000fe200078e02d1 */
[----:B------:R-:W-:Y:S01]  /*09a0*/  @!P2 IADD3 R18, P4, R216, 0x20, RZ ;  /* 0x00000020d812a810 */ /* 0x000fe20007f9e0ff */
[----:B------:R-:W-:Y:S01]  /*09b0*/  IMAD.WIDE.U32 R28, R28, c[0x0][0x1a8], R12 ;  /* 0x00006a001c1c7a25 */ /* 0x000fe200078e000c */
[----:B------:R-:W-:-:S02]  /*09c0*/  ISETP.GE.AND P0, PT, R204, R199, PT ;  /* 0x000000c7cc00720c */ /* 0x000fc40003f06270 */
[----:B------:R-:W-:Y:S01]  /*09d0*/  ISETP.GE.AND P3, PT, R16, R199, PT ;  /* 0x000000c71000720c */ /* 0x000fe20003f66270 */
[----:B------:R-:W-:Y:S01]  /*09e0*/  @!P2 IMAD.X R7, RZ, RZ, R217, P4 ;  /* 0x000000ffff07a224 */ /* 0x000fe200020e06d9 */
[----:B------:R-:W-:Y:S01]  /*09f0*/  LOP3.LUT R4, R203, 0x38, R214, 0xf8, !PT ;  /* 0x00000038cb047812 */ /* 0x000fe200078ef8d6 */
[----:B------:R-:W-:Y:S01]  /*0a00*/  IMAD.IADD R25, R29, 0x1, R24 ;  /* 0x000000011d197824 */ /* 0x000fe200078e0218 */
[----:B------:R-:W-:Y:S01]  /*0a10*/  SHF.R.U32.HI R203, RZ, 0x3, R203 ;  /* 0x00000003ffcb7819 */ /* 0x000fe200000116cb */
[----:B------:R-:W-:Y:S01]  /*0a20*/  @!P2 IMAD R7, R7, c[0x0][0x190], RZ ;  /* 0x000064000707aa24 */ /* 0x000fe200078e02ff */
[----:B------:R-:W-:Y:S01]  /*0a30*/  @!P1 IADD3 R14, P4, R216, 0x40, RZ ;  /* 0x00000040d80e9810 */ /* 0x000fe20007f9e0ff */
[----:B------:R-:W-:Y:S01]  /*0a40*/  @!P2 IMAD.MOV.U32 R12, RZ, RZ, R28 ;  /* 0x000000ffff0ca224 */ /* 0x000fe200078e001c */
[----:B------:R-:W-:Y:S01]  /*0a50*/  LOP3.LUT R203, R4, R203, RZ, 0x3c, !PT ;  /* 0x000000cb04cb7212 */ /* 0x000fe200078e3cff */
[----:B------:R-:W-:Y:S01]  /*0a60*/  @!P2 IMAD.MOV.U32 R13, RZ, RZ, R25 ;  /* 0x000000ffff0da224 */ /* 0x000fe200078e0019 */
[-C--:B------:R-:W-:Y:S01]  /*0a70*/  LEA.HI R197, R87, R86.reuse, RZ, 0x4 ;  /* 0x0000005657c57211 */ /* 0x080fe200078f20ff */
[C---:B------:R-:W-:Y:S01]  /*0a80*/  @!P2 IMAD R4, R18.reuse, c[0x0][0x194], R7 ;  /* 0x000065001204aa24 */ /* 0x040fe200078e0207 */
[----:B------:R-:W-:Y:S01]  /*0a90*/  LOP3.LUT R203, R203, 0xfffffe00, R22, 0xf8, !PT ;  /* 0xfffffe00cbcb7812 */ /* 0x000fe200078ef816 */
[----:B------:R-:W-:Y:S01]  /*0aa0*/  @!P1 IMAD.X R5, RZ, RZ, R217, P4 ;  /* 0x000000ffff059224 */ /* 0x000fe200020e06d9 */
[----:B------:R-:W-:Y:S01]  /*0ab0*/  LEA.HI R87, R87, R86, RZ, 0x5 ;  /* 0x0000005657577211 */ /* 0x000fe200078f28ff */
[----:B------:R-:W-:Y:S01]  /*0ac0*/  @!P2 IMAD.WIDE.U32 R18, R18, c[0x0][0x190], R12 ;  /* 0x000064001212aa25 */ /* 0x000fe200078e000c */
[----:B------:R-:W-:-:S02]  /*0ad0*/  @!P0 IADD3 R12, P4, R216, 0x60, RZ ;  /* 0x00000060d80c8810 */ /* 0x000fc40007f9e0ff */
[----:B------:R-:W-:Y:S01]  /*0ae0*/  SHF.R.S32.HI R88, RZ, 0x5, R87 ;  /* 0x00000005ff587819 */ /* 0x000fe20000011457 */
[----:B------:R-:W-:Y:S01]  /*0af0*/  @!P3 IMAD.MOV.U32 R24, RZ, RZ, R28 ;  /* 0x000000ffff18b224 */ /* 0x000fe200078e001c */
[----:B------:R-:W-:Y:S01]  /*0b00*/  LOP3.LUT R87, R87, 0xffffffe0, RZ, 0xc0, !PT ;  /* 0xffffffe057577812 */ /* 0x000fe200078ec0ff */
[----:B------:R-:W-:Y:S01]  /*0b10*/  @!P3 IMAD R9, R217, c[0x0][0x190], RZ ;  /* 0x00006400d909ba24 */ /* 0x000fe200078e02ff */
[----:B------:R-:W-:Y:S01]  /*0b20*/  LOP3.LUT R218, R218, 0x6, RZ, 0xc0, !PT ;  /* 0x00000006dada7812 */ /* 0x000fe200078ec0ff */
[----:B------:R-:W-:Y:S02]  /*0b30*/  @!P0 IMAD.X R7, RZ, RZ, R217, P4 ;  /* 0x000000ffff078224 */ /* 0x000fe400020e06d9 */
[--C-:B------:R-:W-:Y:S02]  /*0b40*/  @!P1 IMAD.MOV.U32 R21, RZ, RZ, R25.reuse ;  /* 0x000000ffff159224 */ /* 0x100fe400078e0019 */
[----:B------:R-:W-:Y:S02]  /*0b50*/  @!P0 IMAD.MOV.U32 R29, RZ, RZ, R25 ;  /* 0x000000ffff1d8224 */ /* 0x000fe400078e0019 */
[----:B------:R-:W-:-:S02]  /*0b60*/  @!P1 IMAD R5, R5, c[0x0][0x190], RZ ;  /* 0x0000640005059a24 */ /* 0x000fc400078e02ff */
[----:B------:R-:W-:Y:S02]  /*0b70*/  @!P1 IMAD.MOV.U32 R20, RZ, RZ, R28 ;  /* 0x000000ffff149224 */ /* 0x000fe400078e001c */
[C---:B------:R-:W-:Y:S02]  /*0b80*/  @!P3 IMAD R9, R216.reuse, c[0x0][0x194], R9 ;  /* 0x00006500d809ba24 */ /* 0x040fe400078e0209 */
[----:B------:R-:W-:-:S04]  /*0b90*/  @!P3 IMAD.WIDE.U32 R24, R216, c[0x0][0x190], R24 ;  /* 0x00006400d818ba25 */ /* 0x000fc800078e0018 */
[----:B------:R-:W-:Y:S02]  /*0ba0*/  @!P0 IMAD R7, R7, c[0x0][0x190], RZ ;  /* 0x0000640007078a24 */ /* 0x000fe400078e02ff */
[C---:B------:R-:W-:Y:S02]  /*0bb0*/  @!P1 IMAD R5, R14.reuse, c[0x0][0x194], R5 ;  /* 0x000065000e059a24 */ /* 0x040fe400078e0205 */
[----:B------:R-:W-:Y:S01]  /*0bc0*/  @!P1 IMAD.WIDE.U32 R14, R14, c[0x0][0x190], R20 ;  /* 0x000064000e0e9a25 */ /* 0x000fe200078e0014 */
[----:B------:R-:W-:-:S03]  /*0bd0*/  @!P3 LEA R20, P4, R24, c[0x0][0x160], 0x1 ;  /* 0x000058001814ba11 */ /* 0x000fc600078808ff */
[----:B------:R-:W-:Y:S02]  /*0be0*/  @!P3 IMAD.IADD R9, R25, 0x1, R9 ;  /* 0x000000011909b824 */ /* 0x000fe400078e0209 */
[C---:B------:R-:W-:Y:S02]  /*0bf0*/  @!P0 IMAD R7, R12.reuse, c[0x0][0x194], R7 ;  /* 0x000065000c078a24 */ /* 0x040fe400078e0207 */
[----:B------:R-:W-:Y:S01]  /*0c00*/  @!P0 IMAD.WIDE.U32 R12, R12, c[0x0][0x190], R28 ;  /* 0x000064000c0c8a25 */ /* 0x000fe200078e001c */
[----:B------:R-:W-:Y:S02]  /*0c10*/  @!P2 LEA R28, P6, R18, c[0x0][0x160], 0x1 ;  /* 0x00005800121caa11 */ /* 0x000fe400078c08ff */
[----:B------:R-:W-:Y:S01]  /*0c20*/  @!P3 LEA.HI.X R21, R24, c[0x0][0x164], R9, 0x1, P4 ;  /* 0x000059001815ba11 */ /* 0x000fe200020f0c09 */
[----:B------:R-:W-:Y:S01]  /*0c30*/  @!P2 IMAD.IADD R4, R19, 0x1, R4 ;  /* 0x000000011304a824 */ /* 0x000fe200078e0204 */
[----:B------:R-:W-:Y:S01]  /*0c40*/  @!P1 LEA R24, P5, R14, c[0x0][0x160], 0x1 ;  /* 0x000058000e189a11 */ /* 0x000fe200078a08ff */
[----:B------:R-:W-:Y:S01]  /*0c50*/  @!P1 IMAD.IADD R5, R15, 0x1, R5 ;  /* 0x000000010f059824 */ /* 0x000fe200078e0205 */
[----:B------:R-:W-:Y:S01]  /*0c60*/  @!P0 LEA R22, P4, R12, c[0x0][0x160], 0x1 ;  /* 0x000058000c168a11 */ /* 0x000fe200078808ff */
[----:B------:R-:W-:Y:S01]  /*0c70*/  IMAD.SHL.U32 R203, R203, 0x2, RZ ;  /* 0x00000002cbcb7824 */ /* 0x000fe200078e00ff */
[----:B------:R-:W-:Y:S01]  /*0c80*/  @!P2 LEA.HI.X R29, R18, c[0x0][0x164], R4, 0x1, P6 ;  /* 0x00005900121daa11 */ /* 0x000fe200030f0c04 */
[----:B------:R-:W-:Y:S01]  /*0c90*/  @!P0 IMAD.IADD R7, R13, 0x1, R7 ;  /* 0x000000010d078824 */ /* 0x000fe200078e0207 */
[----:B------:R-:W-:Y:S01]  /*0ca0*/  @!P1 LEA.HI.X R25, R14, c[0x0][0x164], R5, 0x1, P5 ;  /* 0x000059000e199a11 */ /* 0x000fe200028f0c05 */
[----:B------:R-:W-:Y:S01]  /*0cb0*/  IMAD R9, R17, c[0x0][0x198], RZ ;  /* 0x0000660011097a24 */ /* 0x000fe200078e02ff */
[----:B------:R-:W-:Y:S01]  /*0cc0*/  @!PT LDS RZ, [RZ] ;  /* 0x00000000fffff984 */ /* 0x000fe20000000800 */
[----:B------:R-:W-:Y:S01]  /*0cd0*/  @!PT LDS RZ, [RZ] ;  /* 0x00000000fffff984 */ /* 0x000fe20000000800 */
[----:B------:R-:W-:Y:S01]  /*0ce0*/  @!PT LDS RZ, [RZ] ;  /* 0x00000000fffff984 */ /* 0x000fe20000000800 */
[----:B------:R1:W-:Y:S01]  /*0cf0*/  @!P3 LDGSTS.E.BYPASS.LTC128B.128 [R203], [R20.64] ;  /* 0x0000000014cbbfae */ /* 0x0003e2000b901d48 */
[----:B------:R-:W-:Y:S01]  /*0d00*/  IMAD.WIDE.U32 R14, R16, c[0x0][0x198], R214 ;  /* 0x00006600100e7a25 */ /* 0x000fe200078e00d6 */
[----:B------:R-:W-:-:S02]  /*0d10*/  @!P0 LEA.HI.X R23, R12, c[0x0][0x164], R7, 0x1, P4 ;  /* 0x000059000c178a11 */ /* 0x000fc400020f0c07 */
[----:B------:R1:W-:Y:S01]  /*0d20*/  @!P3 LDGSTS.E.BYPASS.LTC128B.128 [R203+0x4000], [R20.64+0x80] ;  /* 0x0400008014cbbfae */ /* 0x0003e2000b901d48 */
[----:B------:R-:W-:Y:S01]  /*0d30*/  IMAD R12, R16, c[0x0][0x19c], R9 ;  /* 0x00006700100c7a24 */ /* 0x000fe200078e0209 */
[----:B------:R-:W-:Y:S01]  /*0d40*/  SHF.R.S32.HI R18, RZ, 0x4, R197 ;  /* 0x00000004ff127819 */ /* 0x000fe200000114c5 */
[----:B------:R-:W-:Y:S01]  /*0d50*/  IMAD.MOV.U32 R4, RZ, RZ, c[0x0][0x198] ;  /* 0x00006600ff047624 */ /* 0x000fe200078e00ff */
[----:B------:R1:W-:Y:S01]  /*0d60*/  @!P3 LDGSTS.E.BYPASS.LTC128B.128 [R203+0x8000], [R20.64+0x100] ;  /* 0x0800010014cbbfae */ /* 0x0003e2000b901d48 */
[----:B------:R-:W-:Y:S02]  /*0d70*/  IMAD.MOV.U32 R5, RZ, RZ, 0x6 ;  /* 0x00000006ff057424 */ /* 0x000fe400078e00ff */
[----:B------:R-:W-:Y:S01]  /*0d80*/  IMAD R7, R136, -0x40, R84 ;  /* 0xffffffc088077824 */ /* 0x000fe200078e0254 */
[----:B------:R2:W-:Y:S01]  /*0d90*/  @!P2 LDGSTS.E.BYPASS.LTC128B.128 [R203+0x1000], [R28.64] ;  /* 0x010000001ccbafae */ /* 0x0005e2000b901d48 */
[C---:B------:R-:W-:Y:S01]  /*0da0*/  IMAD.SHL.U32 R201, R4.reuse, 0x40, RZ ;  /* 0x0000004004c97824 */ /* 0x040fe200078e00ff */
[----:B------:R-:W-:Y:S01]  /*0db0*/  SHF.L.U64.HI R200, R4, R5, c[0x0][0x19c] ;  /* 0x0000670004c87619 */ /* 0x000fe20000010205 */
[C---:B------:R-:W-:Y:S01]  /*0dc0*/  IMAD.SHL.U32 R13, R16.reuse, 0x8, RZ ;  /* 0x00000008100d7824 */ /* 0x040fe200078e00ff */
[----:B------:R2:W-:Y:S01]  /*0dd0*/  @!P2 LDGSTS.E.BYPASS.LTC128B.128 [R203+0x5000], [R28.64+0x80] ;  /* 0x050000801ccbafae */ /* 0x0005e2000b901d48 */
[----:B------:R-:W-:-:S02]  /*0de0*/  ISETP.GE.AND P6, PT, R16, R7, PT ;  /* 0x000000071000720c */ /* 0x000fc40003fc6270 */
[-C--:B------:R-:W-:Y:S01]  /*0df0*/  ISETP.GE.AND P4, PT, R16, R7.reuse, PT ;  /* 0x000000071000720c */ /* 0x080fe20003f86270 */
[----:B------:R2:W-:Y:S01]  /*0e00*/  @!P2 LDGSTS.E.BYPASS.LTC128B.128 [R203+0x9000], [R28.64+0x100] ;  /* 0x090001001ccbafae */ /* 0x0005e2000b901d48 */
[----:B------:R-:W-:Y:S02]  /*0e10*/  IADD3 R206, P2, R6, R14, RZ ;  /* 0x0000000e06ce7210 */ /* 0x000fe40007f5e0ff */
[----:B------:R-:W-:Y:S01]  /*0e20*/  ISETP.GE.AND P5, PT, R10, R7, PT ;  /* 0x000000070a00720c */ /* 0x000fe20003fa6270 */
[----:B------:R3:W-:Y:S01]  /*0e30*/  @!P1 LDGSTS.E.BYPASS.LTC128B.128 [R203+0x2000], [R24.64] ;  /* 0x0200000018cb9fae */ /* 0x0007e2000b901d48 */
[----:B------:R-:W-:Y:S01]  /*0e40*/  IADD3.X R207, R3, R15, R12, P2, !PT ;  /* 0x0000000f03cf7210 */ /* 0x000fe200017fe40c */
[----:B------:R-:W-:Y:S01]  /*0e50*/  IMAD R12, R200, R136, RZ ;  /* 0x00000088c80c7224 */ /* 0x000fe200078e02ff */
[----:B------:R-:W-:Y:S01]  /*0e60*/  ISETP.GE.AND P3, PT, R10, R7, PT ;  /* 0x000000070a00720c */ /* 0x000fe20003f66270 */
[----:B------:R-:W-:Y:S01]  /*0e70*/  IMAD R7, R17, c[0x0][0x1a0], RZ ;  /* 0x0000680011077a24 */ /* 0x000fe200078e02ff */
[----:B------:R-:W-:Y:S01]  /*0e80*/  SHF.R.S32.HI R6, RZ, 0x1f, R136 ;  /* 0x0000001fff067819 */ /* 0x000fe20000011488 */
[----:B------:R-:W-:Y:S01]  /*0e90*/  IMAD.WIDE.U32 R206, R134, c[0x0][0x1b0], R206 ;  /* 0x00006c0086ce7a25 */ /* 0x000fe200078e00ce */
[C---:B------:R-:W-:Y:S01]  /*0ea0*/  LOP3.LUT R5, R197.reuse, 0xfffffff0, RZ, 0xc0, !PT ;  /* 0xfffffff0c5057812 */ /* 0x040fe200078ec0ff */
[----:B------:R3:W-:Y:S01]  /*0eb0*/  @!P1 LDGSTS.E.BYPASS.LTC128B.128 [R203+0x6000], [R24.64+0x80] ;  /* 0x0600008018cb9fae */ /* 0x0007e2000b901d48 */
[----:B------:R-:W-:Y:S01]  /*0ec0*/  LEA.HI R197, R197, R18, RZ, 0x1 ;  /* 0x00000012c5c57211 */ /* 0x000fe200078f08ff */
[----:B------:R-:W-:-:S02]  /*0ed0*/  IMAD.IADD R211, R207, 0x1, R211 ;  /* 0x00000001cfd37824 */ /* 0x000fc400078e02d3 */
[----:B-1----:R-:W-:Y:S01]  /*0ee0*/  IMAD.WIDE.U32 R20, R16, c[0x0][0x1a0], R214 ;  /* 0x0000680010147a25 */ /* 0x002fe200078e00d6 */
[----:B------:R-:W-:Y:S01]  /*0ef0*/  LOP3.LUT R197, R197, 0xfffffffe, RZ, 0xc0, !PT ;  /* 0xfffffffec5c57812 */ /* 0x000fe200078ec0ff */
[----:B------:R3:W-:Y:S02]  /*0f00*/  @!P1 LDGSTS.E.BYPASS.LTC128B.128 [R203+0xa000], [R24.64+0x100] ;  /* 0x0a00010018cb9fae */ /* 0x0007e4000b901d48 */
[----:B------:R-:W-:Y:S01]  /*0f10*/  IMAD.MOV.U32 R210, RZ, RZ, R206 ;  /* 0x000000ffffd27224 */ /* 0x000fe200078e00ce */
[----:B------:R-:W-:Y:S01]  /*0f20*/  IADD3 R26, P2, R26, R20, RZ ;  /* 0x000000141a1a7210 */ /* 0x000fe20007f5e0ff */
[----:B------:R-:W-:Y:S01]  /*0f30*/  IMAD.MOV.U32 R3, RZ, RZ, 0x5 ;  /* 0x00000005ff037424 */ /* 0x000fe200078e00ff */
[----:B------:R1:W-:Y:S01]  /*0f40*/  @!P0 LDGSTS.E.BYPASS.LTC128B.128 [R203+0x3000], [R22.64] ;  /* 0x0300000016cb8fae */ /* 0x0003e2000b901d48 */
[----:B------:R-:W-:Y:S02]  /*0f50*/  IMAD R7, R16, c[0x0][0x1a4], R7 ;  /* 0x0000690010077a24 */ /* 0x000fe400078e0207 */
[----:B------:R-:W-:Y:S01]  /*0f60*/  IMAD R12, R6, R201, R12 ;  /* 0x000000c9060c7224 */ /* 0x000fe200078e020c */
[----:B------:R-:W-:Y:S01]  /*0f70*/  SHF.L.U64.HI R3, R4, R3, c[0x0][0x19c] ;  /* 0x0000670004037619 */ /* 0x000fe20000010203 */
[----:B------:R-:W-:Y:S01]  /*0f80*/  IMAD.WIDE.U32 R10, R136, R201, R210 ;  /* 0x000000c9880a7225 */ /* 0x000fe200078e00d2 */
[----:B------:R-:W-:Y:S01]  /*0f90*/  IADD3.X R27, R8, R21, R7, P2, !PT ;  /* 0x00000015081b7210 */ /* 0x000fe200017fe407 */
[----:B------:R1:W-:Y:S02]  /*0fa0*/  @!P0 LDGSTS.E.BYPASS.LTC128B.128 [R203+0x7000], [R22.64+0x80] ;  /* 0x0700008016cb8fae */ /* 0x0003e4000b901d48 */
[----:B------:R-:W-:Y:S01]  /*0fb0*/  IMAD.IADD R12, R11, 0x1, R12 ;  /* 0x000000010b0c7824 */ /* 0x000fe200078e020c */
[----:B------:R-:W-:Y:S01]  /*0fc0*/  @!P6 LEA R20, P2, R10, c[0x0][0x168], 0x1 ;  /* 0x00005a000a14ea11 */ /* 0x000fe200078408ff */
[----:B------:R-:W-:Y:S01]  /*0fd0*/  IMAD.IADD R14, R86, 0x1, -R5 ;  /* 0x00000001560e7824 */ /* 0x000fe200078e0a05 */
[----:B------:R1:W-:Y:S01]  /*0fe0*/  @!P0 LDGSTS.E.BYPASS.LTC128B.128 [R203+0xb000], [R22.64+0x100] ;  /* 0x0b00010016cb8fae */ /* 0x0003e2000b901d48 */
[----:B------:R-:W-:Y:S01]  /*0ff0*/  IMAD.SHL.U32 R4, R4, 0x20, RZ ;  /* 0x0000002004047824 */ /* 0x000fe200078e00ff */
[----:B------:R-:W-:Y:S01]  /*1000*/  @!P6 LEA.HI.X R21, R10, c[0x0][0x16c], R12, 0x1, P2 ;  /* 0x00005b000a15ea11 */ /* 0x000fe200010f0c0c */
[----:B------:R-:W-:Y:S01]  /*1010*/  IMAD.IADD R197, R18, 0x1, -R197 ;  /* 0x0000000112c57824 */ /* 0x000fe200078e0ac5 */
[----:B------:R-:W-:Y:S01]  /*1020*/  SHF.R.S32.HI R5, RZ, 0x1f, R14 ;  /* 0x0000001fff057819 */ /* 0x000fe2000001140e */
[----:B------:R-:W-:Y:S01]  /*1030*/  IMAD R9, R6, c[0x0][0x1a0], RZ ;  /* 0x0000680006097a24 */ /* 0x000fe200078e02ff */
[----:B------:R-:W-:Y:S01]  /*1040*/  @!P5 IADD3 R10, P2, R4, R10, RZ ;  /* 0x0000000a040ad210 */ /* 0x000fe20007f5e0ff */
[----:B------:R1:W-:Y:S01]  /*1050*/  @!P6 LDGSTS.E.BYPASS.LTC128B.128 [R203+0xc000], [R20.64] ;  /* 0x0c00000014cbefae */ /* 0x0003e2000b901d48 */
[----:B------:R-:W-:Y:S01]  /*1060*/  LEA.HI R8, R5, R14, RZ, 0x3 ;  /* 0x0000000e05087211 */ /* 0x000fe200078f18ff */
[----:B------:R-:W-:-:S02]  /*1070*/  IMAD.WIDE.U32 R134, R134, c[0x0][0x1b8], R26 ;  /* 0x00006e0086867a25 */ /* 0x000fc400078e001a */
[----:B------:R1:W-:Y:S01]  /*1080*/  @!P6 LDGSTS.E.BYPASS.LTC128B.128 [R203+0xe000], [R20.64+0x80] ;  /* 0x0e00008014cbefae */ /* 0x0003e2000b901d48 */
[----:B------:R-:W-:Y:S01]  /*1090*/  LOP3.LUT R7, R8, 0xfffffff8, RZ, 0xc0, !PT ;  /* 0xfffffff808077812 */ /* 0x000fe200078ec0ff */
[----:B------:R-:W-:Y:S01]  /*10a0*/  @!P5 IMAD.X R5, R3, 0x1, R12, P2 ;  /* 0x000000010305d824 */ /* 0x000fe200010e060c */
[----:B------:R-:W-:Y:S01]  /*10b0*/  @!P5 LEA R18, P2, R10, c[0x0][0x168], 0x1 ;  /* 0x00005a000a12da11 */ /* 0x000fe200078408ff */
[----:B------:R1:W-:Y:S01]  /*10c0*/  @!P6 LDGSTS.E.BYPASS.LTC128B.128 [R203+0x10000], [R20.64+0x100] ;  /* 0x1000010014cbefae */ /* 0x0003e2000b901d48 */
[----:B------:R-:W-:Y:S02]  /*10d0*/  IMAD R9, R136, c[0x0][0x1a4], R9 ;  /* 0x0000690088097a24 */ /* 0x000fe400078e0209 */
[----:B------:R-:W-:Y:S01]  /*10e0*/  @!P5 LEA.HI.X R19, R10, c[0x0][0x16c], R5, 0x1, P2 ;  /* 0x00005b000a13da11 */ /* 0x000fe200010f0c05 */
[----:B------:R-:W-:Y:S02]  /*10f0*/  IMAD.IADD R7, R14, 0x1, -R7 ;  /* 0x000000010e077824 */ /* 0x000fe400078e0a07 */
[----:B------:R-:W-:-:S02]  /*1100*/  IMAD.WIDE.U32 R14, R136, c[0x0][0x1a0], RZ ;  /* 0x00006800880e7a25 */ /* 0x000fc400078e00ff */
[----:B------:R4:W-:Y:S02]  /*1110*/  @!P5 LDGSTS.E.BYPASS.LTC128B.128 [R203+0xd000], [R18.64] ;  /* 0x0d00000012cbdfae */ /* 0x0009e4000b901d48 */
[----:B------:R-:W-:Y:S01]  /*1120*/  IMAD.SHL.U32 R6, R7, 0x40, RZ ;  /* 0x0000004007067824 */ /* 0x000fe200078e00ff */
[----:B------:R-:W-:Y:S01]  /*1130*/  LEA R10, P0, R14, R134, 0x6 ;  /* 0x000000860e0a7211 */ /* 0x000fe200078030ff */
[----:B------:R4:W-:Y:S01]  /*1140*/  @!P5 LDGSTS.E.BYPASS.LTC128B.128 [R203+0xf000], [R18.64+0x80] ;  /* 0x0f00008012cbdfae */ /* 0x0009e2000b901d48 */
[----:B------:R-:W-:Y:S02]  /*1150*/  IMAD.MOV.U32 R5, RZ, RZ, 0x20 ;  /* 0x00000020ff057424 */ /* 0x000fe400078e00ff */
[----:B------:R-:W-:Y:S01]  /*1160*/  IMAD.SHL.U32 R12, R0, 0x40, RZ ;  /* 0x00000040000c7824 */ /* 0x000fe200078e00ff */
[----:B------:R4:W-:Y:S01]  /*1170*/  @!P5 LDGSTS.E.BYPASS.LTC128B.128 [R203+0x11000], [R18.64+0x100] ;  /* 0x1100010012cbdfae */ /* 0x0009e2000b901d48 */
[----:B------:R-:W-:Y:S01]  /*1180*/  IMAD.SHL.U32 R11, R197, 0x8, RZ ;  /* 0x00000008c50b7824 */ /* 0x000fe200078e00ff */
[----:B------:R-:W-:Y:S01]  /*1190*/  LOP3.LUT R6, R6, 0x1c0, RZ, 0xc0, !PT ;  /* 0x000001c006067812 */ /* 0x000fe200078ec0ff */
[----:B------:R-:W-:Y:S01]  /*11a0*/  IMAD.IADD R9, R15, 0x1, R9 ;  /* 0x000000010f097824 */ /* 0x000fe200078e0209 */
[----:B------:R-:W0:Y:S01]  /*11b0*/  LDGDEPBAR ;  /* 0x00000000000079af */ /* 0x000e220000000000 */
[----:B------:R-:W-:Y:S01]  /*11c0*/  IMAD.IADD R209, R135, 0x1, R209 ;  /* 0x0000000187d17824 */ /* 0x000fe200078e02d1 */
[----:B------:R-:W-:Y:S01]  /*11d0*/  LOP3.LUT R12, R12, 0x1c0, RZ, 0xc0, !PT ;  /* 0x000001c00c0c7812 */ /* 0x000fe200078ec0ff */
[----:B------:R-:W-:Y:S01]  /*11e0*/  IMAD.WIDE.U32 R16, R5, c[0x0][0x1a0], RZ ;  /* 0x0000680005107a25 */ /* 0x000fe200078e00ff */
[----:B------:R-:W-:-:S02]  /*11f0*/  LOP3.LUT R11, R6, 0x8, R11, 0xf8, !PT ;  /* 0x00000008060b7812 */ /* 0x000fc400078ef80b */
[----:B------:R-:W-:Y:S01]  /*1200*/  LEA.HI.X R9, R14, R209, R9, 0x6, P0 ;  /* 0x000000d10e097211 */ /* 0x000fe200000f3409 */
[----:B------:R-:W-:Y:S01]  /*1210*/  IMAD.SHL.U32 R85, R8, 0x40, RZ ;  /* 0x0000004008557824 */ /* 0x000fe200078e00ff */
[----:B------:R-:W-:Y:S01]  /*1220*/  SHF.R.U32.HI R6, RZ, 0x3, R6 ;  /* 0x00000003ff067819 */ /* 0x000fe20000011606 */
[----:B------:R-:W-:Y:S01]  /*1230*/  IMAD R14, R5, c[0x0][0x1a4], RZ ;  /* 0x00006900050e7a24 */ /* 0x000fe200078e02ff */
[----:B------:R-:W-:Y:S02]  /*1240*/  LOP3.LUT R13, R12, 0x8, R13, 0xf8, !PT ;  /* 0x000000080c0d7812 */ /* 0x000fe400078ef80d */
[C---:B------:R-:W-:Y:S02]  /*1250*/  @!P3 IADD3 R8, P0, R10.reuse, R16, RZ ;  /* 0x000000100a08b210 */ /* 0x040fe40007f1e0ff */
[----:B------:R-:W-:Y:S02]  /*1260*/  SHF.R.U32.HI R12, RZ, 0x3, R12 ;  /* 0x00000003ff0c7819 */ /* 0x000fe4000001160c */
[----:B------:R-:W-:-:S02]  /*1270*/  @!P4 LEA R16, P1, R10, c[0x0][0x170], 0x1 ;  /* 0x00005c000a10ca11 */ /* 0x000fc400078208ff */
[----:B------:R-:W-:Y:S02]  /*1280*/  LOP3.LUT R85, R85, 0xfffffe00, RZ, 0xc0, !PT ;  /* 0xfffffe0055557812 */ /* 0x000fe400078ec0ff */
[----:B------:R-:W-:Y:S02]  /*1290*/  LOP3.LUT R6, R11, R6, RZ, 0x3c, !PT ;  /* 0x000000060b067212 */ /* 0x000fe400078e3cff */
[----:B------:R-:W-:Y:S01]  /*12a0*/  @!P3 IADD3.X R11, R9, R17, R14, P0, !PT ;  /* 0x00000011090bb210 */ /* 0x000fe200007fe40e */
[----:B------:R-:W-:-:S04]  /*12b0*/  DEPBAR.LE SB0, 0x0 ;  /* 0x000080000000791a */ /* 0x000fc80000000000 */
[----:B------:R-:W-:Y:S01]  /*12c0*/  BAR.SYNC.DEFER_BLOCKING 0x0 ;  /* 0x0000000000007b1d */ /* 0x000fe20000010000 */
[----:B------:R-:W-:Y:S02]  /*12d0*/  LOP3.LUT R12, R13, R12, RZ, 0x3c, !PT ;  /* 0x0000000c0d0c7212 */ /* 0x000fe400078e3cff */
[----:B------:R-:W-:Y:S01]  /*12e0*/  @!P4 LEA.HI.X R17, R10, c[0x0][0x174], R9, 0x1, P1 ;  /* 0x00005d000a11ca11 */ /* 0x000fe200008f0c09 */
[----:B------:R-:W-:Y:S01]  /*12f0*/  IMAD R9, R88, 0x400, R85 ;  /* 0x0000040058097824 */ /* 0x000fe200078e0255 */
[----:B------:R-:W-:Y:S01]  /*1300*/  @!P3 LEA R10, P0, R8, c[0x0][0x170], 0x1 ;  /* 0x00005c00080aba11 */ /* 0x000fe200078008ff */
[----:B------:R-:W-:Y:S02]  /*1310*/  IMAD R197, R197, 0x200, R12 ;  /* 0x00000200c5c57824 */ /* 0x000fe400078e020c */
[----:B------:R-:W-:Y:S01]  /*1320*/  IMAD.IADD R198, R6, 0x1, R9 ;  /* 0x0000000106c67824 */ /* 0x000fe200078e0209 */
[----:B------:R-:W-:Y:S01]  /*1330*/  @!P3 LEA.HI.X R11, R8, c[0x0][0x174], R11, 0x1, P0 ;  /* 0x00005d00080bba11 */ /* 0x000fe200000f0c0b */
[----:B------:R-:W-:-:S02]  /*1340*/  IMAD.SHL.U32 R197, R197, 0x2, RZ ;  /* 0x00000002c5c57824 */ /* 0x000fc400078e00ff */
[----:B------:R-:W-:-:S03]  /*1350*/  IMAD.SHL.U32 R198, R198, 0x2, RZ ;  /* 0x00000002c6c67824 */ /* 0x000fc600078e00ff */
[----:B------:R-:W-:-:S03]  /*1360*/  IADD3 R195, R197, 0xc020, RZ ;  /* 0x0000c020c5c37810 */ /* 0x000fc60007ffe0ff */
[----:B------:R-:W-:Y:S01]  /*1370*/  R2P PR, R7, 0x6 ;  /* 0x0000000607007804 */ /* 0x000fe20000000000 */
[----:B------:R-:W-:-:S04]  /*1380*/  IMAD.MOV.U32 R7, RZ, RZ, 0x10 ;  /* 0x00000010ff077424 */ /* 0x000fc800078e00ff */
[----:B------:R-:W-:Y:S01]  /*1390*/  SEL R5, R5, 0xffffffe0, !P2 ;  /* 0xffffffe005057807 */ /* 0x000fe20005000000 */
[----:B------:R-:W-:Y:S01]  /*13a0*/  @P4 STS.128 [R203+0x12000], RZ ;  /* 0x012000ffcb004388 */ /* 0x000fe20000000c00 */
[----:B------:R-:W-:Y:S02]  /*13b0*/  SEL R7, R7, 0xfffffff0, !P1 ;  /* 0xfffffff007077807 */ /* 0x000fe40004800000 */
[----:B------:R-:W-:Y:S01]  /*13c0*/  R2P PR, R0, 0x6 ;  /* 0x0000000600007804 */ /* 0x000fe20000000000 */
[----:B------:R-:W-:Y:S01]  /*13d0*/  @P4 STS.128 [R203+0x14000], RZ ;  /* 0x014000ffcb004388 */ /* 0x000fe20000000c00 */
[----:B------:R-:W-:Y:S01]  /*13e0*/  IADD3 R0, R197, 0xc000, RZ ;  /* 0x0000c000c5007810 */ /* 0x000fe20007ffe0ff */
[--C-:B------:R-:W-:Y:S02]  /*13f0*/  IMAD R196, R7, 0x2, R198.reuse ;  /* 0x0000000207c47824 */ /* 0x100fe400078e02c6 */
[----:B------:R-:W-:Y:S01]  /*1400*/  @P4 STS.128 [R203+0x16000], RZ ;  /* 0x016000ffcb004388 */ /* 0x000fe20000000c00 */
[----:B------:R-:W-:-:S02]  /*1410*/  IMAD R194, R5, 0x2, R198 ;  /* 0x0000000205c27824 */ /* 0x000fc400078e02c6 */
[----:B------:R-:W-:Y:S01]  /*1420*/  IMAD R193, R5, 0x2, R196 ;  /* 0x0000000205c17824 */ /* 0x000fe200078e02c4 */
[----:B------:R-:W-:Y:S01]  /*1430*/  @!PT LDS RZ, [RZ] ;  /* 0x00000000fffff984 */ /* 0x000fe20000000800 */
[----:B------:R-:W-:Y:S01]  /*1440*/  @!PT LDS RZ, [RZ] ;  /* 0x00000000fffff984 */ /* 0x000fe20000000800 */
[----:B------:R-:W-:Y:S01]  /*1450*/  @!PT LDS RZ, [RZ] ;  /* 0x00000000fffff984 */ /* 0x000fe20000000800 */
[----:B------:R4:W-:Y:S04]  /*1460*/  @!P4 LDGSTS.E.BYPASS.LTC128B.128 [R203+0x12000], [R16.64] ;  /* 0x1200000010cbcfae */ /* 0x0009e8000b901d48 */
[----:B------:R4:W-:Y:S01]  /*1470*/  @!P4 LDGSTS.E.BYPASS.LTC128B.128 [R203+0x14000], [R16.64+0x80] ;  /* 0x1400008010cbcfae */ /* 0x0009e2000b901d48 */
[----:B------:R-:W-:Y:S02]  /*1480*/  @P1 IADD3 R195, R0, -0x20, RZ ;  /* 0xffffffe000c31810 */ /* 0x000fe40007ffe0ff */
[----:B------:R-:W-:Y:S01]  /*1490*/  SEL R0, R137, 0xffffffc0, !P2 ;  /* 0xffffffc089007807 */ /* 0x000fe20005000000 */
[----:B------:R4:W-:Y:S01]  /*14a0*/  @!P4 LDGSTS.E.BYPASS.LTC128B.128 [R203+0x16000], [R16.64+0x100] ;  /* 0x1600010010cbcfae */ /* 0x0009e2000b901d48 */
[----:B------:R-:W-:-:S02]  /*14b0*/  IADD3 R187, R195, 0x800, RZ ;  /* 0x00000800c3bb7810 */ /* 0x000fc40007ffe0ff */
[----:B------:R-:W-:Y:S01]  /*14c0*/  IADD3 R186, R195, 0x1000, RZ ;  /* 0x00001000c3ba7810 */ /* 0x000fe20007ffe0ff */
[----:B------:R-:W-:Y:S01]  /*14d0*/  @P3 STS.128 [R203+0x13000], RZ ;  /* 0x013000ffcb003388 */ /* 0x000fe20000000c00 */
[----:B------:R-:W-:Y:S01]  /*14e0*/  IMAD.IADD R191, R197, 0x1, R0 ;  /* 0x00000001c5bf7824 */ /* 0x000fe200078e0200 */
[C---:B------:R-:W-:Y:S01]  /*14f0*/  IADD3 R185, R195.reuse, 0x1800, RZ ;  /* 0x00001800c3b97810 */ /* 0x040fe20007ffe0ff */
[----:B------:R-:W-:Y:S01]  /*1500*/  IMAD.IADD R184, R0, 0x1, R195 ;  /* 0x0000000100b87824 */ /* 0x000fe200078e02c3 */
[----:B------:R-:W-:Y:S01]  /*1510*/  @P3 STS.128 [R203+0x15000], RZ ;  /* 0x015000ffcb003388 */ /* 0x000fe20000000c00 */
[----:B------:R-:W-:Y:S01]  /*1520*/  IMAD.IADD R0, R86, 0x1, -R87 ;  /* 0x0000000156007824 */ /* 0x000fe200078e0a57 */
[C---:B------:R-:W-:Y:S02]  /*1530*/  IADD3 R183, R195.reuse, 0x2000, RZ ;  /* 0x00002000c3b77810 */ /* 0x040fe40007ffe0ff */
[----:B------:R-:W-:Y:S01]  /*1540*/  @P3 STS.128 [R203+0x17000], RZ ;  /* 0x017000ffcb003388 */ /* 0x000fe20000000c00 */
[----:B------:R-:W-:-:S02]  /*1550*/  IADD3 R182, R195, 0x2800, RZ ;  /* 0x00002800c3b67810 */ /* 0x000fc40007ffe0ff */
[C---:B------:R-:W-:Y:S01]  /*1560*/  IADD3 R181, R195.reuse, 0x3000, RZ ;  /* 0x00003000c3b57810 */ /* 0x040fe20007ffe0ff */
[----:B------:R-:W-:Y:S01]  /*1570*/  @!PT LDS RZ, [RZ] ;  /* 0x00000000fffff984 */ /* 0x000fe20000000800 */
[----:B------:R-:W-:Y:S01]  /*1580*/  @!PT LDS RZ, [RZ] ;  /* 0x00000000fffff984 */ /* 0x000fe20000000800 */
[----:B------:R-:W-:Y:S01]  /*1590*/  @!PT LDS RZ, [RZ] ;  /* 0x00000000fffff984 */ /* 0x000fe20000000800 */
[----:B------:R5:W-:Y:S01]  /*15a0*/  @!P3 LDGSTS.E.BYPASS.LTC128B.128 [R203+0x13000], [R10.64] ;  /* 0x130000000acbbfae */ /* 0x000be2000b901d48 */
[C---:B------:R-:W-:Y:S02]  /*15b0*/  IADD3 R180, R195.reuse, 0x3800, RZ ;  /* 0x00003800c3b47810 */ /* 0x040fe40007ffe0ff */
[C---:B------:R-:W-:Y:S01]  /*15c0*/  IADD3 R179, R195.reuse, 0x4000, RZ ;  /* 0x00004000c3b37810 */ /* 0x040fe20007ffe0ff */
[----:B------:R5:W-:Y:S01]  /*15d0*/  @!P3 LDGSTS.E.BYPASS.LTC128B.128 [R203+0x15000], [R10.64+0x80] ;  /* 0x150000800acbbfae */ /* 0x000be2000b901d48 */
[C---:B------:R-:W-:Y:S02]  /*15e0*/  IADD3 R178, R195.reuse, 0x4800, RZ ;  /* 0x00004800c3b27810 */ /* 0x040fe40007ffe0ff */
[C---:B------:R-:W-:Y:S01]  /*15f0*/  IADD3 R177, R195.reuse, 0x5000, RZ ;  /* 0x00005000c3b17810 */ /* 0x040fe20007ffe0ff */
[----:B------:R5:W-:Y:S01]  /*1600*/  @!P3 LDGSTS.E.BYPASS.LTC128B.128 [R203+0x17000], [R10.64+0x100] ;  /* 0x170001000acbbfae */ /* 0x000be2000b901d48 */
[----:B------:R-:W-:-:S03]  /*1610*/  IADD3 R176, R195, 0x5800, RZ ;  /* 0x00005800c3b07810 */ /* 0x000fc60007ffe0ff */
[----:B------:R-:W-:Y:S04]  /*1620*/  LDSM.16.M88.4 R44, [R198] ;  /* 0x00000000c62c783b */ /* 0x000fe80000000200 */
[----:B-1----:R-:W3:Y:S04]  /*1630*/  LDSM.16.M88.4 R20, [R197+0xc000] ;  /* 0x00c00000c514783b */ /* 0x002ee80000000200 */
[----:B------:R-:W4:Y:S04]  /*1640*/  LDSM.16.M88.4 R12, [R197+0xc800] ;  /* 0x00c80000c50c783b */ /* 0x000f280000000200 */
[----:B------:R-:W5:Y:S04]  /*1650*/  LDSM.16.M88.4 R76, [R197+0xd000] ;  /* 0x00d00000c54c783b */ /* 0x000f680000000200 */
[----:B------:R-:W-:Y:S04]  /*1660*/  LDSM.16.M88.4 R56, [R196] ;  /* 0x00000000c438783b */ /* 0x000fe80000000200 */
[----:B------:R-:W1:Y:S04]  /*1670*/  LDSM.16.M88.4 R68, [R195] ;  /* 0x00000000c344783b */ /* 0x000e680000000200 */
[----:B------:R-:W1:Y:S04]  /*1680*/  LDSM.16.M88.4 R64, [R195+0x800] ;  /* 0x00080000c340783b */ /* 0x000e680000000200 */
[----:B------:R-:W1:Y:S04]  /*1690*/  LDSM.16.M88.4 R60, [R195+0x1000] ;  /* 0x00100000c33c783b */ /* 0x000e680000000200 */
[----:B------:R-:W1:Y:S04]  /*16a0*/  LDSM.16.M88.4 R72, [R197+0xd800] ;  /* 0x00d80000c548783b */ /* 0x000e680000000200 */
[----:B------:R-:W-:Y:S04]  /*16b0*/  LDSM.16.M88.4 R40, [R194] ;  /* 0x00000000c228783b */ /* 0x000fe80000000200 */
[----:B------:R-:W1:Y:S01]  /*16c0*/  LDSM.16.M88.4 R36, [R191+0xc000] ;  /* 0x00c00000bf24783b */ /* 0x000e620000000200 */
[C---:B---3--:R-:W-:Y:S03]  /*16d0*/  HMMA.16816.F32 R24, R44.reuse, R20, RZ ;  /* 0x000000142c18723c */ /* 0x048fe600000018ff */
[----:B------:R-:W3:Y:S04]  /*16e0*/  LDSM.16.M88.4 R32, [R191+0xc800] ;  /* 0x00c80000bf20783b */ /* 0x000ee80000000200 */
[----:B--2---:R-:W2:Y:S01]  /*16f0*/  LDSM.16.M88.4 R28, [R191+0xd000] ;  /* 0x00d00000bf1c783b */ /* 0x004ea20000000200 */
[C---:B----4-:R-:W-:Y:S03]  /*1700*/  HMMA.16816.F32 R16, R44.reuse, R12, RZ ;  /* 0x0000000c2c10723c */ /* 0x050fe600000018ff */
[----:B------:R-:W4:Y:S04]  /*1710*/  LDSM.16.M88.4 R52, [R195+0x1800] ;  /* 0x00180000c334783b */ /* 0x000f280000000200 */
[----:B------:R-:W-:Y:S01]  /*1720*/  LDSM.16.M88.4 R80, [R191+0xd800] ;  /* 0x00d80000bf50783b */ /* 0x000fe20000000200 */
[C---:B------:R-:W-:Y:S03]  /*1730*/  HMMA.16816.F32 R20, R44.reuse, R22, RZ ;  /* 0x000000162c14723c */ /* 0x040fe600000018ff */
[----:B------:R-:W0:Y:S05]  /*1740*/  LDGDEPBAR ;  /* 0x00000000000079af */ /* 0x000e2a0000000000 */
[C---:B------:R-:W-:Y:S08]  /*1750*/  HMMA.16816.F32 R12, R44.reuse, R14, RZ ;  /* 0x0000000e2c0c723c */ /* 0x040ff000000018ff */
[C---:B-----5:R-:W-:Y:S08]  /*1760*/  HMMA.16816.F32 R8, R44.reuse, R76, RZ ;  /* 0x0000004c2c08723c */ /* 0x060ff000000018ff */
[----:B------:R-:W-:Y:S08]  /*1770*/  HMMA.16816.F32 R76, R44, R78, RZ ;  /* 0x0000004e2c4c723c */ /* 0x000ff000000018ff */
[C---:B-1----:R-:W-:Y:S08]  /*1780*/  HMMA.16816.F32 R24, R56.reuse, R68, R24 ;  /* 0x000000443818723c */ /* 0x042ff00000001818 */
[C---:B------:R-:W-:Y:S01]  /*1790*/  HMMA.16816.F32 R20, R56.reuse, R70, R20 ;  /* 0x000000463814723c */ /* 0x040fe20000001814 */
[----:B------:R-:W-:Y:S07]  /*17a0*/  LDSM.16.M88.4 R68, [R184] ;  /* 0x00000000b844783b */ /* 0x000fee0000000200 */
[C---:B------:R-:W-:Y:S08]  /*17b0*/  HMMA.16816.F32 R16, R56.reuse, R64, R16 ;  /* 0x000000403810723c */ /* 0x040ff00000001810 */
[C---:B------:R-:W-:Y:S01]  /*17c0*/  HMMA.16816.F32 R12, R56.reuse, R66, R12 ;  /* 0x00000042380c723c */ /* 0x040fe2000000180c */
[----:B------:R-:W-:Y:S07]  /*17d0*/  LDSM.16.M88.4 R64, [R184+0x800] ;  /* 0x00080000b840783b */ /* 0x000fee0000000200 */
[----:B------:R-:W-:Y:S08]  /*17e0*/  HMMA.16816.F32 R8, R56, R60, R8 ;  /* 0x0000003c3808723c */ /* 0x000ff00000001808 */
[C---:B------:R-:W-:Y:S08]  /*17f0*/  HMMA.16816.F32 R48, R44.reuse, R72, RZ ;  /* 0x000000482c30723c */ /* 0x040ff000000018ff */
[----:B------:R-:W-:Y:S01]  /*1800*/  HMMA.16816.F32 R44, R44, R74, RZ ;  /* 0x0000004a2c2c723c */ /* 0x000fe200000018ff */
[----:B------:R-:W1:Y:S07]  /*1810*/  LDSM.16.M88.4 R72, [R193] ;  /* 0x00000000c148783b */ /* 0x000e6e0000000200 */
[----:B------:R-:W-:Y:S01]  /*1820*/  HMMA.16816.F32 R76, R56, R62, R76 ;  /* 0x0000003e384c723c */ /* 0x000fe2000000184c */
[----:B------:R-:W5:Y:S07]  /*1830*/  LDSM.16.M88.4 R60, [R184+0x1000] ;  /* 0x00100000b83c783b */ /* 0x000f6e0000000200 */
[C---:B------:R-:W-:Y:S08]  /*1840*/  HMMA.16816.F32 R24, R40.reuse, R36, R24 ;  /* 0x000000242818723c */ /* 0x040ff00000001818 */
[C---:B------:R-:W-:Y:S08]  /*1850*/  HMMA.16816.F32 R20, R40.reuse, R38, R20 ;  /* 0x000000262814723c */ /* 0x040ff00000001814 */
[C---:B---3--:R-:W-:Y:S08]  /*1860*/  HMMA.16816.F32 R16, R40.reuse, R32, R16 ;  /* 0x000000202810723c */ /* 0x048ff00000001810 */
[C---:B------:R-:W-:Y:S01]  /*1870*/  HMMA.16816.F32 R12, R40.reuse, R34, R12 ;  /* 0x00000022280c723c */ /* 0x040fe2000000180c */
[----:B------:R-:W-:Y:S07]  /*1880*/  LDSM.16.M88.4 R32, [R198+0x4000] ;  /* 0x00400000c620783b */ /* 0x000fee0000000200 */
[----:B--2---:R-:W-:Y:S01]  /*1890*/  HMMA.16816.F32 R36, R40, R28, R8 ;  /* 0x0000001c2824723c */ /* 0x004fe20000001808 */
[----:B------:R-:W-:Y:S07]  /*18a0*/  LDSM.16.M88.4 R8, [R197+0xe000] ;  /* 0x00e00000c508783b */ /* 0x000fee0000000200 */
[C---:B----4-:R-:W-:Y:S08]  /*18b0*/  HMMA.16816.F32 R48, R56.reuse, R52, R48 ;  /* 0x000000343830723c */ /* 0x050ff00000001830 */
[----:B------:R-:W-:Y:S01]  /*18c0*/  HMMA.16816.F32 R44, R56, R54, R44 ;  /* 0x00000036382c723c */ /* 0x000fe2000000182c */
[----:B------:R-:W-:Y:S04]  /*18d0*/  LDSM.16.M88.4 R52, [R184+0x1800] ;  /* 0x00180000b834783b */ /* 0x000fe80000000200 */
[----:B------:R-:W-:Y:S03]  /*18e0*/  LDSM.16.M88.4 R56, [R197+0xe800] ;  /* 0x00e80000c538783b */ /* 0x000fe60000000200 */
[----:B------:R-:W-:Y:S01]  /*18f0*/  HMMA.16816.F32 R76, R40, R30, R76 ;  /* 0x0000001e284c723c */ /* 0x000fe2000000184c */
[----:B------:R-:W2:Y:S07]  /*1900*/  LDSM.16.M88.4 R28, [R197+0xf000] ;  /* 0x00f00000c51c783b */ /* 0x000eae0000000200 */
[C---:B-1----:R-:W-:Y:S08]  /*1910*/  HMMA.16816.F32 R16, R72.reuse, R64, R16 ;  /* 0x000000404810723c */ /* 0x042ff00000001810 */
[C---:B------:R-:W-:Y:S08]  /*1920*/  HMMA.16816.F32 R12, R72.reuse, R66, R12 ;  /* 0x00000042480c723c */ /* 0x040ff0000000180c */
[----:B-----5:R-:W-:Y:S01]  /*1930*/  HMMA.16816.F32 R64, R72, R60, R36 ;  /* 0x0000003c4840723c */ /* 0x020fe20000001824 */
[----:B------:R-:W-:Y:S07]  /*1940*/  LDSM.16.M88.4 R36, [R195+0x2000] ;  /* 0x00200000c324783b */ /* 0x000fee0000000200 */
[C---:B------:R-:W-:Y:S08]  /*1950*/  HMMA.16816.F32 R48, R40.reuse, R80, R48 ;  /* 0x000000502830723c */ /* 0x040ff00000001830 */
[----:B------:R-:W-:Y:S01]  /*1960*/  HMMA.16816.F32 R44, R40, R82, R44 ;  /* 0x00000052282c723c */ /* 0x000fe2000000182c */
[----:B------:R-:W-:Y:S07]  /*1970*/  LDSM.16.M88.4 R40, [R196+0x4000] ;  /* 0x00400000c428783b */ /* 0x000fee0000000200 */
[C---:B------:R-:W-:Y:S08]  /*1980*/  HMMA.16816.F32 R24, R72.reuse, R68, R24 ;  /* 0x000000444818723c */ /* 0x040ff00000001818 */
[C---:B------:R-:W-:Y:S01]  /*1990*/  HMMA.16816.F32 R20, R72.reuse, R70, R20 ;  /* 0x000000464814723c */ /* 0x040fe20000001814 */
[----:B------:R-:W-:Y:S07]  /*19a0*/  LDSM.16.M88.4 R68, [R197+0xf800] ;  /* 0x00f80000c544783b */ /* 0x000fee0000000200 */
[----:B------:R-:W-:Y:S01]  /*19b0*/  HMMA.16816.F32 R80, R72, R62, R76 ;  /* 0x0000003e4850723c */ /* 0x000fe2000000184c */
[----:B------:R-:W1:Y:S04]  /*19c0*/  LDSM.16.M88.4 R60, [R195+0x3000] ;  /* 0x00300000c33c783b */ /* 0x000e680000000200 */
[----:B------:R-:W-:Y:S03]  /*19d0*/  LDSM.16.M88.4 R76, [R195+0x2800] ;  /* 0x00280000c34c783b */ /* 0x000fe60000000200 */
[----:B--2---:R-:W-:Y:S08]  /*19e0*/  HMMA.16816.F32 R64, R32, R28, R64 ;  /* 0x0000001c2040723c */ /* 0x004ff00000001840 */
[C---:B------:R-:W-:Y:S08]  /*19f0*/  HMMA.16816.F32 R48, R72.reuse, R52, R48 ;  /* 0x000000344830723c */ /* 0x040ff00000001830 */
[----:B------:R-:W-:Y:S01]  /*1a00*/  HMMA.16816.F32 R44, R72, R54, R44 ;  /* 0x00000036482c723c */ /* 0x000fe2000000182c */
[----:B------:R-:W-:Y:S04]  /*1a10*/  LDSM.16.M88.4 R52, [R194+0x4000] ;  /* 0x00400000c234783b */ /* 0x000fe80000000200 */
[----:B------:R-:W-:Y:S03]  /*1a20*/  LDSM.16.M88.4 R72, [R191+0xe800] ;  /* 0x00e80000bf48783b */ /* 0x000fe60000000200 */
[C---:B------:R-:W-:Y:S08]  /*1a30*/  HMMA.16816.F32 R24, R32.reuse, R8, R24 ;  /* 0x000000082018723c */ /* 0x040ff00000001818 */
[C---:B------:R-:W-:Y:S01]  /*1a40*/  HMMA.16816.F32 R20, R32.reuse, R10, R20 ;  /* 0x0000000a2014723c */ /* 0x040fe20000001814 */
[----:B------:R-:W-:Y:S07]  /*1a50*/  LDSM.16.M88.4 R8, [R191+0xe000] ;  /* 0x00e00000bf08783b */ /* 0x000fee0000000200 */
[C---:B------:R-:W-:Y:S01]  /*1a60*/  HMMA.16816.F32 R80, R32.reuse, R30, R80 ;  /* 0x0000001e2050723c */ /* 0x040fe20000001850 */
[----:B------:R-:W2:Y:S07]  /*1a70*/  LDSM.16.M88.4 R28, [R191+0xf000] ;  /* 0x00f00000bf1c783b */ /* 0x000eae0000000200 */
[C---:B------:R-:W-:Y:S08]  /*1a80*/  HMMA.16816.F32 R16, R32.reuse, R56, R16 ;  /* 0x000000382010723c */ /* 0x040ff00000001810 */
[----:B------:R-:W-:Y:S01]  /*1a90*/  HMMA.16816.F32 R12, R32, R58, R12 ;  /* 0x0000003a200c723c */ /* 0x000fe2000000180c */
[----:B------:R-:W3:Y:S07]  /*1aa0*/  LDSM.16.M88.4 R56, [R195+0x3800] ;  /* 0x00380000c338783b */ /* 0x000eee0000000200 */
[----:B-1----:R-:W-:Y:S08]  /*1ab0*/  HMMA.16816.F32 R64, R40, R60, R64 ;  /* 0x0000003c2840723c */ /* 0x002ff00000001840 */
[C---:B------:R-:W-:Y:S08]  /*1ac0*/  HMMA.16816.F32 R48, R32.reuse, R68, R48 ;  /* 0x000000442030723c */ /* 0x040ff00000001830 */
[----:B------:R-:W-:Y:S01]  /*1ad0*/  HMMA.16816.F32 R44, R32, R70, R44 ;  /* 0x00000046202c723c */ /* 0x000fe2000000182c */
[----:B------:R-:W-:Y:S04]  /*1ae0*/  LDSM.16.M88.4 R68, [R191+0xf800] ;  /* 0x00f80000bf44783b */ /* 0x000fe80000000200 */
[----:B------:R-:W-:Y:S03]  /*1af0*/  LDSM.16.M88.4 R32, [R184+0x2000] ;  /* 0x00200000b820783b */ /* 0x000fe60000000200 */
[C---:B------:R-:W-:Y:S08]  /*1b00*/  HMMA.16816.F32 R24, R40.reuse, R36, R24 ;  /* 0x000000242818723c */ /* 0x040ff00000001818 */
[C---:B------:R-:W-:Y:S01]  /*1b10*/  HMMA.16816.F32 R20, R40.reuse, R38, R20 ;  /* 0x000000262814723c */ /* 0x040fe20000001814 */
[----:B------:R-:W-:Y:S07]  /*1b20*/  LDSM.16.M88.4 R36, [R193+0x4000] ;  /* 0x00400000c124783b */ /* 0x000fee0000000200 */
[----:B------:R-:W-:Y:S01]  /*1b30*/  HMMA.16816.F32 R80, R40, R62, R80 ;  /* 0x0000003e2850723c */ /* 0x000fe20000001850 */
[----:B------:R-:W1:Y:S07]  /*1b40*/  LDSM.16.M88.4 R60, [R184+0x3000] ;  /* 0x00300000b83c783b */ /* 0x000e6e0000000200 */
[----:B--2---:R-:W-:Y:S08]  /*1b50*/  HMMA.16816.F32 R64, R52, R28, R64 ;  /* 0x0000001c3440723c */ /* 0x004ff00000001840 */
[C---:B------:R-:W-:Y:S08]  /*1b60*/  HMMA.16816.F32 R16, R40.reuse, R76, R16 ;  /* 0x0000004c2810723c */ /* 0x040ff00000001810 */
[C---:B------:R-:W-:Y:S01]  /*1b70*/  HMMA.16816.F32 R12, R40.reuse, R78, R12 ;  /* 0x0000004e280c723c */ /* 0x040fe2000000180c */
[----:B------:R-:W-:Y:S07]  /*1b80*/  LDSM.16.M88.4 R76, [R184+0x2800] ;  /* 0x00280000b84c783b */ /* 0x000fee0000000200 */
[C---:B---3--:R-:W-:Y:S08]  /*1b90*/  HMMA.16816.F32 R48, R40.reuse, R56, R48 ;  /* 0x000000382830723c */ /* 0x048ff00000001830 */
[----:B------:R-:W-:Y:S01]  /*1ba0*/  HMMA.16816.F32 R44, R40, R58, R44 ;  /* 0x0000003a282c723c */ /* 0x000fe2000000182c */
[----:B------:R-:W-:Y:S04]  /*1bb0*/  LDSM.16.M88.4 R40, [R198+0x8000] ;  /* 0x00800000c628783b */ /* 0x000fe80000000200 */
[----:B------:R-:W-:Y:S03]  /*1bc0*/  LDSM.16.M88.4 R56, [R184+0x3800] ;  /* 0x00380000b838783b */ /* 0x000fe60000000200 */
[C---:B------:R-:W-:Y:S08]  /*1bd0*/  HMMA.16816.F32 R24, R52.reuse, R8, R24 ;  /* 0x000000083418723c */ /* 0x040ff00000001818 */
[C---:B------:R-:W-:Y:S01]  /*1be0*/  HMMA.16816.F32 R20, R52.reuse, R10, R20 ;  /* 0x0000000a3414723c */ /* 0x040fe20000001814 */
[----:B------:R-:W-:Y:S07]  /*1bf0*/  LDSM.16.M88.4 R8, [R197+0x10000] ;  /* 0x01000000c508783b */ /* 0x000fee0000000200 */
[----:B------:R-:W-:Y:S01]  /*1c00*/  HMMA.16816.F32 R80, R52, R30, R80 ;  /* 0x0000001e3450723c */ /* 0x000fe20000001850 */
[----:B------:R-:W2:Y:S07]  /*1c10*/  LDSM.16.M88.4 R28, [R197+0x11000] ;  /* 0x01100000c51c783b */ /* 0x000eae0000000200 */
[----:B-1----:R-:W-:Y:S08]  /*1c20*/  HMMA.16816.F32 R64, R36, R60, R64 ;  /* 0x0000003c2440723c */ /* 0x002ff00000001840 */
[C---:B------:R-:W-:Y:S08]  /*1c30*/  HMMA.16816.F32 R16, R52.reuse, R72, R16 ;  /* 0x000000483410723c */ /* 0x040ff00000001810 */
[C---:B------:R-:W-:Y:S01]  /*1c40*/  HMMA.16816.F32 R12, R52.reuse, R74, R12 ;  /* 0x0000004a340c723c */ /* 0x040fe2000000180c */
[----:B------:R-:W-:Y:S07]  /*1c50*/  LDSM.16.M88.4 R72, [R197+0x10800] ;  /* 0x01080000c548783b */ /* 0x000fee0000000200 */
        /* <DEDUP_REMOVED lines=25> */
[----:B------:R-:W1:Y:S07]  /*1df0*/  LDSM.16.M88.4 R72, [R191+0x10800] ;  /* 0x01080000bf48783b */ /* 0x000e6e0000000200 */
[C---:B------:R-:W-:Y:S08]  /*1e00*/  HMMA.16816.F32 R48, R40.reuse, R68, R48 ;  /* 0x000000442830723c */ /* 0x040ff00000001830 */
[----:B------:R-:W-:Y:S01]  /*1e10*/  HMMA.16816.F32 R44, R40, R70, R44 ;  /* 0x00000046282c723c */ /* 0x000fe2000000182c */
[----:B------:R-:W-:Y:S07]  /*1e20*/  LDSM.16.M88.4 R40, [R193+0x8000] ;  /* 0x00800000c128783b */ /* 0x000fee0000000200 */
[C---:B------:R-:W-:Y:S08]  /*1e30*/  HMMA.16816.F32 R24, R52.reuse, R32, R24 ;  /* 0x000000203418723c */ /* 0x040ff00000001818 */
[C---:B------:R-:W-:Y:S01]  /*1e40*/  HMMA.16816.F32 R20, R52.reuse, R34, R20 ;  /* 0x000000223414723c */ /* 0x040fe20000001814 */
[----:B------:R-:W3:Y:S07]  /*1e50*/  LDSM.16.M88.4 R32, [R191+0x11800] ;  /* 0x01180000bf20783b */ /* 0x000eee0000000200 */
[----:B------:R-:W-:Y:S01]  /*1e60*/  HMMA.16816.F32 R80, R52, R62, R80 ;  /* 0x0000003e3450723c */ /* 0x000fe20000001850 */
[----:B------:R-:W4:Y:S07]  /*1e70*/  LDSM.16.M88.4 R60, [R184+0x4000] ;  /* 0x00400000b83c783b */ /* 0x000f2e0000000200 */
[----:B--2---:R-:W-:Y:S07]  /*1e80*/  HMMA.16816.F32 R64, R8, R28, R64 ;  /* 0x0000001c0840723c */ /* 0x004fee0000001840 */
[----:B------:R-:W-:Y:S01]  /*1e90*/  SHF.R.S32.HI R29, RZ, 0x1f, R0 ;  /* 0x0000001fff1d7819 */ /* 0x000fe20000011400 */
[----:B------:R-:W-:Y:S03]  /*1ea0*/  HMMA.16816.F32 R16, R52, R76, R16 ;  /* 0x0000004c3410723c */ /* 0x000fe60000001810 */
[----:B------:R-:W-:Y:S01]  /*1eb0*/  LEA.HI R212, R29, R0, RZ, 0x2 ;  /* 0x000000001dd47211 */ /* 0x000fe200078f10ff */
[----:B------:R-:W-:-:S02]  /*1ec0*/  IMAD R29, R88, 0x10, R90 ;  /* 0x00000010581d7824 */ /* 0x000fc400078e025a */
[----:B------:R-:W-:Y:S01]  /*1ed0*/  IMAD.IADD R0, R85, 0x1, R6 ;  /* 0x0000000155007824 */ /* 0x000fe200078e0206 */
[----:B------:R-:W-:Y:S01]  /*1ee0*/  SHF.R.S32.HI R212, RZ, 0x2, R212 ;  /* 0x00000002ffd47819 */ /* 0x000fe200000114d4 */
[----:B------:R-:W-:Y:S03]  /*1ef0*/  HMMA.16816.F32 R12, R52, R78, R12 ;  /* 0x0000004e340c723c */ /* 0x000fe6000000180c */
[----:B------:R-:W-:-:S04]  /*1f00*/  IADD3 R29, R29, 0x1, R212 ;  /* 0x000000011d1d7810 */ /* 0x000fc80007ffe0d4 */
[----:B------:R-:W-:Y:S01]  /*1f10*/  IADD3 R213, R84, R29, -R205 ;  /* 0x0000001d54d57210 */ /* 0x000fe20007ffe8cd */
[----:B------:R-:W-:Y:S03]  /*1f20*/  HMMA.16816.F32 R48, R52, R56, R48 ;  /* 0x000000383430723c */ /* 0x000fe60000001830 */
[----:B------:R-:W-:-:S04]  /*1f30*/  IADD3 R213, R213, c[0x0][0x2e8], RZ ;  /* 0x0000ba00d5d57a10 */ /* 0x000fc80007ffe0ff */
[C---:B------:R-:W-:Y:S01]  /*1f40*/  IADD3 R133, R213.reuse, 0x8, RZ ;  /* 0x00000008d5857810 */ /* 0x040fe20007ffe0ff */
[----:B------:R-:W-:Y:S01]  /*1f50*/  HMMA.16816.F32 R44, R52, R58, R44 ;  /* 0x0000003a342c723c */ /* 0x000fe2000000182c */
[-C--:B------:R-:W-:Y:S02]  /*1f60*/  IMNMX R213, R213, R84.reuse, PT ;  /* 0x00000054d5d57217 */ /* 0x080fe40003800200 */
[----:B------:R-:W-:-:S04]  /*1f70*/  IMNMX R133, R133, R84, PT ;  /* 0x0000005485857217 */ /* 0x000fc80003800200 */
[----:B------:R-:W-:Y:S01]  /*1f80*/  IMAD R52, R136, 0x40, R218 ;  /* 0x0000004088347824 */ /* 0x000fe200078e02da */
[----:B------:R-:W-:Y:S04]  /*1f90*/  HMMA.16816.F32 R24, R8, R36, R24 ;  /* 0x000000240818723c */ /* 0x000fe80000001818 */
[----:B------:R-:W-:-:S04]  /*1fa0*/  IADD3 R6, R52, 0x9, RZ ;  /* 0x0000000934067810 */ /* 0x000fc80007ffe0ff */
[C---:B------:R-:W-:Y:S01]  /*1fb0*/  HMMA.16816.F32 R20, R8.reuse, R38, R20 ;  /* 0x000000260814723c */ /* 0x040fe20000001814 */
[----:B------:R-:W2:Y:S01]  /*1fc0*/  LDSM.16.M88.4 R36, [R184+0x4800] ;  /* 0x00480000b824783b */ /* 0x000ea20000000200 */
[C---:B------:R-:W-:Y:S02]  /*1fd0*/  ISETP.GE.AND P2, PT, R6.reuse, R213, PT ;  /* 0x000000d50600720c */ /* 0x040fe40003f46270 */
[----:B------:R-:W-:Y:S02]  /*1fe0*/  ISETP.GE.AND P5, PT, R6, R133, PT ;  /* 0x000000850600720c */ /* 0x000fe40003fa6270 */
[C---:B------:R-:W-:Y:S02]  /*1ff0*/  IADD3 R6, R52.reuse, 0x11, RZ ;  /* 0x0000001134067810 */ /* 0x040fe40007ffe0ff */
[C---:B------:R-:W-:Y:S01]  /*2000*/  HMMA.16816.F32 R80, R8.reuse, R30, R80 ;  /* 0x0000001e0850723c */ /* 0x040fe20000001850 */
[----:B------:R-:W5:Y:S07]  /*2010*/  LDSM.16.M88.4 R28, [R184+0x5000] ;  /* 0x00500000b81c783b */ /* 0x000f6e0000000200 */
[C---:B-1----:R-:W-:Y:S08]  /*2020*/  HMMA.16816.F32 R16, R8.reuse, R72, R16 ;  /* 0x000000480810723c */ /* 0x042ff00000001810 */
[C---:B------:R-:W-:Y:S08]  /*2030*/  HMMA.16816.F32 R12, R8.reuse, R74, R12 ;  /* 0x0000004a080c723c */ /* 0x040ff0000000180c */
[C---:B---3--:R-:W-:Y:S07]  /*2040*/  HMMA.16816.F32 R48, R8.reuse, R32, R48 ;  /* 0x000000200830723c */ /* 0x048fee0000001830 */
[----:B------:R-:W-:Y:S01]  /*2050*/  IADD3 R32, R52, 0x1, RZ ;  /* 0x0000000134207810 */ /* 0x000fe20007ffe0ff */
[----:B------:R-:W-:Y:S03]  /*2060*/  HMMA.16816.F32 R44, R8, R34, R44 ;  /* 0x00000022082c723c */ /* 0x000fe6000000182c */
[----:B------:R-:W-:-:S02]  /*2070*/  ISETP.GE.AND P0, PT, R32, R213, PT ;  /* 0x000000d52000720c */ /* 0x000fc40003f06270 */
[----:B------:R-:W-:Y:S02]  /*2080*/  ISETP.GE.AND P3, PT, R32, R133, PT ;  /* 0x000000852000720c */ /* 0x000fe40003f66270 */
[C---:B------:R-:W-:Y:S01]  /*2090*/  IADD3 R8, R52.reuse, 0x8, RZ ;  /* 0x0000000834087810 */ /* 0x040fe20007ffe0ff */
[C---:B----4-:R-:W-:Y:S01]  /*20a0*/  HMMA.16816.F32 R24, R40.reuse, R60, R24 ;  /* 0x0000003c2818723c */ /* 0x050fe20000001818 */
[----:B------:R-:W-:Y:S02]  /*20b0*/  IADD3 R32, R52, 0x10, RZ ;  /* 0x0000001034207810 */ /* 0x000fe40007ffe0ff */
[C---:B------:R-:W-:Y:S02]  /*20c0*/  ISETP.GE.AND P4, PT, R8.reuse, R213, PT ;  /* 0x000000d50800720c */ /* 0x040fe40003f86270 */
[----:B------:R-:W-:Y:S02]  /*20d0*/  ISETP.GE.AND P6, PT, R8, R133, PT ;  /* 0x000000850800720c */ /* 0x000fe40003fc6270 */
[----:B------:R-:W1:Y:S01]  /*20e0*/  LDSM.16.M88.4 R8, [R184+0x5800] ;  /* 0x00580000b808783b */ /* 0x000e620000000200 */
[----:B------:R-:W-:Y:S01]  /*20f0*/  HMMA.16816.F32 R20, R40, R62, R20 ;  /* 0x0000003e2814723c */ /* 0x000fe20000001814 */
[----:B------:R-:W-:Y:S01]  /*2100*/  IADD3 R34, R52, 0x18, RZ ;  /* 0x0000001834227810 */ /* 0x000fe20007ffe0ff */
[----:B------:R-:W-:-:S04]  /*2110*/  DEPBAR.LE SB0, 0x0 ;  /* 0x000080000000791a */ /* 0x000fc80000000000 */
[C---:B------:R-:W-:Y:S02]  /*2120*/  ISETP.GE.AND P1, PT, R32.reuse, R213, PT ;  /* 0x000000d52000720c */ /* 0x040fe40003f26270 */
[C---:B--2---:R-:W-:Y:S08]  /*2130*/  HMMA.16816.F32 R16, R40.reuse, R36, R16 ;  /* 0x000000242810723c */ /* 0x044ff00000001810 */
[----:B------:R-:W-:Y:S01]  /*2140*/  HMMA.16816.F32 R12, R40, R38, R12 ;  /* 0x00000026280c723c */ /* 0x000fe2000000180c */
[----:B------:R-:W-:Y:S01]  /*2150*/  FSEL R25, R25, -INF , !P0 ;  /* 0xff80000019197808 */ /* 0x000fe20004000000 */
[----:B------:R-:W-:Y:S01]  /*2160*/  BAR.SYNC.DEFER_BLOCKING 0x0 ;  /* 0x0000000000007b1d */ /* 0x000fe20000010000 */
[----:B------:R-:W-:-:S02]  /*2170*/  ISETP.GE.AND P0, PT, R32, R133, PT ;  /* 0x000000852000720c */ /* 0x000fc40003f06270 */
[----:B------:R-:W-:Y:S02]  /*2180*/  FSEL R32, R27, -INF , !P3 ;  /* 0xff8000001b207808 */ /* 0x000fe40005800000 */
[-C--:B------:R-:W-:Y:S01]  /*2190*/  ISETP.GE.AND P3, PT, R6, R213.reuse, PT ;  /* 0x000000d50600720c */ /* 0x080fe20003f66270 */
[C---:B-----5:R-:W-:Y:S01]  /*21a0*/  HMMA.16816.F32 R64, R40.reuse, R28, R64 ;  /* 0x0000001c2840723c */ /* 0x060fe20000001840 */
[----:B------:R-:W-:Y:S02]  /*21b0*/  FSEL R33, R20, -INF , !P4 ;  /* 0xff80000014217808 */ /* 0x000fe40006000000 */
[----:B------:R-:W-:Y:S02]  /*21c0*/  FSEL R22, R22, -INF , !P6 ;  /* 0xff80000016167808 */ /* 0x000fe40007000000 */
[----:B------:R-:W-:Y:S02]  /*21d0*/  ISETP.GE.AND P6, PT, R34, R213, PT ;  /* 0x000000d52200720c */ /* 0x000fe40003fc6270 */
[C---:B------:R-:W-:Y:S01]  /*21e0*/  IADD3 R20, R52.reuse, 0x19, RZ ;  /* 0x0000001934147810 */ /* 0x040fe20007ffe0ff */
[----:B------:R-:W-:Y:S01]  /*21f0*/  HMMA.16816.F32 R80, R40, R30, R80 ;  /* 0x0000001e2850723c */ /* 0x000fe20000001850 */
[----:B------:R-:W-:-:S02]  /*2200*/  IADD3 R28, R52, 0x20, RZ ;  /* 0x00000020341c7810 */ /* 0x000fc40007ffe0ff */
[----:B------:R-:W-:Y:S02]  /*2210*/  ISETP.GE.AND P4, PT, R6, R133, PT ;  /* 0x000000850600720c */ /* 0x000fe40003f86270 */
[----:B------:R-:W-:Y:S02]  /*2220*/  FSEL R27, R21, -INF , !P2 ;  /* 0xff800000151b7808 */ /* 0x000fe40005000000 */
[----:B------:R-:W-:Y:S01]  /*2230*/  FSEL R6, R23, -INF , !P5 ;  /* 0xff80000017067808 */ /* 0x000fe20006800000 */
[----:B-1----:R-:W-:Y:S01]  /*2240*/  HMMA.16816.F32 R44, R40, R10, R44 ;  /* 0x0000000a282c723c */ /* 0x002fe2000000182c */
[----:B------:R-:W-:Y:S02]  /*2250*/  FSEL R23, R16, -INF , !P1 ;  /* 0xff80000010177808 */ /* 0x000fe40004800000 */
[----:B------:R-:W-:Y:S02]  /*2260*/  FSEL R18, R18, -INF , !P0 ;  /* 0xff80000012127808 */ /* 0x000fe40004000000 */
[----:B------:R-:W-:-:S02]  /*2270*/  FSEL R21, R17, -INF , !P3 ;  /* 0xff80000011157808 */ /* 0x000fc40005800000 */
[C---:B------:R-:W-:Y:S01]  /*2280*/  ISETP.GE.AND P5, PT, R20.reuse, R213, PT ;  /* 0x000000d51400720c */ /* 0x040fe20003fa6270 */
[----:B------:R-:W-:Y:S01]  /*2290*/  HMMA.16816.F32 R48, R40, R8, R48 ;  /* 0x000000082830723c */ /* 0x000fe20000001830 */
[----:B------:R-:W-:Y:S02]  /*22a0*/  ISETP.GE.AND P1, PT, R20, R133, PT ;  /* 0x000000851400720c */ /* 0x000fe40003f26270 */
[C---:B------:R-:W-:Y:S02]  /*22b0*/  ISETP.GE.AND P0, PT, R28.reuse, R213, PT ;  /* 0x000000d51c00720c */ /* 0x040fe40003f06270 */
[----:B------:R-:W-:Y:S02]  /*22c0*/  ISETP.GE.AND P3, PT, R28, R133, PT ;  /* 0x000000851c00720c */ /* 0x000fe40003f66270 */
[----:B------:R-:W-:Y:S02]  /*22d0*/  FSEL R17, R12, -INF , !P6 ;  /* 0xff8000000c117808 */ /* 0x000fe40007000000 */
[----:B------:R-:W-:-:S02]  /*22e0*/  IADD3 R28, R52, 0x28, RZ ;  /* 0x00000028341c7810 */ /* 0x000fc40007ffe0ff */
[----:B------:R-:W-:Y:S02]  /*22f0*/  IADD3 R12, R52, 0x29, RZ ;  /* 0x00000029340c7810 */ /* 0x000fe40007ffe0ff */
[----:B------:R-:W-:Y:S02]  /*2300*/  FSEL R13, R13, -INF , !P5 ;  /* 0xff8000000d0d7808 */ /* 0x000fe40006800000 */
[----:B------:R-:W-:Y:S02]  /*2310*/  FSEL R8, R15, -INF , !P1 ;  /* 0xff8000000f087808 */ /* 0x000fe40004800000 */
[----:B------:R-:W-:Y:S02]  /*2320*/  FSEL R171, R64, -INF , !P0 ;  /* 0xff80000040ab7808 */ /* 0x000fe40004000000 */
[----:B------:R-:W-:Y:S02]  /*2330*/  ISETP.GE.AND P5, PT, R28, R133, PT ;  /* 0x000000851c00720c */ /* 0x000fe40003fa6270 */
[----:B------:R-:W-:-:S02]  /*2340*/  ISETP.GE.AND P1, PT, R12, R213, PT ;  /* 0x000000d50c00720c */ /* 0x000fc40003f26270 */
[----:B------:R-:W-:Y:S02]  /*2350*/  ISETP.GE.AND P0, PT, R12, R133, PT ;  /* 0x000000850c00720c */ /* 0x000fe40003f06270 */
[----:B------:R-:W-:Y:S02]  /*2360*/  IADD3 R10, R52, 0x38, RZ ;  /* 0x00000038340a7810 */ /* 0x000fe40007ffe0ff */
[----:B------:R-:W-:Y:S02]  /*2370*/  FSEL R174, R82, -INF , !P5 ;  /* 0xff80000052ae7808 */ /* 0x000fe40006800000 */
[----:B------:R-:W-:Y:S02]  /*2380*/  FSEL R165, R81, -INF , !P1 ;  /* 0xff80000051a57808 */ /* 0x000fe40004800000 */
[----:B------:R-:W-:Y:S02]  /*2390*/  FSEL R172, R83, -INF , !P0 ;  /* 0xff80000053ac7808 */ /* 0x000fe40004000000 */
[----:B------:R-:W-:-:S02]  /*23a0*/  ISETP.GE.AND P5, PT, R10, R213, PT ;  /* 0x000000d50a00720c */ /* 0x000fc40003fa6270 */
[----:B------:R-:W-:Y:S02]  /*23b0*/  ISETP.GE.AND P1, PT, R10, R133, PT ;  /* 0x000000850a00720c */ /* 0x000fe40003f26270 */
[C---:B------:R-:W-:Y:S02]  /*23c0*/  ISETP.GE.AND P0, PT, R52.reuse, R213, PT ;  /* 0x000000d53400720c */ /* 0x040fe40003f06270 */
[----:B------:R-:W-:Y:S02]  /*23d0*/  IADD3 R10, R52, 0x39, RZ ;  /* 0x00000039340a7810 */ /* 0x000fe40007ffe0ff */
[----:B------:R-:W-:Y:S02]  /*23e0*/  FSEL R24, R24, -INF , !P0 ;  /* 0xff80000018187808 */ /* 0x000fe40004000000 */
[----:B------:R-:W-:Y:S02]  /*23f0*/  ISETP.GE.AND P0, PT, R10, R133, PT ;  /* 0x000000850a00720c */ /* 0x000fe40003f06270 */
[----:B------:R-:W-:-:S02]  /*2400*/  IADD3 R20, R52, 0x21, RZ ;  /* 0x0000002134147810 */ /* 0x000fc40007ffe0ff */
[----:B------:R-:W-:Y:S02]  /*2410*/  FSEL R164, R47, -INF , !P0 ;  /* 0xff8000002fa47808 */ /* 0x000fe40004000000 */
[----:B------:R-:W-:Y:S02]  /*2420*/  FSEL R16, R19, -INF , !P4 ;  /* 0xff80000013107808 */ /* 0x000fe40006000000 */
[----:B------:R-:W-:Y:S02]  /*2430*/  ISETP.GE.AND P0, PT, R2, 0x2, PT ;  /* 0x000000020200780c */ /* 0x000fe40003f06270 */
[----:B------:R-:W-:Y:S02]  /*2440*/  ISETP.GE.AND P2, PT, R34, R133, PT ;  /* 0x000000852200720c */ /* 0x000fe40003f46270 */
[C---:B------:R-:W-:Y:S02]  /*2450*/  ISETP.GE.AND P4, PT, R20.reuse, R213, PT ;  /* 0x000000d51400720c */ /* 0x040fe40003f86270 */
[----:B------:R-:W-:-:S02]  /*2460*/  ISETP.GE.AND P6, PT, R20, R133, PT ;  /* 0x000000851400720c */ /* 0x000fc40003fc6270 */
[----:B------:R-:W-:Y:S02]  /*2470*/  IADD3 R20, R52, 0x30, RZ ;  /* 0x0000003034147810 */ /* 0x000fe40007ffe0ff */
[----:B------:R-:W-:Y:S02]  /*2480*/  FSEL R14, R14, -INF , !P2 ;  /* 0xff8000000e0e7808 */ /* 0x000fe40005000000 */
[----:B------:R-:W-:Y:S02]  /*2490*/  FSEL R166, R66, -INF , !P3 ;  /* 0xff80000042a67808 */ /* 0x000fe40005800000 */
[----:B------:R-:W-:Y:S02]  /*24a0*/  FSEL R163, R65, -INF , !P4 ;  /* 0xff80000041a37808 */ /* 0x000fe40006000000 */
[-C--:B------:R-:W-:Y:S02]  /*24b0*/  ISETP.GE.AND P2, PT, R28, R213.reuse, PT ;  /* 0x000000d51c00720c */ /* 0x080fe40003f46270 */
[----:B------:R-:W-:-:S02]  /*24c0*/  ISETP.GE.AND P3, PT, R20, R213, PT ;  /* 0x000000d51400720c */ /* 0x000fc40003f66270 */
[----:B------:R-:W-:Y:S02]  /*24d0*/  ISETP.GE.AND P4, PT, R20, R133, PT ;  /* 0x000000851400720c */ /* 0x000fe40003f86270 */
[----:B------:R-:W-:Y:S02]  /*24e0*/  IADD3 R12, R52, 0x31, RZ ;  /* 0x00000031340c7810 */ /* 0x000fe40007ffe0ff */
[----:B------:R-:W-:Y:S02]  /*24f0*/  FSEL R220, R67, -INF , !P6 ;  /* 0xff80000043dc7808 */ /* 0x000fe40007000000 */
[----:B------:R-:W-:Y:S02]  /*2500*/  FSEL R169, R80, -INF , !P2 ;  /* 0xff80000050a97808 */ /* 0x000fe40005000000 */
[----:B------:R-:W-:Y:S02]  /*2510*/  FSEL R175, R48, -INF , !P3 ;  /* 0xff80000030af7808 */ /* 0x000fe40005800000 */
[----:B------:R-:W-:-:S02]  /*2520*/  FSEL R168, R50, -INF , !P4 ;  /* 0xff80000032a87808 */ /* 0x000fc40006000000 */
[C---:B------:R-:W-:Y:S02]  /*2530*/  ISETP.GE.AND P6, PT, R12.reuse, R213, PT ;  /* 0x000000d50c00720c */ /* 0x040fe40003fc6270 */
[-C--:B------:R-:W-:Y:S02]  /*2540*/  ISETP.GE.AND P2, PT, R12, R133.reuse, PT ;  /* 0x000000850c00720c */ /* 0x080fe40003f46270 */
[----:B------:R-:W-:Y:S02]  /*2550*/  ISETP.GE.AND P3, PT, R52, R133, PT ;  /* 0x000000853400720c */ /* 0x000fe40003f66270 */
[----:B------:R-:W-:Y:S02]  /*2560*/  ISETP.GE.AND P4, PT, R10, R213, PT ;  /* 0x000000d50a00720c */ /* 0x000fe40003f86270 */
[----:B------:R-:W-:Y:S02]  /*2570*/  FSEL R26, R26, -INF , !P3 ;  /* 0xff8000001a1a7808 */ /* 0x000fe40005800000 */
[----:B------:R-:W-:-:S02]  /*2580*/  FSEL R173, R49, -INF , !P6 ;  /* 0xff80000031ad7808 */ /* 0x000fc40007000000 */
[----:B------:R-:W-:Y:S02]  /*2590*/  FSEL R146, R51, -INF , !P2 ;  /* 0xff80000033927808 */ /* 0x000fe40005000000 */
[----:B------:R-:W-:Y:S02]  /*25a0*/  FSEL R147, R44, -INF , !P5 ;  /* 0xff8000002c937808 */ /* 0x000fe40006800000 */
[----:B------:R-:W-:Y:S02]  /*25b0*/  FSEL R144, R46, -INF , !P1 ;  /* 0xff8000002e907808 */ /* 0x000fe40004800000 */
[----:B------:R-:W-:Y:S01]  /*25c0*/  FSEL R145, R45, -INF , !P4 ;  /* 0xff8000002d917808 */ /* 0x000fe20006000000 */
[----:B------:R-:W-:Y:S05]  /*25d0*/  @!P0 BRA `(.L_x_5) ;  /* 0x0000014000008947 */ /* 0x000fea0003800000 */
[----:B------:R-:W-:-:S04]  /*25e0*/  IADD3 R11, R2, -0x2, RZ ;  /* 0xfffffffe020b7810 */ /* 0x000fc80007ffe0ff */
[----:B------:R-:W-:Y:S01]  /*25f0*/  SHF.R.S32.HI R9, RZ, 0x1f, R11 ;  /* 0x0000001fff097819 */ /* 0x000fe2000001140b */
[----:B------:R-:W-:Y:S02]  /*2600*/  IMAD R10, R200, R11, RZ ;  /* 0x0000000bc80a7224 */ /* 0x000fe400078e02ff */
[----:B------:R-:W-:-:S04]  /*2610*/  IMAD.WIDE.U32 R28, R11, R201, R210 ;  /* 0x000000c90b1c7225 */ /* 0x000fc800078e00d2 */
[----:B------:R-:W-:Y:S01]  /*2620*/  IMAD R9, R9, R201, R10 ;  /* 0x000000c909097224 */ /* 0x000fe200078e020a */
[----:B------:R-:W-:-:S03]  /*2630*/  LEA R10, P2, R28, c[0x0][0x168], 0x1 ;  /* 0x00005a001c0a7a11 */ /* 0x000fc600078408ff */
[----:B------:R-:W-:Y:S01]  /*2640*/  IMAD.IADD R9, R29, 0x1, R9 ;  /* 0x000000011d097824 */ /* 0x000fe200078e0209 */
[----:B------:R-:W-:-:S04]  /*2650*/  LEA R30, P1, R4, R10, 0x1 ;  /* 0x0000000a041e7211 */ /* 0x000fc800078208ff */
[----:B------:R-:W-:-:S04]  /*2660*/  LEA.HI.X R11, R28, c[0x0][0x16c], R9, 0x1, P2 ;  /* 0x00005b001c0b7a11 */ /* 0x000fc800010f0c09 */
[----:B------:R-:W-:Y:S01]  /*2670*/  LEA.HI.X R31, R4, R11, R3, 0x1, P1 ;  /* 0x0000000b041f7211 */ /* 0x000fe200008f0c03 */
[----:B------:R-:W-:Y:S01]  /*2680*/  @!PT LDS RZ, [RZ] ;  /* 0x00000000fffff984 */ /* 0x000fe20000000800 */
[----:B------:R-:W-:Y:S01]  /*2690*/  @!PT LDS RZ, [RZ] ;  /* 0x00000000fffff984 */ /* 0x000fe20000000800 */
[----:B------:R-:W-:Y:S01]  /*26a0*/  @!PT LDS RZ, [RZ] ;  /* 0x00000000fffff984 */ /* 0x000fe20000000800 */
[----:B------:R1:W-:Y:S04]  /*26b0*/  LDGSTS.E.BYPASS.LTC128B.128 [R203+0xc000], [R10.64] ;  /* 0x0c0000000acb7fae */ /* 0x0003e8000b901d48 */
[----:B------:R1:W-:Y:S04]  /*26c0*/  LDGSTS.E.BYPASS.LTC128B.128 [R203+0xe000], [R10.64+0x80] ;  /* 0x0e0000800acb7fae */ /* 0x0003e8000b901d48 */
[----:B------:R1:W-:Y:S04]  /*26d0*/  LDGSTS.E.BYPASS.LTC128B.128 [R203+0x10000], [R10.64+0x100] ;  /* 0x100001000acb7fae */ /* 0x0003e8000b901d48 */
[----:B------:R1:W-:Y:S04]  /*26e0*/  LDGSTS.E.BYPASS.LTC128B.128 [R203+0xd000], [R30.64] ;  /* 0x0d0000001ecb7fae */ /* 0x0003e8000b901d48 */
[----:B------:R1:W-:Y:S04]  /*26f0*/  LDGSTS.E.BYPASS.LTC128B.128 [R203+0xf000], [R30.64+0x80] ;  /* 0x0f0000801ecb7fae */ /* 0x0003e8000b901d48 */
[----:B------:R1:W-:Y:S04]  /*2700*/  LDGSTS.E.BYPASS.LTC128B.128 [R203+0x11000], [R30.64+0x100] ;  /* 0x110001001ecb7fae */ /* 0x0003e8000b901d48 */
[----:B------:R-:W0:Y:S02]  /*2710*/  LDGDEPBAR ;  /* 0x00000000000079af */ /* 0x000e240000000000 */
.L_x_5:
[----:B-1----:R-:W-:Y:S02]  /*2720*/  FMNMX.FTZ R10, R24, R25, !PT ;  /* 0x00000019180a7209 */ /* 0x002fe40007810000 */
[----:B------:R-:W-:-:S02]  /*2730*/  FMNMX.FTZ R11, R26, R32, !PT ;  /* 0x000000201a0b7209 */ /* 0x000fc40007810000 */
[----:B------:R-:W-:Y:S02]  /*2740*/  FMNMX.FTZ R10, R33, R10, !PT ;  /* 0x0000000a210a7209 */ /* 0x000fe40007810000 */
[----:B------:R-:W-:Y:S02]  /*2750*/  FMNMX.FTZ R11, R22, R11, !PT ;  /* 0x0000000b160b7209 */ /* 0x000fe40007810000 */
[----:B------:R-:W-:Y:S02]  /*2760*/  FMNMX.FTZ R10, R27, R10, !PT ;  /* 0x0000000a1b0a7209 */ /* 0x000fe40007810000 */
[----:B------:R-:W-:Y:S02]  /*2770*/  FMNMX.FTZ R11, R6, R11, !PT ;  /* 0x0000000b060b7209 */ /* 0x000fe40007810000 */
[----:B------:R-:W-:Y:S02]  /*2780*/  FMNMX.FTZ R10, R23, R10, !PT ;  /* 0x0000000a170a7209 */ /* 0x000fe40007810000 */
        /* <DEDUP_REMOVED lines=23> */
[----:B------:R-:W-:Y:S01]  /*2900*/  SHF.L.U32 R192, R0, 0x1, RZ ;  /* 0x0000000100c07819 */ /* 0x000fe200000006ff */
[----:B------:R-:W1:Y:S03]  /*2910*/  SHFL.BFLY PT, R9, R10, 0x2, 0x1f ;  /* 0x0c401f000a097f89 */ /* 0x000e6600000e0000 */
[-C--:B------:R-:W-:Y:S01]  /*2920*/  LEA R189, R5, R192.reuse, 0x1 ;  /* 0x000000c005bd7211 */ /* 0x080fe200078e08ff */
[----:B------:R-:W2:Y:S01]  /*2930*/  SHFL.BFLY PT, R4, R11, 0x2, 0x1f ;  /* 0x0c401f000b047f89 */ /* 0x000ea200000e0000 */
[----:B------:R-:W-:-:S03]  /*2940*/  LEA R190, R7, R192, 0x1 ;  /* 0x000000c007be7211 */ /* 0x000fc600078e08ff */
[----:B------:R-:W-:Y:S01]  /*2950*/  LDSM.16.MT88.4 R68, [R192+0x14000] ;  /* 0x01400000c044783b */ /* 0x000fe20000004200 */
[----:B------:R-:W-:-:S03]  /*2960*/  LEA R188, R5, R190, 0x1 ;  /* 0x000000be05bc7211 */ /* 0x000fc600078e08ff */
[----:B------:R-:W-:Y:S04]  /*2970*/  LDSM.16.MT88.4 R84, [R189+0x14000] ;  /* 0x01400000bd54783b */ /* 0x000fe80000004200 */
[----:B------:R-:W-:Y:S04]  /*2980*/  LDSM.16.MT88.4 R36, [R192+0x12000] ;  /* 0x01200000c024783b */ /* 0x000fe80000004200 */
[----:B------:R-:W-:Y:S01]  /*2990*/  LDSM.16.MT88.4 R44, [R190+0x12000] ;  /* 0x01200000be2c783b */ /* 0x000fe20000004200 */
[----:B-1----:R-:W-:-:S03]  /*29a0*/  FMNMX.FTZ R9, R10, R9, !PT ;  /* 0x000000090a097209 */ /* 0x002fc60007810000 */
[----:B------:R-:W-:Y:S01]  /*29b0*/  LDSM.16.MT88.4 R52, [R189+0x12000] ;  /* 0x01200000bd34783b */ /* 0x000fe20000004200 */
[----:B--2---:R-:W-:-:S03]  /*29c0*/  FMNMX.FTZ R4, R11, R4, !PT ;  /* 0x000000040b047209 */ /* 0x004fc60007810000 */
[----:B------:R-:W1:Y:S04]  /*29d0*/  SHFL.BFLY PT, R132, R9, 0x1, 0x1f ;  /* 0x0c201f0009847f89 */ /* 0x000e6800000e0000 */
[----:B------:R-:W2:Y:S04]  /*29e0*/  SHFL.BFLY PT, R3, R4, 0x1, 0x1f ;  /* 0x0c201f0004037f89 */ /* 0x000ea800000e0000 */
[----:B------:R-:W3:Y:S04]  /*29f0*/  LDSM.16.MT88.4 R60, [R188+0x12000] ;  /* 0x01200000bc3c783b */ /* 0x000ee80000004200 */
[----:B------:R-:W4:Y:S04]  /*2a00*/  LDSM.16.MT88.4 R76, [R190+0x14000] ;  /* 0x01400000be4c783b */ /* 0x000f280000004200 */
[----:B------:R-:W5:Y:S04]  /*2a10*/  LDSM.16.MT88.4 R92, [R188+0x14000] ;  /* 0x01400000bc5c783b */ /* 0x000f680000004200 */
[----:B------:R-:W3:Y:S01]  /*2a20*/  LDSM.16.MT88.4 R100, [R192+0x16000] ;  /* 0x01600000c064783b */ /* 0x000ee20000004200 */
[----:B-1----:R-:W-:-:S03]  /*2a30*/  FMNMX.FTZ R132, R9, R132, !PT ;  /* 0x0000008409847209 */ /* 0x002fc60007810000 */
[----:B------:R-:W1:Y:S01]  /*2a40*/  LDSM.16.MT88.4 R124, [R190+0x16000] ;  /* 0x01600000be7c783b */ /* 0x000e620000004200 */
[----:B--2---:R-:W-:Y:S01]  /*2a50*/  FMNMX.FTZ R3, R4, R3, !PT ;  /* 0x0000000304037209 */ /* 0x004fe20007810000 */
[C---:B------:R-:W-:Y:S01]  /*2a60*/  FMUL.FTZ R170, R132.reuse, c[0x0][0x23c] ;  /* 0x00008f0084aa7a20 */ /* 0x040fe20000410000 */
[----:B------:R-:W-:Y:S01]  /*2a70*/  FSETP.NEU.FTZ.AND P1, PT, R132, -INF , PT ;  /* 0xff8000008400780b */ /* 0x000fe20003f3d000 */
[----:B------:R-:W2:Y:S02]  /*2a80*/  LDSM.16.MT88.4 R112, [R189+0x16000] ;  /* 0x01600000bd70783b */ /* 0x000ea40000004200 */
[C---:B------:R-:W-:Y:S01]  /*2a90*/  FMUL.FTZ R167, R3.reuse, c[0x0][0x23c] ;  /* 0x00008f0003a77a20 */ /* 0x040fe20000410000 */
[----:B------:R-:W-:Y:S01]  /*2aa0*/  FSEL R170, R170, RZ, P1 ;  /* 0x000000ffaaaa7208 */ /* 0x000fe20000800000 */
[----:B------:R-:W-:Y:S01]  /*2ab0*/  LDSM.16.MT88.4 R140, [R190+0x12800] ;  /* 0x01280000be8c783b */ /* 0x000fe20000004200 */
[----:B------:R-:W-:-:S03]  /*2ac0*/  FSETP.NEU.FTZ.AND P1, PT, R3, -INF , PT ;  /* 0xff8000000300780b */ /* 0x000fc60003f3d000 */
[--C-:B------:R-:W-:Y:S01]  /*2ad0*/  FFMA.FTZ R159, R24, c[0x0][0x23c], -R170.reuse ;  /* 0x00008f00189f7a23 */ /* 0x100fe200000108aa */
[----:B------:R-:W-:Y:S01]  /*2ae0*/  FSEL R167, R167, RZ, P1 ;  /* 0x000000ffa7a77208 */ /* 0x000fe20000800000 */
[--C-:B------:R-:W-:Y:S01]  /*2af0*/  FFMA.FTZ R154, R25, c[0x0][0x23c], -R170.reuse ;  /* 0x00008f00199a7a23 */ /* 0x100fe200000108aa */
[----:B------:R-:W-:Y:S01]  /*2b00*/  LDSM.16.MT88.4 R28, [R188+0x12800] ;  /* 0x01280000bc1c783b */ /* 0x000fe20000004200 */
[--C-:B------:R-:W-:Y:S02]  /*2b10*/  FFMA.FTZ R157, R33, c[0x0][0x23c], -R170.reuse ;  /* 0x00008f00219d7a23 */ /* 0x100fe400000108aa */
[----:B------:R-:W-:Y:S01]  /*2b20*/  FFMA.FTZ R150, R27, c[0x0][0x23c], -R170 ;  /* 0x00008f001b967a23 */ /* 0x000fe200000108aa */
[----:B------:R-:W-:Y:S01]  /*2b30*/  MUFU.EX2 R159, R159 ;  /* 0x0000009f009f7308 */ /* 0x000fe20000000800 */
[--C-:B------:R-:W-:Y:S02]  /*2b40*/  FFMA.FTZ R156, R26, c[0x0][0x23c], -R167.reuse ;  /* 0x00008f001a9c7a23 */ /* 0x100fe400000108a7 */
[--C-:B------:R-:W-:Y:S01]  /*2b50*/  FFMA.FTZ R161, R32, c[0x0][0x23c], -R167.reuse ;  /* 0x00008f0020a17a23 */ /* 0x100fe200000108a7 */
[----:B------:R-:W-:Y:S01]  /*2b60*/  LDSM.16.MT88.4 R24, [R190+0x14800] ;  /* 0x01480000be18783b */ /* 0x000fe20000004200 */
[----:B------:R-:W-:-:S02]  /*2b70*/  FFMA.FTZ R158, R22, c[0x0][0x23c], -R167 ;  /* 0x00008f00169e7a23 */ /* 0x000fc400000108a7 */
[--C-:B------:R-:W-:Y:S01]  /*2b80*/  FFMA.FTZ R153, R6, c[0x0][0x23c], -R167.reuse ;  /* 0x00008f0006997a23 */ /* 0x100fe200000108a7 */
[----:B------:R-:W1:Y:S01]  /*2b90*/  MUFU.EX2 R154, R154 ;  /* 0x0000009a009a7308 */ /* 0x000e620000000800 */
[----:B------:R-:W2:Y:S01]  /*2ba0*/  LDSM.16.MT88.4 R4, [R188+0x16000] ;  /* 0x01600000bc04783b */ /* 0x000ea20000004200 */
[--C-:B------:R-:W-:Y:S02]  /*2bb0*/  FFMA.FTZ R149, R17, c[0x0][0x23c], -R170.reuse ;  /* 0x00008f0011957a23 */ /* 0x100fe400000108aa */
[--C-:B------:R-:W-:Y:S01]  /*2bc0*/  FFMA.FTZ R152, R18, c[0x0][0x23c], -R167.reuse ;  /* 0x00008f0012987a23 */ /* 0x100fe200000108a7 */
[----:B------:R-:W-:Y:S01]  /*2bd0*/  LDSM.16.MT88.4 R32, [R189+0x12800] ;  /* 0x01280000bd20783b */ /* 0x000fe20000004200 */
[--C-:B------:R-:W-:Y:S02]  /*2be0*/  FFMA.FTZ R139, R16, c[0x0][0x23c], -R167.reuse ;  /* 0x00008f00108b7a23 */ /* 0x100fe400000108a7 */
[----:B------:R-:W-:Y:S01]  /*2bf0*/  MUFU.EX2 R157, R157 ;  /* 0x0000009d009d7308 */ /* 0x000fe20000000800 */
[----:B------:R-:W-:Y:S01]  /*2c00*/  FFMA.FTZ R138, R8, c[0x0][0x23c], -R167 ;  /* 0x00008f00088a7a23 */ /* 0x000fe200000108a7 */
[----:B------:R-:W-:Y:S01]  /*2c10*/  LDSM.16.MT88.4 R16, [R189+0x14800] ;  /* 0x01480000bd10783b */ /* 0x000fe20000004200 */
[----:B------:R-:W-:-:S02]  /*2c20*/  FFMA.FTZ R155, R23, c[0x0][0x23c], -R170 ;  /* 0x00008f00179b7a23 */ /* 0x000fc400000108aa */
[--C-:B------:R-:W-:Y:S01]  /*2c30*/  FFMA.FTZ R148, R21, c[0x0][0x23c], -R170.reuse ;  /* 0x00008f0015947a23 */ /* 0x100fe200000108aa */
[----:B------:R-:W2:Y:S01]  /*2c40*/  LDSM.16.MT88.4 R8, [R192+0x14800] ;  /* 0x01480000c008783b */ /* 0x000ea20000004200 */
[--C-:B------:R-:W-:Y:S01]  /*2c50*/  FFMA.FTZ R0, R13, c[0x0][0x23c], -R170.reuse ;  /* 0x00008f000d007a23 */ /* 0x100fe200000108aa */
[----:B------:R-:W3:Y:S01]  /*2c60*/  MUFU.EX2 R150, R150 ;  /* 0x0000009600967308 */ /* 0x000ee20000000800 */
[----:B-1----:R-:W-:Y:S01]  /*2c70*/  F2FP.PACK_AB R116, R154, R159 ;  /* 0x0000009f9a74723e */ /* 0x002fe200000000ff */
[----:B------:R-:W-:Y:S01]  /*2c80*/  FFMA.FTZ R151, R14, c[0x0][0x23c], -R167 ;  /* 0x00008f000e977a23 */ /* 0x000fe200000108a7 */
[----:B------:R-:W1:Y:S01]  /*2c90*/  LDSM.16.MT88.4 R20, [R192+0x12800] ;  /* 0x01280000c014783b */ /* 0x000e620000004200 */
[--C-:B------:R-:W-:Y:S02]  /*2ca0*/  FFMA.FTZ R160, R171, c[0x0][0x23c], -R170.reuse ;  /* 0x00008f00aba07a23 */ /* 0x100fe400000108aa */
[--C-:B------:R-:W-:Y:S01]  /*2cb0*/  FFMA.FTZ R162, R169, c[0x0][0x23c], -R170.reuse ;  /* 0x00008f00a9a27a23 */ /* 0x100fe200000108aa */
[----:B------:R-:W1:Y:S01]  /*2cc0*/  LDSM.16.MT88.4 R12, [R188+0x14800] ;  /* 0x01480000bc0c783b */ /* 0x000e620000004200 */
[----:B------:R-:W-:Y:S01]  /*2cd0*/  MUFU.EX2 R156, R156 ;  /* 0x0000009c009c7308 */ /* 0x000fe20000000800 */
[----:B------:R-:W-:-:S02]  /*2ce0*/  FFMA.FTZ R163, R163, c[0x0][0x23c], -R170 ;  /* 0x00008f00a3a37a23 */ /* 0x000fc400000108aa */
[--C-:B------:R-:W-:Y:S02]  /*2cf0*/  FFMA.FTZ R165, R165, c[0x0][0x23c], -R170.reuse ;  /* 0x00008f00a5a57a23 */ /* 0x100fe400000108aa */
[--C-:B------:R-:W-:Y:S02]  /*2d00*/  FFMA.FTZ R166, R166, c[0x0][0x23c], -R167.reuse ;  /* 0x00008f00a6a67a23 */ /* 0x100fe400000108a7 */
[--C-:B------:R-:W-:Y:S01]  /*2d10*/  FFMA.FTZ R169, R220, c[0x0][0x23c], -R167.reuse ;  /* 0x00008f00dca97a23 */ /* 0x100fe200000108a7 */
[----:B------:R-:W4:Y:S01]  /*2d20*/  MUFU.EX2 R161, R161 ;  /* 0x000000a100a17308 */ /* 0x000f220000000800 */
[----:B---3--:R-:W-:Y:S01]  /*2d30*/  F2FP.PACK_AB R118, R150, R157 ;  /* 0x0000009d9676723e */ /* 0x008fe200000000ff */
[--C-:B------:R-:W-:Y:S02]  /*2d40*/  FFMA.FTZ R171, R174, c[0x0][0x23c], -R167.reuse ;  /* 0x00008f00aeab7a23 */ /* 0x100fe400000108a7 */
[----:B------:R-:W-:Y:S02]  /*2d50*/  FFMA.FTZ R172, R172, c[0x0][0x23c], -R167 ;  /* 0x00008f00acac7a23 */ /* 0x000fe400000108a7 */
[----:B------:R-:W-:-:S02]  /*2d60*/  FFMA.FTZ R174, R175, c[0x0][0x23c], -R170 ;  /* 0x00008f00afae7a23 */ /* 0x000fc400000108aa */
[----:B------:R-:W-:Y:S01]  /*2d70*/  MUFU.EX2 R158, R158 ;  /* 0x0000009e009e7308 */ /* 0x000fe20000000800 */
[--C-:B------:R-:W-:Y:S02]  /*2d80*/  FFMA.FTZ R173, R173, c[0x0][0x23c], -R170.reuse ;  /* 0x00008f00adad7a23 */ /* 0x100fe400000108aa */
[----:B------:R-:W-:Y:S02]  /*2d90*/  FFMA.FTZ R175, R147, c[0x0][0x23c], -R170 ;  /* 0x00008f0093af7a23 */ /* 0x000fe400000108aa */
[--C-:B------:R-:W-:Y:S02]  /*2da0*/  FFMA.FTZ R168, R168, c[0x0][0x23c], -R167.reuse ;  /* 0x00008f00a8a87a23 */ /* 0x100fe400000108a7 */
[--C-:B------:R-:W-:Y:S01]  /*2db0*/  FFMA.FTZ R219, R146, c[0x0][0x23c], -R167.reuse ;  /* 0x00008f0092db7a23 */ /* 0x100fe200000108a7 */
[----:B------:R-:W3:Y:S01]  /*2dc0*/  MUFU.EX2 R153, R153 ;  /* 0x0000009900997308 */ /* 0x000ee20000000800 */
[----:B----4-:R-:W-:Y:S01]  /*2dd0*/  F2FP.PACK_AB R117, R161, R156 ;  /* 0x0000009ca175723e */ /* 0x010fe200000000ff */
[----:B------:R-:W-:-:S02]  /*2de0*/  FFMA.FTZ R220, R144, c[0x0][0x23c], -R167 ;  /* 0x00008f0090dc7a23 */ /* 0x000fc400000108a7 */
[----:B------:R-:W-:Y:S02]  /*2df0*/  FFMA.FTZ R170, R145, c[0x0][0x23c], -R170 ;  /* 0x00008f0091aa7a23 */ /* 0x000fe400000108aa */
[----:B------:R-:W-:Y:S01]  /*2e00*/  FFMA.FTZ R167, R164, c[0x0][0x23c], -R167 ;  /* 0x00008f00a4a77a23 */ /* 0x000fe200000108a7 */
[----:B------:R-:W-:Y:S01]  /*2e10*/  LDSM.16.MT88.4 R144, [R190+0x13800] ;  /* 0x01380000be90783b */ /* 0x000fe20000004200 */
[----:B------:R-:W-:Y:S01]  /*2e20*/  MUFU.EX2 R155, R155 ;  /* 0x0000009b009b7308 */ /* 0x000fe20000000800 */
[----:B------:R-:W-:Y:S02]  /*2e30*/  FADD.FTZ R154, R159, R154 ;  /* 0x0000009a9f9a7221 */ /* 0x000fe40000010000 */
[----:B------:R-:W-:Y:S02]  /*2e40*/  FADD.FTZ R161, R156, R161 ;  /* 0x000000a19ca17221 */ /* 0x000fe40000010000 */
[----:B------:R-:W-:Y:S01]  /*2e50*/  FADD.FTZ R157, R157, R154 ;  /* 0x0000009a9d9d7221 */ /* 0x000fe20000010000 */
[----:B---3--:R-:W-:-:S02]  /*2e60*/  F2FP.PACK_AB R119, R153, R158 ;  /* 0x0000009e9977723e */ /* 0x008fc400000000ff */
[----:B------:R-:W3:Y:S01]  /*2e70*/  MUFU.EX2 R148, R148 ;  /* 0x0000009400947308 */ /* 0x000ee20000000800 */
[----:B------:R-:W-:Y:S02]  /*2e80*/  FADD.FTZ R158, R158, R161 ;  /* 0x000000a19e9e7221 */ /* 0x000fe40000010000 */
[----:B------:R-:W-:Y:S02]  /*2e90*/  FADD.FTZ R150, R150, R157 ;  /* 0x0000009d96967221 */ /* 0x000fe40000010000 */
[----:B------:R-:W-:Y:S01]  /*2ea0*/  FADD.FTZ R153, R153, R158 ;  /* 0x0000009e99997221 */ /* 0x000fe20000010000 */
[C---:B------:R-:W-:Y:S02]  /*2eb0*/  HMMA.16816.F32 R64, R116.reuse, R68, RZ ;  /* 0x000000447440723c */ /* 0x040fe400000018ff */
[----:B------:R-:W-:Y:S06]  /*2ec0*/  MUFU.EX2 R149, R149 ;  /* 0x0000009500957308 */ /* 0x000fec0000000800 */
[C---:B------:R-:W-:Y:S02]  /*2ed0*/  HMMA.16816.F32 R80, R116.reuse, R84, RZ ;  /* 0x000000547450723c */ /* 0x040fe400000018ff */
[----:B------:R-:W-:Y:S06]  /*2ee0*/  MUFU.EX2 R0, R0 ;  /* 0x0000000000007308 */ /* 0x000fec0000000800 */
[C---:B------:R-:W-:Y:S02]  /*2ef0*/  HMMA.16816.F32 R68, R116.reuse, R70, RZ ;  /* 0x000000467444723c */ /* 0x040fe400000018ff */
[----:B------:R-:W-:Y:S06]  /*2f00*/  MUFU.EX2 R152, R152 ;  /* 0x0000009800987308 */ /* 0x000fec0000000800 */
[C---:B------:R-:W-:Y:S02]  /*2f10*/  HMMA.16816.F32 R84, R116.reuse, R86, RZ ;  /* 0x000000567454723c */ /* 0x040fe400000018ff */
[----:B------:R-:W4:Y:S06]  /*2f20*/  MUFU.EX2 R139, R139 ;  /* 0x0000008b008b7308 */ /* 0x000f2c0000000800 */
[C---:B------:R-:W-:Y:S02]  /*2f30*/  HMMA.16816.F32 R128, R116.reuse, R36, RZ ;  /* 0x000000247480723c */ /* 0x040fe400000018ff */
[----:B------:R-:W-:Y:S06]  /*2f40*/  MUFU.EX2 R151, R151 ;  /* 0x0000009700977308 */ /* 0x000fec0000000800 */
[C---:B------:R-:W-:Y:S02]  /*2f50*/  HMMA.16816.F32 R40, R116.reuse, R44, RZ ;  /* 0x0000002c7428723c */ /* 0x040fe400000018ff */
[----:B------:R-:W1:Y:S06]  /*2f60*/  MUFU.EX2 R138, R138 ;  /* 0x0000008a008a7308 */ /* 0x000e6c0000000800 */
[C---:B------:R-:W-:Y:S02]  /*2f70*/  HMMA.16816.F32 R48, R116.reuse, R52, RZ ;  /* 0x000000347430723c */ /* 0x040fe400000018ff */
[----:B------:R-:W-:Y:S06]  /*2f80*/  MUFU.EX2 R160, R160 ;  /* 0x000000a000a07308 */ /* 0x000fec0000000800 */
[C---:B------:R-:W-:Y:S02]  /*2f90*/  HMMA.16816.F32 R56, R116.reuse, R60, RZ ;  /* 0x0000003c7438723c */ /* 0x040fe400000018ff */
[----:B------:R-:W1:Y:S06]  /*2fa0*/  MUFU.EX2 R163, R163 ;  /* 0x000000a300a37308 */ /* 0x000e6c0000000800 */
[C---:B------:R-:W-:Y:S02]  /*2fb0*/  HMMA.16816.F32 R72, R116.reuse, R76, RZ ;  /* 0x0000004c7448723c */ /* 0x040fe400000018ff */
[----:B------:R-:W-:Y:S06]  /*2fc0*/  MUFU.EX2 R162, R162 ;  /* 0x000000a200a27308 */ /* 0x000fec0000000800 */
[C---:B-----5:R-:W-:Y:S02]  /*2fd0*/  HMMA.16816.F32 R88, R116.reuse, R92, RZ ;  /* 0x0000005c7458723c */ /* 0x060fe400000018ff */
[----:B------:R-:W-:Y:S06]  /*2fe0*/  MUFU.EX2 R165, R165 ;  /* 0x000000a500a57308 */ /* 0x000fec0000000800 */
[C---:B------:R-:W-:Y:S02]  /*2ff0*/  HMMA.16816.F32 R96, R116.reuse, R100, RZ ;  /* 0x000000647460723c */ /* 0x040fe400000018ff */
[----:B------:R-:W-:Y:S06]  /*3000*/  MUFU.EX2 R166, R166 ;  /* 0x000000a600a67308 */ /* 0x000fec0000000800 */
[C---:B------:R-:W-:Y:S02]  /*3010*/  HMMA.16816.F32 R104, R116.reuse, R124, RZ ;  /* 0x0000007c7468723c */ /* 0x040fe400000018ff */
[----:B------:R-:W5:Y:S06]  /*3020*/  MUFU.EX2 R169, R169 ;  /* 0x000000a900a97308 */ /* 0x000f6c0000000800 */
[C---:B--2---:R-:W-:Y:S02]  /*3030*/  HMMA.16816.F32 R108, R116.reuse, R112, RZ ;  /* 0x00000070746c723c */ /* 0x044fe400000018ff */
[----:B------:R-:W-:Y:S06]  /*3040*/  MUFU.EX2 R171, R171 ;  /* 0x000000ab00ab7308 */ /* 0x000fec0000000800 */
[C---:B------:R-:W-:Y:S02]  /*3050*/  HMMA.16816.F32 R36, R116.reuse, R38, RZ ;  /* 0x000000267424723c */ /* 0x040fe400000018ff */
[----:B------:R-:W2:Y:S06]  /*3060*/  MUFU.EX2 R172, R172 ;  /* 0x000000ac00ac7308 */ /* 0x000eac0000000800 */
[C---:B------:R-:W-:Y:S02]  /*3070*/  HMMA.16816.F32 R44, R116.reuse, R46, RZ ;  /* 0x0000002e742c723c */ /* 0x040fe400000018ff */
[----:B------:R-:W-:Y:S06]  /*3080*/  MUFU.EX2 R174, R174 ;  /* 0x000000ae00ae7308 */ /* 0x000fec0000000800 */
[C---:B------:R-:W-:Y:S02]  /*3090*/  HMMA.16816.F32 R52, R116.reuse, R54, RZ ;  /* 0x000000367434723c */ /* 0x040fe400000018ff */
[----:B------:R-:W1:Y:S06]  /*30a0*/  MUFU.EX2 R173, R173 ;  /* 0x000000ad00ad7308 */ /* 0x000e6c0000000800 */
[C---:B------:R-:W-:Y:S02]  /*30b0*/  HMMA.16816.F32 R60, R116.reuse, R62, RZ ;  /* 0x0000003e743c723c */ /* 0x040fe400000018ff */
[----:B------:R-:W-:Y:S06]  /*30c0*/  MUFU.EX2 R175, R175 ;  /* 0x000000af00af7308 */ /* 0x000fec0000000800 */
[C---:B------:R-:W-:Y:S02]  /*30d0*/  HMMA.16816.F32 R76, R116.reuse, R78, RZ ;  /* 0x0000004e744c723c */ /* 0x040fe400000018ff */
[----:B------:R-:W-:Y:S06]  /*30e0*/  MUFU.EX2 R170, R170 ;  /* 0x000000aa00aa7308 */ /* 0x000fec0000000800 */
        /* <DEDUP_REMOVED lines=8> */
[C---:B------:R-:W-:Y:S07]  /*3170*/  HMMA.16816.F32 R120, R116.reuse, R4, RZ ;  /* 0x000000047478723c */ /* 0x040fee00000018ff */
[----:B---3--:R-:W-:Y:S01]  /*3180*/  F2FP.PACK_AB R4, R148, R155 ;  /* 0x0000009b9404723e */ /* 0x008fe200000000ff */
[----:B------:R-:W-:Y:S01]  /*3190*/  HMMA.16816.F32 R116, R116, R6, RZ ;  /* 0x000000067474723c */ /* 0x000fe200000018ff */
[----:B----4-:R-:W-:Y:S01]  /*31a0*/  F2FP.PACK_AB R5, R139, R152 ;  /* 0x000000988b05723e */ /* 0x010fe200000000ff */
[----:B------:R-:W-:-:S02]  /*31b0*/  FADD.FTZ R155, R155, R150 ;  /* 0x000000969b9b7221 */ /* 0x000fc40000010000 */
[----:B------:R-:W-:Y:S02]  /*31c0*/  FADD.FTZ R152, R152, R153 ;  /* 0x0000009998987221 */ /* 0x000fe40000010000 */
[----:B------:R-:W-:Y:S01]  /*31d0*/  FADD.FTZ R148, R148, R155 ;  /* 0x0000009b94947221 */ /* 0x000fe20000010000 */
[----:B------:R-:W-:Y:S01]  /*31e0*/  F2FP.PACK_AB R6, R0, R149 ;  /* 0x000000950006723e */ /* 0x000fe200000000ff */
[----:B------:R-:W-:Y:S01]  /*31f0*/  FADD.FTZ R152, R139, R152 ;  /* 0x000000988b987221 */ /* 0x000fe20000010000 */
[----:B-1----:R-:W-:Y:S01]  /*3200*/  F2FP.PACK_AB R7, R138, R151 ;  /* 0x000000978a07723e */ /* 0x002fe200000000ff */
[----:B------:R-:W-:Y:S02]  /*3210*/  FADD.FTZ R149, R149, R148 ;  /* 0x0000009495957221 */ /* 0x000fe40000010000 */
[----:B------:R-:W-:Y:S02]  /*3220*/  FADD.FTZ R151, R151, R152 ;  /* 0x0000009897977221 */ /* 0x000fe40000010000 */
[----:B------:R-:W-:-:S02]  /*3230*/  FADD.FTZ R149, R0, R149 ;  /* 0x0000009500957221 */ /* 0x000fc40000010000 */
[----:B------:R-:W-:Y:S01]  /*3240*/  HMMA.16816.F32 R64, R4, R8, R64 ;  /* 0x000000080440723c */ /* 0x000fe20000001840 */
[----:B------:R-:W-:-:S07]  /*3250*/  FADD.FTZ R151, R138, R151 ;  /* 0x000000978a977221 */ /* 0x000fce0000010000 */
[C---:B------:R-:W-:Y:S01]  /*3260*/  HMMA.16816.F32 R68, R4.reuse, R10, R68 ;  /* 0x0000000a0444723c */ /* 0x040fe20000001844 */
[----:B------:R-:W1:Y:S07]  /*3270*/  LDSM.16.MT88.4 R8, [R190+0x16800] ;  /* 0x01680000be08783b */ /* 0x000e6e0000004200 */
[C---:B------:R-:W-:Y:S08]  /*3280*/  HMMA.16816.F32 R80, R4.reuse, R16, R80 ;  /* 0x000000100450723c */ /* 0x040ff00000001850 */
[C---:B------:R-:W-:Y:S01]  /*3290*/  HMMA.16816.F32 R84, R4.reuse, R18, R84 ;  /* 0x000000120454723c */ /* 0x040fe20000001854 */
[----:B------:R-:W3:Y:S07]  /*32a0*/  LDSM.16.MT88.4 R16, [R189+0x16800] ;  /* 0x01680000bd10783b */ /* 0x000eee0000004200 */
[C---:B------:R-:W-:Y:S08]  /*32b0*/  HMMA.16816.F32 R128, R4.reuse, R20, R128 ;  /* 0x000000140480723c */ /* 0x040ff00000001880 */
[C---:B------:R-:W-:Y:S01]  /*32c0*/  HMMA.16816.F32 R36, R4.reuse, R22, R36 ;  /* 0x000000160424723c */ /* 0x040fe20000001824 */
[----:B------:R-:W4:Y:S07]  /*32d0*/  LDSM.16.MT88.4 R20, [R192+0x16800] ;  /* 0x01680000c014783b */ /* 0x000f2e0000004200 */
[C---:B------:R-:W-:Y:S08]  /*32e0*/  HMMA.16816.F32 R88, R4.reuse, R12, R88 ;  /* 0x0000000c0458723c */ /* 0x040ff00000001858 */
[C---:B------:R-:W-:Y:S01]  /*32f0*/  HMMA.16816.F32 R92, R4.reuse, R14, R92 ;  /* 0x0000000e045c723c */ /* 0x040fe2000000185c */
[----:B------:R-:W2:Y:S07]  /*3300*/  LDSM.16.MT88.4 R12, [R188+0x16800] ;  /* 0x01680000bc0c783b */ /* 0x000eae0000004200 */
[C---:B-1----:R-:W-:Y:S08]  /*3310*/  HMMA.16816.F32 R104, R4.reuse, R8, R104 ;  /* 0x000000080468723c */ /* 0x042ff00000001868 */
[C---:B------:R-:W-:Y:S01]  /*3320*/  HMMA.16816.F32 R124, R4.reuse, R10, R124 ;  /* 0x0000000a047c723c */ /* 0x040fe2000000187c */
[----:B------:R-:W1:Y:S07]  /*3330*/  LDSM.16.MT88.4 R8, [R192+0x13000] ;  /* 0x01300000c008783b */ /* 0x000e6e0000004200 */
[C---:B---3--:R-:W-:Y:S08]  /*3340*/  HMMA.16816.F32 R108, R4.reuse, R16, R108 ;  /* 0x00000010046c723c */ /* 0x048ff0000000186c */
[C---:B------:R-:W-:Y:S01]  /*3350*/  HMMA.16816.F32 R112, R4.reuse, R18, R112 ;  /* 0x000000120470723c */ /* 0x040fe20000001870 */
[----:B------:R-:W3:Y:S07]  /*3360*/  LDSM.16.MT88.4 R16, [R190+0x13000] ;  /* 0x01300000be10783b */ /* 0x000eee0000004200 */
[C---:B------:R-:W-:Y:S08]  /*3370*/  HMMA.16816.F32 R40, R4.reuse, R140, R40 ;  /* 0x0000008c0428723c */ /* 0x040ff00000001828 */
[C---:B------:R-:W-:Y:S01]  /*3380*/  HMMA.16816.F32 R44, R4.reuse, R142, R44 ;  /* 0x0000008e042c723c */ /* 0x040fe2000000182c */
[----:B------:R-:W-:Y:S07]  /*3390*/  LDSM.16.MT88.4 R140, [R189+0x13800] ;  /* 0x01380000bd8c783b */ /* 0x000fee0000004200 */
        /* <DEDUP_REMOVED lines=9> */
[C---:B----4-:R-:W-:Y:S08]  /*3430*/  HMMA.16816.F32 R96, R4.reuse, R20, R96 ;  /* 0x000000140460723c */ /* 0x050ff00000001860 */
[C---:B------:R-:W-:Y:S01]  /*3440*/  HMMA.16816.F32 R100, R4.reuse, R22, R100 ;  /* 0x000000160464723c */ /* 0x040fe20000001864 */
[----:B------:R-:W-:Y:S07]  /*3450*/  LDSM.16.MT88.4 R20, [R192+0x17000] ;  /* 0x01700000c014783b */ /* 0x000fee0000004200 */
[C---:B--2---:R-:W-:Y:S08]  /*3460*/  HMMA.16816.F32 R120, R4.reuse, R12, R120 ;  /* 0x0000000c0478723c */ /* 0x044ff00000001878 */
[----:B------:R-:W-:Y:S01]  /*3470*/  HMMA.16816.F32 R116, R4, R14, R116 ;  /* 0x0000000e0474723c */ /* 0x000fe20000001874 */
[----:B------:R-:W2:Y:S06]  /*3480*/  LDSM.16.MT88.4 R12, [R192+0x15000] ;  /* 0x01500000c00c783b */ /* 0x000eac0000004200 */
[----:B------:R-:W-:Y:S01]  /*3490*/  F2FP.PACK_AB R4, R163, R160 ;  /* 0x000000a0a304723e */ /* 0x000fe200000000ff */
[----:B------:R-:W-:Y:S01]  /*34a0*/  FADD.FTZ R160, R160, R149 ;  /* 0x00000095a0a07221 */ /* 0x000fe20000010000 */
[----:B-----5:R-:W-:Y:S01]  /*34b0*/  F2FP.PACK_AB R5, R169, R166 ;  /* 0x000000a6a905723e */ /* 0x020fe200000000ff */
[----:B------:R-:W-:Y:S01]  /*34c0*/  FADD.FTZ R166, R166, R151 ;  /* 0x00000097a6a67221 */ /* 0x000fe20000010000 */
[----:B------:R-:W-:Y:S01]  /*34d0*/  F2FP.PACK_AB R6, R165, R162 ;  /* 0x000000a2a506723e */ /* 0x000fe200000000ff */
[----:B------:R-:W-:Y:S01]  /*34e0*/  FADD.FTZ R163, R163, R160 ;  /* 0x000000a0a3a37221 */ /* 0x000fe20000010000 */
[----:B------:R-:W-:Y:S01]  /*34f0*/  F2FP.PACK_AB R7, R172, R171 ;  /* 0x000000abac07723e */ /* 0x000fe200000000ff */
[----:B------:R-:W-:-:S02]  /*3500*/  FADD.FTZ R166, R169, R166 ;  /* 0x000000a6a9a67221 */ /* 0x000fc40000010000 */
[----:B------:R-:W-:Y:S02]  /*3510*/  FADD.FTZ R162, R162, R163 ;  /* 0x000000a3a2a27221 */ /* 0x000fe40000010000 */
[----:B------:R-:W-:Y:S02]  /*3520*/  FADD.FTZ R171, R171, R166 ;  /* 0x000000a6abab7221 */ /* 0x000fe40000010000 */
[----:B-1----:R-:W-:Y:S01]  /*3530*/  HMMA.16816.F32 R128, R4, R8, R128 ;  /* 0x000000080480723c */ /* 0x002fe20000001880 */
[----:B------:R-:W-:Y:S02]  /*3540*/  FADD.FTZ R165, R165, R162 ;  /* 0x000000a2a5a57221 */ /* 0x000fe40000010000 */
[----:B------:R-:W-:-:S05]  /*3550*/  FADD.FTZ R171, R172, R171 ;  /* 0x000000abacab7221 */ /* 0x000fca0000010000 */
[C---:B------:R-:W-:Y:S01]  /*3560*/  HMMA.16816.F32 R36, R4.reuse, R10, R36 ;  /* 0x0000000a0424723c */ /* 0x040fe20000001824 */
[----:B------:R-:W1:Y:S07]  /*3570*/  LDSM.16.MT88.4 R8, [R189+0x15000] ;  /* 0x01500000bd08783b */ /* 0x000e6e0000004200 */
[C---:B---3--:R-:W-:Y:S08]  /*3580*/  HMMA.16816.F32 R40, R4.reuse, R16, R40 ;  /* 0x000000100428723c */ /* 0x048ff00000001828 */
[C---:B------:R-:W-:Y:S01]  /*3590*/  HMMA.16816.F32 R44, R4.reuse, R18, R44 ;  /* 0x00000012042c723c */ /* 0x040fe2000000182c */
[----:B------:R-:W3:Y:S07]  /*35a0*/  LDSM.16.MT88.4 R16, [R188+0x15000] ;  /* 0x01500000bc10783b */ /* 0x000eee0000004200 */
[C---:B--2---:R-:W-:Y:S08]  /*35b0*/  HMMA.16816.F32 R64, R4.reuse, R12, R64 ;  /* 0x0000000c0440723c */ /* 0x044ff00000001840 */
[C---:B------:R-:W-:Y:S01]  /*35c0*/  HMMA.16816.F32 R68, R4.reuse, R14, R68 ;  /* 0x0000000e0444723c */ /* 0x040fe20000001844 */
[----:B------:R-:W2:Y:S07]  /*35d0*/  LDSM.16.MT88.4 R12, [R190+0x17000] ;  /* 0x01700000be0c783b */ /* 0x000eae0000004200 */
[C---:B------:R-:W-:Y:S08]  /*35e0*/  HMMA.16816.F32 R96, R4.reuse, R20, R96 ;  /* 0x000000140460723c */ /* 0x040ff00000001860 */
[C---:B-1----:R-:W-:Y:S08]  /*35f0*/  HMMA.16816.F32 R80, R4.reuse, R8, R80 ;  /* 0x000000080450723c */ /* 0x042ff00000001850 */
        /* <DEDUP_REMOVED lines=8> */
[C---:B------:R-:W-:Y:S01]  /*3680*/  HMMA.16816.F32 R100, R4.reuse, R22, R100 ;  /* 0x000000160464723c */ /* 0x040fe20000001864 */
[----:B------:R-:W-:Y:S07]  /*3690*/  LDSM.16.MT88.4 R20, [R188+0x15800] ;  /* 0x01580000bc14783b */ /* 0x000fee0000004200 */
        /* <DEDUP_REMOVED lines=8> */
[----:B------:R-:W4:Y:S07]  /*3720*/  LDSM.16.MT88.4 R32, [R188+0x13800] ;  /* 0x01380000bc20783b */ /* 0x000f2e0000004200 */
[C---:B------:R-:W-:Y:S08]  /*3730*/  HMMA.16816.F32 R56, R4.reuse, R28, R56 ;  /* 0x0000001c0438723c */ /* 0x040ff00000001838 */
[C---:B------:R-:W-:Y:S01]  /*3740*/  HMMA.16816.F32 R60, R4.reuse, R30, R60 ;  /* 0x0000001e043c723c */ /* 0x040fe2000000183c */
[----:B------:R-:W5:Y:S07]  /*3750*/  LDSM.16.MT88.4 R28, [R190+0x15800] ;  /* 0x01580000be1c783b */ /* 0x000f6e0000004200 */
[C---:B------:R-:W-:Y:S08]  /*3760*/  HMMA.16816.F32 R72, R4.reuse, R24, R72 ;  /* 0x000000180448723c */ /* 0x040ff00000001848 */
[----:B------:R-:W-:Y:S01]  /*3770*/  HMMA.16816.F32 R76, R4, R26, R76 ;  /* 0x0000001a044c723c */ /* 0x000fe2000000184c */
[----:B------:R-:W3:Y:S06]  /*3780*/  LDSM.16.MT88.4 R24, [R189+0x15800] ;  /* 0x01580000bd18783b */ /* 0x000eec0000004200 */
[----:B------:R-:W-:Y:S01]  /*3790*/  F2FP.PACK_AB R4, R173, R174 ;  /* 0x000000aead04723e */ /* 0x000fe200000000ff */
[----:B------:R-:W-:Y:S01]  /*37a0*/  FADD.FTZ R174, R174, R165 ;  /* 0x000000a5aeae7221 */ /* 0x000fe20000010000 */
[----:B------:R-:W-:Y:S01]  /*37b0*/  F2FP.PACK_AB R5, R219, R168 ;  /* 0x000000a8db05723e */ /* 0x000fe200000000ff */
[----:B------:R-:W-:Y:S01]  /*37c0*/  FADD.FTZ R168, R168, R171 ;  /* 0x000000aba8a87221 */ /* 0x000fe20000010000 */
[----:B------:R-:W-:Y:S01]  /*37d0*/  F2FP.PACK_AB R6, R170, R175 ;  /* 0x000000afaa06723e */ /* 0x000fe200000000ff */
[----:B------:R-:W-:Y:S01]  /*37e0*/  FADD.FTZ R174, R173, R174 ;  /* 0x000000aeadae7221 */ /* 0x000fe20000010000 */
[----:B------:R-:W-:Y:S01]  /*37f0*/  F2FP.PACK_AB R7, R167, R220 ;  /* 0x000000dca707723e */ /* 0x000fe200000000ff */
[----:B------:R-:W-:-:S02]  /*3800*/  FADD.FTZ R219, R219, R168 ;  /* 0x000000a8dbdb7221 */ /* 0x000fc40000010000 */
[----:B------:R-:W-:Y:S02]  /*3810*/  FADD.FTZ R175, R175, R174 ;  /* 0x000000aeafaf7221 */ /* 0x000fe40000010000 */
[----:B------:R-:W-:Y:S02]  /*3820*/  FADD.FTZ R220, R220, R219 ;  /* 0x000000dbdcdc7221 */ /* 0x000fe40000010000 */
[----:B--2---:R-:W-:Y:S01]  /*3830*/  HMMA.16816.F32 R128, R4, R12, R128 ;  /* 0x0000000c0480723c */ /* 0x004fe20000001880 */
[----:B------:R-:W-:Y:S02]  /*3840*/  FADD.FTZ R221, R170, R175 ;  /* 0x000000afaadd7221 */ /* 0x000fe40000010000 */
[----:B------:R-:W-:-:S05]  /*3850*/  FADD.FTZ R219, R167, R220 ;  /* 0x000000dca7db7221 */ /* 0x000fca0000010000 */
        /* <DEDUP_REMOVED lines=9> */
[C---:B------:R-:W-:Y:S08]  /*38f0*/  HMMA.16816.F32 R44, R4.reuse, R146, R44 ;  /* 0x00000092042c723c */ /* 0x040ff0000000182c */
[C---:B------:R-:W-:Y:S08]  /*3900*/  HMMA.16816.F32 R48, R4.reuse, R140, R48 ;  /* 0x0000008c0430723c */ /* 0x040ff00000001830 */
[C---:B------:R-:W-:Y:S08]  /*3910*/  HMMA.16816.F32 R52, R4.reuse, R142, R52 ;  /* 0x0000008e0434723c */ /* 0x040ff00000001834 */
[C---:B----4-:R-:W-:Y:S08]  /*3920*/  HMMA.16816.F32 R56, R4.reuse, R32, R56 ;  /* 0x000000200438723c */ /* 0x050ff00000001838 */
[C---:B------:R-:W-:Y:S08]  /*3930*/  HMMA.16816.F32 R60, R4.reuse, R34, R60 ;  /* 0x00000022043c723c */ /* 0x040ff0000000183c */
[C---:B-----5:R-:W-:Y:S08]  /*3940*/  HMMA.16816.F32 R72, R4.reuse, R28, R72 ;  /* 0x0000001c0448723c */ /* 0x060ff00000001848 */
[C---:B------:R-:W-:Y:S08]  /*3950*/  HMMA.16816.F32 R76, R4.reuse, R30, R76 ;  /* 0x0000001e044c723c */ /* 0x040ff0000000184c */
[C---:B------:R-:W-:Y:S08]  /*3960*/  HMMA.16816.F32 R80, R4.reuse, R24, R80 ;  /* 0x000000180450723c */ /* 0x040ff00000001850 */
[C---:B------:R-:W-:Y:S08]  /*3970*/  HMMA.16816.F32 R84, R4.reuse, R26, R84 ;  /* 0x0000001a0454723c */ /* 0x040ff00000001854 */
[C---:B------:R-:W-:Y:S08]  /*3980*/  HMMA.16816.F32 R88, R4.reuse, R20, R88 ;  /* 0x000000140458723c */ /* 0x040ff00000001858 */
[C---:B------:R-:W-:Y:S08]  /*3990*/  HMMA.16816.F32 R92, R4.reuse, R22, R92 ;  /* 0x00000016045c723c */ /* 0x040ff0000000185c */
[C---:B--2---:R-:W-:Y:S08]  /*39a0*/  HMMA.16816.F32 R104, R4.reuse, R12, R104 ;  /* 0x0000000c0468723c */ /* 0x044ff00000001868 */
[C---:B------:R-:W-:Y:S08]  /*39b0*/  HMMA.16816.F32 R124, R4.reuse, R14, R124 ;  /* 0x0000000e047c723c */ /* 0x040ff0000000187c */
[C---:B-1----:R-:W-:Y:S08]  /*39c0*/  HMMA.16816.F32 R108, R4.reuse, R8, R108 ;  /* 0x00000008046c723c */ /* 0x042ff0000000186c */
[C---:B------:R-:W-:Y:S08]  /*39d0*/  HMMA.16816.F32 R112, R4.reuse, R10, R112 ;  /* 0x0000000a0470723c */ /* 0x040ff00000001870 */
[C---:B---3--:R-:W-:Y:S08]  /*39e0*/  HMMA.16816.F32 R120, R4.reuse, R16, R120 ;  /* 0x000000100478723c */ /* 0x048ff00000001878 */
[----:B------:R-:W-:Y:S01]  /*39f0*/  HMMA.16816.F32 R116, R4, R18, R116 ;  /* 0x000000120474723c */ /* 0x000fe20000001874 */
[----:B------:R-:W-:Y:S05]  /*3a00*/  @!UPT UIADD3 URZ, URZ, URZ, URZ ;  /* 0x0000003f3f3ff290 */ /* 0x000fea000fffe03f */
[----:B------:R-:W-:Y:S11]  /*3a10*/  @!P0 BRA `(.L_x_6) ;  /* 0x0000577000008947 */ /* 0x000ff60003800000 */
[----:B------:R-:W-:Y:S01]  /*3a20*/  IADD3 R223, R2, -0x2, RZ ;  /* 0xfffffffe02df7810 */ /* 0x000fe20007ffe0ff */
[----:B------:R-:W-:-:S04]  /*3a30*/  DEPBAR.LE SB0, 0x0 ;  /* 0x000080000000791a */ /* 0x000fc80000000000 */
[----:B------:R-:W-:Y:S01]  /*3a40*/  SHF.R.S32.HI R0, RZ, 0x1f, R223 ;  /* 0x0000001fff007819 */ /* 0x000fe200000114df */
[----:B------:R-:W-:-:S04]  /*3a50*/  IMAD.WIDE.U32 R6, R223, c[0x0][0x1a0], RZ ;  /* 0x00006800df067a25 */ /* 0x000fc800078e00ff */
[----:B------:R-:W-:Y:S01]  /*3a60*/  IMAD R0, R0, c[0x0][0x1a0], RZ ;  /* 0x0000680000007a24 */ /* 0x000fe200078e02ff */
[----:B------:R-:W-:Y:S01]  /*3a70*/  BAR.SYNC.DEFER_BLOCKING 0x0 ;  /* 0x0000000000007b1d */ /* 0x000fe20000010000 */
[----:B------:R-:W-:Y:S01]  /*3a80*/  LEA R4, P0, R6, R134, 0x6 ;  /* 0x0000008606047211 */ /* 0x000fe200078030ff */
[----:B------:R-:W-:-:S03]  /*3a90*/  IMAD.WIDE.U32 R8, R137, c[0x0][0x1a0], RZ ;  /* 0x0000680089087a25 */ /* 0x000fc600078e00ff */
[----:B------:R-:W-:Y:S01]  /*3aa0*/  LEA R16, P1, R4, c[0x0][0x170], 0x1 ;  /* 0x00005c0004107a11 */ /* 0x000fe200078208ff */
[----:B------:R-:W-:Y:S02]  /*3ab0*/  IMAD R0, R223, c[0x0][0x1a4], R0 ;  /* 0x00006900df007a24 */ /* 0x000fe400078e0200 */
[----:B------:R-:W-:Y:S02]  /*3ac0*/  IMAD R137, R137, c[0x0][0x1a4], RZ ;  /* 0x0000690089897a24 */ /* 0x000fe400078e02ff */
[----:B------:R-:W-:Y:S02]  /*3ad0*/  IMAD.IADD R5, R7, 0x1, R0 ;  /* 0x0000000107057824 */ /* 0x000fe400078e0200 */
[----:B------:R-:W-:-:S03]  /*3ae0*/  IMAD R0, R223, 0x40, R218 ;  /* 0x00000040df007824 */ /* 0x000fc600078e02da */
[----:B------:R-:W-:Y:S02]  /*3af0*/  LEA.HI.X R5, R6, R209, R5, 0x6, P0 ;  /* 0x000000d106057211 */ /* 0x000fe400000f3405 */
[----:B------:R-:W-:Y:S02]  /*3b00*/  IADD3 R6, P0, R8, R16, RZ ;  /* 0x0000001008067210 */ /* 0x000fe40007f1e0ff */
[----:B------:R-:W-:-:S04]  /*3b10*/  LEA.HI.X R17, R4, c[0x0][0x174], R5, 0x1, P1 ;  /* 0x00005d0004117a11 */ /* 0x000fc800008f0c05 */
[----:B------:R-:W-:Y:S01]  /*3b20*/  IADD3.X R7, R17, R9, R137, P0, !PT ;  /* 0x0000000911077210 */ /* 0x000fe200007fe489 */
        /* <DEDUP_REMOVED lines=9> */
[----:B------:R-:W-:Y:S04]  /*3bc0*/  LDSM.16.M88.4 R164, [R198] ;  /* 0x00000000c6a4783b */ /* 0x000fe80000000200 */
[----:B------:R-:W3:Y:S04]  /*3bd0*/  LDSM.16.M88.4 R136, [R197+0xc000] ;  /* 0x00c00000c588783b */ /* 0x000ee80000000200 */
[----:B------:R-:W4:Y:S04]  /*3be0*/  LDSM.16.M88.4 R28, [R197+0xc800] ;  /* 0x00c80000c51c783b */ /* 0x000f280000000200 */
[----:B------:R-:W5:Y:S04]  /*3bf0*/  LDSM.16.M88.4 R20, [R197+0xd000] ;  /* 0x00d00000c514783b */ /* 0x000f680000000200 */
[----:B------:R-:W1:Y:S04]  /*3c00*/  LDSM.16.M88.4 R12, [R197+0xd800] ;  /* 0x00d80000c50c783b */ /* 0x000e680000000200 */
[----:B------:R-:W-:Y:S04]  /*3c10*/  LDSM.16.M88.4 R152, [R196] ;  /* 0x00000000c498783b */ /* 0x000fe80000000200 */
[----:B------:R-:W1:Y:S04]  /*3c20*/  LDSM.16.M88.4 R8, [R195] ;  /* 0x00000000c308783b */ /* 0x000e680000000200 */
[----:B------:R-:W1:Y:S04]  /*3c30*/  LDSM.16.M88.4 R144, [R187] ;  /* 0x00000000bb90783b */ /* 0x000e680000000200 */
[----:B--2---:R-:W2:Y:S04]  /*3c40*/  LDSM.16.M88.4 R4, [R186] ;  /* 0x00000000ba04783b */ /* 0x004ea80000000200 */
[----:B------:R-:W1:Y:S04]  /*3c50*/  LDSM.16.M88.4 R156, [R185] ;  /* 0x00000000b99c783b */ /* 0x000e680000000200 */
[----:B------:R-:W-:Y:S01]  /*3c60*/  LDSM.16.M88.4 R168, [R191+0xc800] ;  /* 0x00c80000bfa8783b */ /* 0x000fe20000000200 */
[C---:B---3--:R-:W-:Y:S03]  /*3c70*/  HMMA.16816.F32 R140, R164.reuse, R136, RZ ;  /* 0x00000088a48c723c */ /* 0x048fe600000018ff */
[----:B------:R-:W-:Y:S04]  /*3c80*/  LDSM.16.M88.4 R160, [R191+0xd000] ;  /* 0x00d00000bfa0783b */ /* 0x000fe80000000200 */
[----:B------:R-:W-:Y:S01]  /*3c90*/  LDSM.16.M88.4 R148, [R191+0xd800] ;  /* 0x00d80000bf94783b */ /* 0x000fe20000000200 */
[C---:B------:R-:W-:Y:S03]  /*3ca0*/  HMMA.16816.F32 R136, R164.reuse, R138, RZ ;  /* 0x0000008aa488723c */ /* 0x040fe600000018ff */
[----:B------:R-:W-:Y:S04]  /*3cb0*/  LDSM.16.M88.4 R172, [R181] ;  /* 0x00000000b5ac783b */ /* 0x000fe80000000200 */
[----:B------:R-:W0:Y:S01]  /*3cc0*/  LDGDEPBAR ;  /* 0x00000000000079af */ /* 0x000e220000000000 */
[C---:B----4-:R-:W-:Y:S08]  /*3cd0*/  HMMA.16816.F32 R32, R164.reuse, R28, RZ ;  /* 0x0000001ca420723c */ /* 0x050ff000000018ff */
[C---:B------:R-:W-:Y:S08]  /*3ce0*/  HMMA.16816.F32 R28, R164.reuse, R30, RZ ;  /* 0x0000001ea41c723c */ /* 0x040ff000000018ff */
[C---:B-----5:R-:W-:Y:S08]  /*3cf0*/  HMMA.16816.F32 R24, R164.reuse, R20, RZ ;  /* 0x00000014a418723c */ /* 0x060ff000000018ff */
[C---:B------:R-:W-:Y:S08]  /*3d00*/  HMMA.16816.F32 R20, R164.reuse, R22, RZ ;  /* 0x00000016a414723c */ /* 0x040ff000000018ff */
[C---:B-1----:R-:W-:Y:S08]  /*3d10*/  HMMA.16816.F32 R16, R164.reuse, R12, RZ ;  /* 0x0000000ca410723c */ /* 0x042ff000000018ff */
[----:B------:R-:W-:Y:S01]  /*3d20*/  HMMA.16816.F32 R164, R164, R14, RZ ;  /* 0x0000000ea4a4723c */ /* 0x000fe200000018ff */
[----:B------:R-:W-:Y:S07]  /*3d30*/  LDSM.16.M88.4 R12, [R191+0xc000] ;  /* 0x00c00000bf0c783b */ /* 0x000fee0000000200 */
[C---:B------:R-:W-:Y:S08]  /*3d40*/  HMMA.16816.F32 R140, R152.reuse, R8, R140 ;  /* 0x00000008988c723c */ /* 0x040ff0000000188c */
[C---:B------:R-:W-:Y:S01]  /*3d50*/  HMMA.16816.F32 R136, R152.reuse, R10, R136 ;  /* 0x0000000a9888723c */ /* 0x040fe20000001888 */
[----:B------:R-:W1:Y:S07]  /*3d60*/  LDSM.16.M88.4 R8, [R194] ;  /* 0x00000000c208783b */ /* 0x000e6e0000000200 */
[C---:B------:R-:W-:Y:S08]  /*3d70*/  HMMA.16816.F32 R32, R152.reuse, R144, R32 ;  /* 0x000000909820723c */ /* 0x040ff00000001820 */
[C---:B------:R-:W-:Y:S01]  /*3d80*/  HMMA.16816.F32 R28, R152.reuse, R146, R28 ;  /* 0x00000092981c723c */ /* 0x040fe2000000181c */
[----:B------:R-:W-:Y:S07]  /*3d90*/  LDSM.16.M88.4 R144, [R184] ;  /* 0x00000000b890783b */ /* 0x000fee0000000200 */
[C---:B--2---:R-:W-:Y:S08]  /*3da0*/  HMMA.16816.F32 R24, R152.reuse, R4, R24 ;  /* 0x000000049818723c */ /* 0x044ff00000001818 */
[C---:B------:R-:W-:Y:S01]  /*3db0*/  HMMA.16816.F32 R20, R152.reuse, R6, R20 ;  /* 0x000000069814723c */ /* 0x040fe20000001814 */
[----:B------:R-:W2:Y:S07]  /*3dc0*/  LDSM.16.M88.4 R4, [R193] ;  /* 0x00000000c104783b */ /* 0x000eae0000000200 */
[C---:B------:R-:W-:Y:S08]  /*3dd0*/  HMMA.16816.F32 R16, R152.reuse, R156, R16 ;  /* 0x0000009c9810723c */ /* 0x040ff00000001810 */
[----:B------:R-:W-:Y:S01]  /*3de0*/  HMMA.16816.F32 R164, R152, R158, R164 ;  /* 0x0000009e98a4723c */ /* 0x000fe200000018a4 */
[----:B------:R-:W3:Y:S04]  /*3df0*/  LDSM.16.M88.4 R156, [R184+0x800] ;  /* 0x00080000b89c783b */ /* 0x000ee80000000200 */
[----:B------:R-:W4:Y:S03]  /*3e00*/  LDSM.16.M88.4 R152, [R184+0x1000] ;  /* 0x00100000b898783b */ /* 0x000f260000000200 */
[C---:B-1----:R-:W-:Y:S08]  /*3e10*/  HMMA.16816.F32 R140, R8.reuse, R12, R140 ;  /* 0x0000000c088c723c */ /* 0x042ff0000000188c */
[C---:B------:R-:W-:Y:S01]  /*3e20*/  HMMA.16816.F32 R136, R8.reuse, R14, R136 ;  /* 0x0000000e0888723c */ /* 0x040fe20000001888 */
[----:B------:R-:W1:Y:S07]  /*3e30*/  LDSM.16.M88.4 R12, [R184+0x1800] ;  /* 0x00180000b80c783b */ /* 0x000e6e0000000200 */
[C---:B------:R-:W-:Y:S08]  /*3e40*/  HMMA.16816.F32 R32, R8.reuse, R168, R32 ;  /* 0x000000a80820723c */ /* 0x040ff00000001820 */
[C---:B------:R-:W-:Y:S01]  /*3e50*/  HMMA.16816.F32 R28, R8.reuse, R170, R28 ;  /* 0x000000aa081c723c */ /* 0x040fe2000000181c */
[----:B------:R-:W-:Y:S07]  /*3e60*/  LDSM.16.M88.4 R168, [R191+0xe000] ;  /* 0x00e00000bfa8783b */ /* 0x000fee0000000200 */
[C---:B------:R-:W-:Y:S08]  /*3e70*/  HMMA.16816.F32 R24, R8.reuse, R160, R24 ;  /* 0x000000a00818723c */ /* 0x040ff00000001818 */
[C---:B------:R-:W-:Y:S01]  /*3e80*/  HMMA.16816.F32 R20, R8.reuse, R162, R20 ;  /* 0x000000a20814723c */ /* 0x040fe20000001814 */
[----:B------:R-:W-:Y:S07]  /*3e90*/  LDSM.16.M88.4 R160, [R197+0xe000] ;  /* 0x00e00000c5a0783b */ /* 0x000fee0000000200 */
[C---:B------:R-:W-:Y:S08]  /*3ea0*/  HMMA.16816.F32 R16, R8.reuse, R148, R16 ;  /* 0x000000940810723c */ /* 0x040ff00000001810 */
[----:B------:R-:W-:Y:S01]  /*3eb0*/  HMMA.16816.F32 R164, R8, R150, R164 ;  /* 0x0000009608a4723c */ /* 0x000fe200000018a4 */
[----:B------:R-:W-:Y:S04]  /*3ec0*/  LDSM.16.M88.4 R8, [R198+0x4000] ;  /* 0x00400000c608783b */ /* 0x000fe80000000200 */
[----:B------:R-:W5:Y:S03]  /*3ed0*/  LDSM.16.M88.4 R148, [R197+0xe800] ;  /* 0x00e80000c594783b */ /* 0x000f660000000200 */
[C---:B--2---:R-:W-:Y:S08]  /*3ee0*/  HMMA.16816.F32 R140, R4.reuse, R144, R140 ;  /* 0x00000090048c723c */ /* 0x044ff0000000188c */
[C---:B------:R-:W-:Y:S01]  /*3ef0*/  HMMA.16816.F32 R136, R4.reuse, R146, R136 ;  /* 0x000000920488723c */ /* 0x040fe20000001888 */
[----:B------:R-:W2:Y:S07]  /*3f00*/  LDSM.16.M88.4 R144, [R197+0xf000] ;  /* 0x00f00000c590783b */ /* 0x000eae0000000200 */
[C---:B---3--:R-:W-:Y:S08]  /*3f10*/  HMMA.16816.F32 R32, R4.reuse, R156, R32 ;  /* 0x0000009c0420723c */ /* 0x048ff00000001820 */
[C---:B------:R-:W-:Y:S01]  /*3f20*/  HMMA.16816.F32 R28, R4.reuse, R158, R28 ;  /* 0x0000009e041c723c */ /* 0x040fe2000000181c */
[----:B------:R-:W3:Y:S07]  /*3f30*/  LDSM.16.M88.4 R156, [R197+0xf800] ;  /* 0x00f80000c59c783b */ /* 0x000eee0000000200 */
[C---:B----4-:R-:W-:Y:S08]  /*3f40*/  HMMA.16816.F32 R24, R4.reuse, R152, R24 ;  /* 0x000000980418723c */ /* 0x050ff00000001818 */
[C---:B------:R-:W-:Y:S01]  /*3f50*/  HMMA.16816.F32 R20, R4.reuse, R154, R20 ;  /* 0x0000009a0414723c */ /* 0x040fe20000001814 */
[----:B------:R-:W-:Y:S07]  /*3f60*/  LDSM.16.M88.4 R152, [R183] ;  /* 0x00000000b798783b */ /* 0x000fee0000000200 */
[C---:B-1----:R-:W-:Y:S08]  /*3f70*/  HMMA.16816.F32 R16, R4.reuse, R12, R16 ;  /* 0x0000000c0410723c */ /* 0x042ff00000001810 */
[----:B------:R-:W-:Y:S01]  /*3f80*/  HMMA.16816.F32 R164, R4, R14, R164 ;  /* 0x0000000e04a4723c */ /* 0x000fe200000018a4 */
[----:B------:R-:W-:Y:S04]  /*3f90*/  LDSM.16.M88.4 R12, [R196+0x4000] ;  /* 0x00400000c40c783b */ /* 0x000fe80000000200 */
[----:B------:R-:W1:Y:S03]  /*3fa0*/  LDSM.16.M88.4 R4, [R182] ;  /* 0x00000000b604783b */ /* 0x000e660000000200 */
[C---:B-----5:R-:W-:Y:S08]  /*3fb0*/  HMMA.16816.F32 R32, R8.reuse, R148, R32 ;  /* 0x000000940820723c */ /* 0x060ff00000001820 */
[C---:B------:R-:W-:Y:S01]  /*3fc0*/  HMMA.16816.F32 R28, R8.reuse, R150, R28 ;  /* 0x00000096081c723c */ /* 0x040fe2000000181c */
[----:B------:R-:W4:Y:S07]  /*3fd0*/  LDSM.16.M88.4 R148, [R180] ;  /* 0x00000000b494783b */ /* 0x000f2e0000000200 */
[C---:B------:R-:W-:Y:S08]  /*3fe0*/  HMMA.16816.F32 R136, R8.reuse, R162, R136 ;  /* 0x000000a20888723c */ /* 0x040ff00000001888 */
[C---:B------:R-:W-:Y:S01]  /*3ff0*/  HMMA.16816.F32 R140, R8.reuse, R160, R140 ;  /* 0x000000a0088c723c */ /* 0x040fe2000000188c */
[----:B------:R-:W-:Y:S07]  /*4000*/  LDSM.16.M88.4 R160, [R191+0xf000] ;  /* 0x00f00000bfa0783b */ /* 0x000fee0000000200 */
[C---:B--2---:R-:W-:Y:S08]  /*4010*/  HMMA.16816.F32 R24, R8.reuse, R144, R24 ;  /* 0x000000900818723c */ /* 0x044ff00000001818 */
[C---:B------:R-:W-:Y:S01]  /*4020*/  HMMA.16816.F32 R20, R8.reuse, R146, R20 ;  /* 0x000000920814723c */ /* 0x040fe20000001814 */
[----:B------:R-:W-:Y:S07]  /*4030*/  LDSM.16.M88.4 R144, [R194+0x4000] ;  /* 0x00400000c290783b */ /* 0x000fee0000000200 */
[C---:B---3--:R-:W-:Y:S08]  /*4040*/  HMMA.16816.F32 R16, R8.reuse, R156, R16 ;  /* 0x0000009c0810723c */ /* 0x048ff00000001810 */
[----:B------:R-:W-:Y:S01]  /*4050*/  HMMA.16816.F32 R164, R8, R158, R164 ;  /* 0x0000009e08a4723c */ /* 0x000fe200000018a4 */
[----:B------:R-:W2:Y:S04]  /*4060*/  LDSM.16.M88.4 R8, [R191+0xe800] ;  /* 0x00e80000bf08783b */ /* 0x000ea80000000200 */
[----:B------:R-:W3:Y:S03]  /*4070*/  LDSM.16.M88.4 R156, [R191+0xf800] ;  /* 0x00f80000bf9c783b */ /* 0x000ee60000000200 */
[C---:B-1----:R-:W-:Y:S08]  /*4080*/  HMMA.16816.F32 R32, R12.reuse, R4, R32 ;  /* 0x000000040c20723c */ /* 0x042ff00000001820 */
[C---:B------:R-:W-:Y:S01]  /*4090*/  HMMA.16816.F32 R28, R12.reuse, R6, R28 ;  /* 0x000000060c1c723c */ /* 0x040fe2000000181c */
[----:B------:R-:W-:Y:S07]  /*40a0*/  LDSM.16.M88.4 R4, [R193+0x4000] ;  /* 0x00400000c104783b */ /* 0x000fee0000000200 */
[C---:B------:R-:W-:Y:S08]  /*40b0*/  HMMA.16816.F32 R136, R12.reuse, R154, R136 ;  /* 0x0000009a0c88723c */ /* 0x040ff00000001888 */
[C---:B------:R-:W-:Y:S01]  /*40c0*/  HMMA.16816.F32 R140, R12.reuse, R152, R140 ;  /* 0x000000980c8c723c */ /* 0x040fe2000000188c */
[----:B------:R-:W1:Y:S07]  /*40d0*/  LDSM.16.M88.4 R152, [R184+0x2000] ;  /* 0x00200000b898783b */ /* 0x000e6e0000000200 */
[C---:B------:R-:W-:Y:S08]  /*40e0*/  HMMA.16816.F32 R24, R12.reuse, R172, R24 ;  /* 0x000000ac0c18723c */ /* 0x040ff00000001818 */
[C---:B------:R-:W-:Y:S01]  /*40f0*/  HMMA.16816.F32 R20, R12.reuse, R174, R20 ;  /* 0x000000ae0c14723c */ /* 0x040fe20000001814 */
[----:B------:R-:W-:Y:S07]  /*4100*/  LDSM.16.M88.4 R172, [R176] ;  /* 0x00000000b0ac783b */ /* 0x000fee0000000200 */
[C---:B----4-:R-:W-:Y:S08]  /*4110*/  HMMA.16816.F32 R16, R12.reuse, R148, R16 ;  /* 0x000000940c10723c */ /* 0x050ff00000001810 */
[----:B------:R-:W-:Y:S01]  /*4120*/  HMMA.16816.F32 R164, R12, R150, R164 ;  /* 0x000000960ca4723c */ /* 0x000fe200000018a4 */
[----:B------:R-:W4:Y:S04]  /*4130*/  LDSM.16.M88.4 R148, [R184+0x2800] ;  /* 0x00280000b894783b */ /* 0x000f280000000200 */
[----:B------:R-:W5:Y:S03]  /*4140*/  LDSM.16.M88.4 R12, [R184+0x3000] ;  /* 0x00300000b80c783b */ /* 0x000f660000000200 */
[C---:B--2---:R-:W-:Y:S08]  /*4150*/  HMMA.16816.F32 R32, R144.reuse, R8, R32 ;  /* 0x000000089020723c */ /* 0x044ff00000001820 */
[C---:B------:R-:W-:Y:S01]  /*4160*/  HMMA.16816.F32 R28, R144.reuse, R10, R28 ;  /* 0x0000000a901c723c */ /* 0x040fe2000000181c */
[----:B------:R-:W2:Y:S07]  /*4170*/  LDSM.16.M88.4 R8, [R184+0x3800] ;  /* 0x00380000b808783b */ /* 0x000eae0000000200 */
[C---:B------:R-:W-:Y:S08]  /*4180*/  HMMA.16816.F32 R136, R144.reuse, R170, R136 ;  /* 0x000000aa9088723c */ /* 0x040ff00000001888 */
[C---:B------:R-:W-:Y:S01]  /*4190*/  HMMA.16816.F32 R140, R144.reuse, R168, R140 ;  /* 0x000000a8908c723c */ /* 0x040fe2000000188c */
[----:B------:R-:W-:Y:S07]  /*41a0*/  LDSM.16.M88.4 R168, [R196+0x8000] ;  /* 0x00800000c4a8783b */ /* 0x000fee0000000200 */
[C---:B------:R-:W-:Y:S08]  /*41b0*/  HMMA.16816.F32 R24, R144.reuse, R160, R24 ;  /* 0x000000a09018723c */ /* 0x040ff00000001818 */
[C---:B------:R-:W-:Y:S01]  /*41c0*/  HMMA.16816.F32 R20, R144.reuse, R162, R20 ;  /* 0x000000a29014723c */ /* 0x040fe20000001814 */
[----:B------:R-:W-:Y:S07]  /*41d0*/  LDSM.16.M88.4 R160, [R197+0x10000] ;  /* 0x01000000c5a0783b */ /* 0x000fee0000000200 */
[C---:B---3--:R-:W-:Y:S08]  /*41e0*/  HMMA.16816.F32 R16, R144.reuse, R156, R16 ;  /* 0x0000009c9010723c */ /* 0x048ff00000001810 */
[----:B------:R-:W-:Y:S01]  /*41f0*/  HMMA.16816.F32 R164, R144, R158, R164 ;  /* 0x0000009e90a4723c */ /* 0x000fe200000018a4 */
[----:B------:R-:W3:Y:S04]  /*4200*/  LDSM.16.M88.4 R144, [R198+0x8000] ;  /* 0x00800000c690783b */ /* 0x000ee80000000200 */
[----:B------:R-:W2:Y:S03]  /*4210*/  LDSM.16.M88.4 R156, [R197+0x10800] ;  /* 0x01080000c59c783b */ /* 0x000ea60000000200 */
[C---:B-1----:R-:W-:Y:S08]  /*4220*/  HMMA.16816.F32 R136, R4.reuse, R154, R136 ;  /* 0x0000009a0488723c */ /* 0x042ff00000001888 */
[C---:B------:R-:W-:Y:S01]  /*4230*/  HMMA.16816.F32 R140, R4.reuse, R152, R140 ;  /* 0x00000098048c723c */ /* 0x040fe2000000188c */
[----:B------:R-:W1:Y:S07]  /*4240*/  LDSM.16.M88.4 R152, [R197+0x11000] ;  /* 0x01100000c598783b */ /* 0x000e6e0000000200 */
[C---:B----4-:R-:W-:Y:S08]  /*4250*/  HMMA.16816.F32 R32, R4.reuse, R148, R32 ;  /* 0x000000940420723c */ /* 0x050ff00000001820 */
[C---:B------:R-:W-:Y:S01]  /*4260*/  HMMA.16816.F32 R28, R4.reuse, R150, R28 ;  /* 0x00000096041c723c */ /* 0x040fe2000000181c */
[----:B------:R-:W-:Y:S07]  /*4270*/  LDSM.16.M88.4 R148, [R197+0x11800] ;  /* 0x01180000c594783b */ /* 0x000fee0000000200 */
[C---:B-----5:R-:W-:Y:S08]  /*4280*/  HMMA.16816.F32 R24, R4.reuse, R12, R24 ;  /* 0x0000000c0418723c */ /* 0x060ff00000001818 */
[C---:B------:R-:W-:Y:S01]  /*4290*/  HMMA.16816.F32 R20, R4.reuse, R14, R20 ;  /* 0x0000000e0414723c */ /* 0x040fe20000001814 */
[----:B------:R-:W4:Y:S07]  /*42a0*/  LDSM.16.M88.4 R12, [R179] ;  /* 0x00000000b30c783b */ /* 0x000f2e0000000200 */
[C---:B--2---:R-:W-:Y:S08]  /*42b0*/  HMMA.16816.F32 R16, R4.reuse, R8, R16 ;  /* 0x000000080410723c */ /* 0x044ff00000001810 */
[----:B------:R-:W-:Y:S01]  /*42c0*/  HMMA.16816.F32 R164, R4, R10, R164 ;  /* 0x0000000a04a4723c */ /* 0x000fe200000018a4 */
[----:B------:R-:W2:Y:S04]  /*42d0*/  LDSM.16.M88.4 R8, [R178] ;  /* 0x00000000b208783b */ /* 0x000ea80000000200 */
[----:B------:R-:W5:Y:S03]  /*42e0*/  LDSM.16.M88.4 R4, [R177] ;  /* 0x00000000b104783b */ /* 0x000f660000000200 */
[C---:B---3--:R-:W-:Y:S08]  /*42f0*/  HMMA.16816.F32 R136, R144.reuse, R162, R136 ;  /* 0x000000a29088723c */ /* 0x048ff00000001888 */
[C---:B------:R-:W-:Y:S01]  /*4300*/  HMMA.16816.F32 R140, R144.reuse, R160, R140 ;  /* 0x000000a0908c723c */ /* 0x040fe2000000188c */
[----:B------:R-:W-:Y:S07]  /*4310*/  LDSM.16.M88.4 R160, [R194+0x8000] ;  /* 0x00800000c2a0783b */ /* 0x000fee0000000200 */
[C---:B------:R-:W-:Y:S08]  /*4320*/  HMMA.16816.F32 R32, R144.reuse, R156, R32 ;  /* 0x0000009c9020723c */ /* 0x040ff00000001820 */
[C---:B------:R-:W-:Y:S01]  /*4330*/  HMMA.16816.F32 R28, R144.reuse, R158, R28 ;  /* 0x0000009e901c723c */ /* 0x040fe2000000181c */
[----:B------:R-:W3:Y:S07]  /*4340*/  LDSM.16.M88.4 R156, [R191+0x10000] ;  /* 0x01000000bf9c783b */ /* 0x000eee0000000200 */
[C---:B-1----:R-:W-:Y:S08]  /*4350*/  HMMA.16816.F32 R24, R144.reuse, R152, R24 ;  /* 0x000000989018723c */ /* 0x042ff00000001818 */
[----:B------:R-:W-:Y:S01]  /*4360*/  HMMA.16816.F32 R20, R144, R154, R20 ;  /* 0x0000009a9014723c */ /* 0x000fe20000001814 */
[----:B------:R-:W1:Y:S07]  /*4370*/  LDSM.16.M88.4 R152, [R191+0x10800] ;  /* 0x01080000bf98783b */ /* 0x000e6e0000000200 */
[C---:B----4-:R-:W-:Y:S08]  /*4380*/  HMMA.16816.F32 R136, R168.reuse, R14, R136 ;  /* 0x0000000ea888723c */ /* 0x050ff00000001888 */
[C---:B------:R-:W-:Y:S01]  /*4390*/  HMMA.16816.F32 R140, R168.reuse, R12, R140 ;  /* 0x0000000ca88c723c */ /* 0x040fe2000000188c */
[----:B------:R-:W-:Y:S07]  /*43a0*/  LDSM.16.M88.4 R12, [R193+0x8000] ;  /* 0x00800000c10c783b */ /* 0x000fee0000000200 */
[C---:B--2---:R-:W-:Y:S08]  /*43b0*/  HMMA.16816.F32 R32, R168.reuse, R8, R32 ;  /* 0x00000008a820723c */ /* 0x044ff00000001820 */
[C---:B------:R-:W-:Y:S01]  /*43c0*/  HMMA.16816.F32 R28, R168.reuse, R10, R28 ;  /* 0x0000000aa81c723c */ /* 0x040fe2000000181c */
[----:B------:R-:W2:Y:S07]  /*43d0*/  LDSM.16.M88.4 R8, [R184+0x4000] ;  /* 0x00400000b808783b */ /* 0x000eae0000000200 */
[C---:B-----5:R-:W-:Y:S08]  /*43e0*/  HMMA.16816.F32 R24, R168.reuse, R4, R24 ;  /* 0x00000004a818723c */ /* 0x060ff00000001818 */
[----:B------:R-:W-:Y:S01]  /*43f0*/  HMMA.16816.F32 R20, R168, R6, R20 ;  /* 0x00000006a814723c */ /* 0x000fe20000001814 */
[----:B------:R-:W4:Y:S07]  /*4400*/  LDSM.16.M88.4 R4, [R184+0x4800] ;  /* 0x00480000b804783b */ /* 0x000f2e0000000200 */
[C---:B------:R-:W-:Y:S08]  /*4410*/  HMMA.16816.F32 R16, R144.reuse, R148, R16 ;  /* 0x000000949010723c */ /* 0x040ff00000001810 */
[----:B------:R-:W-:Y:S01]  /*4420*/  HMMA.16816.F32 R164, R144, R150, R164 ;  /* 0x0000009690a4723c */ /* 0x000fe200000018a4 */
[----:B------:R-:W5:Y:S04]  /*4430*/  LDSM.16.M88.4 R148, [R191+0x11000] ;  /* 0x01100000bf94783b */ /* 0x000f680000000200 */
[----:B------:R-:W5:Y:S03]  /*4440*/  LDSM.16.M88.4 R144, [R191+0x11800] ;  /* 0x01180000bf90783b */ /* 0x000f660000000200 */
[C---:B---3--:R-:W-:Y:S08]  /*4450*/  HMMA.16816.F32 R136, R160.reuse, R158, R136 ;  /* 0x0000009ea088723c */ /* 0x048ff00000001888 */
[C---:B-1----:R-:W-:Y:S08]  /*4460*/  HMMA.16816.F32 R32, R160.reuse, R152, R32 ;  /* 0x00000098a020723c */ /* 0x042ff00000001820 */
[----:B------:R-:W-:Y:S08]  /*4470*/  HMMA.16816.F32 R28, R160, R154, R28 ;  /* 0x0000009aa01c723c */ /* 0x000ff0000000181c */
[C---:B--2---:R-:W-:Y:S07]  /*4480*/  HMMA.16816.F32 R136, R12.reuse, R10, R136 ;  /* 0x0000000a0c88723c */ /* 0x044fee0000001888 */
[----:B------:R-:W-:Y:S01]  /*4490*/  IADD3 R10, R0, 0x1, RZ ;  /* 0x00000001000a7810 */ /* 0x000fe20007ffe0ff */
[----:B----4-:R-:W-:Y:S03]  /*44a0*/  HMMA.16816.F32 R32, R12, R4, R32 ;  /* 0x000000040c20723c */ /* 0x010fe60000001820 */
[----:B------:R-:W-:-:S02]  /*44b0*/  ISETP.GE.AND P5, PT, R10, R213, PT ;  /* 0x000000d50a00720c */ /* 0x000fc40003fa6270 */
[----:B------:R-:W-:Y:S02]  /*44c0*/  ISETP.GE.AND P3, PT, R10, R133, PT ;  /* 0x000000850a00720c */ /* 0x000fe40003f66270 */
[C---:B------:R-:W-:Y:S01]  /*44d0*/  IADD3 R4, R0.reuse, 0x8, RZ ;  /* 0x0000000800047810 */ /* 0x040fe20007ffe0ff */
[C---:B-----5:R-:W-:Y:S01]  /*44e0*/  HMMA.16816.F32 R24, R160.reuse, R148, R24 ;  /* 0x00000094a018723c */ /* 0x060fe20000001818 */
[----:B------:R-:W-:Y:S02]  /*44f0*/  IADD3 R10, R0, 0x9, RZ ;  /* 0x00000009000a7810 */ /* 0x000fe40007ffe0ff */
[C---:B------:R-:W-:Y:S02]  /*4500*/  ISETP.GE.AND P1, PT, R4.reuse, R213, PT ;  /* 0x000000d50400720c */ /* 0x040fe40003f26270 */
[----:B------:R-:W-:Y:S02]  /*4510*/  ISETP.GE.AND P4, PT, R4, R133, PT ;  /* 0x000000850400720c */ /* 0x000fe40003f86270 */
[----:B------:R-:W-:Y:S01]  /*4520*/  IADD3 R4, R0, 0x10, RZ ;  /* 0x0000001000047810 */ /* 0x000fe20007ffe0ff */
[----:B------:R-:W-:Y:S01]  /*4530*/  HMMA.16816.F32 R20, R160, R150, R20 ;  /* 0x00000096a014723c */ /* 0x000fe20000001814 */
[----:B------:R-:W1:Y:S01]  /*4540*/  LDSM.16.M88.4 R148, [R184+0x5000] ;  /* 0x00500000b894783b */ /* 0x000e620000000200 */
[----:B------:R-:W-:-:S02]  /*4550*/  FSEL R152, R136, -INF , !P1 ;  /* 0xff80000088987808 */ /* 0x000fc40004800000 */
[C---:B------:R-:W-:Y:S02]  /*4560*/  ISETP.GE.AND P0, PT, R4.reuse, R213, PT ;  /* 0x000000d50400720c */ /* 0x040fe40003f06270 */
[-C--:B------:R-:W-:Y:S02]  /*4570*/  ISETP.GE.AND P1, PT, R4, R133.reuse, PT ;  /* 0x000000850400720c */ /* 0x080fe40003f26270 */
[C---:B------:R-:W-:Y:S01]  /*4580*/  HMMA.16816.F32 R16, R168.reuse, R172, R16 ;  /* 0x000000aca810723c */ /* 0x040fe20000001810 */
[----:B------:R-:W-:Y:S02]  /*4590*/  FSEL R11, R138, -INF , !P4 ;  /* 0xff8000008a0b7808 */ /* 0x000fe40006000000 */
[----:B------:R-:W-:Y:S02]  /*45a0*/  ISETP.GE.AND P2, PT, R10, R133, PT ;  /* 0x000000850a00720c */ /* 0x000fe40003f46270 */
[C---:B------:R-:W-:Y:S02]  /*45b0*/  IADD3 R136, R0.reuse, 0x18, RZ ;  /* 0x0000001800887810 */ /* 0x040fe40007ffe0ff */
[----:B------:R-:W-:Y:S01]  /*45c0*/  IADD3 R138, R0, 0x19, RZ ;  /* 0x00000019008a7810 */ /* 0x000fe20007ffe0ff */
[----:B------:R-:W-:Y:S01]  /*45d0*/  HMMA.16816.F32 R164, R168, R174, R164 ;  /* 0x000000aea8a4723c */ /* 0x000fe200000018a4 */
[----:B------:R-:W-:-:S02]  /*45e0*/  ISETP.GE.AND P6, PT, R10, R213, PT ;  /* 0x000000d50a00720c */ /* 0x000fc40003fc6270 */
[----:B------:R-:W-:Y:S02]  /*45f0*/  FSEL R159, R139, -INF , !P2 ;  /* 0xff8000008b9f7808 */ /* 0x000fe40005000000 */
[----:B------:R-:W-:Y:S02]  /*4600*/  ISETP.GE.AND P2, PT, R136, R213, PT ;  /* 0x000000d58800720c */ /* 0x000fe40003f46270 */
[----:B------:R-:W-:Y:S01]  /*4610*/  FSEL R10, R137, -INF , !P6 ;  /* 0xff800000890a7808 */ /* 0x000fe20007000000 */
[----:B------:R-:W-:Y:S01]  /*4620*/  HMMA.16816.F32 R28, R12, R6, R28 ;  /* 0x000000060c1c723c */ /* 0x000fe2000000181c */
[----:B------:R-:W2:Y:S01]  /*4630*/  LDSM.16.M88.4 R4, [R184+0x5800] ;  /* 0x00580000b804783b */ /* 0x000ea20000000200 */
[----:B------:R-:W-:-:S06]  /*4640*/  DEPBAR.LE SB0, 0x0 ;  /* 0x000080000000791a */ /* 0x000fcc0000000000 */
[C---:B------:R-:W-:Y:S08]  /*4650*/  HMMA.16816.F32 R140, R160.reuse, R156, R140 ;  /* 0x0000009ca08c723c */ /* 0x040ff0000000188c */
[C---:B------:R-:W-:Y:S07]  /*4660*/  HMMA.16816.F32 R16, R160.reuse, R144, R16 ;  /* 0x00000090a010723c */ /* 0x040fee0000001810 */
[----:B------:R-:W-:Y:S01]  /*4670*/  IADD3 R144, R0, 0x11, RZ ;  /* 0x0000001100907810 */ /* 0x000fe20007ffe0ff */
[----:B------:R-:W-:Y:S03]  /*4680*/  HMMA.16816.F32 R164, R160, R146, R164 ;  /* 0x00000092a0a4723c */ /* 0x000fe600000018a4 */
[----:B------:R-:W-:-:S02]  /*4690*/  ISETP.GE.AND P4, PT, R144, R213, PT ;  /* 0x000000d59000720c */ /* 0x000fc40003f86270 */
[-C--:B------:R-:W-:Y:S02]  /*46a0*/  ISETP.GE.AND P6, PT, R144, R133.reuse, PT ;  /* 0x000000859000720c */ /* 0x080fe40003fc6270 */
[----:B------:R-:W-:Y:S01]  /*46b0*/  FSEL R161, R34, -INF , !P1 ;  /* 0xff80000022a17808 */ /* 0x000fe20004800000 */
[C---:B------:R-:W-:Y:S01]  /*46c0*/  HMMA.16816.F32 R140, R12.reuse, R8, R140 ;  /* 0x000000080c8c723c */ /* 0x040fe2000000188c */
[----:B------:R-:W-:Y:S02]  /*46d0*/  FSEL R162, R32, -INF , !P0 ;  /* 0xff80000020a27808 */ /* 0x000fe40004000000 */
[----:B------:R-:W-:Y:S02]  /*46e0*/  FSEL R34, R33, -INF , !P4 ;  /* 0xff80000021227808 */ /* 0x000fe40006000000 */
[----:B------:R-:W-:Y:S02]  /*46f0*/  ISETP.GE.AND P0, PT, R136, R133, PT ;  /* 0x000000858800720c */ /* 0x000fe40003f06270 */
[C---:B------:R-:W-:Y:S01]  /*4700*/  ISETP.GE.AND P1, PT, R138.reuse, R213, PT ;  /* 0x000000d58a00720c */ /* 0x040fe20003f26270 */
[----:B-1----:R-:W-:Y:S01]  /*4710*/  HMMA.16816.F32 R24, R12, R148, R24 ;  /* 0x000000940c18723c */ /* 0x002fe20000001818 */
[----:B------:R-:W-:-:S02]  /*4720*/  ISETP.GE.AND P4, PT, R138, R133, PT ;  /* 0x000000858a00720c */ /* 0x000fc40003f86270 */
[C---:B------:R-:W-:Y:S02]  /*4730*/  IADD3 R136, R0.reuse, 0x20, RZ ;  /* 0x0000002000887810 */ /* 0x040fe40007ffe0ff */
[----:B------:R-:W-:Y:S02]  /*4740*/  IADD3 R138, R0, 0x21, RZ ;  /* 0x00000021008a7810 */ /* 0x000fe40007ffe0ff */
[----:B------:R-:W-:Y:S01]  /*4750*/  FSEL R32, R28, -INF , !P2 ;  /* 0xff8000001c207808 */ /* 0x000fe20005000000 */
[----:B------:R-:W-:Y:S01]  /*4760*/  HMMA.16816.F32 R20, R12, R150, R20 ;  /* 0x000000960c14723c */ /* 0x000fe20000001814 */
[----:B------:R-:W-:Y:S02]  /*4770*/  FSEL R33, R30, -INF , !P0 ;  /* 0xff8000001e217808 */ /* 0x000fe40004000000 */
[----:B------:R-:W-:Y:S02]  /*4780*/  ISETP.GE.AND P2, PT, R136, R133, PT ;  /* 0x000000858800720c */ /* 0x000fe40003f46270 */
[----:B------:R-:W-:-:S02]  /*4790*/  ISETP.GE.AND P0, PT, R138, R213, PT ;  /* 0x000000d58a00720c */ /* 0x000fc40003f06270 */
[C---:B------:R-:W-:Y:S01]  /*47a0*/  IADD3 R30, R0.reuse, 0x28, RZ ;  /* 0x00000028001e7810 */ /* 0x040fe20007ffe0ff */
[C---:B--2---:R-:W-:Y:S01]  /*47b0*/  HMMA.16816.F32 R16, R12.reuse, R4, R16 ;  /* 0x000000040c10723c */ /* 0x044fe20000001810 */
[----:B------:R-:W-:Y:S02]  /*47c0*/  FSEL R143, R143, -INF , !P3 ;  /* 0xff8000008f8f7808 */ /* 0x000fe40005800000 */
[C---:B------:R-:W-:Y:S02]  /*47d0*/  ISETP.GE.AND P3, PT, R0.reuse, R133, PT ;  /* 0x000000850000720c */ /* 0x040fe40003f66270 */
[----:B------:R-:W-:Y:S02]  /*47e0*/  IADD3 R8, R0, 0x29, RZ ;  /* 0x0000002900087810 */ /* 0x000fe40007ffe0ff */
[----:B------:R-:W-:Y:S01]  /*47f0*/  FSEL R35, R35, -INF , !P6 ;  /* 0xff80000023237808 */ /* 0x000fe20007000000 */
[----:B------:R-:W-:Y:S01]  /*4800*/  HMMA.16816.F32 R164, R12, R6, R164 ;  /* 0x000000060ca4723c */ /* 0x000fe200000018a4 */
[----:B------:R-:W-:Y:S01]  /*4810*/  ISETP.GE.AND P6, PT, R136, R213, PT ;  /* 0x000000d58800720c */ /* 0x000fe20003fc6270 */
[----:B------:R-:W-:Y:S01]  /*4820*/  IMAD.MOV.U32 R136, RZ, RZ, R223 ;  /* 0x000000ffff887224 */ /* 0x000fe200078e00df */
[----:B------:R-:W-:-:S02]  /*4830*/  FSEL R142, R142, -INF , !P3 ;  /* 0xff8000008e8e7808 */ /* 0x000fc40005800000 */
[----:B------:R-:W-:Y:S02]  /*4840*/  FSEL R28, R29, -INF , !P1 ;  /* 0xff8000001d1c7808 */ /* 0x000fe40004800000 */
[----:B------:R-:W-:Y:S02]  /*4850*/  FSEL R31, R31, -INF , !P4 ;  /* 0xff8000001f1f7808 */ /* 0x000fe40006000000 */
[----:B------:R-:W-:Y:S02]  /*4860*/  FSEL R171, R26, -INF , !P2 ;  /* 0xff8000001aab7808 */ /* 0x000fe40005000000 */
[----:B------:R-:W-:Y:S02]  /*4870*/  FSEL R222, R25, -INF , !P0 ;  /* 0xff80000019de7808 */ /* 0x000fe40004000000 */
[----:B------:R-:W-:Y:S01]  /*4880*/  ISETP.NE.AND P3, PT, R2, 0x2, PT ;  /* 0x000000020200780c */ /* 0x000fe20003f65270 */
[----:B------:R-:W-:Y:S01]  /*4890*/  BAR.SYNC.DEFER_BLOCKING 0x0 ;  /* 0x0000000000007b1d */ /* 0x000fe20000010000 */
[----:B------:R-:W-:-:S02]  /*48a0*/  ISETP.GE.AND P1, PT, R138, R133, PT ;  /* 0x000000858a00720c */ /* 0x000fc40003f26270 */
[-C--:B------:R-:W-:Y:S02]  /*48b0*/  ISETP.GE.AND P4, PT, R30, R213.reuse, PT ;  /* 0x000000d51e00720c */ /* 0x080fe40003f86270 */
[C---:B------:R-:W-:Y:S02]  /*48c0*/  ISETP.GE.AND P2, PT, R8.reuse, R213, PT ;  /* 0x000000d50800720c */ /* 0x040fe40003f46270 */
[-C--:B------:R-:W-:Y:S02]  /*48d0*/  ISETP.GE.AND P0, PT, R8, R133.reuse, PT ;  /* 0x000000850800720c */ /* 0x080fe40003f06270 */
[----:B------:R-:W-:Y:S02]  /*48e0*/  IADD3 R8, R0, 0x30, RZ ;  /* 0x0000003000087810 */ /* 0x000fe40007ffe0ff */
[----:B------:R-:W-:Y:S02]  /*48f0*/  FSEL R172, R24, -INF , !P6 ;  /* 0xff80000018ac7808 */ /* 0x000fe40007000000 */
[----:B------:R-:W-:-:S02]  /*4900*/  ISETP.GE.AND P6, PT, R30, R133, PT ;  /* 0x000000851e00720c */ /* 0x000fc40003fc6270 */
[----:B------:R-:W-:Y:S02]  /*4910*/  FSEL R175, R27, -INF , !P1 ;  /* 0xff8000001baf7808 */ /* 0x000fe40004800000 */
[----:B------:R-:W-:Y:S02]  /*4920*/  IADD3 R4, R0, 0x31, RZ ;  /* 0x0000003100047810 */ /* 0x000fe40007ffe0ff */
[----:B------:R-:W-:Y:S02]  /*4930*/  FSEL R174, R20, -INF , !P4 ;  /* 0xff80000014ae7808 */ /* 0x000fe40006000000 */
[----:B------:R-:W-:Y:S02]  /*4940*/  FSEL R173, R23, -INF , !P0 ;  /* 0xff80000017ad7808 */ /* 0x000fe40004000000 */
[C---:B------:R-:W-:Y:S02]  /*4950*/  ISETP.GE.AND P1, PT, R8.reuse, R213, PT ;  /* 0x000000d50800720c */ /* 0x040fe40003f26270 */
[----:B------:R-:W-:-:S02]  /*4960*/  ISETP.GE.AND P4, PT, R8, R133, PT ;  /* 0x000000850800720c */ /* 0x000fc40003f86270 */
[CC--:B------:R-:W-:Y:S02]  /*4970*/  ISETP.GE.AND P0, PT, R0.reuse, R213.reuse, PT ;  /* 0x000000d50000720c */ /* 0x0c0fe40003f06270 */
[C---:B------:R-:W-:Y:S02]  /*4980*/  IADD3 R6, R0.reuse, 0x38, RZ ;  /* 0x0000003800067810 */ /* 0x040fe40007ffe0ff */
[----:B------:R-:W-:Y:S02]  /*4990*/  IADD3 R0, R0, 0x39, RZ ;  /* 0x0000003900007810 */ /* 0x000fe40007ffe0ff */
[----:B------:R-:W-:Y:S02]  /*49a0*/  FSEL R169, R22, -INF , !P6 ;  /* 0xff80000016a97808 */ /* 0x000fe40007000000 */
[----:B------:R-:W-:Y:S02]  /*49b0*/  FSEL R170, R21, -INF , !P2 ;  /* 0xff80000015aa7808 */ /* 0x000fe40005000000 */
[----:B------:R-:W-:-:S02]  /*49c0*/  ISETP.GE.AND P6, PT, R4, R213, PT ;  /* 0x000000d50400720c */ /* 0x000fc40003fc6270 */
[----:B------:R-:W-:Y:S02]  /*49d0*/  ISETP.GE.AND P2, PT, R4, R133, PT ;  /* 0x000000850400720c */ /* 0x000fe40003f46270 */
[----:B------:R-:W-:Y:S02]  /*49e0*/  FSEL R4, R141, -INF , !P5 ;  /* 0xff8000008d047808 */ /* 0x000fe40006800000 */
[----:B------:R-:W-:Y:S02]  /*49f0*/  FSEL R160, R16, -INF , !P1 ;  /* 0xff80000010a07808 */ /* 0x000fe40004800000 */
[----:B------:R-:W-:Y:S02]  /*4a00*/  FSEL R155, R18, -INF , !P4 ;  /* 0xff800000129b7808 */ /* 0x000fe40006000000 */
[----:B------:R-:W-:Y:S02]  /*4a10*/  FSEL R140, R140, -INF , !P0 ;  /* 0xff8000008c8c7808 */ /* 0x000fe40004000000 */
[----:B------:R-:W-:-:S02]  /*4a20*/  ISETP.GE.AND P5, PT, R6, R213, PT ;  /* 0x000000d50600720c */ /* 0x000fc40003fa6270 */
[----:B------:R-:W-:Y:S02]  /*4a30*/  ISETP.GE.AND P1, PT, R6, R133, PT ;  /* 0x000000850600720c */ /* 0x000fe40003f26270 */
[C---:B------:R-:W-:Y:S02]  /*4a40*/  ISETP.GE.AND P4, PT, R0.reuse, R213, PT ;  /* 0x000000d50000720c */ /* 0x040fe40003f86270 */
[----:B------:R-:W-:Y:S02]  /*4a50*/  ISETP.GE.AND P0, PT, R0, R133, PT ;  /* 0x000000850000720c */ /* 0x000fe40003f06270 */
[----:B------:R-:W-:Y:S02]  /*4a60*/  FSEL R158, R17, -INF , !P6 ;  /* 0xff800000119e7808 */ /* 0x000fe40007000000 */
[----:B------:R-:W-:Y:S02]  /*4a70*/  FSEL R147, R19, -INF , !P2 ;  /* 0xff80000013937808 */ /* 0x000fe40005000000 */
[----:B------:R-:W-:-:S02]  /*4a80*/  FSEL R146, R164, -INF , !P5 ;  /* 0xff800000a4927808 */ /* 0x000fc40006800000 */
[----:B------:R-:W-:Y:S02]  /*4a90*/  FSEL R145, R166, -INF , !P1 ;  /* 0xff800000a6917808 */ /* 0x000fe40004800000 */
[----:B------:R-:W-:Y:S02]  /*4aa0*/  FSEL R144, R165, -INF , !P4 ;  /* 0xff800000a5907808 */ /* 0x000fe40006000000 */
[----:B------:R-:W-:Y:S01]  /*4ab0*/  FSEL R153, R167, -INF , !P0 ;  /* 0xff800000a7997808 */ /* 0x000fe20004000000 */
[----:B------:R-:W-:Y:S05]  /*4ac0*/  @!P3 BRA `(.L_x_7) ;  /* 0x000001600000b947 */ /* 0x000fea0003800000 */
[----:B------:R-:W-:-:S04]  /*4ad0*/  IADD3 R5, R2, -0x3, RZ ;  /* 0xfffffffd02057810 */ /* 0x000fc80007ffe0ff */
[----:B------:R-:W-:Y:S01]  /*4ae0*/  SHF.R.S32.HI R0, RZ, 0x1f, R5 ;  /* 0x0000001fff007819 */ /* 0x000fe20000011405 */
[----:B------:R-:W-:-:S04]  /*4af0*/  IMAD.WIDE.U32 R6, R5, c[0x0][0x198], RZ ;  /* 0x0000660005067a25 */ /* 0x000fc800078e00ff */
[----:B------:R-:W-:-:S04]  /*4b00*/  IMAD R0, R0, c[0x0][0x198], RZ ;  /* 0x0000660000007a24 */ /* 0x000fc800078e02ff */
[----:B------:R-:W-:Y:S01]  /*4b10*/  IMAD R0, R5, c[0x0][0x19c], R0 ;  /* 0x0000670005007a24 */ /* 0x000fe200078e0200 */
[----:B------:R-:W-:-:S03]  /*4b20*/  LEA R5, P0, R6, R206, 0x6 ;  /* 0x000000ce06057211 */ /* 0x000fc600078030ff */
[----:B------:R-:W-:Y:S01]  /*4b30*/  IMAD.IADD R7, R7, 0x1, R0 ;  /* 0x0000000107077824 */ /* 0x000fe200078e0200 */
[----:B------:R-:W-:-:S04]  /*4b40*/  LEA R8, P1, R5, c[0x0][0x168], 0x1 ;  /* 0x00005a0005087a11 */ /* 0x000fc800078208ff */
[----:B------:R-:W-:Y:S02]  /*4b50*/  LEA.HI.X R0, R6, R211, R7, 0x6, P0 ;  /* 0x000000d306007211 */ /* 0x000fe400000f3407 */
[----:B------:R-:W-:Y:S02]  /*4b60*/  IADD3 R6, P0, R201, R8, RZ ;  /* 0x00000008c9067210 */ /* 0x000fe40007f1e0ff */
[----:B------:R-:W-:-:S05]  /*4b70*/  LEA.HI.X R9, R5, c[0x0][0x16c], R0, 0x1, P1 ;  /* 0x00005b0005097a11 */ /* 0x000fca00008f0c00 */
[----:B------:R-:W-:Y:S01]  /*4b80*/  IMAD.X R7, R200, 0x1, R9, P0 ;  /* 0x00000001c8077824 */ /* 0x000fe200000e0609 */
        /* <DEDUP_REMOVED lines=10> */
.L_x_7:
[----:B------:R-:W-:Y:S01]  /*4c30*/  FMNMX.FTZ R5, R132, R140, !PT ;  /* 0x0000008c84057209 */ /* 0x000fe20007810000 */
[----:B------:R-:W-:Y:S01]  /*4c40*/  LDSM.16.MT88.4 R12, [R190+0x12000] ;  /* 0x01200000be0c783b */ /* 0x000fe20000004200 */
[----:B-1----:R-:W-:-:S02]  /*4c50*/  FMNMX.FTZ R6, R3, R142, !PT ;  /* 0x0000008e03067209 */ /* 0x002fc40007810000 */
[----:B------:R-:W-:Y:S01]  /*4c60*/  FMNMX.FTZ R5, R4, R5, !PT ;  /* 0x0000000504057209 */ /* 0x000fe20007810000 */
[----:B------:R-:W-:Y:S01]  /*4c70*/  LDSM.16.MT88.4 R16, [R192+0x12000] ;  /* 0x01200000c010783b */ /* 0x000fe20000004200 */
[----:B------:R-:W-:Y:S02]  /*4c80*/  FMNMX.FTZ R6, R143, R6, !PT ;  /* 0x000000068f067209 */ /* 0x000fe40007810000 */
[----:B------:R-:W-:Y:S01]  /*4c90*/  FMNMX.FTZ R5, R152, R5, !PT ;  /* 0x0000000598057209 */ /* 0x000fe20007810000 */
[----:B------:R-:W-:Y:S01]  /*4ca0*/  LDSM.16.MT88.4 R24, [R192+0x14800] ;  /* 0x01480000c018783b */ /* 0x000fe20000004200 */
[----:B------:R-:W-:Y:S02]  /*4cb0*/  FMNMX.FTZ R6, R11, R6, !PT ;  /* 0x000000060b067209 */ /* 0x000fe40007810000 */
[----:B------:R-:W-:Y:S01]  /*4cc0*/  FMNMX.FTZ R5, R10, R5, !PT ;  /* 0x000000050a057209 */ /* 0x000fe20007810000 */
[----:B------:R-:W-:Y:S01]  /*4cd0*/  LDSM.16.MT88.4 R20, [R190+0x14800] ;  /* 0x01480000be14783b */ /* 0x000fe20000004200 */
        /* <DEDUP_REMOVED lines=24> */
[----:B------:R-:W-:-:S03]  /*4e60*/  FMNMX.FTZ R6, R153, R6, !PT ;  /* 0x0000000699067209 */ /* 0x000fc60007810000 */
[----:B------:R-:W1:Y:S04]  /*4e70*/  SHFL.BFLY PT, R7, R8, 0x2, 0x1f ;  /* 0x0c401f0008077f89 */ /* 0x000e6800000e0000 */
[----:B------:R-:W2:Y:S01]  /*4e80*/  SHFL.BFLY PT, R5, R6, 0x2, 0x1f ;  /* 0x0c401f0006057f89 */ /* 0x000ea200000e0000 */
[----:B-1----:R-:W-:Y:S02]  /*4e90*/  FMNMX.FTZ R7, R8, R7, !PT ;  /* 0x0000000708077209 */ /* 0x002fe40007810000 */
[----:B--2---:R-:W-:-:S03]  /*4ea0*/  FMNMX.FTZ R5, R6, R5, !PT ;  /* 0x0000000506057209 */ /* 0x004fc60007810000 */
[----:B------:R-:W1:Y:S04]  /*4eb0*/  SHFL.BFLY PT, R220, R7, 0x1, 0x1f ;  /* 0x0c201f0007dc7f89 */ /* 0x000e6800000e0000 */
[----:B------:R-:W2:Y:S01]  /*4ec0*/  SHFL.BFLY PT, R0, R5, 0x1, 0x1f ;  /* 0x0c201f0005007f89 */ /* 0x000ea200000e0000 */
[----:B-1----:R-:W-:Y:S02]  /*4ed0*/  FMNMX.FTZ R220, R7, R220, !PT ;  /* 0x000000dc07dc7209 */ /* 0x002fe40007810000 */
[----:B--2---:R-:W-:-:S03]  /*4ee0*/  FMNMX.FTZ R0, R5, R0, !PT ;  /* 0x0000000005007209 */ /* 0x004fc60007810000 */
[C---:B------:R-:W-:Y:S01]  /*4ef0*/  FMUL.FTZ R157, R220.reuse, c[0x0][0x23c] ;  /* 0x00008f00dc9d7a20 */ /* 0x040fe20000410000 */
[----:B------:R-:W-:Y:S02]  /*4f00*/  FSETP.NEU.FTZ.AND P1, PT, R220, -INF , PT ;  /* 0xff800000dc00780b */ /* 0x000fe40003f3d000 */
[C---:B------:R-:W-:Y:S01]  /*4f10*/  FSETP.NEU.FTZ.AND P0, PT, R0.reuse, -INF , PT ;  /* 0xff8000000000780b */ /* 0x040fe20003f1d000 */
[----:B------:R-:W-:Y:S01]  /*4f20*/  FMUL.FTZ R156, R0, c[0x0][0x23c] ;  /* 0x00008f00009c7a20 */ /* 0x000fe20000410000 */
[----:B------:R-:W-:Y:S02]  /*4f30*/  FSEL R157, R157, RZ, P1 ;  /* 0x000000ff9d9d7208 */ /* 0x000fe40000800000 */
[----:B------:R-:W-:Y:S02]  /*4f40*/  FSEL R5, R220, RZ, P1 ;  /* 0x000000ffdc057208 */ /* 0x000fe40000800000 */
[----:B------:R-:W-:Y:S01]  /*4f50*/  FSEL R6, R0, RZ, P0 ;  /* 0x000000ff00067208 */ /* 0x000fe20000000000 */
[----:B------:R-:W-:Y:S01]  /*4f60*/  FFMA.FTZ R150, R4, c[0x0][0x23c], -R157 ;  /* 0x00008f0004967a23 */ /* 0x000fe2000001089d */
[----:B------:R-:W-:Y:S01]  /*4f70*/  FSEL R156, R156, RZ, P0 ;  /* 0x000000ff9c9c7208 */ /* 0x000fe20000000000 */
[----:B------:R-:W-:Y:S01]  /*4f80*/  FADD.FTZ R4, R132, -R5 ;  /* 0x8000000584047221 */ /* 0x000fe20000010000 */
[----:B------:R-:W-:Y:S01]  /*4f90*/  ISETP.GE.AND P0, PT, R2, 0x3, PT ;  /* 0x000000030200780c */ /* 0x000fe20003f06270 */
[----:B------:R-:W-:-:S02]  /*4fa0*/  FADD.FTZ R6, R3, -R6 ;  /* 0x8000000603067221 */ /* 0x000fc40000010000 */
[--C-:B------:R-:W-:Y:S01]  /*4fb0*/  FFMA.FTZ R149, R152, c[0x0][0x23c], -R157.reuse ;  /* 0x00008f0098957a23 */ /* 0x100fe2000001089d */
[----:B------:R-:W-:Y:S01]  /*4fc0*/  MUFU.EX2 R150, R150 ;  /* 0x0000009600967308 */ /* 0x000fe20000000800 */
[--C-:B------:R-:W-:Y:S02]  /*4fd0*/  FFMA.FTZ R151, R140, c[0x0][0x23c], -R157.reuse ;  /* 0x00008f008c977a23 */ /* 0x100fe4000001089d */
[----:B------:R-:W-:Y:S02]  /*4fe0*/  FFMA.FTZ R148, R10, c[0x0][0x23c], -R157 ;  /* 0x00008f000a947a23 */ /* 0x000fe4000001089d */
[--C-:B------:R-:W-:Y:S02]  /*4ff0*/  FFMA.FTZ R139, R142, c[0x0][0x23c], -R156.reuse ;  /* 0x00008f008e8b7a23 */ /* 0x100fe4000001089c */
[--C-:B------:R-:W-:Y:S01]  /*5000*/  FFMA.FTZ R138, R143, c[0x0][0x23c], -R156.reuse ;  /* 0x00008f008f8a7a23 */ /* 0x100fe2000001089c */
[----:B------:R-:W1:Y:S01]  /*5010*/  MUFU.EX2 R151, R151 ;  /* 0x0000009700977308 */ /* 0x000e620000000800 */
[--C-:B------:R-:W-:Y:S01]  /*5020*/  FFMA.FTZ R137, R11, c[0x0][0x23c], -R156.reuse ;  /* 0x00008f000b897a23 */ /* 0x100fe2000001089c */
[----:B------:R-:W-:Y:S01]  /*5030*/  LDSM.16.MT88.4 R140, [R190+0x12800] ;  /* 0x01280000be8c783b */ /* 0x000fe20000004200 */
[----:B------:R-:W-:-:S02]  /*5040*/  FFMA.FTZ R132, R159, c[0x0][0x23c], -R156 ;  /* 0x00008f009f847a23 */ /* 0x000fc4000001089c */
[----:B------:R-:W-:Y:S01]  /*5050*/  FMUL.FTZ R154, R4, c[0x0][0x23c] ;  /* 0x00008f00049a7a20 */ /* 0x000fe20000410000 */
[----:B------:R-:W2:Y:S01]  /*5060*/  LDSM.16.MT88.4 R8, [R189+0x12000] ;  /* 0x01200000bd08783b */ /* 0x000ea20000004200 */
[----:B------:R-:W-:Y:S01]  /*5070*/  FMUL.FTZ R152, R6, c[0x0][0x23c] ;  /* 0x00008f0006987a20 */ /* 0x000fe20000410000 */
[----:B------:R-:W-:Y:S01]  /*5080*/  MUFU.EX2 R149, R149 ;  /* 0x0000009500957308 */ /* 0x000fe20000000800 */
[--C-:B------:R-:W-:Y:S02]  /*5090*/  FFMA.FTZ R3, R162, c[0x0][0x23c], -R157.reuse ;  /* 0x00008f00a2037a23 */ /* 0x100fe4000001089d */
[--C-:B------:R-:W-:Y:S02]  /*50a0*/  FFMA.FTZ R162, R34, c[0x0][0x23c], -R157.reuse ;  /* 0x00008f0022a27a23 */ /* 0x100fe4000001089d */
[--C-:B------:R-:W-:Y:S02]  /*50b0*/  FFMA.FTZ R159, R32, c[0x0][0x23c], -R157.reuse ;  /* 0x00008f00209f7a23 */ /* 0x100fe4000001089d */
[----:B------:R-:W-:Y:S01]  /*50c0*/  FFMA.FTZ R164, R28, c[0x0][0x23c], -R157 ;  /* 0x00008f001ca47a23 */ /* 0x000fe2000001089d */
[----:B------:R-:W3:Y:S01]  /*50d0*/  MUFU.EX2 R148, R148 ;  /* 0x0000009400947308 */ /* 0x000ee20000000800 */
[----:B-1----:R-:W-:Y:S01]  /*50e0*/  F2FP.PACK_AB R4, R150, R151 ;  /* 0x000000979604723e */ /* 0x002fe200000000ff */
[----:B------:R-:W-:-:S02]  /*50f0*/  FFMA.FTZ R161, R161, c[0x0][0x23c], -R156 ;  /* 0x00008f00a1a17a23 */ /* 0x000fc4000001089c */
[--C-:B------:R-:W-:Y:S02]  /*5100*/  FFMA.FTZ R166, R35, c[0x0][0x23c], -R156.reuse ;  /* 0x00008f0023a67a23 */ /* 0x100fe4000001089c */
[--C-:B------:R-:W-:Y:S02]  /*5110*/  FFMA.FTZ R163, R33, c[0x0][0x23c], -R156.reuse ;  /* 0x00008f0021a37a23 */ /* 0x100fe4000001089c */
[----:B------:R-:W-:Y:S01]  /*5120*/  MUFU.EX2 R139, R139 ;  /* 0x0000008b008b7308 */ /* 0x000fe20000000800 */
[----:B------:R-:W-:Y:S01]  /*5130*/  FFMA.FTZ R168, R31, c[0x0][0x23c], -R156 ;  /* 0x00008f001fa87a23 */ /* 0x000fe2000001089c */
[----:B------:R-:W-:Y:S01]  /*5140*/  LDSM.16.MT88.4 R32, [R189+0x12800] ;  /* 0x01280000bd20783b */ /* 0x000fe20000004200 */
[--C-:B------:R-:W-:Y:S02]  /*5150*/  FFMA.FTZ R165, R172, c[0x0][0x23c], -R157.reuse ;  /* 0x00008f00aca57a23 */ /* 0x100fe4000001089d */
[--C-:B------:R-:W-:Y:S01]  /*5160*/  FFMA.FTZ R172, R222, c[0x0][0x23c], -R157.reuse ;  /* 0x00008f00deac7a23 */ /* 0x100fe2000001089d */
[----:B------:R-:W-:Y:S01]  /*5170*/  LDSM.16.MT88.4 R28, [R188+0x12800] ;  /* 0x01280000bc1c783b */ /* 0x000fe20000004200 */
[--C-:B------:R-:W-:Y:S01]  /*5180*/  FFMA.FTZ R167, R174, c[0x0][0x23c], -R157.reuse ;  /* 0x00008f00aea77a23 */ /* 0x100fe2000001089d */
[----:B------:R-:W1:Y:S01]  /*5190*/  MUFU.EX2 R138, R138 ;  /* 0x0000008a008a7308 */ /* 0x000e620000000800 */
[----:B---3--:R-:W-:Y:S01]  /*51a0*/  F2FP.PACK_AB R6, R148, R149 ;  /* 0x000000959406723e */ /* 0x008fe200000000ff */
[----:B------:R-:W-:-:S02]  /*51b0*/  FFMA.FTZ R170, R170, c[0x0][0x23c], -R157 ;  /* 0x00008f00aaaa7a23 */ /* 0x000fc4000001089d */
[--C-:B------:R-:W-:Y:S02]  /*51c0*/  FFMA.FTZ R171, R171, c[0x0][0x23c], -R156.reuse ;  /* 0x00008f00abab7a23 */ /* 0x100fe4000001089c */
[--C-:B------:R-:W-:Y:S02]  /*51d0*/  FFMA.FTZ R174, R175, c[0x0][0x23c], -R156.reuse ;  /* 0x00008f00afae7a23 */ /* 0x100fe4000001089c */
[----:B------:R-:W-:Y:S01]  /*51e0*/  MUFU.EX2 R137, R137 ;  /* 0x0000008900897308 */ /* 0x000fe20000000800 */
[--C-:B------:R-:W-:Y:S02]  /*51f0*/  FFMA.FTZ R169, R169, c[0x0][0x23c], -R156.reuse ;  /* 0x00008f00a9a97a23 */ /* 0x100fe4000001089c */
[----:B------:R-:W-:Y:S02]  /*5200*/  FFMA.FTZ R222, R173, c[0x0][0x23c], -R156 ;  /* 0x00008f00adde7a23 */ /* 0x000fe4000001089c */
[--C-:B------:R-:W-:Y:S02]  /*5210*/  FFMA.FTZ R173, R158, c[0x0][0x23c], -R157.reuse ;  /* 0x00008f009ead7a23 */ /* 0x100fe4000001089d */
[--C-:B------:R-:W-:Y:S01]  /*5220*/  FFMA.FTZ R160, R160, c[0x0][0x23c], -R157.reuse ;  /* 0x00008f00a0a07a23 */ /* 0x100fe2000001089d */
[----:B------:R-:W3:Y:S01]  /*5230*/  MUFU.EX2 R132, R132 ;  /* 0x0000008400847308 */ /* 0x000ee20000000800 */
[----:B-1----:R-:W-:Y:S01]  /*5240*/  F2FP.PACK_AB R5, R138, R139 ;  /* 0x0000008b8a05723e */ /* 0x002fe200000000ff */
[----:B------:R-:W-:-:S02]  /*5250*/  FFMA.FTZ R158, R146, c[0x0][0x23c], -R157 ;  /* 0x00008f00929e7a23 */ /* 0x000fc4000001089d */
[--C-:B------:R-:W-:Y:S02]  /*5260*/  FFMA.FTZ R155, R155, c[0x0][0x23c], -R156.reuse ;  /* 0x00008f009b9b7a23 */ /* 0x100fe4000001089c */
[--C-:B------:R-:W-:Y:S02]  /*5270*/  FFMA.FTZ R224, R147, c[0x0][0x23c], -R156.reuse ;  /* 0x00008f0093e07a23 */ /* 0x100fe4000001089c */
[----:B------:R-:W1:Y:S01]  /*5280*/  MUFU.EX2 R154, R154 ;  /* 0x0000009a009a7308 */ /* 0x000e620000000800 */
[--C-:B------:R-:W-:Y:S02]  /*5290*/  FFMA.FTZ R175, R145, c[0x0][0x23c], -R156.reuse ;  /* 0x00008f0091af7a23 */ /* 0x100fe4000001089c */
[----:B------:R-:W-:Y:S02]  /*52a0*/  FFMA.FTZ R157, R144, c[0x0][0x23c], -R157 ;  /* 0x00008f00909d7a23 */ /* 0x000fe4000001089d */
[----:B------:R-:W-:Y:S01]  /*52b0*/  FFMA.FTZ R156, R153, c[0x0][0x23c], -R156 ;  /* 0x00008f00999c7a23 */ /* 0x000fe2000001089c */
[----:B------:R-:W-:Y:S02]  /*52c0*/  LDSM.16.MT88.4 R144, [R190+0x13800] ;  /* 0x01380000be90783b */ /* 0x000fe40000004200 */
[----:B------:R-:W4:Y:S01]  /*52d0*/  MUFU.EX2 R152, R152 ;  /* 0x0000009800987308 */ /* 0x000f220000000800 */
[----:B---3--:R-:W-:Y:S01]  /*52e0*/  F2FP.PACK_AB R7, R132, R137 ;  /* 0x000000898407723e */ /* 0x008fe200000000ff */
[----:B-1----:R-:W-:-:S06]  /*52f0*/  FMUL.FTZ R40, R40, R154 ;  /* 0x0000009a28287220 */ /* 0x002fcc0000410000 */
[----:B------:R-:W-:Y:S01]  /*5300*/  MUFU.EX2 R3, R3 ;  /* 0x0000000300037308 */ /* 0x000fe20000000800 */
[-C--:B------:R-:W-:Y:S02]  /*5310*/  FMUL.FTZ R41, R41, R154.reuse ;  /* 0x0000009a29297220 */ /* 0x080fe40000410000 */
[-C--:B------:R-:W-:Y:S02]  /*5320*/  FMUL.FTZ R44, R44, R154.reuse ;  /* 0x0000009a2c2c7220 */ /* 0x080fe40000410000 */
[----:B------:R-:W-:Y:S02]  /*5330*/  FMUL.FTZ R45, R45, R154 ;  /* 0x0000009a2d2d7220 */ /* 0x000fe40000410000 */
[-C--:B----4-:R-:W-:Y:S01]  /*5340*/  FMUL.FTZ R42, R42, R152.reuse ;  /* 0x000000982a2a7220 */ /* 0x090fe20000410000 */
[----:B------:R-:W1:Y:S01]  /*5350*/  MUFU.EX2 R162, R162 ;  /* 0x000000a200a27308 */ /* 0x000e620000000800 */
[-C--:B------:R-:W-:Y:S02]  /*5360*/  FMUL.FTZ R43, R43, R152.reuse ;  /* 0x000000982b2b7220 */ /* 0x080fe40000410000 */
[----:B------:R-:W-:-:S02]  /*5370*/  FMUL.FTZ R46, R46, R152 ;  /* 0x000000982e2e7220 */ /* 0x000fc40000410000 */
[----:B------:R-:W-:Y:S02]  /*5380*/  FMUL.FTZ R47, R47, R152 ;  /* 0x000000982f2f7220 */ /* 0x000fe40000410000 */
[-C--:B------:R-:W-:Y:S01]  /*5390*/  FMUL.FTZ R128, R128, R154.reuse ;  /* 0x0000009a80807220 */ /* 0x080fe20000410000 */
[C---:B------:R-:W-:Y:S01]  /*53a0*/  HMMA.16816.F32 R40, R4.reuse, R12, R40 ;  /* 0x0000000c0428723c */ /* 0x040fe20000001828 */
[----:B------:R-:W-:Y:S01]  /*53b0*/  FMUL.FTZ R129, R129, R154 ;  /* 0x0000009a81817220 */ /* 0x000fe20000410000 */
[----:B------:R-:W-:Y:S01]  /*53c0*/  MUFU.EX2 R159, R159 ;  /* 0x0000009f009f7308 */ /* 0x000fe20000000800 */
[-C--:B------:R-:W-:Y:S02]  /*53d0*/  FMUL.FTZ R130, R130, R152.reuse ;  /* 0x0000009882827220 */ /* 0x080fe40000410000 */
[----:B------:R-:W-:Y:S02]  /*53e0*/  FMUL.FTZ R131, R131, R152 ;  /* 0x0000009883837220 */ /* 0x000fe40000410000 */
[-C--:B------:R-:W-:Y:S01]  /*53f0*/  FMUL.FTZ R36, R36, R154.reuse ;  /* 0x0000009a24247220 */ /* 0x080fe20000410000 */
[----:B------:R-:W-:Y:S01]  /*5400*/  HMMA.16816.F32 R44, R4, R14, R44 ;  /* 0x0000000e042c723c */ /* 0x000fe2000000182c */
[----:B------:R-:W3:Y:S01]  /*5410*/  LDSM.16.MT88.4 R12, [R192+0x14000] ;  /* 0x01400000c00c783b */ /* 0x000ee20000004200 */
[----:B------:R-:W-:Y:S01]  /*5420*/  FMUL.FTZ R37, R37, R154 ;  /* 0x0000009a25257220 */ /* 0x000fe20000410000 */
[----:B------:R-:W-:Y:S01]  /*5430*/  MUFU.EX2 R164, R164 ;  /* 0x000000a400a47308 */ /* 0x000fe20000000800 */
        /* <DEDUP_REMOVED lines=10> */
[----:B------:R-:W-:Y:S01]  /*54e0*/  FMUL.FTZ R53, R53, R154 ;  /* 0x0000009a35357220 */ /* 0x000fe20000410000 */
[----:B------:R-:W4:Y:S01]  /*54f0*/  LDSM.16.MT88.4 R16, [R188+0x12000] ;  /* 0x01200000bc10783b */ /* 0x000f220000004200 */
[-C--:B------:R-:W-:Y:S01]  /*5500*/  FMUL.FTZ R54, R54, R152.reuse ;  /* 0x0000009836367220 */ /* 0x080fe20000410000 */
[----:B------:R-:W5:Y:S01]  /*5510*/  MUFU.EX2 R166, R166 ;  /* 0x000000a600a67308 */ /* 0x000f620000000800 */
[----:B------:R-:W-:-:S02]  /*5520*/  FMUL.FTZ R55, R55, R152 ;  /* 0x0000009837377220 */ /* 0x000fc40000410000 */
[-C--:B------:R-:W-:Y:S01]  /*5530*/  FMUL.FTZ R64, R64, R154.reuse ;  /* 0x0000009a40407220 */ /* 0x080fe20000410000 */
[C---:B--2---:R-:W-:Y:S01]  /*5540*/  HMMA.16816.F32 R48, R4.reuse, R8, R48 ;  /* 0x000000080430723c */ /* 0x044fe20000001830 */
[----:B------:R-:W-:Y:S02]  /*5550*/  FMUL.FTZ R65, R65, R154 ;  /* 0x0000009a41417220 */ /* 0x000fe40000410000 */
[-C--:B------:R-:W-:Y:S01]  /*5560*/  FMUL.FTZ R66, R66, R152.reuse ;  /* 0x0000009842427220 */ /* 0x080fe20000410000 */
[----:B------:R-:W-:Y:S01]  /*5570*/  MUFU.EX2 R163, R163 ;  /* 0x000000a300a37308 */ /* 0x000fe20000000800 */
[----:B------:R-:W-:Y:S02]  /*5580*/  FMUL.FTZ R67, R67, R152 ;  /* 0x0000009843437220 */ /* 0x000fe40000410000 */
[-C--:B------:R-:W-:Y:S01]  /*5590*/  FMUL.FTZ R68, R68, R154.reuse ;  /* 0x0000009a44447220 */ /* 0x080fe20000410000 */
[----:B------:R-:W-:Y:S01]  /*55a0*/  HMMA.16816.F32 R52, R4, R10, R52 ;  /* 0x0000000a0434723c */ /* 0x000fe20000001834 */
[----:B------:R-:W2:Y:S01]  /*55b0*/  LDSM.16.MT88.4 R8, [R190+0x14000] ;  /* 0x01400000be08783b */ /* 0x000ea20000004200 */
[----:B------:R-:W-:-:S02]  /*55c0*/  FMUL.FTZ R69, R69, R154 ;  /* 0x0000009a45457220 */ /* 0x000fc40000410000 */
[-C--:B------:R-:W-:Y:S01]  /*55d0*/  FMUL.FTZ R70, R70, R152.reuse ;  /* 0x0000009846467220 */ /* 0x080fe20000410000 */
[----:B------:R-:W1:Y:S01]  /*55e0*/  MUFU.EX2 R168, R168 ;  /* 0x000000a800a87308 */ /* 0x000e620000000800 */
[----:B------:R-:W-:Y:S02]  /*55f0*/  FMUL.FTZ R71, R71, R152 ;  /* 0x0000009847477220 */ /* 0x000fe40000410000 */
[C---:B---3--:R-:W-:Y:S01]  /*5600*/  HMMA.16816.F32 R64, R4.reuse, R12, R64 ;  /* 0x0000000c0440723c */ /* 0x048fe20000001840 */
[-C--:B------:R-:W-:Y:S02]  /*5610*/  FMUL.FTZ R56, R56, R154.reuse ;  /* 0x0000009a38387220 */ /* 0x080fe40000410000 */
[----:B------:R-:W-:Y:S02]  /*5620*/  FMUL.FTZ R57, R57, R154 ;  /* 0x0000009a39397220 */ /* 0x000fe40000410000 */
[-C--:B------:R-:W-:Y:S01]  /*5630*/  FMUL.FTZ R58, R58, R152.reuse ;  /* 0x000000983a3a7220 */ /* 0x080fe20000410000 */
[----:B------:R-:W-:Y:S01]  /*5640*/  MUFU.EX2 R165, R165 ;  /* 0x000000a500a57308 */ /* 0x000fe20000000800 */
[----:B------:R-:W-:Y:S01]  /*5650*/  FMUL.FTZ R59, R59, R152 ;  /* 0x000000983b3b7220 */ /* 0x000fe20000410000 */
[----:B------:R-:W-:Y:S01]  /*5660*/  HMMA.16816.F32 R68, R4, R14, R68 ;  /* 0x0000000e0444723c */ /* 0x000fe20000001844 */
[----:B------:R-:W3:Y:S01]  /*5670*/  LDSM.16.MT88.4 R12, [R188+0x14000] ;  /* 0x01400000bc0c783b */ /* 0x000ee20000004200 */
[----:B------:R-:W-:-:S02]  /*5680*/  FMUL.FTZ R60, R60, R154 ;  /* 0x0000009a3c3c7220 */ /* 0x000fc40000410000 */
[----:B------:R-:W-:Y:S02]  /*5690*/  FMUL.FTZ R61, R61, R154 ;  /* 0x0000009a3d3d7220 */ /* 0x000fe40000410000 */
[-C--:B------:R-:W-:Y:S01]  /*56a0*/  FMUL.FTZ R62, R62, R152.reuse ;  /* 0x000000983e3e7220 */ /* 0x080fe20000410000 */
[----:B------:R-:W1:Y:S01]  /*56b0*/  MUFU.EX2 R172, R172 ;  /* 0x000000ac00ac7308 */ /* 0x000e620000000800 */
[----:B------:R-:W-:Y:S02]  /*56c0*/  FMUL.FTZ R63, R63, R152 ;  /* 0x000000983f3f7220 */ /* 0x000fe40000410000 */
[-C--:B------:R-:W-:Y:S01]  /*56d0*/  FMUL.FTZ R72, R72, R154.reuse ;  /* 0x0000009a48487220 */ /* 0x080fe20000410000 */
[----:B----4-:R-:W-:Y:S01]  /*56e0*/  HMMA.16816.F32 R56, R4, R16, R56 ;  /* 0x000000100438723c */ /* 0x010fe20000001838 */
[----:B------:R-:W-:Y:S02]  /*56f0*/  FMUL.FTZ R73, R73, R154 ;  /* 0x0000009a49497220 */ /* 0x000fe40000410000 */
[-C--:B------:R-:W-:Y:S01]  /*5700*/  FMUL.FTZ R74, R74, R152.reuse ;  /* 0x000000984a4a7220 */ /* 0x080fe20000410000 */
[----:B------:R-:W-:Y:S01]  /*5710*/  MUFU.EX2 R167, R167 ;  /* 0x000000a700a77308 */ /* 0x000fe20000000800 */
[----:B------:R-:W-:-:S02]  /*5720*/  FMUL.FTZ R75, R75, R152 ;  /* 0x000000984b4b7220 */ /* 0x000fc40000410000 */
[-C--:B------:R-:W-:Y:S01]  /*5730*/  FMUL.FTZ R76, R76, R154.reuse ;  /* 0x0000009a4c4c7220 */ /* 0x080fe20000410000 */
[C---:B------:R-:W-:Y:S01]  /*5740*/  HMMA.16816.F32 R60, R4.reuse, R18, R60 ;  /* 0x00000012043c723c */ /* 0x040fe2000000183c */
[----:B------:R-:W-:Y:S01]  /*5750*/  FMUL.FTZ R77, R77, R154 ;  /* 0x0000009a4d4d7220 */ /* 0x000fe20000410000 */
[----:B------:R-:W4:Y:S01]  /*5760*/  LDSM.16.MT88.4 R16, [R189+0x14000] ;  /* 0x01400000bd10783b */ /* 0x000f220000004200 */
[-C--:B------:R-:W-:Y:S01]  /*5770*/  FMUL.FTZ R78, R78, R152.reuse ;  /* 0x000000984e4e7220 */ /* 0x080fe20000410000 */
[----:B------:R-:W-:Y:S01]  /*5780*/  MUFU.EX2 R170, R170 ;  /* 0x000000aa00aa7308 */ /* 0x000fe20000000800 */
[----:B------:R-:W-:Y:S02]  /*5790*/  FMUL.FTZ R79, R79, R152 ;  /* 0x000000984f4f7220 */ /* 0x000fe40000410000 */
[-C--:B------:R-:W-:Y:S01]  /*57a0*/  FMUL.FTZ R88, R88, R154.reuse ;  /* 0x0000009a58587220 */ /* 0x080fe20000410000 */
[----:B--2---:R-:W-:Y:S01]  /*57b0*/  HMMA.16816.F32 R72, R4, R8, R72 ;  /* 0x000000080448723c */ /* 0x004fe20000001848 */
[----:B------:R-:W-:-:S02]  /*57c0*/  FMUL.FTZ R89, R89, R154 ;  /* 0x0000009a59597220 */ /* 0x000fc40000410000 */
[-C--:B------:R-:W-:Y:S01]  /*57d0*/  FMUL.FTZ R90, R90, R152.reuse ;  /* 0x000000985a5a7220 */ /* 0x080fe20000410000 */
[----:B------:R-:W-:Y:S01]  /*57e0*/  MUFU.EX2 R171, R171 ;  /* 0x000000ab00ab7308 */ /* 0x000fe20000000800 */
[----:B------:R-:W-:Y:S02]  /*57f0*/  FMUL.FTZ R91, R91, R152 ;  /* 0x000000985b5b7220 */ /* 0x000fe40000410000 */
[-C--:B------:R-:W-:Y:S01]  /*5800*/  FMUL.FTZ R92, R92, R154.reuse ;  /* 0x0000009a5c5c7220 */ /* 0x080fe20000410000 */
[----:B------:R-:W-:Y:S01]  /*5810*/  HMMA.16816.F32 R76, R4, R10, R76 ;  /* 0x0000000a044c723c */ /* 0x000fe2000000184c */
[----:B------:R-:W2:Y:S01]  /*5820*/  LDSM.16.MT88.4 R8, [R192+0x16000] ;  /* 0x01600000c008783b */ /* 0x000ea20000004200 */
[----:B------:R-:W-:Y:S02]  /*5830*/  FMUL.FTZ R93, R93, R154 ;  /* 0x0000009a5d5d7220 */ /* 0x000fe40000410000 */
[-C--:B------:R-:W-:Y:S01]  /*5840*/  FMUL.FTZ R94, R94, R152.reuse ;  /* 0x000000985e5e7220 */ /* 0x080fe20000410000 */
[----:B------:R-:W1:Y:S01]  /*5850*/  MUFU.EX2 R174, R174 ;  /* 0x000000ae00ae7308 */ /* 0x000e620000000800 */
[----:B------:R-:W-:-:S02]  /*5860*/  FMUL.FTZ R95, R95, R152 ;  /* 0x000000985f5f7220 */ /* 0x000fc40000410000 */
        /* <DEDUP_REMOVED lines=24> */
[----:B------:R-:W1:Y:S01]  /*59f0*/  MUFU.EX2 R173, R173 ;  /* 0x000000ad00ad7308 */ /* 0x000e620000000800 */
        /* <DEDUP_REMOVED lines=12> */
[----:B------:R-:W-:Y:S01]  /*5ac0*/  MUFU.EX2 R157, R157 ;  /* 0x0000009d009d7308 */ /* 0x000fe20000000800 */
        /* <DEDUP_REMOVED lines=27> */
[----:B------:R-:W-:Y:S01]  /*5c80*/  FFMA.FTZ R151, R221, R154, R151 ;  /* 0x0000009add977223 */ /* 0x000fe20000010097 */
[----:B--2---:R-:W-:Y:S01]  /*5c90*/  HMMA.16816.F32 R120, R4, R8, R120 ;  /* 0x000000080478723c */ /* 0x004fe20000001878 */
[----:B------:R-:W-:-:S02]  /*5ca0*/  FFMA.FTZ R139, R219, R152, R139 ;  /* 0x00000098db8b7223 */ /* 0x000fc4000001008b */
[----:B------:R-:W-:Y:S02]  /*5cb0*/  FADD.FTZ R150, R150, R151 ;  /* 0x0000009796967221 */ /* 0x000fe40000010000 */
[----:B------:R-:W-:Y:S02]  /*5cc0*/  FADD.FTZ R138, R138, R139 ;  /* 0x0000008b8a8a7221 */ /* 0x000fe40000010000 */
[----:B------:R-:W-:Y:S01]  /*5cd0*/  FADD.FTZ R149, R149, R150 ;  /* 0x0000009695957221 */ /* 0x000fe20000010000 */
[----:B------:R-:W-:Y:S01]  /*5ce0*/  HMMA.16816.F32 R116, R4, R10, R116 ;  /* 0x0000000a0474723c */ /* 0x000fe20000001874 */
[----:B------:R-:W-:Y:S01]  /*5cf0*/  LDSM.16.MT88.4 R8, [R188+0x14800] ;  /* 0x01480000bc08783b */ /* 0x000fe20000004200 */
[----:B------:R-:W-:Y:S02]  /*5d00*/  FADD.FTZ R137, R137, R138 ;  /* 0x0000008a89897221 */ /* 0x000fe40000010000 */
[----:B------:R-:W-:Y:S02]  /*5d10*/  FADD.FTZ R148, R148, R149 ;  /* 0x0000009594947221 */ /* 0x000fe40000010000 */
[----:B------:R-:W-:Y:S01]  /*5d20*/  FADD.FTZ R132, R132, R137 ;  /* 0x0000008984847221 */ /* 0x000fe20000010000 */
[----:B-1----:R-:W-:Y:S01]  /*5d30*/  F2FP.PACK_AB R4, R162, R3 ;  /* 0x00000003a204723e */ /* 0x002fe200000000ff */
[----:B------:R-:W-:Y:S01]  /*5d40*/  FADD.FTZ R3, R3, R148 ;  /* 0x0000009403037221 */ /* 0x000fe20000010000 */
[----:B-----5:R-:W-:Y:S01]  /*5d50*/  F2FP.PACK_AB R5, R166, R161 ;  /* 0x000000a1a605723e */ /* 0x020fe200000000ff */
[----:B------:R-:W-:Y:S01]  /*5d60*/  FADD.FTZ R161, R161, R132 ;  /* 0x00000084a1a17221 */ /* 0x000fe20000010000 */
[----:B------:R-:W-:Y:S01]  /*5d70*/  F2FP.PACK_AB R6, R164, R159 ;  /* 0x0000009fa406723e */ /* 0x000fe200000000ff */
[----:B------:R-:W-:Y:S01]  /*5d80*/  FADD.FTZ R162, R162, R3 ;  /* 0x00000003a2a27221 */ /* 0x000fe20000010000 */
[----:B------:R-:W-:Y:S01]  /*5d90*/  F2FP.PACK_AB R7, R168, R163 ;  /* 0x000000a3a807723e */ /* 0x000fe200000000ff */
[----:B------:R-:W-:Y:S01]  /*5da0*/  FADD.FTZ R166, R166, R161 ;  /* 0x000000a1a6a67221 */ /* 0x000fe20000010000 */
[----:B------:R-:W-:Y:S01]  /*5db0*/  MOV R132, R220 ;  /* 0x000000dc00847202 */ /* 0x000fe20000000f00 */
[----:B------:R-:W-:-:S02]  /*5dc0*/  FADD.FTZ R159, R159, R162 ;  /* 0x000000a29f9f7221 */ /* 0x000fc40000010000 */
[----:B------:R-:W-:Y:S02]  /*5dd0*/  FADD.FTZ R163, R163, R166 ;  /* 0x000000a6a3a37221 */ /* 0x000fe40000010000 */
[----:B---3--:R-:W-:Y:S01]  /*5de0*/  HMMA.16816.F32 R128, R4, R12, R128 ;  /* 0x0000000c0480723c */ /* 0x008fe20000001880 */
[----:B------:R-:W-:Y:S02]  /*5df0*/  FADD.FTZ R164, R164, R159 ;  /* 0x0000009fa4a47221 */ /* 0x000fe40000010000 */
[----:B------:R-:W-:-:S05]  /*5e00*/  FADD.FTZ R168, R168, R163 ;  /* 0x000000a3a8a87221 */ /* 0x000fca0000010000 */
[C---:B------:R-:W-:Y:S01]  /*5e10*/  HMMA.16816.F32 R36, R4.reuse, R14, R36 ;  /* 0x0000000e0424723c */ /* 0x040fe20000001824 */
[----:B------:R-:W1:Y:S07]  /*5e20*/  LDSM.16.MT88.4 R12, [R192+0x16800] ;  /* 0x01680000c00c783b */ /* 0x000e6e0000004200 */
[C---:B------:R-:W-:Y:S08]  /*5e30*/  HMMA.16816.F32 R64, R4.reuse, R24, R64 ;  /* 0x000000180440723c */ /* 0x040ff00000001840 */
[C---:B------:R-:W-:Y:S01]  /*5e40*/  HMMA.16816.F32 R68, R4.reuse, R26, R68 ;  /* 0x0000001a0444723c */ /* 0x040fe20000001844 */
[----:B------:R-:W2:Y:S07]  /*5e50*/  LDSM.16.MT88.4 R24, [R190+0x16800] ;  /* 0x01680000be18783b */ /* 0x000eae0000004200 */
[C---:B------:R-:W-:Y:S08]  /*5e60*/  HMMA.16816.F32 R72, R4.reuse, R20, R72 ;  /* 0x000000140448723c */ /* 0x040ff00000001848 */
[C---:B------:R-:W-:Y:S01]  /*5e70*/  HMMA.16816.F32 R76, R4.reuse, R22, R76 ;  /* 0x00000016044c723c */ /* 0x040fe2000000184c */
[----:B------:R-:W3:Y:S07]  /*5e80*/  LDSM.16.MT88.4 R20, [R189+0x16800] ;  /* 0x01680000bd14783b */ /* 0x000eee0000004200 */
[C---:B----4-:R-:W-:Y:S08]  /*5e90*/  HMMA.16816.F32 R80, R4.reuse, R16, R80 ;  /* 0x000000100450723c */ /* 0x050ff00000001850 */
[C---:B------:R-:W-:Y:S01]  /*5ea0*/  HMMA.16816.F32 R84, R4.reuse, R18, R84 ;  /* 0x000000120454723c */ /* 0x040fe20000001854 */
[----:B------:R-:W4:Y:S07]  /*5eb0*/  LDSM.16.MT88.4 R16, [R188+0x16800] ;  /* 0x01680000bc10783b */ /* 0x000f2e0000004200 */
[C---:B-1----:R-:W-:Y:S08]  /*5ec0*/  HMMA.16816.F32 R96, R4.reuse, R12, R96 ;  /* 0x0000000c0460723c */ /* 0x042ff00000001860 */
[C---:B------:R-:W-:Y:S01]  /*5ed0*/  HMMA.16816.F32 R100, R4.reuse, R14, R100 ;  /* 0x0000000e0464723c */ /* 0x040fe20000001864 */
[----:B------:R-:W1:Y:S07]  /*5ee0*/  LDSM.16.MT88.4 R12, [R192+0x13000] ;  /* 0x01300000c00c783b */ /* 0x000e6e0000004200 */
        /* <DEDUP_REMOVED lines=11> */
[----:B------:R-:W5:Y:S07]  /*5fa0*/  LDSM.16.MT88.4 R8, [R190+0x13000] ;  /* 0x01300000be08783b */ /* 0x000f6e0000004200 */
[C---:B--2---:R-:W-:Y:S08]  /*5fb0*/  HMMA.16816.F32 R104, R4.reuse, R24, R104 ;  /* 0x000000180468723c */ /* 0x044ff00000001868 */
[C---:B------:R-:W-:Y:S01]  /*5fc0*/  HMMA.16816.F32 R124, R4.reuse, R26, R124 ;  /* 0x0000001a047c723c */ /* 0x040fe2000000187c */
[----:B------:R-:W2:Y:S07]  /*5fd0*/  LDSM.16.MT88.4 R24, [R192+0x15000] ;  /* 0x01500000c018783b */ /* 0x000eae0000004200 */
[C---:B---3--:R-:W-:Y:S08]  /*5fe0*/  HMMA.16816.F32 R108, R4.reuse, R20, R108 ;  /* 0x00000014046c723c */ /* 0x048ff0000000186c */
[C---:B------:R-:W-:Y:S01]  /*5ff0*/  HMMA.16816.F32 R112, R4.reuse, R22, R112 ;  /* 0x000000160470723c */ /* 0x040fe20000001870 */
[----:B------:R-:W-:Y:S07]  /*6000*/  LDSM.16.MT88.4 R20, [R190+0x15000] ;  /* 0x01500000be14783b */ /* 0x000fee0000004200 */
[C---:B----4-:R-:W-:Y:S08]  /*6010*/  HMMA.16816.F32 R120, R4.reuse, R16, R120 ;  /* 0x000000100478723c */ /* 0x050ff00000001878 */
        /* <DEDUP_REMOVED lines=17> */
[C---:B-----5:R-:W-:Y:S08]  /*6130*/  HMMA.16816.F32 R40, R4.reuse, R8, R40 ;  /* 0x000000080428723c */ /* 0x060ff00000001828 */
[C---:B------:R-:W-:Y:S01]  /*6140*/  HMMA.16816.F32 R44, R4.reuse, R10, R44 ;  /* 0x0000000a042c723c */ /* 0x040fe2000000182c */
[----:B------:R-:W4:Y:S07]  /*6150*/  LDSM.16.MT88.4 R8, [R192+0x17000] ;  /* 0x01700000c008783b */ /* 0x000f2e0000004200 */
[C---:B--2---:R-:W-:Y:S08]  /*6160*/  HMMA.16816.F32 R64, R4.reuse, R24, R64 ;  /* 0x000000180440723c */ /* 0x044ff00000001840 */
[C---:B------:R-:W-:Y:S01]  /*6170*/  HMMA.16816.F32 R68, R4.reuse, R26, R68 ;  /* 0x0000001a0444723c */ /* 0x040fe20000001844 */
[----:B------:R-:W2:Y:S07]  /*6180*/  LDSM.16.MT88.4 R24, [R190+0x17000] ;  /* 0x01700000be18783b */ /* 0x000eae0000004200 */
[C---:B---3--:R-:W-:Y:S08]  /*6190*/  HMMA.16816.F32 R80, R4.reuse, R16, R80 ;  /* 0x000000100450723c */ /* 0x048ff00000001850 */
[C---:B-1----:R-:W-:Y:S08]  /*61a0*/  HMMA.16816.F32 R88, R4.reuse, R12, R88 ;  /* 0x0000000c0458723c */ /* 0x042ff00000001858 */
[C---:B------:R-:W-:Y:S01]  /*61b0*/  HMMA.16816.F32 R92, R4.reuse, R14, R92 ;  /* 0x0000000e045c723c */ /* 0x040fe2000000185c */
[----:B------:R-:W1:Y:S07]  /*61c0*/  LDSM.16.MT88.4 R12, [R188+0x17000] ;  /* 0x01700000bc0c783b */ /* 0x000e6e0000004200 */
[C---:B------:R-:W-:Y:S01]  /*61d0*/  HMMA.16816.F32 R84, R4.reuse, R18, R84 ;  /* 0x000000120454723c */ /* 0x040fe20000001854 */
[----:B------:R-:W3:Y:S07]  /*61e0*/  LDSM.16.MT88.4 R16, [R189+0x17000] ;  /* 0x01700000bd10783b */ /* 0x000eee0000004200 */
[C---:B----4-:R-:W-:Y:S08]  /*61f0*/  HMMA.16816.F32 R96, R4.reuse, R8, R96 ;  /* 0x000000080460723c */ /* 0x050ff00000001860 */
[C---:B------:R-:W-:Y:S01]  /*6200*/  HMMA.16816.F32 R100, R4.reuse, R10, R100 ;  /* 0x0000000a0464723c */ /* 0x040fe20000001864 */
[----:B------:R-:W4:Y:S07]  /*6210*/  LDSM.16.MT88.4 R8, [R192+0x13800] ;  /* 0x01380000c008783b */ /* 0x000f2e0000004200 */
[C---:B--2---:R-:W-:Y:S08]  /*6220*/  HMMA.16816.F32 R104, R4.reuse, R24, R104 ;  /* 0x000000180468723c */ /* 0x044ff00000001868 */
[C---:B------:R-:W-:Y:S01]  /*6230*/  HMMA.16816.F32 R124, R4.reuse, R26, R124 ;  /* 0x0000001a047c723c */ /* 0x040fe2000000187c */
[----:B------:R-:W2:Y:S07]  /*6240*/  LDSM.16.MT88.4 R24, [R192+0x15800] ;  /* 0x01580000c018783b */ /* 0x000eae0000004200 */
[C---:B-1----:R-:W-:Y:S08]  /*6250*/  HMMA.16816.F32 R120, R4.reuse, R12, R120 ;  /* 0x0000000c0478723c */ /* 0x042ff00000001878 */
[C---:B------:R-:W-:Y:S01]  /*6260*/  HMMA.16816.F32 R116, R4.reuse, R14, R116 ;  /* 0x0000000e0474723c */ /* 0x040fe20000001874 */
[----:B------:R-:W1:Y:S07]  /*6270*/  LDSM.16.MT88.4 R12, [R192+0x17800] ;  /* 0x01780000c00c783b */ /* 0x000e6e0000004200 */
[C---:B------:R-:W-:Y:S08]  /*6280*/  HMMA.16816.F32 R48, R4.reuse, R32, R48 ;  /* 0x000000200430723c */ /* 0x040ff00000001830 */
[C---:B------:R-:W-:Y:S01]  /*6290*/  HMMA.16816.F32 R52, R4.reuse, R34, R52 ;  /* 0x000000220434723c */ /* 0x040fe20000001834 */
[----:B------:R-:W5:Y:S07]  /*62a0*/  LDSM.16.MT88.4 R32, [R188+0x13800] ;  /* 0x01380000bc20783b */ /* 0x000f6e0000004200 */
[C---:B------:R-:W-:Y:S08]  /*62b0*/  HMMA.16816.F32 R56, R4.reuse, R28, R56 ;  /* 0x0000001c0438723c */ /* 0x040ff00000001838 */
[C---:B------:R-:W-:Y:S01]  /*62c0*/  HMMA.16816.F32 R60, R4.reuse, R30, R60 ;  /* 0x0000001e043c723c */ /* 0x040fe2000000183c */
[----:B------:R-:W1:Y:S07]  /*62d0*/  LDSM.16.MT88.4 R28, [R190+0x15800] ;  /* 0x01580000be1c783b */ /* 0x000e6e0000004200 */
[C---:B------:R-:W-:Y:S08]  /*62e0*/  HMMA.16816.F32 R72, R4.reuse, R20, R72 ;  /* 0x000000140448723c */ /* 0x040ff00000001848 */
[C---:B------:R-:W-:Y:S01]  /*62f0*/  HMMA.16816.F32 R76, R4.reuse, R22, R76 ;  /* 0x00000016044c723c */ /* 0x040fe2000000184c */
[----:B------:R-:W1:Y:S07]  /*6300*/  LDSM.16.MT88.4 R20, [R189+0x15800] ;  /* 0x01580000bd14783b */ /* 0x000e6e0000004200 */
[C---:B---3--:R-:W-:Y:S08]  /*6310*/  HMMA.16816.F32 R108, R4.reuse, R16, R108 ;  /* 0x00000010046c723c */ /* 0x048ff0000000186c */
        /* <DEDUP_REMOVED lines=13> */
[----:B----4-:R-:W-:Y:S01]  /*63f0*/  HMMA.16816.F32 R128, R4, R8, R128 ;  /* 0x000000080480723c */ /* 0x010fe20000001880 */
[----:B------:R-:W-:Y:S02]  /*6400*/  FADD.FTZ R221, R157, R158 ;  /* 0x0000009e9ddd7221 */ /* 0x000fe40000010000 */
[----:B------:R-:W-:-:S05]  /*6410*/  FADD.FTZ R219, R156, R175 ;  /* 0x000000af9cdb7221 */ /* 0x000fca0000010000 */
        /* <DEDUP_REMOVED lines=9> */
[C---:B------:R-:W-:Y:S08]  /*64b0*/  HMMA.16816.F32 R44, R4.reuse, R146, R44 ;  /* 0x00000092042c723c */ /* 0x040ff0000000182c */
[C---:B------:R-:W-:Y:S08]  /*64c0*/  HMMA.16816.F32 R48, R4.reuse, R140, R48 ;  /* 0x0000008c0430723c */ /* 0x040ff00000001830 */
[C---:B------:R-:W-:Y:S08]  /*64d0*/  HMMA.16816.F32 R52, R4.reuse, R142, R52 ;  /* 0x0000008e0434723c */ /* 0x040ff00000001834 */
[C---:B-----5:R-:W-:Y:S08]  /*64e0*/  HMMA.16816.F32 R56, R4.reuse, R32, R56 ;  /* 0x000000200438723c */ /* 0x060ff00000001838 */
[C---:B------:R-:W-:Y:S08]  /*64f0*/  HMMA.16816.F32 R60, R4.reuse, R34, R60 ;  /* 0x00000022043c723c */ /* 0x040ff0000000183c */
[C---:B------:R-:W-:Y:S08]  /*6500*/  HMMA.16816.F32 R72, R4.reuse, R28, R72 ;  /* 0x0000001c0448723c */ /* 0x040ff00000001848 */
[C---:B------:R-:W-:Y:S08]  /*6510*/  HMMA.16816.F32 R76, R4.reuse, R30, R76 ;  /* 0x0000001e044c723c */ /* 0x040ff0000000184c */
[C---:B------:R-:W-:Y:S08]  /*6520*/  HMMA.16816.F32 R80, R4.reuse, R20, R80 ;  /* 0x000000140450723c */ /* 0x040ff00000001850 */
[C---:B------:R-:W-:Y:S08]  /*6530*/  HMMA.16816.F32 R84, R4.reuse, R22, R84 ;  /* 0x000000160454723c */ /* 0x040ff00000001854 */
[C---:B---3--:R-:W-:Y:S08]  /*6540*/  HMMA.16816.F32 R88, R4.reuse, R16, R88 ;  /* 0x000000100458723c */ /* 0x048ff00000001858 */
[C---:B------:R-:W-:Y:S08]  /*6550*/  HMMA.16816.F32 R92, R4.reuse, R18, R92 ;  /* 0x00000012045c723c */ /* 0x040ff0000000185c */
[C---:B----4-:R-:W-:Y:S08]  /*6560*/  HMMA.16816.F32 R104, R4.reuse, R8, R104 ;  /* 0x000000080468723c */ /* 0x050ff00000001868 */
[C---:B------:R-:W-:Y:S08]  /*6570*/  HMMA.16816.F32 R124, R4.reuse, R10, R124 ;  /* 0x0000000a047c723c */ /* 0x040ff0000000187c */
[C---:B--2---:R-:W-:Y:S08]  /*6580*/  HMMA.16816.F32 R108, R4.reuse, R24, R108 ;  /* 0x00000018046c723c */ /* 0x044ff0000000186c */
[C---:B------:R-:W-:Y:S08]  /*6590*/  HMMA.16816.F32 R112, R4.reuse, R26, R112 ;  /* 0x0000001a0470723c */ /* 0x040ff00000001870 */
[C---:B-1----:R-:W-:Y:S08]  /*65a0*/  HMMA.16816.F32 R120, R4.reuse, R12, R120 ;  /* 0x0000000c0478723c */ /* 0x042ff00000001878 */
        /* <DEDUP_REMOVED lines=10> */
[----:B------:R-:W-:Y:S02]  /*6650*/  IMAD.MOV.U32 R5, RZ, RZ, c[0x0][0x1a0] ;  /* 0x00006800ff057624 */ /* 0x000fe400078e00ff */
[----:B------:R-:W-:Y:S01]  /*6660*/  IMAD R9, R3, c[0x0][0x1a4], R4 ;  /* 0x0000690003097a24 */ /* 0x000fe200078e0204 */
[----:B------:R-:W-:Y:S01]  /*6670*/  LEA R16, P1, R7, c[0x0][0x170], 0x1 ;  /* 0x00005c0007107a11 */ /* 0x000fe200078208ff */
[----:B------:R-:W-:Y:S02]  /*6680*/  IMAD.MOV.U32 R4, RZ, RZ, c[0x0][0x1a4] ;  /* 0x00006900ff047624 */ /* 0x000fe400078e00ff */
[----:B------:R-:W-:Y:S02]  /*6690*/  IMAD.IADD R9, R11, 0x1, R9 ;  /* 0x000000010b097824 */ /* 0x000fe400078e0209 */
[----:B------:R-:W-:-:S03]  /*66a0*/  IMAD R218, R3, 0x40, R218 ;  /* 0x0000004003da7824 */ /* 0x000fc600078e02da */
[----:B------:R-:W-:Y:S02]  /*66b0*/  LEA.HI.X R6, R10, R209, R9, 0x6, P0 ;  /* 0x000000d10a067211 */ /* 0x000fe400000f3409 */
[----:B------:R-:W-:Y:S02]  /*66c0*/  LEA R18, P0, R5, R16, 0x6 ;  /* 0x0000001005127211 */ /* 0x000fe400078030ff */
[----:B------:R-:W-:Y:S02]  /*66d0*/  LEA.HI.X R17, R7, c[0x0][0x174], R6, 0x1, P1 ;  /* 0x00005d0007117a11 */ /* 0x000fe400008f0c06 */
[C---:B------:R-:W-:Y:S02]  /*66e0*/  IADD3 R132, R218.reuse, 0x11, RZ ;  /* 0x00000011da847810 */ /* 0x040fe40007ffe0ff */
        /* <DEDUP_REMOVED lines=11> */
[----:B------:R-:W2:Y:S04]  /*67a0*/  LDSM.16.M88.4 R136, [R197+0xc000] ;  /* 0x00c00000c588783b */ /* 0x000ea80000000200 */
[----:B------:R-:W3:Y:S04]  /*67b0*/  LDSM.16.M88.4 R28, [R197+0xc800] ;  /* 0x00c80000c51c783b */ /* 0x000ee80000000200 */
[----:B------:R-:W4:Y:S04]  /*67c0*/  LDSM.16.M88.4 R20, [R197+0xd000] ;  /* 0x00d00000c514783b */ /* 0x000f280000000200 */
[----:B------:R-:W1:Y:S04]  /*67d0*/  LDSM.16.M88.4 R12, [R197+0xd800] ;  /* 0x00d80000c50c783b */ /* 0x000e680000000200 */
[----:B------:R-:W-:Y:S04]  /*67e0*/  LDSM.16.M88.4 R152, [R196] ;  /* 0x00000000c498783b */ /* 0x000fe80000000200 */
[----:B------:R-:W5:Y:S04]  /*67f0*/  LDSM.16.M88.4 R8, [R195] ;  /* 0x00000000c308783b */ /* 0x000f680000000200 */
[----:B------:R-:W1:Y:S04]  /*6800*/  LDSM.16.M88.4 R144, [R187] ;  /* 0x00000000bb90783b */ /* 0x000e680000000200 */
[----:B------:R-:W1:Y:S04]  /*6810*/  LDSM.16.M88.4 R4, [R186] ;  /* 0x00000000ba04783b */ /* 0x000e680000000200 */
[----:B------:R-:W1:Y:S04]  /*6820*/  LDSM.16.M88.4 R156, [R185] ;  /* 0x00000000b99c783b */ /* 0x000e680000000200 */
[----:B------:R-:W-:Y:S01]  /*6830*/  LDSM.16.M88.4 R168, [R191+0xc800] ;  /* 0x00c80000bfa8783b */ /* 0x000fe20000000200 */
[C---:B--2---:R-:W-:Y:S03]  /*6840*/  HMMA.16816.F32 R140, R164.reuse, R136, RZ ;  /* 0x00000088a48c723c */ /* 0x044fe600000018ff */
[----:B------:R-:W-:Y:S04]  /*6850*/  LDSM.16.M88.4 R160, [R191+0xd000] ;  /* 0x00d00000bfa0783b */ /* 0x000fe80000000200 */
[----:B------:R-:W-:Y:S01]  /*6860*/  LDSM.16.M88.4 R148, [R191+0xd800] ;  /* 0x00d80000bf94783b */ /* 0x000fe20000000200 */
[C---:B------:R-:W-:Y:S03]  /*6870*/  HMMA.16816.F32 R136, R164.reuse, R138, RZ ;  /* 0x0000008aa488723c */ /* 0x040fe600000018ff */
[----:B------:R-:W-:Y:S04]  /*6880*/  LDSM.16.M88.4 R172, [R181] ;  /* 0x00000000b5ac783b */ /* 0x000fe80000000200 */
[----:B------:R-:W0:Y:S01]  /*6890*/  LDGDEPBAR ;  /* 0x00000000000079af */ /* 0x000e220000000000 */
[C---:B---3--:R-:W-:Y:S08]  /*68a0*/  HMMA.16816.F32 R32, R164.reuse, R28, RZ ;  /* 0x0000001ca420723c */ /* 0x048ff000000018ff */
[C---:B------:R-:W-:Y:S08]  /*68b0*/  HMMA.16816.F32 R28, R164.reuse, R30, RZ ;  /* 0x0000001ea41c723c */ /* 0x040ff000000018ff */
[C---:B----4-:R-:W-:Y:S08]  /*68c0*/  HMMA.16816.F32 R24, R164.reuse, R20, RZ ;  /* 0x00000014a418723c */ /* 0x050ff000000018ff */
[C---:B------:R-:W-:Y:S08]  /*68d0*/  HMMA.16816.F32 R20, R164.reuse, R22, RZ ;  /* 0x00000016a414723c */ /* 0x040ff000000018ff */
[C---:B-1----:R-:W-:Y:S08]  /*68e0*/  HMMA.16816.F32 R16, R164.reuse, R12, RZ ;  /* 0x0000000ca410723c */ /* 0x042ff000000018ff */
[----:B------:R-:W-:Y:S01]  /*68f0*/  HMMA.16816.F32 R164, R164, R14, RZ ;  /* 0x0000000ea4a4723c */ /* 0x000fe200000018ff */
[----:B------:R-:W-:Y:S07]  /*6900*/  LDSM.16.M88.4 R12, [R191+0xc000] ;  /* 0x00c00000bf0c783b */ /* 0x000fee0000000200 */
[C---:B-----5:R-:W-:Y:S08]  /*6910*/  HMMA.16816.F32 R140, R152.reuse, R8, R140 ;  /* 0x00000008988c723c */ /* 0x060ff0000000188c */
[C---:B------:R-:W-:Y:S01]  /*6920*/  HMMA.16816.F32 R136, R152.reuse, R10, R136 ;  /* 0x0000000a9888723c */ /* 0x040fe20000001888 */
[----:B------:R-:W1:Y:S07]  /*6930*/  LDSM.16.M88.4 R8, [R194] ;  /* 0x00000000c208783b */ /* 0x000e6e0000000200 */
[C---:B------:R-:W-:Y:S08]  /*6940*/  HMMA.16816.F32 R32, R152.reuse, R144, R32 ;  /* 0x000000909820723c */ /* 0x040ff00000001820 */
[C---:B------:R-:W-:Y:S01]  /*6950*/  HMMA.16816.F32 R28, R152.reuse, R146, R28 ;  /* 0x00000092981c723c */ /* 0x040fe2000000181c */
[----:B------:R-:W-:Y:S07]  /*6960*/  LDSM.16.M88.4 R144, [R184] ;  /* 0x00000000b890783b */ /* 0x000fee0000000200 */
[C---:B------:R-:W-:Y:S08]  /*6970*/  HMMA.16816.F32 R24, R152.reuse, R4, R24 ;  /* 0x000000049818723c */ /* 0x040ff00000001818 */
        /* <DEDUP_REMOVED lines=124> */
[----:B------:R-:W-:Y:S02]  /*7140*/  ISETP.GE.AND P1, PT, R4, R133, PT ;  /* 0x000000850400720c */ /* 0x000fe40003f26270 */
[C---:B------:R-:W-:Y:S01]  /*7150*/  HMMA.16816.F32 R16, R168.reuse, R172, R16 ;  /* 0x000000aca810723c */ /* 0x040fe20000001810 */
[C---:B------:R-:W-:Y:S02]  /*7160*/  ISETP.GE.AND P6, PT, R10.reuse, R213, PT ;  /* 0x000000d50a00720c */ /* 0x040fe40003fc6270 */
[----:B------:R-:W-:Y:S02]  /*7170*/  ISETP.GE.AND P2, PT, R10, R133, PT ;  /* 0x000000850a00720c */ /* 0x000fe40003f46270 */
[----:B------:R-:W-:Y:S02]  /*7180*/  FSEL R11, R138, -INF , !P4 ;  /* 0xff8000008a0b7808 */ /* 0x000fe40006000000 */
[----:B------:R-:W-:Y:S01]  /*7190*/  FSEL R10, R137, -INF , !P6 ;  /* 0xff800000890a7808 */ /* 0x000fe20007000000 */
[----:B------:R-:W-:Y:S01]  /*71a0*/  HMMA.16816.F32 R164, R168, R174, R164 ;  /* 0x000000aea8a4723c */ /* 0x000fe200000018a4 */
[----:B------:R-:W-:-:S02]  /*71b0*/  ISETP.GE.AND P4, PT, R132, R213, PT ;  /* 0x000000d58400720c */ /* 0x000fc40003f86270 */
[----:B------:R-:W-:Y:S02]  /*71c0*/  ISETP.GE.AND P6, PT, R132, R133, PT ;  /* 0x000000858400720c */ /* 0x000fe40003fc6270 */
[C---:B------:R-:W-:Y:S02]  /*71d0*/  IADD3 R132, R218.reuse, 0x18, RZ ;  /* 0x00000018da847810 */ /* 0x040fe40007ffe0ff */
[----:B------:R-:W-:Y:S01]  /*71e0*/  IADD3 R136, R218, 0x19, RZ ;  /* 0x00000019da887810 */ /* 0x000fe20007ffe0ff */
[----:B------:R-:W-:Y:S01]  /*71f0*/  HMMA.16816.F32 R28, R12, R6, R28 ;  /* 0x000000060c1c723c */ /* 0x000fe2000000181c */
[----:B------:R-:W2:Y:S01]  /*7200*/  LDSM.16.M88.4 R4, [R184+0x5800] ;  /* 0x00580000b804783b */ /* 0x000ea20000000200 */
[----:B------:R-:W-:Y:S01]  /*7210*/  FSEL R159, R139, -INF , !P2 ;  /* 0xff8000008b9f7808 */ /* 0x000fe20005000000 */
[----:B------:R-:W-:-:S04]  /*7220*/  DEPBAR.LE SB0, 0x0 ;  /* 0x000080000000791a */ /* 0x000fc80000000000 */
[----:B------:R-:W-:Y:S01]  /*7230*/  BAR.SYNC.DEFER_BLOCKING 0x0 ;  /* 0x0000000000007b1d */ /* 0x000fe20000010000 */
[----:B------:R-:W-:Y:S01]  /*7240*/  HMMA.16816.F32 R140, R160, R156, R140 ;  /* 0x0000009ca08c723c */ /* 0x000fe2000000188c */
[----:B------:R-:W-:Y:S02]  /*7250*/  ISETP.GE.AND P2, PT, R132, R213, PT ;  /* 0x000000d58400720c */ /* 0x000fe40003f46270 */
[----:B------:R-:W-:-:S05]  /*7260*/  FSEL R35, R35, -INF , !P6 ;  /* 0xff80000023237808 */ /* 0x000fca0007000000 */
[C---:B------:R-:W-:Y:S08]  /*7270*/  HMMA.16816.F32 R16, R160.reuse, R144, R16 ;  /* 0x00000090a010723c */ /* 0x040ff00000001810 */
[----:B------:R-:W-:Y:S07]  /*7280*/  HMMA.16816.F32 R164, R160, R146, R164 ;  /* 0x00000092a0a4723c */ /* 0x000fee00000018a4 */
[----:B------:R-:W-:Y:S01]  /*7290*/  FSEL R163, R34, -INF , !P1 ;  /* 0xff80000022a37808 */ /* 0x000fe20004800000 */
[----:B------:R-:W-:Y:S01]  /*72a0*/  HMMA.16816.F32 R140, R12, R8, R140 ;  /* 0x000000080c8c723c */ /* 0x000fe2000000188c */
[----:B------:R-:W-:-:S02]  /*72b0*/  FSEL R160, R32, -INF , !P0 ;  /* 0xff80000020a07808 */ /* 0x000fc40004000000 */
[----:B------:R-:W-:Y:S02]  /*72c0*/  FSEL R34, R33, -INF , !P4 ;  /* 0xff80000021227808 */ /* 0x000fe40006000000 */
[----:B------:R-:W-:Y:S02]  /*72d0*/  ISETP.GE.AND P0, PT, R132, R133, PT ;  /* 0x000000858400720c */ /* 0x000fe40003f06270 */
[C---:B------:R-:W-:Y:S01]  /*72e0*/  ISETP.GE.AND P1, PT, R136.reuse, R213, PT ;  /* 0x000000d58800720c */ /* 0x040fe20003f26270 */
[----:B-1----:R-:W-:Y:S01]  /*72f0*/  HMMA.16816.F32 R24, R12, R148, R24 ;  /* 0x000000940c18723c */ /* 0x002fe20000001818 */
[----:B------:R-:W-:Y:S02]  /*7300*/  ISETP.GE.AND P4, PT, R136, R133, PT ;  /* 0x000000858800720c */ /* 0x000fe40003f86270 */
[C---:B------:R-:W-:Y:S02]  /*7310*/  IADD3 R132, R218.reuse, 0x20, RZ ;  /* 0x00000020da847810 */ /* 0x040fe40007ffe0ff */
[----:B------:R-:W-:-:S02]  /*7320*/  IADD3 R136, R218, 0x21, RZ ;  /* 0x00000021da887810 */ /* 0x000fc40007ffe0ff */
[----:B------:R-:W-:Y:S01]  /*7330*/  FSEL R32, R28, -INF , !P2 ;  /* 0xff8000001c207808 */ /* 0x000fe20005000000 */
[C---:B------:R-:W-:Y:S01]  /*7340*/  HMMA.16816.F32 R20, R12.reuse, R150, R20 ;  /* 0x000000960c14723c */ /* 0x040fe20000001814 */
[----:B------:R-:W-:Y:S02]  /*7350*/  FSEL R33, R30, -INF , !P0 ;  /* 0xff8000001e217808 */ /* 0x000fe40004000000 */
[----:B------:R-:W-:Y:S02]  /*7360*/  ISETP.GE.AND P2, PT, R132, R133, PT ;  /* 0x000000858400720c */ /* 0x000fe40003f46270 */
[----:B------:R-:W-:Y:S02]  /*7370*/  ISETP.GE.AND P0, PT, R136, R213, PT ;  /* 0x000000d58800720c */ /* 0x000fe40003f06270 */
[----:B------:R-:W-:Y:S01]  /*7380*/  IADD3 R30, R218, 0x28, RZ ;  /* 0x00000028da1e7810 */ /* 0x000fe20007ffe0ff */
[----:B--2---:R-:W-:Y:S01]  /*7390*/  HMMA.16816.F32 R16, R12, R4, R16 ;  /* 0x000000040c10723c */ /* 0x004fe20000001810 */
[----:B------:R-:W-:-:S02]  /*73a0*/  FSEL R143, R143, -INF , !P3 ;  /* 0xff8000008f8f7808 */ /* 0x000fc40005800000 */
[C---:B------:R-:W-:Y:S02]  /*73b0*/  ISETP.GE.AND P3, PT, R218.reuse, R133, PT ;  /* 0x00000085da00720c */ /* 0x040fe40003f66270 */
[----:B------:R-:W-:Y:S02]  /*73c0*/  IADD3 R8, R218, 0x29, RZ ;  /* 0x00000029da087810 */ /* 0x000fe40007ffe0ff */
[----:B------:R-:W-:Y:S01]  /*73d0*/  ISETP.GE.AND P6, PT, R132, R213, PT ;  /* 0x000000d58400720c */ /* 0x000fe20003fc6270 */
[----:B------:R-:W-:Y:S01]  /*73e0*/  HMMA.16816.F32 R164, R12, R6, R164 ;  /* 0x000000060ca4723c */ /* 0x000fe200000018a4 */
[----:B------:R-:W-:Y:S02]  /*73f0*/  FSEL R5, R142, -INF , !P3 ;  /* 0xff8000008e057808 */ /* 0x000fe40005800000 */
[----:B------:R-:W-:Y:S02]  /*7400*/  FSEL R28, R29, -INF , !P1 ;  /* 0xff8000001d1c7808 */ /* 0x000fe40004800000 */
[----:B------:R-:W-:-:S02]  /*7410*/  FSEL R31, R31, -INF , !P4 ;  /* 0xff8000001f1f7808 */ /* 0x000fc40006000000 */
[----:B------:R-:W-:Y:S02]  /*7420*/  FSEL R171, R26, -INF , !P2 ;  /* 0xff8000001aab7808 */ /* 0x000fe40005000000 */
[----:B------:R-:W-:Y:S02]  /*7430*/  FSEL R174, R25, -INF , !P0 ;  /* 0xff80000019ae7808 */ /* 0x000fe40004000000 */
[----:B------:R-:W-:Y:S02]  /*7440*/  ISETP.NE.AND P3, PT, R2, 0x3, PT ;  /* 0x000000030200780c */ /* 0x000fe40003f65270 */
[----:B------:R-:W-:Y:S01]  /*7450*/  ISETP.GE.AND P1, PT, R136, R133, PT ;  /* 0x000000858800720c */ /* 0x000fe20003f26270 */
[----:B------:R-:W-:Y:S01]  /*7460*/  IMAD.MOV.U32 R136, RZ, RZ, R3 ;  /* 0x000000ffff887224 */ /* 0x000fe200078e0003 */
[-C--:B------:R-:W-:Y:S02]  /*7470*/  ISETP.GE.AND P4, PT, R30, R213.reuse, PT ;  /* 0x000000d51e00720c */ /* 0x080fe40003f86270 */
[----:B------:R-:W-:-:S02]  /*7480*/  ISETP.GE.AND P2, PT, R8, R213, PT ;  /* 0x000000d50800720c */ /* 0x000fc40003f46270 */
[-C--:B------:R-:W-:Y:S02]  /*7490*/  ISETP.GE.AND P0, PT, R8, R133.reuse, PT ;  /* 0x000000850800720c */ /* 0x080fe40003f06270 */
[----:B------:R-:W-:Y:S02]  /*74a0*/  IADD3 R8, R218, 0x30, RZ ;  /* 0x00000030da087810 */ /* 0x000fe40007ffe0ff */
[----:B------:R-:W-:Y:S02]  /*74b0*/  FSEL R170, R24, -INF , !P6 ;  /* 0xff80000018aa7808 */ /* 0x000fe40007000000 */
[----:B------:R-:W-:Y:S02]  /*74c0*/  ISETP.GE.AND P6, PT, R30, R133, PT ;  /* 0x000000851e00720c */ /* 0x000fe40003fc6270 */
[----:B------:R-:W-:Y:S02]  /*74d0*/  FSEL R175, R27, -INF , !P1 ;  /* 0xff8000001baf7808 */ /* 0x000fe40004800000 */
[----:B------:R-:W-:-:S02]  /*74e0*/  IADD3 R4, R218, 0x31, RZ ;  /* 0x00000031da047810 */ /* 0x000fc40007ffe0ff */
[----:B------:R-:W-:Y:S02]  /*74f0*/  FSEL R172, R20, -INF , !P4 ;  /* 0xff80000014ac7808 */ /* 0x000fe40006000000 */
[----:B------:R-:W-:Y:S02]  /*7500*/  FSEL R173, R23, -INF , !P0 ;  /* 0xff80000017ad7808 */ /* 0x000fe40004000000 */
[C---:B------:R-:W-:Y:S02]  /*7510*/  ISETP.GE.AND P1, PT, R8.reuse, R213, PT ;  /* 0x000000d50800720c */ /* 0x040fe40003f26270 */
[----:B------:R-:W-:Y:S02]  /*7520*/  ISETP.GE.AND P4, PT, R8, R133, PT ;  /* 0x000000850800720c */ /* 0x000fe40003f86270 */
[C---:B------:R-:W-:Y:S02]  /*7530*/  ISETP.GE.AND P0, PT, R218.reuse, R213, PT ;  /* 0x000000d5da00720c */ /* 0x040fe40003f06270 */
[----:B------:R-:W-:-:S02]  /*7540*/  IADD3 R6, R218, 0x38, RZ ;  /* 0x00000038da067810 */ /* 0x000fc40007ffe0ff */
[----:B------:R-:W-:Y:S02]  /*7550*/  IADD3 R218, R218, 0x39, RZ ;  /* 0x00000039dada7810 */ /* 0x000fe40007ffe0ff */
[----:B------:R-:W-:Y:S02]  /*7560*/  FSEL R169, R22, -INF , !P6 ;  /* 0xff80000016a97808 */ /* 0x000fe40007000000 */
[----:B------:R-:W-:Y:S02]  /*7570*/  FSEL R168, R21, -INF , !P2 ;  /* 0xff80000015a87808 */ /* 0x000fe40005000000 */
[C---:B------:R-:W-:Y:S02]  /*7580*/  ISETP.GE.AND P6, PT, R4.reuse, R213, PT ;  /* 0x000000d50400720c */ /* 0x040fe40003fc6270 */
[----:B------:R-:W-:Y:S02]  /*7590*/  ISETP.GE.AND P2, PT, R4, R133, PT ;  /* 0x000000850400720c */ /* 0x000fe40003f46270 */
[----:B------:R-:W-:-:S02]  /*75a0*/  FSEL R4, R141, -INF , !P5 ;  /* 0xff8000008d047808 */ /* 0x000fc40006800000 */
[----:B------:R-:W-:Y:S02]  /*75b0*/  FSEL R158, R16, -INF , !P1 ;  /* 0xff800000109e7808 */ /* 0x000fe40004800000 */
[----:B------:R-:W-:Y:S02]  /*75c0*/  FSEL R155, R18, -INF , !P4 ;  /* 0xff800000129b7808 */ /* 0x000fe40006000000 */
[----:B------:R-:W-:Y:S02]  /*75d0*/  FSEL R140, R140, -INF , !P0 ;  /* 0xff8000008c8c7808 */ /* 0x000fe40004000000 */
[C---:B------:R-:W-:Y:S02]  /*75e0*/  ISETP.GE.AND P5, PT, R6.reuse, R213, PT ;  /* 0x000000d50600720c */ /* 0x040fe40003fa6270 */
[----:B------:R-:W-:Y:S02]  /*75f0*/  ISETP.GE.AND P1, PT, R6, R133, PT ;  /* 0x000000850600720c */ /* 0x000fe40003f26270 */
[----:B------:R-:W-:-:S02]  /*7600*/  ISETP.GE.AND P4, PT, R218, R213, PT ;  /* 0x000000d5da00720c */ /* 0x000fc40003f86270 */
[----:B------:R-:W-:Y:S02]  /*7610*/  ISETP.GE.AND P0, PT, R218, R133, PT ;  /* 0x00000085da00720c */ /* 0x000fe40003f06270 */
[----:B------:R-:W-:Y:S02]  /*7620*/  FSEL R156, R17, -INF , !P6 ;  /* 0xff800000119c7808 */ /* 0x000fe40007000000 */
[----:B------:R-:W-:Y:S02]  /*7630*/  FSEL R147, R19, -INF , !P2 ;  /* 0xff80000013937808 */ /* 0x000fe40005000000 */
[----:B------:R-:W-:Y:S02]  /*7640*/  FSEL R146, R164, -INF , !P5 ;  /* 0xff800000a4927808 */ /* 0x000fe40006800000 */
[----:B------:R-:W-:Y:S02]  /*7650*/  FSEL R144, R165, -INF , !P4 ;  /* 0xff800000a5907808 */ /* 0x000fe40006000000 */
[----:B------:R-:W-:-:S02]  /*7660*/  FSEL R145, R166, -INF , !P1 ;  /* 0xff800000a6917808 */ /* 0x000fc40004800000 */
        /* <DEDUP_REMOVED lines=24> */
.L_x_8:
[----:B------:R-:W-:Y:S01]  /*77f0*/  FMNMX.FTZ R6, R0, R5, !PT ;  /* 0x0000000500067209 */ /* 0x000fe20007810000 */
[----:B-1----:R-:W-:Y:S01]  /*7800*/  LDSM.16.MT88.4 R12, [R190+0x12000] ;  /* 0x01200000be0c783b */ /* 0x002fe20000004200 */
[----:B------:R-:W-:-:S02]  /*7810*/  FMNMX.FTZ R3, R220, R140, !PT ;  /* 0x0000008cdc037209 */ /* 0x000fc40007810000 */
        /* <DEDUP_REMOVED lines=45> */
[----:B------:R-:W-:-:S04]  /*7af0*/  FSEL R154, R154, RZ, P0 ;  /* 0x000000ff9a9a7208 */ /* 0x000fc80000000000 */
[----:B------:R-:W-:Y:S01]  /*7b00*/  FSEL R157, R157, RZ, P1 ;  /* 0x000000ff9d9d7208 */ /* 0x000fe20000800000 */
[--C-:B------:R-:W-:Y:S01]  /*7b10*/  FFMA.FTZ R138, R5, c[0x0][0x23c], -R154.reuse ;  /* 0x00008f00058a7a23 */ /* 0x100fe2000001089a */
[----:B------:R-:W-:Y:S01]  /*7b20*/  FSEL R5, R132, RZ, P1 ;  /* 0x000000ff84057208 */ /* 0x000fe20000800000 */
[----:B------:R-:W-:Y:S02]  /*7b30*/  FFMA.FTZ R137, R143, c[0x0][0x23c], -R154 ;  /* 0x00008f008f897a23 */ /* 0x000fe4000001089a */
[----:B------:R-:W-:Y:S02]  /*7b40*/  FFMA.FTZ R149, R4, c[0x0][0x23c], -R157 ;  /* 0x00008f0004957a23 */ /* 0x000fe4000001089d */
[----:B------:R-:W-:Y:S01]  /*7b50*/  FADD.FTZ R4, R220, -R5 ;  /* 0x80000005dc047221 */ /* 0x000fe20000010000 */
[----:B------:R-:W-:Y:S01]  /*7b60*/  FSEL R5, R3, RZ, P0 ;  /* 0x000000ff03057208 */ /* 0x000fe20000000000 */
[--C-:B------:R-:W-:Y:S01]  /*7b70*/  FFMA.FTZ R148, R152, c[0x0][0x23c], -R157.reuse ;  /* 0x00008f0098947a23 */ /* 0x100fe2000001089d */
[----:B------:R-:W-:Y:S01]  /*7b80*/  MUFU.EX2 R138, R138 ;  /* 0x0000008a008a7308 */ /* 0x000fe20000000800 */
[----:B------:R-:W-:Y:S01]  /*7b90*/  FFMA.FTZ R150, R140, c[0x0][0x23c], -R157 ;  /* 0x00008f008c967a23 */ /* 0x000fe2000001089d */
[----:B------:R-:W-:Y:S01]  /*7ba0*/  ISETP.GE.AND P0, PT, R2, 0x4, PT ;  /* 0x000000040200780c */ /* 0x000fe20003f06270 */
[----:B------:R-:W-:Y:S01]  /*7bb0*/  FADD.FTZ R5, R0, -R5 ;  /* 0x8000000500057221 */ /* 0x000fe20000010000 */
[----:B------:R-:W-:Y:S01]  /*7bc0*/  LDSM.16.MT88.4 R140, [R190+0x12800] ;  /* 0x01280000be8c783b */ /* 0x000fe20000004200 */
[----:B------:R-:W-:-:S02]  /*7bd0*/  FFMA.FTZ R139, R10, c[0x0][0x23c], -R157 ;  /* 0x00008f000a8b7a23 */ /* 0x000fc4000001089d */
[--C-:B------:R-:W-:Y:S01]  /*7be0*/  FFMA.FTZ R133, R11, c[0x0][0x23c], -R154.reuse ;  /* 0x00008f000b857a23 */ /* 0x100fe2000001089a */
[----:B------:R-:W-:Y:S01]  /*7bf0*/  MUFU.EX2 R150, R150 ;  /* 0x0000009600967308 */ /* 0x000fe20000000800 */
[----:B------:R-:W-:Y:S01]  /*7c00*/  FFMA.FTZ R152, R159, c[0x0][0x23c], -R154 ;  /* 0x00008f009f987a23 */ /* 0x000fe2000001089a */
[----:B------:R-:W1:Y:S01]  /*7c10*/  LDSM.16.MT88.4 R8, [R189+0x12000] ;  /* 0x01200000bd08783b */ /* 0x000e620000004200 */
[----:B------:R-:W-:Y:S02]  /*7c20*/  FMUL.FTZ R151, R4, c[0x0][0x23c] ;  /* 0x00008f0004977a20 */ /* 0x000fe40000410000 */
[----:B------:R-:W-:Y:S02]  /*7c30*/  FMUL.FTZ R0, R5, c[0x0][0x23c] ;  /* 0x00008f0005007a20 */ /* 0x000fe40000410000 */
[--C-:B------:R-:W-:Y:S01]  /*7c40*/  FFMA.FTZ R159, R160, c[0x0][0x23c], -R157.reuse ;  /* 0x00008f00a09f7a23 */ /* 0x100fe2000001089d */
[----:B------:R-:W2:Y:S01]  /*7c50*/  MUFU.EX2 R149, R149 ;  /* 0x0000009500957308 */ /* 0x000ea20000000800 */
[----:B------:R-:W-:-:S02]  /*7c60*/  FFMA.FTZ R160, R34, c[0x0][0x23c], -R157 ;  /* 0x00008f0022a07a23 */ /* 0x000fc4000001089d */
[--C-:B------:R-:W-:Y:S02]  /*7c70*/  FFMA.FTZ R161, R32, c[0x0][0x23c], -R157.reuse ;  /* 0x00008f0020a17a23 */ /* 0x100fe4000001089d */
[--C-:B------:R-:W-:Y:S02]  /*7c80*/  FFMA.FTZ R162, R28, c[0x0][0x23c], -R157.reuse ;  /* 0x00008f001ca27a23 */ /* 0x100fe4000001089d */
[--C-:B------:R-:W-:Y:S01]  /*7c90*/  FFMA.FTZ R163, R163, c[0x0][0x23c], -R154.reuse ;  /* 0x00008f00a3a37a23 */ /* 0x100fe2000001089a */
[----:B------:R-:W-:Y:S01]  /*7ca0*/  MUFU.EX2 R148, R148 ;  /* 0x0000009400947308 */ /* 0x000fe20000000800 */
[--C-:B------:R-:W-:Y:S02]  /*7cb0*/  FFMA.FTZ R166, R35, c[0x0][0x23c], -R154.reuse ;  /* 0x00008f0023a67a23 */ /* 0x100fe4000001089a */
[--C-:B------:R-:W-:Y:S02]  /*7cc0*/  FFMA.FTZ R164, R33, c[0x0][0x23c], -R154.reuse ;  /* 0x00008f0021a47a23 */ /* 0x100fe4000001089a */
[----:B------:R-:W-:Y:S01]  /*7cd0*/  FFMA.FTZ R165, R31, c[0x0][0x23c], -R154 ;  /* 0x00008f001fa57a23 */ /* 0x000fe2000001089a */
[----:B------:R-:W-:Y:S01]  /*7ce0*/  LDSM.16.MT88.4 R32, [R189+0x12800] ;  /* 0x01280000bd20783b */ /* 0x000fe20000004200 */
[--C-:B------:R-:W-:Y:S01]  /*7cf0*/  FFMA.FTZ R167, R170, c[0x0][0x23c], -R157.reuse ;  /* 0x00008f00aaa77a23 */ /* 0x100fe2000001089d */
[----:B------:R-:W3:Y:S01]  /*7d00*/  MUFU.EX2 R139, R139 ;  /* 0x0000008b008b7308 */ /* 0x000ee20000000800 */
[----:B--2---:R-:W-:Y:S01]  /*7d10*/  F2FP.PACK_AB R4, R149, R150 ;  /* 0x000000969504723e */ /* 0x004fe200000000ff */
[----:B------:R-:W-:Y:S01]  /*7d20*/  LDSM.16.MT88.4 R28, [R188+0x12800] ;  /* 0x01280000bc1c783b */ /* 0x000fe20000004200 */
[----:B------:R-:W-:-:S02]  /*7d30*/  FFMA.FTZ R213, R168, c[0x0][0x23c], -R157 ;  /* 0x00008f00a8d57a23 */ /* 0x000fc4000001089d */
[--C-:B------:R-:W-:Y:S02]  /*7d40*/  FFMA.FTZ R170, R172, c[0x0][0x23c], -R157.reuse ;  /* 0x00008f00acaa7a23 */ /* 0x100fe4000001089d */
[--C-:B------:R-:W-:Y:S01]  /*7d50*/  FFMA.FTZ R168, R171, c[0x0][0x23c], -R154.reuse ;  /* 0x00008f00aba87a23 */ /* 0x100fe2000001089a */
[----:B------:R-:W2:Y:S01]  /*7d60*/  MUFU.EX2 R137, R137 ;  /* 0x0000008900897308 */ /* 0x000ea20000000800 */
[--C-:B------:R-:W-:Y:S02]  /*7d70*/  FFMA.FTZ R174, R174, c[0x0][0x23c], -R157.reuse ;  /* 0x00008f00aeae7a23 */ /* 0x100fe4000001089d */
[--C-:B------:R-:W-:Y:S02]  /*7d80*/  FFMA.FTZ R171, R175, c[0x0][0x23c], -R154.reuse ;  /* 0x00008f00afab7a23 */ /* 0x100fe4000001089a */
[--C-:B------:R-:W-:Y:S02]  /*7d90*/  FFMA.FTZ R169, R169, c[0x0][0x23c], -R154.reuse ;  /* 0x00008f00a9a97a23 */ /* 0x100fe4000001089a */
[----:B------:R-:W-:Y:S01]  /*7da0*/  FFMA.FTZ R172, R173, c[0x0][0x23c], -R154 ;  /* 0x00008f00adac7a23 */ /* 0x000fe2000001089a */
[----:B------:R-:W-:Y:S01]  /*7db0*/  MUFU.EX2 R133, R133 ;  /* 0x0000008500857308 */ /* 0x000fe20000000800 */
[----:B---3--:R-:W-:Y:S01]  /*7dc0*/  F2FP.PACK_AB R6, R139, R148 ;  /* 0x000000948b06723e */ /* 0x008fe200000000ff */
[----:B------:R-:W-:-:S02]  /*7dd0*/  FFMA.FTZ R173, R156, c[0x0][0x23c], -R157 ;  /* 0x00008f009cad7a23 */ /* 0x000fc4000001089d */
[--C-:B------:R-:W-:Y:S02]  /*7de0*/  FFMA.FTZ R158, R158, c[0x0][0x23c], -R157.reuse ;  /* 0x00008f009e9e7a23 */ /* 0x100fe4000001089d */
[----:B------:R-:W-:Y:S02]  /*7df0*/  FFMA.FTZ R156, R146, c[0x0][0x23c], -R157 ;  /* 0x00008f00929c7a23 */ /* 0x000fe4000001089d */
[----:B------:R-:W3:Y:S01]  /*7e00*/  MUFU.EX2 R152, R152 ;  /* 0x0000009800987308 */ /* 0x000ee20000000800 */
[----:B--2---:R-:W-:Y:S01]  /*7e10*/  F2FP.PACK_AB R5, R137, R138 ;  /* 0x0000008a8905723e */ /* 0x004fe200000000ff */
[--C-:B------:R-:W-:Y:S02]  /*7e20*/  FFMA.FTZ R155, R155, c[0x0][0x23c], -R154.reuse ;  /* 0x00008f009b9b7a23 */ /* 0x100fe4000001089a */
[--C-:B------:R-:W-:Y:S02]  /*7e30*/  FFMA.FTZ R218, R147, c[0x0][0x23c], -R154.reuse ;  /* 0x00008f0093da7a23 */ /* 0x100fe4000001089a */
[----:B------:R-:W-:-:S02]  /*7e40*/  FFMA.FTZ R175, R145, c[0x0][0x23c], -R154 ;  /* 0x00008f0091af7a23 */ /* 0x000fc4000001089a */
[----:B------:R-:W2:Y:S01]  /*7e50*/  MUFU.EX2 R151, R151 ;  /* 0x0000009700977308 */ /* 0x000ea20000000800 */
[----:B------:R-:W-:Y:S02]  /*7e60*/  FFMA.FTZ R157, R144, c[0x0][0x23c], -R157 ;  /* 0x00008f00909d7a23 */ /* 0x000fe4000001089d */
[----:B------:R-:W-:Y:S01]  /*7e70*/  FFMA.FTZ R154, R153, c[0x0][0x23c], -R154 ;  /* 0x00008f00999a7a23 */ /* 0x000fe2000001089a */
[----:B------:R-:W-:Y:S04]  /*7e80*/  LDSM.16.MT88.4 R144, [R190+0x13800] ;  /* 0x01380000be90783b */ /* 0x000fe80000004200 */
[----:B------:R-:W4:Y:S01]  /*7e90*/  MUFU.EX2 R0, R0 ;  /* 0x0000000000007308 */ /* 0x000f220000000800 */
[----:B---3--:R-:W-:Y:S01]  /*7ea0*/  F2FP.PACK_AB R7, R152, R133 ;  /* 0x000000859807723e */ /* 0x008fe200000000ff */
[----:B--2---:R-:W-:-:S06]  /*7eb0*/  FMUL.FTZ R40, R40, R151 ;  /* 0x0000009728287220 */ /* 0x004fcc0000410000 */
[----:B------:R-:W-:Y:S01]  /*7ec0*/  MUFU.EX2 R159, R159 ;  /* 0x0000009f009f7308 */ /* 0x000fe20000000800 */
[-C--:B------:R-:W-:Y:S02]  /*7ed0*/  FMUL.FTZ R41, R41, R151.reuse ;  /* 0x0000009729297220 */ /* 0x080fe40000410000 */
[-C--:B------:R-:W-:Y:S02]  /*7ee0*/  FMUL.FTZ R44, R44, R151.reuse ;  /* 0x000000972c2c7220 */ /* 0x080fe40000410000 */
[----:B------:R-:W-:Y:S02]  /*7ef0*/  FMUL.FTZ R45, R45, R151 ;  /* 0x000000972d2d7220 */ /* 0x000fe40000410000 */
[-C--:B----4-:R-:W-:Y:S01]  /*7f00*/  FMUL.FTZ R42, R42, R0.reuse ;  /* 0x000000002a2a7220 */ /* 0x090fe20000410000 */
[----:B------:R-:W2:Y:S01]  /*7f10*/  MUFU.EX2 R160, R160 ;  /* 0x000000a000a07308 */ /* 0x000ea20000000800 */
[-C--:B------:R-:W-:Y:S02]  /*7f20*/  FMUL.FTZ R43, R43, R0.reuse ;  /* 0x000000002b2b7220 */ /* 0x080fe40000410000 */
[----:B------:R-:W-:-:S02]  /*7f30*/  FMUL.FTZ R46, R46, R0 ;  /* 0x000000002e2e7220 */ /* 0x000fc40000410000 */
[-C--:B------:R-:W-:Y:S02]  /*7f40*/  FMUL.FTZ R47, R47, R0.reuse ;  /* 0x000000002f2f7220 */ /* 0x080fe40000410000 */
[-C--:B------:R-:W-:Y:S01]  /*7f50*/  FMUL.FTZ R128, R128, R151.reuse ;  /* 0x0000009780807220 */ /* 0x080fe20000410000 */
[C---:B------:R-:W-:Y:S01]  /*7f60*/  HMMA.16816.F32 R40, R4.reuse, R12, R40 ;  /* 0x0000000c0428723c */ /* 0x040fe20000001828 */
[-C--:B------:R-:W-:Y:S01]  /*7f70*/  FMUL.FTZ R129, R129, R151.reuse ;  /* 0x0000009781817220 */ /* 0x080fe20000410000 */
[----:B------:R-:W-:Y:S01]  /*7f80*/  MUFU.EX2 R161, R161 ;  /* 0x000000a100a17308 */ /* 0x000fe20000000800 */
[-C--:B------:R-:W-:Y:S02]  /*7f90*/  FMUL.FTZ R130, R130, R0.reuse ;  /* 0x0000000082827220 */ /* 0x080fe40000410000 */
[-C--:B------:R-:W-:Y:S02]  /*7fa0*/  FMUL.FTZ R131, R131, R0.reuse ;  /* 0x0000000083837220 */ /* 0x080fe40000410000 */
[-C--:B------:R-:W-:Y:S01]  /*7fb0*/  FMUL.FTZ R36, R36, R151.reuse ;  /* 0x0000009724247220 */ /* 0x080fe20000410000 */
[----:B------:R-:W-:Y:S01]  /*7fc0*/  HMMA.16816.F32 R44, R4, R14, R44 ;  /* 0x0000000e042c723c */ /* 0x000fe2000000182c */
[----:B------:R-:W3:Y:S01]  /*7fd0*/  LDSM.16.MT88.4 R12, [R192+0x14000] ;  /* 0x01400000c00c783b */ /* 0x000ee20000004200 */
[----:B------:R-:W-:Y:S01]  /*7fe0*/  FMUL.FTZ R37, R37, R151 ;  /* 0x0000009725257220 */ /* 0x000fe20000410000 */
[----:B------:R-:W-:Y:S01]  /*7ff0*/  MUFU.EX2 R162, R162 ;  /* 0x000000a200a27308 */ /* 0x000fe20000000800 */
        /* <DEDUP_REMOVED lines=16> */
[C---:B-1----:R-:W-:Y:S01]  /*8100*/  HMMA.16816.F32 R48, R4.reuse, R8, R48 ;  /* 0x000000080430723c */ /* 0x042fe20000001830 */
[-C--:B------:R-:W-:Y:S02]  /*8110*/  FMUL.FTZ R65, R65, R151.reuse ;  /* 0x0000009741417220 */ /* 0x080fe40000410000 */
[-C--:B------:R-:W-:Y:S01]  /*8120*/  FMUL.FTZ R66, R66, R0.reuse ;  /* 0x0000000042427220 */ /* 0x080fe20000410000 */
[----:B------:R-:W-:Y:S01]  /*8130*/  MUFU.EX2 R164, R164 ;  /* 0x000000a400a47308 */ /* 0x000fe20000000800 */
[----:B------:R-:W-:Y:S02]  /*8140*/  FMUL.FTZ R67, R67, R0 ;  /* 0x0000000043437220 */ /* 0x000fe40000410000 */
[-C--:B------:R-:W-:Y:S01]  /*8150*/  FMUL.FTZ R68, R68, R151.reuse ;  /* 0x0000009744447220 */ /* 0x080fe20000410000 */
[----:B------:R-:W-:Y:S01]  /*8160*/  HMMA.16816.F32 R52, R4, R10, R52 ;  /* 0x0000000a0434723c */ /* 0x000fe20000001834 */
[----:B------:R-:W1:Y:S01]  /*8170*/  LDSM.16.MT88.4 R8, [R190+0x14000] ;  /* 0x01400000be08783b */ /* 0x000e620000004200 */
[----:B------:R-:W-:-:S02]  /*8180*/  FMUL.FTZ R69, R69, R151 ;  /* 0x0000009745457220 */ /* 0x000fc40000410000 */
[-C--:B------:R-:W-:Y:S01]  /*8190*/  FMUL.FTZ R70, R70, R0.reuse ;  /* 0x0000000046467220 */ /* 0x080fe20000410000 */
[----:B------:R-:W1:Y:S01]  /*81a0*/  MUFU.EX2 R165, R165 ;  /* 0x000000a500a57308 */ /* 0x000e620000000800 */
[-C--:B------:R-:W-:Y:S02]  /*81b0*/  FMUL.FTZ R71, R71, R0.reuse ;  /* 0x0000000047477220 */ /* 0x080fe40000410000 */
[C---:B---3--:R-:W-:Y:S01]  /*81c0*/  HMMA.16816.F32 R64, R4.reuse, R12, R64 ;  /* 0x0000000c0440723c */ /* 0x048fe20000001840 */
[-C--:B------:R-:W-:Y:S02]  /*81d0*/  FMUL.FTZ R56, R56, R151.reuse ;  /* 0x0000009738387220 */ /* 0x080fe40000410000 */
[-C--:B------:R-:W-:Y:S02]  /*81e0*/  FMUL.FTZ R57, R57, R151.reuse ;  /* 0x0000009739397220 */ /* 0x080fe40000410000 */
[-C--:B------:R-:W-:Y:S01]  /*81f0*/  FMUL.FTZ R58, R58, R0.reuse ;  /* 0x000000003a3a7220 */ /* 0x080fe20000410000 */
[----:B------:R-:W-:Y:S01]  /*8200*/  MUFU.EX2 R167, R167 ;  /* 0x000000a700a77308 */ /* 0x000fe20000000800 */
[----:B------:R-:W-:Y:S01]  /*8210*/  FMUL.FTZ R59, R59, R0 ;  /* 0x000000003b3b7220 */ /* 0x000fe20000410000 */
[----:B------:R-:W-:Y:S01]  /*8220*/  HMMA.16816.F32 R68, R4, R14, R68 ;  /* 0x0000000e0444723c */ /* 0x000fe20000001844 */
[----:B------:R-:W3:Y:S01]  /*8230*/  LDSM.16.MT88.4 R12, [R188+0x14000] ;  /* 0x01400000bc0c783b */ /* 0x000ee20000004200 */
[----:B------:R-:W-:-:S02]  /*8240*/  FMUL.FTZ R60, R60, R151 ;  /* 0x000000973c3c7220 */ /* 0x000fc40000410000 */
[-C--:B------:R-:W-:Y:S02]  /*8250*/  FMUL.FTZ R61, R61, R151.reuse ;  /* 0x000000973d3d7220 */ /* 0x080fe40000410000 */
[-C--:B------:R-:W-:Y:S01]  /*8260*/  FMUL.FTZ R62, R62, R0.reuse ;  /* 0x000000003e3e7220 */ /* 0x080fe20000410000 */
[----:B------:R-:W1:Y:S01]  /*8270*/  MUFU.EX2 R174, R174 ;  /* 0x000000ae00ae7308 */ /* 0x000e620000000800 */
[-C--:B------:R-:W-:Y:S02]  /*8280*/  FMUL.FTZ R63, R63, R0.reuse ;  /* 0x000000003f3f7220 */ /* 0x080fe40000410000 */
        /* <DEDUP_REMOVED lines=8> */
[-C--:B------:R-:W-:Y:S01]  /*8310*/  FMUL.FTZ R77, R77, R151.reuse ;  /* 0x000000974d4d7220 */ /* 0x080fe20000410000 */
[----:B------:R-:W4:Y:S01]  /*8320*/  LDSM.16.MT88.4 R16, [R189+0x14000] ;  /* 0x01400000bd10783b */ /* 0x000f220000004200 */
[-C--:B------:R-:W-:Y:S01]  /*8330*/  FMUL.FTZ R78, R78, R0.reuse ;  /* 0x000000004e4e7220 */ /* 0x080fe20000410000 */
[----:B------:R-:W-:Y:S01]  /*8340*/  MUFU.EX2 R213, R213 ;  /* 0x000000d500d57308 */ /* 0x000fe20000000800 */
[----:B------:R-:W-:Y:S02]  /*8350*/  FMUL.FTZ R79, R79, R0 ;  /* 0x000000004f4f7220 */ /* 0x000fe40000410000 */
[-C--:B------:R-:W-:Y:S01]  /*8360*/  FMUL.FTZ R88, R88, R151.reuse ;  /* 0x0000009758587220 */ /* 0x080fe20000410000 */
[----:B-1----:R-:W-:Y:S01]  /*8370*/  HMMA.16816.F32 R72, R4, R8, R72 ;  /* 0x000000080448723c */ /* 0x002fe20000001848 */
[----:B------:R-:W-:-:S02]  /*8380*/  FMUL.FTZ R89, R89, R151 ;  /* 0x0000009759597220 */ /* 0x000fc40000410000 */
[-C--:B------:R-:W-:Y:S01]  /*8390*/  FMUL.FTZ R90, R90, R0.reuse ;  /* 0x000000005a5a7220 */ /* 0x080fe20000410000 */
[----:B------:R-:W-:Y:S01]  /*83a0*/  MUFU.EX2 R168, R168 ;  /* 0x000000a800a87308 */ /* 0x000fe20000000800 */
[-C--:B------:R-:W-:Y:S02]  /*83b0*/  FMUL.FTZ R91, R91, R0.reuse ;  /* 0x000000005b5b7220 */ /* 0x080fe40000410000 */
[-C--:B------:R-:W-:Y:S01]  /*83c0*/  FMUL.FTZ R92, R92, R151.reuse ;  /* 0x000000975c5c7220 */ /* 0x080fe20000410000 */
[----:B------:R-:W-:Y:S01]  /*83d0*/  HMMA.16816.F32 R76, R4, R10, R76 ;  /* 0x0000000a044c723c */ /* 0x000fe2000000184c */
[----:B------:R-:W1:Y:S01]  /*83e0*/  LDSM.16.MT88.4 R8, [R192+0x16000] ;  /* 0x01600000c008783b */ /* 0x000e620000004200 */
[----:B------:R-:W-:Y:S02]  /*83f0*/  FMUL.FTZ R93, R93, R151 ;  /* 0x000000975d5d7220 */ /* 0x000fe40000410000 */
[-C--:B------:R-:W-:Y:S01]  /*8400*/  FMUL.FTZ R94, R94, R0.reuse ;  /* 0x000000005e5e7220 */ /* 0x080fe20000410000 */
[----:B------:R-:W1:Y:S01]  /*8410*/  MUFU.EX2 R171, R171 ;  /* 0x000000ab00ab7308 */ /* 0x000e620000000800 */
[----:B------:R-:W-:-:S02]  /*8420*/  FMUL.FTZ R95, R95, R0 ;  /* 0x000000005f5f7220 */ /* 0x000fc40000410000 */
        /* <DEDUP_REMOVED lines=24> */
[----:B------:R-:W2:Y:S01]  /*85b0*/  MUFU.EX2 R173, R173 ;  /* 0x000000ad00ad7308 */ /* 0x000ea20000000800 */
        /* <DEDUP_REMOVED lines=12> */
[----:B------:R-:W-:Y:S01]  /*8680*/  MUFU.EX2 R157, R157 ;  /* 0x0000009d009d7308 */ /* 0x000fe20000000800 */
        /* <DEDUP_REMOVED lines=26> */
[-C--:B------:R-:W-:Y:S02]  /*8830*/  FMUL.FTZ R119, R119, R0.reuse ;  /* 0x0000000077777220 */ /* 0x080fe40000410000 */
[----:B------:R-:W-:Y:S01]  /*8840*/  FFMA.FTZ R150, R221, R151, R150 ;  /* 0x00000097dd967223 */ /* 0x000fe20000010096 */
[----:B-1----:R-:W-:Y:S01]  /*8850*/  HMMA.16816.F32 R120, R4, R8, R120 ;  /* 0x000000080478723c */ /* 0x002fe20000001878 */
        /* <DEDUP_REMOVED lines=9> */
[----:B--2---:R-:W-:Y:S01]  /*88f0*/  F2FP.PACK_AB R4, R160, R159 ;  /* 0x0000009fa004723e */ /* 0x004fe200000000ff */
[----:B------:R-:W-:Y:S01]  /*8900*/  FADD.FTZ R159, R159, R0 ;  /* 0x000000009f9f7221 */ /* 0x000fe20000010000 */
[----:B-----5:R-:W-:-:S02]  /*8910*/  F2FP.PACK_AB R5, R166, R163 ;  /* 0x000000a3a605723e */ /* 0x020fc400000000ff */
[----:B------:R-:W-:Y:S01]  /*8920*/  F2FP.PACK_AB R6, R162, R161 ;  /* 0x000000a1a206723e */ /* 0x000fe200000000ff */
[----:B------:R-:W-:Y:S01]  /*8930*/  FADD.FTZ R160, R160, R159 ;  /* 0x0000009fa0a07221 */ /* 0x000fe20000010000 */
[----:B------:R-:W-:-:S03]  /*8940*/  F2FP.PACK_AB R7, R165, R164 ;  /* 0x000000a4a507723e */ /* 0x000fc600000000ff */
[----:B------:R-:W-:-:S04]  /*8950*/  FADD.FTZ R161, R161, R160 ;  /* 0x000000a0a1a17221 */ /* 0x000fc80000010000 */
[----:B---3--:R-:W-:Y:S01]  /*8960*/  HMMA.16816.F32 R128, R4, R12, R128 ;  /* 0x0000000c0480723c */ /* 0x008fe20000001880 */
[----:B------:R-:W-:-:S07]  /*8970*/  FADD.FTZ R162, R162, R161 ;  /* 0x000000a1a2a27221 */ /* 0x000fce0000010000 */
        /* <DEDUP_REMOVED lines=35> */
[----:B------:R-:W-:-:S02]  /*8bb0*/  F2FP.PACK_AB R4, R174, R167 ;  /* 0x000000a7ae04723e */ /* 0x000fc400000000ff */
[----:B------:R-:W-:Y:S02]  /*8bc0*/  F2FP.PACK_AB R5, R171, R168 ;  /* 0x000000a8ab05723e */ /* 0x000fe400000000ff */
[----:B------:R-:W-:Y:S02]  /*8bd0*/  F2FP.PACK_AB R6, R213, R170 ;  /* 0x000000aad506723e */ /* 0x000fe400000000ff */
[----:B------:R-:W-:-:S07]  /*8be0*/  F2FP.PACK_AB R7, R172, R169 ;  /* 0x000000a9ac07723e */ /* 0x000fce00000000ff */
[C---:B-1----:R-:W-:Y:S08]  /*8bf0*/  HMMA.16816.F32 R128, R4.reuse, R12, R128 ;  /* 0x0000000c0480723c */ /* 0x042ff00000001880 */
        /* <DEDUP_REMOVED lines=9> */
[C---:B------:R-:W-:Y:S01]  /*8c90*/  HMMA.16816.F32 R84, R4.reuse, R18, R84 ;  /* 0x000000120454723c */ /* 0x040fe20000001854 */
[----:B------:R-:W3:Y:S07]  /*8ca0*/  LDSM.16.MT88.4 R16, [R189+0x17000] ;  /* 0x01700000bd10783b */ /* 0x000eee0000004200 */
[C---:B-1----:R-:W-:Y:S08]  /*8cb0*/  HMMA.16816.F32 R88, R4.reuse, R12, R88 ;  /* 0x0000000c0458723c */ /* 0x042ff00000001858 */
[C---:B------:R-:W-:Y:S01]  /*8cc0*/  HMMA.16816.F32 R92, R4.reuse, R14, R92 ;  /* 0x0000000e045c723c */ /* 0x040fe2000000185c */
[----:B------:R-:W1:Y:S07]  /*8cd0*/  LDSM.16.MT88.4 R12, [R188+0x17000] ;  /* 0x01700000bc0c783b */ /* 0x000e6e0000004200 */
[C---:B----4-:R-:W-:Y:S08]  /*8ce0*/  HMMA.16816.F32 R96, R4.reuse, R8, R96 ;  /* 0x000000080460723c */ /* 0x050ff00000001860 */
[C---:B------:R-:W-:Y:S01]  /*8cf0*/  HMMA.16816.F32 R100, R4.reuse, R10, R100 ;  /* 0x0000000a0464723c */ /* 0x040fe20000001864 */
[----:B------:R-:W4:Y:S07]  /*8d00*/  LDSM.16.MT88.4 R8, [R192+0x13800] ;  /* 0x01380000c008783b */ /* 0x000f2e0000004200 */
        /* <DEDUP_REMOVED lines=15> */
[C---:B-1----:R-:W-:Y:S08]  /*8e00*/  HMMA.16816.F32 R120, R4.reuse, R12, R120 ;  /* 0x0000000c0478723c */ /* 0x042ff00000001878 */
[----:B------:R-:W-:Y:S01]  /*8e10*/  HMMA.16816.F32 R116, R4, R14, R116 ;  /* 0x0000000e0474723c */ /* 0x000fe20000001874 */
[----:B------:R-:W1:Y:S06]  /*8e20*/  LDSM.16.MT88.4 R12, [R192+0x17800] ;  /* 0x01780000c00c783b */ /* 0x000e6c0000004200 */
[----:B------:R-:W-:-:S02]  /*8e30*/  F2FP.PACK_AB R4, R173, R158 ;  /* 0x0000009ead04723e */ /* 0x000fc400000000ff */
[----:B------:R-:W-:Y:S02]  /*8e40*/  F2FP.PACK_AB R5, R218, R155 ;  /* 0x0000009bda05723e */ /* 0x000fe400000000ff */
[----:B------:R-:W-:Y:S02]  /*8e50*/  F2FP.PACK_AB R6, R157, R156 ;  /* 0x0000009c9d06723e */ /* 0x000fe400000000ff */
[----:B------:R-:W-:-:S07]  /*8e60*/  F2FP.PACK_AB R7, R154, R175 ;  /* 0x000000af9a07723e */ /* 0x000fce00000000ff */
[C---:B----4-:R-:W-:Y:S08]  /*8e70*/  HMMA.16816.F32 R128, R4.reuse, R8, R128 ;  /* 0x000000080480723c */ /* 0x050ff00000001880 */
[C---:B------:R-:W-:Y:S01]  /*8e80*/  HMMA.16816.F32 R36, R4.reuse, R10, R36 ;  /* 0x0000000a0424723c */ /* 0x040fe20000001824 */
[----:B------:R-:W3:Y:S07]  /*8e90*/  LDSM.16.MT88.4 R8, [R190+0x17800] ;  /* 0x01780000be08783b */ /* 0x000eee0000004200 */
[C---:B--2---:R-:W-:Y:S08]  /*8ea0*/  HMMA.16816.F32 R64, R4.reuse, R24, R64 ;  /* 0x000000180440723c */ /* 0x044ff00000001840 */
[C---:B------:R-:W-:Y:S01]  /*8eb0*/  HMMA.16816.F32 R68, R4.reuse, R26, R68 ;  /* 0x0000001a0444723c */ /* 0x040fe20000001844 */
[----:B------:R-:W2:Y:S07]  /*8ec0*/  LDSM.16.MT88.4 R24, [R189+0x17800] ;  /* 0x01780000bd18783b */ /* 0x000eae0000004200 */
[C---:B-1----:R-:W-:Y:S08]  /*8ed0*/  HMMA.16816.F32 R96, R4.reuse, R12, R96 ;  /* 0x0000000c0460723c */ /* 0x042ff00000001860 */
[C---:B------:R-:W-:Y:S01]  /*8ee0*/  HMMA.16816.F32 R100, R4.reuse, R14, R100 ;  /* 0x0000000e0464723c */ /* 0x040fe20000001864 */
[----:B------:R-:W1:Y:S07]  /*8ef0*/  LDSM.16.MT88.4 R12, [R188+0x17800] ;  /* 0x01780000bc0c783b */ /* 0x000e6e0000004200 */
[C---:B------:R-:W-:Y:S08]  /*8f00*/  HMMA.16816.F32 R40, R4.reuse, R144, R40 ;  /* 0x000000900428723c */ /* 0x040ff00000001828 */
[C---:B---3--:R-:W-:Y:S07]  /*8f10*/  HMMA.16816.F32 R104, R4.reuse, R8, R104 ;  /* 0x000000080468723c */ /* 0x048fee0000001868 */
[----:B------:R-:W-:Y:S01]  /*8f20*/  FADD.FTZ R9, R163, R152 ;  /* 0x00000098a3097221 */ /* 0x000fe20000010000 */
[----:B------:R-:W-:Y:S03]  /*8f30*/  HMMA.16816.F32 R44, R4, R146, R44 ;  /* 0x00000092042c723c */ /* 0x000fe6000000182c */
[----:B------:R-:W-:-:S04]  /*8f40*/  FADD.FTZ R9, R166, R9 ;  /* 0x00000009a6097221 */ /* 0x000fc80000010000 */
[----:B------:R-:W-:Y:S01]  /*8f50*/  FADD.FTZ R164, R164, R9 ;  /* 0x00000009a4a47221 */ /* 0x000fe20000010000 */
[C---:B------:R-:W-:Y:S01]  /*8f60*/  HMMA.16816.F32 R48, R4.reuse, R140, R48 ;  /* 0x0000008c0430723c */ /* 0x040fe20000001830 */
[----:B------:R-:W-:Y:S02]  /*8f70*/  FADD.FTZ R9, R167, R162 ;  /* 0x000000a2a7097221 */ /* 0x000fe40000010000 */
[----:B------:R-:W-:Y:S02]  /*8f80*/  FADD.FTZ R165, R165, R164 ;  /* 0x000000a4a5a57221 */ /* 0x000fe40000010000 */
[----:B------:R-:W-:Y:S02]  /*8f90*/  FADD.FTZ R9, R174, R9 ;  /* 0x00000009ae097221 */ /* 0x000fe40000010000 */
[----:B------:R-:W-:Y:S01]  /*8fa0*/  FADD.FTZ R0, R168, R165 ;  /* 0x000000a5a8007221 */ /* 0x000fe20000010000 */
[----:B------:R-:W-:Y:S01]  /*8fb0*/  HMMA.16816.F32 R52, R4, R142, R52 ;  /* 0x0000008e0434723c */ /* 0x000fe20000001834 */
[----:B------:R-:W-:-:S02]  /*8fc0*/  FADD.FTZ R170, R170, R9 ;  /* 0x00000009aaaa7221 */ /* 0x000fc40000010000 */
[----:B------:R-:W-:Y:S02]  /*8fd0*/  FADD.FTZ R0, R171, R0 ;  /* 0x00000000ab007221 */ /* 0x000fe40000010000 */
[----:B------:R-:W-:Y:S02]  /*8fe0*/  FADD.FTZ R213, R213, R170 ;  /* 0x000000aad5d57221 */ /* 0x000fe40000010000 */
[----:B------:R-:W-:Y:S01]  /*8ff0*/  FADD.FTZ R169, R169, R0 ;  /* 0x00000000a9a97221 */ /* 0x000fe20000010000 */
[----:B------:R-:W-:Y:S01]  /*9000*/  HMMA.16816.F32 R56, R4, R32, R56 ;  /* 0x000000200438723c */ /* 0x000fe20000001838 */
[----:B------:R-:W-:Y:S01]  /*9010*/  FADD.FTZ R158, R158, R213 ;  /* 0x000000d59e9e7221 */ /* 0x000fe20000010000 */
[----:B------:R-:W-:Y:S01]  /*9020*/  @P0 IADD3 R213, R2, -0x4, RZ ;  /* 0xfffffffc02d50810 */ /* 0x000fe20007ffe0ff */
[----:B------:R-:W-:Y:S02]  /*9030*/  FADD.FTZ R172, R172, R169 ;  /* 0x000000a9acac7221 */ /* 0x000fe40000010000 */
[----:B------:R-:W-:-:S02]  /*9040*/  FADD.FTZ R173, R173, R158 ;  /* 0x0000009eadad7221 */ /* 0x000fc40000010000 */
[----:B------:R-:W-:Y:S01]  /*9050*/  FADD.FTZ R155, R155, R172 ;  /* 0x000000ac9b9b7221 */ /* 0x000fe20000010000 */
[C---:B------:R-:W-:Y:S01]  /*9060*/  HMMA.16816.F32 R60, R4.reuse, R34, R60 ;  /* 0x00000022043c723c */ /* 0x040fe2000000183c */
[----:B------:R-:W-:Y:S02]  /*9070*/  FADD.FTZ R156, R156, R173 ;  /* 0x000000ad9c9c7221 */ /* 0x000fe40000010000 */
[----:B------:R-:W-:Y:S02]  /*9080*/  FADD.FTZ R218, R218, R155 ;  /* 0x0000009bdada7221 */ /* 0x000fe40000010000 */
[----:B------:R-:W-:Y:S02]  /*9090*/  FADD.FTZ R221, R157, R156 ;  /* 0x0000009c9ddd7221 */ /* 0x000fe40000010000 */
[----:B------:R-:W-:Y:S01]  /*90a0*/  FADD.FTZ R175, R175, R218 ;  /* 0x000000daafaf7221 */ /* 0x000fe20000010000 */
[----:B------:R-:W-:Y:S03]  /*90b0*/  HMMA.16816.F32 R72, R4, R28, R72 ;  /* 0x0000001c0448723c */ /* 0x000fe60000001848 */
[----:B------:R-:W-:-:S05]  /*90c0*/  FADD.FTZ R219, R154, R175 ;  /* 0x000000af9adb7221 */ /* 0x000fca0000010000 */
[C---:B------:R-:W-:Y:S08]  /*90d0*/  HMMA.16816.F32 R76, R4.reuse, R30, R76 ;  /* 0x0000001e044c723c */ /* 0x040ff0000000184c */
        /* <DEDUP_REMOVED lines=8> */
[----:B------:R-:W-:Y:S01]  /*9160*/  HMMA.16816.F32 R116, R4, R14, R116 ;  /* 0x0000000e0474723c */ /* 0x000fe20000001874 */
[----:B------:R-:W-:Y:S05]  /*9170*/  @!UPT UIADD3 URZ, URZ, URZ, URZ ;  /* 0x0000003f3f3ff290 */ /* 0x000fea000fffe03f */
[----:B------:R-:W-:Y:S11]  /*9180*/  @P0 BRA `(.L_x_9) ;  /* 0x0000001000000947 */ /* 0x000ff60003800000 */
.L_x_6:
[----:B------:R-:W-:-:S07]  /*9190*/  IADD3 R213, R136, -0x1, RZ ;  /* 0xffffffff88d57810 */ /* 0x000fce0007ffe0ff */
.L_x_9:
[----:B------:R-:W-:-:S13]  /*91a0*/  ISETP.GE.AND P0, PT, R213, RZ, PT ;  /* 0x000000ffd500720c */ /* 0x000fda0003f06270 */
[----:B------:R-:W-:Y:S05]  /*91b0*/  @!P0 BRA `(.L_x_10) ;  /* 0x000026f000008947 */ /* 0x000fea0003800000 */
[----:B------:R-:W-:Y:S01]  /*91c0*/  ULDC.64 UR4, c[0x0][0x1a0] ;  /* 0x0000680000047ab9 */ /* 0x000fe20000000a00 */
[----:B------:R-:W-:Y:S01]  /*91d0*/  MOV R0, R3 ;  /* 0x0000000300007202 */ /* 0x000fe20000000f00 */
[----:B------:R-:W-:Y:S01]  /*91e0*/  USHF.L.U64.HI UR6, UR4, 0x5, UR5 ;  /* 0x0000000504067899 */ /* 0x000fe20008010205 */
[----:B------:R-:W-:Y:S01]  /*91f0*/  MOV R133, R132 ;  /* 0x0000008400857202 */ /* 0x000fe20000000f00 */
[----:B------:R-:W-:Y:S01]  /*9200*/  USHF.L.U32 UR7, UR4, 0x5, URZ ;  /* 0x0000000504077899 */ /* 0x000fe2000800063f */
[----:B------:R-:W-:Y:S01]  /*9210*/  MOV R208, R134 ;  /* 0x0000008600d07202 */ /* 0x000fe20000000f00 */
[----:B------:R-:W-:Y:S02]  /*9220*/  USHF.L.U64.HI UR5, UR4, 0x6, UR5 ;  /* 0x0000000604057899 */ /* 0x000fe40008010205 */
[----:B------:R-:W-:Y:S02]  /*9230*/  USHF.L.U64.HI UR6, UR7, 0x1, UR6 ;  /* 0x0000000107067899 */ /* 0x000fe40008010206 */
[----:B------:R-:W-:-:S02]  /*9240*/  USHF.L.U32 UR4, UR4, 0x6, URZ ;  /* 0x0000000604047899 */ /* 0x000fc4000800063f */
[----:B------:R-:W-:Y:S01]  /*9250*/  USHF.L.U32 UR7, UR7, 0x1, URZ ;  /* 0x0000000107077899 */ /* 0x000fe2000800063f */
[----:B------:R-:W-:Y:S05]  /*9260*/  BRA `(.L_x_11) ;  /* 0x0000017000007947 */ /* 0x000fea0003800000 */
.L_x_13:
[----:B------:R-:W-:Y:S04]  /*9270*/  IADD3 R3, R213, -0x1, RZ ;  /* 0xffffffffd5037810 */ /* 0x000fe80007ffe0ff */
[----:B------:R-:W-:Y:S01]  /*9280*/  SHF.R.S32.HI R2, RZ, 0x1f, R3 ;  /* 0x0000001fff027819 */ /* 0x000fe20000011403 */
[C---:B------:R-:W-:Y:S04]  /*9290*/  IMAD.WIDE.U32 R134, R3.reuse, c[0x0][0x198], RZ ;  /* 0x0000660003867a25 */ /* 0x040fe800078e00ff */
[----:B------:R-:W-:Y:S04]  /*92a0*/  IMAD R2, R2, c[0x0][0x198], RZ ;  /* 0x0000660002027a24 */ /* 0x000fe800078e02ff */
[----:B------:R-:W-:Y:S01]  /*92b0*/  IMAD R2, R3, c[0x0][0x19c], R2 ;  /* 0x0000670003027a24 */ /* 0x000fe200078e0202 */
[C---:B------:R-:W-:Y:S03]  /*92c0*/  LEA R3, P1, R134.reuse, R206, 0x6 ;  /* 0x000000ce86037211 */ /* 0x040fe600078230ff */
[----:B------:R-:W-:Y:S01]  /*92d0*/  IMAD.IADD R135, R135, 0x1, R2 ;  /* 0x0000000187877824 */ /* 0x000fe200078e0202 */
[----:B------:R-:W-:Y:S04]  /*92e0*/  LEA R136, P2, R3, c[0x0][0x168], 0x1 ;  /* 0x00005a0003887a11 */ /* 0x000fe800078408ff */
[----:B------:R-:W-:Y:S02]  /*92f0*/  LEA.HI.X R2, R134, R211, R135, 0x6, P1 ;  /* 0x000000d386027211 */ /* 0x000fe400008f3487 */
[----:B------:R-:W-:Y:S02]  /*9300*/  IADD3 R138, P1, R201, R136, RZ ;  /* 0x00000088c98a7210 */ /* 0x000fe40007f3e0ff */
[----:B------:R-:W-:Y:S05]  /*9310*/  LEA.HI.X R137, R3, c[0x0][0x16c], R2, 0x1, P2 ;  /* 0x00005b0003897a11 */ /* 0x000fea00010f0c02 */
[----:B------:R-:W-:Y:S01]  /*9320*/  @!PT LDS RZ, [RZ] ;  /* 0x00000000fffff984 */ /* 0x000fe20000000800 */
[----:B------:R-:W-:Y:S01]  /*9330*/  @!PT LDS RZ, [RZ] ;  /* 0x00000000fffff984 */ /* 0x000fe20000000800 */
[----:B------:R-:W-:Y:S01]  /*9340*/  @!PT LDS RZ, [RZ] ;  /* 0x00000000fffff984 */ /* 0x000fe20000000800 */
[----:B------:R1:W-:Y:S01]  /*9350*/  LDGSTS.E.BYPASS.LTC128B.128 [R203+0xc000], [R136.64] ;  /* 0x0c00000088cb7fae */ /* 0x0003e2000b901d48 */
[----:B------:R-:W-:Y:S03]  /*9360*/  IMAD.X R139, R200, 0x1, R137, P1 ;  /* 0x00000001c88b7824 */ /* 0x000fe600008e0689 */
[----:B------:R1:W-:Y:S04]  /*9370*/  LDGSTS.E.BYPASS.LTC128B.128 [R203+0xe000], [R136.64+0x80] ;  /* 0x0e00008088cb7fae */ /* 0x0003e8000b901d48 */
[----:B------:R1:W-:Y:S04]  /*9380*/  LDGSTS.E.BYPASS.LTC128B.128 [R203+0x10000], [R136.64+0x100] ;  /* 0x1000010088cb7fae */ /* 0x0003e8000b901d48 */
[----:B------:R1:W-:Y:S04]  /*9390*/  LDGSTS.E.BYPASS.LTC128B.128 [R203+0xd000], [R138.64] ;  /* 0x0d0000008acb7fae */ /* 0x0003e8000b901d48 */
[----:B------:R1:W-:Y:S04]  /*93a0*/  LDGSTS.E.BYPASS.LTC128B.128 [R203+0xf000], [R138.64+0x80] ;  /* 0x0f0000808acb7fae */ /* 0x0003e8000b901d48 */
[----:B------:R1:W-:Y:S04]  /*93b0*/  LDGSTS.E.BYPASS.LTC128B.128 [R203+0x11000], [R138.64+0x100] ;  /* 0x110001008acb7fae */ /* 0x0003e8000b901d48 */
[----:B------:R-:W0:Y:S01]  /*93c0*/  LDGDEPBAR ;  /* 0x00000000000079af */ /* 0x000e220000000000 */
[----:B------:R-:W-:-:S05]  /*93d0*/  BRA `(.L_x_12) ;  /* 0x00000b5000007947 */ /* 0x000fca0003800000 */
.L_x_11:
[----:B------:R-:W-:Y:S04]  /*93e0*/  DEPBAR.LE SB0, 0x0 ;  /* 0x000080000000791a */ /* 0x000fe80000000000 */
[----:B------:R-:W-:Y:S01]  /*93f0*/  BAR.SYNC.DEFER_BLOCKING 0x0 ;  /* 0x0000000000007b1d */ /* 0x000fe20000010000 */
[----:B------:R-:W-:Y:S01]  /*9400*/  SHF.R.S32.HI R3, RZ, 0x1f, R213 ;  /* 0x0000001fff037819 */ /* 0x000fe200000114d5 */
[C---:B------:R-:W-:Y:S02]  /*9410*/  IMAD R2, R213.reuse, UR5, RZ ;  /* 0x00000005d5027c24 */ /* 0x040fe4000f8e02ff */
[----:B------:R-:W-:Y:S04]  /*9420*/  IMAD.WIDE.U32 R134, R213, UR4, R208 ;  /* 0x00000004d5867c25 */ /* 0x000fe8000f8e00d0 */
[----:B------:R-:W-:Y:S01]  /*9430*/  IMAD R2, R3, UR4, R2 ;  /* 0x0000000403027c24 */ /* 0x000fe2000f8e0202 */
[----:B------:R-:W-:Y:S03]  /*9440*/  LEA R222, P1, R134, c[0x0][0x170], 0x1 ;  /* 0x00005c0086de7a11 */ /* 0x000fe600078208ff */
[----:B------:R-:W-:Y:S01]  /*9450*/  IMAD.IADD R2, R135, 0x1, R2 ;  /* 0x0000000187027824 */ /* 0x000fe200078e0202 */
[----:B------:R-:W-:Y:S04]  /*9460*/  IADD3 R224, P0, R222, UR7, RZ ;  /* 0x00000007dee07c10 */ /* 0x000fe8000ff1e0ff */
[----:B------:R-:W-:Y:S04]  /*9470*/  LEA.HI.X R223, R134, c[0x0][0x174], R2, 0x1, P1 ;  /* 0x00005d0086df7a11 */ /* 0x000fe800008f0c02 */
[----:B------:R-:W-:Y:S02]  /*9480*/  IADD3.X R225, R223, UR6, RZ, P0, !PT ;  /* 0x00000006dfe17c10 */ /* 0x000fe400087fe4ff */
[----:B------:R-:W-:Y:S01]  /*9490*/  ISETP.GT.AND P0, PT, R213, RZ, PT ;  /* 0x000000ffd500720c */ /* 0x000fe20003f04270 */
        /* <DEDUP_REMOVED lines=13> */
[----:B------:R-:W0:Y:S04]  /*9570*/  LDGDEPBAR ;  /* 0x00000000000079af */ /* 0x000e280000000000 */
[----:B------:R-:W5:Y:S04]  /*9580*/  LDSM.16.M88.4 R152, [R197+0xd800] ;  /* 0x00d80000c598783b */ /* 0x000f680000000200 */
[----:B------:R-:W-:Y:S04]  /*9590*/  LDSM.16.M88.4 R156, [R196] ;  /* 0x00000000c49c783b */ /* 0x000fe80000000200 */
[----:B------:R-:W1:Y:S04]  /*95a0*/  LDSM.16.M88.4 R160, [R195] ;  /* 0x00000000c3a0783b */ /* 0x000e680000000200 */
[----:B------:R-:W1:Y:S04]  /*95b0*/  LDSM.16.M88.4 R164, [R187] ;  /* 0x00000000bba4783b */ /* 0x000e680000000200 */
[----:B------:R-:W1:Y:S04]  /*95c0*/  LDSM.16.M88.4 R168, [R186] ;  /* 0x00000000baa8783b */ /* 0x000e680000000200 */
[----:B------:R-:W1:Y:S01]  /*95d0*/  LDSM.16.M88.4 R172, [R185] ;  /* 0x00000000b9ac783b */ /* 0x000e620000000200 */
[C---:B--2---:R-:W-:Y:S08]  /*95e0*/  HMMA.16816.F32 R4, R136.reuse, R140, RZ ;  /* 0x0000008c8804723c */ /* 0x044ff000000018ff */
[C---:B------:R-:W-:Y:S01]  /*95f0*/  HMMA.16816.F32 R8, R136.reuse, R142, RZ ;  /* 0x0000008e8808723c */ /* 0x040fe200000018ff */
[----:B------:R-:W-:Y:S07]  /*9600*/  LDSM.16.M88.4 R140, [R194] ;  /* 0x00000000c28c783b */ /* 0x000fee0000000200 */
[C---:B---3--:R-:W-:Y:S08]  /*9610*/  HMMA.16816.F32 R12, R136.reuse, R144, RZ ;  /* 0x00000090880c723c */ /* 0x048ff000000018ff */
[C---:B------:R-:W-:Y:S01]  /*9620*/  HMMA.16816.F32 R16, R136.reuse, R146, RZ ;  /* 0x000000928810723c */ /* 0x040fe200000018ff */
[----:B------:R-:W2:Y:S07]  /*9630*/  LDSM.16.M88.4 R144, [R191+0xc000] ;  /* 0x00c00000bf90783b */ /* 0x000eae0000000200 */
[C---:B----4-:R-:W-:Y:S08]  /*9640*/  HMMA.16816.F32 R20, R136.reuse, R148, RZ ;  /* 0x000000948814723c */ /* 0x050ff000000018ff */
[C---:B------:R-:W-:Y:S01]  /*9650*/  HMMA.16816.F32 R24, R136.reuse, R150, RZ ;  /* 0x000000968818723c */ /* 0x040fe200000018ff */
[----:B------:R-:W3:Y:S07]  /*9660*/  LDSM.16.M88.4 R148, [R191+0xc800] ;  /* 0x00c80000bf94783b */ /* 0x000eee0000000200 */
[C---:B-----5:R-:W-:Y:S08]  /*9670*/  HMMA.16816.F32 R28, R136.reuse, R152, RZ ;  /* 0x00000098881c723c */ /* 0x060ff000000018ff */
[----:B------:R-:W-:Y:S01]  /*9680*/  HMMA.16816.F32 R32, R136, R154, RZ ;  /* 0x0000009a8820723c */ /* 0x000fe200000018ff */
[----:B------:R-:W4:Y:S04]  /*9690*/  LDSM.16.M88.4 R136, [R191+0xd000] ;  /* 0x00d00000bf88783b */ /* 0x000f280000000200 */
[----:B------:R-:W5:Y:S03]  /*96a0*/  LDSM.16.M88.4 R152, [R191+0xd800] ;  /* 0x00d80000bf98783b */ /* 0x000f660000000200 */
[C---:B-1----:R-:W-:Y:S08]  /*96b0*/  HMMA.16816.F32 R4, R156.reuse, R160, R4 ;  /* 0x000000a09c04723c */ /* 0x042ff00000001804 */
[C---:B------:R-:W-:Y:S01]  /*96c0*/  HMMA.16816.F32 R8, R156.reuse, R162, R8 ;  /* 0x000000a29c08723c */ /* 0x040fe20000001808 */
[----:B------:R-:W-:Y:S07]  /*96d0*/  LDSM.16.M88.4 R160, [R193] ;  /* 0x00000000c1a0783b */ /* 0x000fee0000000200 */
[C---:B------:R-:W-:Y:S08]  /*96e0*/  HMMA.16816.F32 R12, R156.reuse, R164, R12 ;  /* 0x000000a49c0c723c */ /* 0x040ff0000000180c */
[C---:B------:R-:W-:Y:S01]  /*96f0*/  HMMA.16816.F32 R16, R156.reuse, R166, R16 ;  /* 0x000000a69c10723c */ /* 0x040fe20000001810 */
[----:B------:R-:W1:Y:S07]  /*9700*/  LDSM.16.M88.4 R164, [R184] ;  /* 0x00000000b8a4783b */ /* 0x000e6e0000000200 */
[C---:B------:R-:W-:Y:S08]  /*9710*/  HMMA.16816.F32 R20, R156.reuse, R168, R20 ;  /* 0x000000a89c14723c */ /* 0x040ff00000001814 */
[C---:B------:R-:W-:Y:S01]  /*9720*/  HMMA.16816.F32 R24, R156.reuse, R170, R24 ;  /* 0x000000aa9c18723c */ /* 0x040fe20000001818 */
[----:B------:R-:W1:Y:S07]  /*9730*/  LDSM.16.M88.4 R168, [R184+0x800] ;  /* 0x00080000b8a8783b */ /* 0x000e6e0000000200 */
[C---:B------:R-:W-:Y:S08]  /*9740*/  HMMA.16816.F32 R28, R156.reuse, R172, R28 ;  /* 0x000000ac9c1c723c */ /* 0x040ff0000000181c */
[----:B------:R-:W-:Y:S01]  /*9750*/  HMMA.16816.F32 R32, R156, R174, R32 ;  /* 0x000000ae9c20723c */ /* 0x000fe20000001820 */
[----:B------:R-:W1:Y:S04]  /*9760*/  LDSM.16.M88.4 R156, [R184+0x1000] ;  /* 0x00100000b89c783b */ /* 0x000e680000000200 */
[----:B------:R-:W1:Y:S03]  /*9770*/  LDSM.16.M88.4 R172, [R184+0x1800] ;  /* 0x00180000b8ac783b */ /* 0x000e660000000200 */
[C---:B--2---:R-:W-:Y:S08]  /*9780*/  HMMA.16816.F32 R4, R140.reuse, R144, R4 ;  /* 0x000000908c04723c */ /* 0x044ff00000001804 */
[C---:B------:R-:W-:Y:S01]  /*9790*/  HMMA.16816.F32 R8, R140.reuse, R146, R8 ;  /* 0x000000928c08723c */ /* 0x040fe20000001808 */
[----:B------:R-:W-:Y:S07]  /*97a0*/  LDSM.16.M88.4 R144, [R197+0xe000] ;  /* 0x00e00000c590783b */ /* 0x000fee0000000200 */
[C---:B---3--:R-:W-:Y:S08]  /*97b0*/  HMMA.16816.F32 R12, R140.reuse, R148, R12 ;  /* 0x000000948c0c723c */ /* 0x048ff0000000180c */
[C---:B------:R-:W-:Y:S01]  /*97c0*/  HMMA.16816.F32 R16, R140.reuse, R150, R16 ;  /* 0x000000968c10723c */ /* 0x040fe20000001810 */
[----:B------:R-:W-:Y:S07]  /*97d0*/  LDSM.16.M88.4 R148, [R197+0xe800] ;  /* 0x00e80000c594783b */ /* 0x000fee0000000200 */
[C---:B----4-:R-:W-:Y:S08]  /*97e0*/  HMMA.16816.F32 R20, R140.reuse, R136, R20 ;  /* 0x000000888c14723c */ /* 0x050ff00000001814 */
[C---:B------:R-:W-:Y:S01]  /*97f0*/  HMMA.16816.F32 R24, R140.reuse, R138, R24 ;  /* 0x0000008a8c18723c */ /* 0x040fe20000001818 */
[----:B------:R-:W2:Y:S07]  /*9800*/  LDSM.16.M88.4 R136, [R198+0x4000] ;  /* 0x00400000c688783b */ /* 0x000eae0000000200 */
[C---:B-----5:R-:W-:Y:S08]  /*9810*/  HMMA.16816.F32 R28, R140.reuse, R152, R28 ;  /* 0x000000988c1c723c */ /* 0x060ff0000000181c */
[----:B------:R-:W-:Y:S01]  /*9820*/  HMMA.16816.F32 R32, R140, R154, R32 ;  /* 0x0000009a8c20723c */ /* 0x000fe20000001820 */
[----:B------:R-:W3:Y:S04]  /*9830*/  LDSM.16.M88.4 R140, [R197+0xf000] ;  /* 0x00f00000c58c783b */ /* 0x000ee80000000200 */
[----:B------:R-:W4:Y:S03]  /*9840*/  LDSM.16.M88.4 R152, [R197+0xf800] ;  /* 0x00f80000c598783b */ /* 0x000f260000000200 */
[C---:B-1----:R-:W-:Y:S08]  /*9850*/  HMMA.16816.F32 R4, R160.reuse, R164, R4 ;  /* 0x000000a4a004723c */ /* 0x042ff00000001804 */
[C---:B------:R-:W-:Y:S01]  /*9860*/  HMMA.16816.F32 R8, R160.reuse, R166, R8 ;  /* 0x000000a6a008723c */ /* 0x040fe20000001808 */
[----:B------:R-:W-:Y:S07]  /*9870*/  LDSM.16.M88.4 R164, [R183] ;  /* 0x00000000b7a4783b */ /* 0x000fee0000000200 */
[C---:B------:R-:W-:Y:S08]  /*9880*/  HMMA.16816.F32 R12, R160.reuse, R168, R12 ;  /* 0x000000a8a00c723c */ /* 0x040ff0000000180c */
[C---:B------:R-:W-:Y:S01]  /*9890*/  HMMA.16816.F32 R16, R160.reuse, R170, R16 ;  /* 0x000000aaa010723c */ /* 0x040fe20000001810 */
[----:B------:R-:W-:Y:S07]  /*98a0*/  LDSM.16.M88.4 R168, [R182] ;  /* 0x00000000b6a8783b */ /* 0x000fee0000000200 */
[C---:B------:R-:W-:Y:S08]  /*98b0*/  HMMA.16816.F32 R20, R160.reuse, R156, R20 ;  /* 0x0000009ca014723c */ /* 0x040ff00000001814 */
[C---:B------:R-:W-:Y:S01]  /*98c0*/  HMMA.16816.F32 R24, R160.reuse, R158, R24 ;  /* 0x0000009ea018723c */ /* 0x040fe20000001818 */
[----:B------:R-:W1:Y:S07]  /*98d0*/  LDSM.16.M88.4 R156, [R196+0x4000] ;  /* 0x00400000c49c783b */ /* 0x000e6e0000000200 */
[C---:B------:R-:W-:Y:S08]  /*98e0*/  HMMA.16816.F32 R28, R160.reuse, R172, R28 ;  /* 0x000000aca01c723c */ /* 0x040ff0000000181c */
[----:B------:R-:W-:Y:S01]  /*98f0*/  HMMA.16816.F32 R32, R160, R174, R32 ;  /* 0x000000aea020723c */ /* 0x000fe20000001820 */
[----:B------:R-:W5:Y:S04]  /*9900*/  LDSM.16.M88.4 R160, [R181] ;  /* 0x00000000b5a0783b */ /* 0x000f680000000200 */
[----:B------:R-:W1:Y:S03]  /*9910*/  LDSM.16.M88.4 R172, [R180] ;  /* 0x00000000b4ac783b */ /* 0x000e660000000200 */
[C---:B--2---:R-:W-:Y:S08]  /*9920*/  HMMA.16816.F32 R4, R136.reuse, R144, R4 ;  /* 0x000000908804723c */ /* 0x044ff00000001804 */
[C---:B------:R-:W-:Y:S01]  /*9930*/  HMMA.16816.F32 R8, R136.reuse, R146, R8 ;  /* 0x000000928808723c */ /* 0x040fe20000001808 */
[----:B------:R-:W-:Y:S07]  /*9940*/  LDSM.16.M88.4 R144, [R191+0xe000] ;  /* 0x00e00000bf90783b */ /* 0x000fee0000000200 */
[C---:B------:R-:W-:Y:S08]  /*9950*/  HMMA.16816.F32 R12, R136.reuse, R148, R12 ;  /* 0x00000094880c723c */ /* 0x040ff0000000180c */
[C---:B------:R-:W-:Y:S01]  /*9960*/  HMMA.16816.F32 R16, R136.reuse, R150, R16 ;  /* 0x000000968810723c */ /* 0x040fe20000001810 */
[----:B------:R-:W-:Y:S07]  /*9970*/  LDSM.16.M88.4 R148, [R191+0xe800] ;  /* 0x00e80000bf94783b */ /* 0x000fee0000000200 */
[C---:B---3--:R-:W-:Y:S08]  /*9980*/  HMMA.16816.F32 R20, R136.reuse, R140, R20 ;  /* 0x0000008c8814723c */ /* 0x048ff00000001814 */
[C---:B------:R-:W-:Y:S01]  /*9990*/  HMMA.16816.F32 R24, R136.reuse, R142, R24 ;  /* 0x0000008e8818723c */ /* 0x040fe20000001818 */
[----:B------:R-:W2:Y:S07]  /*99a0*/  LDSM.16.M88.4 R140, [R194+0x4000] ;  /* 0x00400000c28c783b */ /* 0x000eae0000000200 */
[C---:B----4-:R-:W-:Y:S08]  /*99b0*/  HMMA.16816.F32 R28, R136.reuse, R152, R28 ;  /* 0x00000098881c723c */ /* 0x050ff0000000181c */
[----:B------:R-:W-:Y:S01]  /*99c0*/  HMMA.16816.F32 R32, R136, R154, R32 ;  /* 0x0000009a8820723c */ /* 0x000fe20000001820 */
[----:B------:R-:W3:Y:S04]  /*99d0*/  LDSM.16.M88.4 R136, [R191+0xf000] ;  /* 0x00f00000bf88783b */ /* 0x000ee80000000200 */
[----:B------:R-:W4:Y:S03]  /*99e0*/  LDSM.16.M88.4 R152, [R191+0xf800] ;  /* 0x00f80000bf98783b */ /* 0x000f260000000200 */
[C---:B-1----:R-:W-:Y:S08]  /*99f0*/  HMMA.16816.F32 R4, R156.reuse, R164, R4 ;  /* 0x000000a49c04723c */ /* 0x042ff00000001804 */
[C---:B------:R-:W-:Y:S01]  /*9a00*/  HMMA.16816.F32 R8, R156.reuse, R166, R8 ;  /* 0x000000a69c08723c */ /* 0x040fe20000001808 */
[----:B------:R-:W-:Y:S07]  /*9a10*/  LDSM.16.M88.4 R164, [R184+0x2000] ;  /* 0x00200000b8a4783b */ /* 0x000fee0000000200 */
[C---:B------:R-:W-:Y:S08]  /*9a20*/  HMMA.16816.F32 R12, R156.reuse, R168, R12 ;  /* 0x000000a89c0c723c */ /* 0x040ff0000000180c */
[C---:B------:R-:W-:Y:S01]  /*9a30*/  HMMA.16816.F32 R16, R156.reuse, R170, R16 ;  /* 0x000000aa9c10723c */ /* 0x040fe20000001810 */
[----:B------:R-:W-:Y:S07]  /*9a40*/  LDSM.16.M88.4 R168, [R184+0x2800] ;  /* 0x00280000b8a8783b */ /* 0x000fee0000000200 */
[C---:B-----5:R-:W-:Y:S08]  /*9a50*/  HMMA.16816.F32 R20, R156.reuse, R160, R20 ;  /* 0x000000a09c14723c */ /* 0x060ff00000001814 */
[C---:B------:R-:W-:Y:S01]  /*9a60*/  HMMA.16816.F32 R24, R156.reuse, R162, R24 ;  /* 0x000000a29c18723c */ /* 0x040fe20000001818 */
[----:B------:R-:W1:Y:S07]  /*9a70*/  LDSM.16.M88.4 R160, [R193+0x4000] ;  /* 0x00400000c1a0783b */ /* 0x000e6e0000000200 */
[C---:B------:R-:W-:Y:S08]  /*9a80*/  HMMA.16816.F32 R28, R156.reuse, R172, R28 ;  /* 0x000000ac9c1c723c */ /* 0x040ff0000000181c */
[----:B------:R-:W-:Y:S01]  /*9a90*/  HMMA.16816.F32 R32, R156, R174, R32 ;  /* 0x000000ae9c20723c */ /* 0x000fe20000001820 */
[----:B------:R-:W5:Y:S04]  /*9aa0*/  LDSM.16.M88.4 R156, [R184+0x3000] ;  /* 0x00300000b89c783b */ /* 0x000f680000000200 */
[----:B------:R-:W1:Y:S03]  /*9ab0*/  LDSM.16.M88.4 R172, [R184+0x3800] ;  /* 0x00380000b8ac783b */ /* 0x000e660000000200 */
        /* <DEDUP_REMOVED lines=19> */
[C---:B-----5:R-:W-:Y:S08]  /*9bf0*/  HMMA.16816.F32 R20, R160.reuse, R156, R20 ;  /* 0x0000009ca014723c */ /* 0x060ff00000001814 */
        /* <DEDUP_REMOVED lines=32> */
[C---:B--2---:R-:W-:Y:S01]  /*9e00*/  HMMA.16816.F32 R4, R140.reuse, R144, R4 ;  /* 0x000000908c04723c */ /* 0x044fe20000001804 */
[----:B------:R-:W-:Y:S04]  /*9e10*/  DEPBAR.LE SB0, 0x0 ;  /* 0x000080000000791a */ /* 0x000fe80000000000 */
[----:B------:R-:W-:Y:S03]  /*9e20*/  BAR.SYNC.DEFER_BLOCKING 0x0 ;  /* 0x0000000000007b1d */ /* 0x000fe60000010000 */
[C---:B------:R-:W-:Y:S08]  /*9e30*/  HMMA.16816.F32 R8, R140.reuse, R146, R8 ;  /* 0x000000928c08723c */ /* 0x040ff00000001808 */
[C---:B------:R-:W-:Y:S08]  /*9e40*/  HMMA.16816.F32 R12, R140.reuse, R148, R12 ;  /* 0x000000948c0c723c */ /* 0x040ff0000000180c */
[C---:B------:R-:W-:Y:S08]  /*9e50*/  HMMA.16816.F32 R16, R140.reuse, R150, R16 ;  /* 0x000000968c10723c */ /* 0x040ff00000001810 */
[C---:B---3--:R-:W-:Y:S08]  /*9e60*/  HMMA.16816.F32 R20, R140.reuse, R136, R20 ;  /* 0x000000888c14723c */ /* 0x048ff00000001814 */
[C---:B------:R-:W-:Y:S08]  /*9e70*/  HMMA.16816.F32 R24, R140.reuse, R138, R24 ;  /* 0x0000008a8c18723c */ /* 0x040ff00000001818 */
[C---:B----4-:R-:W-:Y:S08]  /*9e80*/  HMMA.16816.F32 R28, R140.reuse, R152, R28 ;  /* 0x000000988c1c723c */ /* 0x050ff0000000181c */
[----:B------:R-:W-:Y:S08]  /*9e90*/  HMMA.16816.F32 R32, R140, R154, R32 ;  /* 0x0000009a8c20723c */ /* 0x000ff00000001820 */
[C---:B-1----:R-:W-:Y:S08]  /*9ea0*/  HMMA.16816.F32 R4, R160.reuse, R164, R4 ;  /* 0x000000a4a004723c */ /* 0x042ff00000001804 */
[C---:B------:R-:W-:Y:S08]  /*9eb0*/  HMMA.16816.F32 R8, R160.reuse, R166, R8 ;  /* 0x000000a6a008723c */ /* 0x040ff00000001808 */
[C---:B------:R-:W-:Y:S08]  /*9ec0*/  HMMA.16816.F32 R12, R160.reuse, R168, R12 ;  /* 0x000000a8a00c723c */ /* 0x040ff0000000180c */
[C---:B------:R-:W-:Y:S08]  /*9ed0*/  HMMA.16816.F32 R16, R160.reuse, R170, R16 ;  /* 0x000000aaa010723c */ /* 0x040ff00000001810 */
[C---:B-----5:R-:W-:Y:S08]  /*9ee0*/  HMMA.16816.F32 R20, R160.reuse, R156, R20 ;  /* 0x0000009ca014723c */ /* 0x060ff00000001814 */
[C---:B------:R-:W-:Y:S08]  /*9ef0*/  HMMA.16816.F32 R24, R160.reuse, R158, R24 ;  /* 0x0000009ea018723c */ /* 0x040ff00000001818 */
[C---:B------:R-:W-:Y:S08]  /*9f00*/  HMMA.16816.F32 R28, R160.reuse, R172, R28 ;  /* 0x000000aca01c723c */ /* 0x040ff0000000181c */
[----:B------:R-:W-:Y:S01]  /*9f10*/  HMMA.16816.F32 R32, R160, R174, R32 ;  /* 0x000000aea020723c */ /* 0x000fe20000001820 */
[----:B------:R-:W-:-:S07]  /*9f20*/  @P0 BRA `(.L_x_13) ;  /* 0xfffff34000000947 */ /* 0x000fce000383ffff */
.L_x_12:
[----:B------:R-:W-:Y:S01]  /*9f30*/  FMNMX.FTZ R2, R4, R133, !PT ;  /* 0x0000008504027209 */ /* 0x000fe20007810000 */
[----:B------:R-:W-:Y:S01]  /*9f40*/  LDSM.16.MT88.4 R140, [R190+0x12000] ;  /* 0x01200000be8c783b */ /* 0x000fe20000004200 */
[----:B------:R-:W-:Y:S02]  /*9f50*/  FMNMX.FTZ R132, R6, R0, !PT ;  /* 0x0000000006847209 */ /* 0x000fe40007810000 */
[----:B------:R-:W-:Y:S02]  /*9f60*/  FMNMX.FTZ R3, R5, R2, !PT ;  /* 0x0000000205037209 */ /* 0x000fe40007810000 */
[----:B------:R-:W-:Y:S02]  /*9f70*/  FMNMX.FTZ R135, R7, R132, !PT ;  /* 0x0000008407877209 */ /* 0x000fe40007810000 */
        /* <DEDUP_REMOVED lines=25> */
[----:B------:R-:W-:Y:S02]  /*a110*/  FMNMX.FTZ R2, R28, R3, !PT ;  /* 0x000000031c027209 */ /* 0x000fe40007810000 */
[----:B------:R-:W-:Y:S02]  /*a120*/  FMNMX.FTZ R132, R30, R135, !PT ;  /* 0x000000871e847209 */ /* 0x000fe40007810000 */
[----:B------:R-:W-:Y:S02]  /*a130*/  FMNMX.FTZ R3, R29, R2, !PT ;  /* 0x000000021d037209 */ /* 0x000fe40007810000 */
[----:B------:R-:W-:Y:S02]  /*a140*/  IADD3 R213, R213, -0x1, RZ ;  /* 0xffffffffd5d57810 */ /* 0x000fe40007ffe0ff */
[----:B------:R-:W-:Y:S02]  /*a150*/  FMNMX.FTZ R2, R32, R3, !PT ;  /* 0x0000000320027209 */ /* 0x000fe40007810000 */
[----:B------:R-:W-:Y:S02]  /*a160*/  FMNMX.FTZ R3, R31, R132, !PT ;  /* 0x000000841f037209 */ /* 0x000fe40007810000 */
[----:B-1----:R-:W-:Y:S02]  /*a170*/  FMNMX.FTZ R136, R33, R2, !PT ;  /* 0x0000000221887209 */ /* 0x002fe40007810000 */
[----:B------:R-:W-:Y:S03]  /*a180*/  FMNMX.FTZ R2, R34, R3, !PT ;  /* 0x0000000322027209 */ /* 0x000fe60007810000 */
[----:B------:R-:W-:Y:S01]  /*a190*/  SHFL.BFLY PT, R3, R136, 0x2, 0x1f ;  /* 0x0c401f0088037f89 */ /* 0x000fe200000e0000 */
[----:B------:R-:W-:Y:S07]  /*a1a0*/  FMNMX.FTZ R137, R35, R2, !PT ;  /* 0x0000000223897209 */ /* 0x000fee0007810000 */
[----:B------:R-:W1:Y:S02]  /*a1b0*/  SHFL.BFLY PT, R2, R137, 0x2, 0x1f ;  /* 0x0c401f0089027f89 */ /* 0x000e6400000e0000 */
[----:B-1----:R-:W-:Y:S02]  /*a1c0*/  FMNMX.FTZ R134, R137, R2, !PT ;  /* 0x0000000289867209 */ /* 0x002fe40007810000 */
[----:B------:R-:W-:Y:S04]  /*a1d0*/  FMNMX.FTZ R139, R136, R3, !PT ;  /* 0x00000003888b7209 */ /* 0x000fe80007810000 */
[----:B------:R-:W1:Y:S08]  /*a1e0*/  SHFL.BFLY PT, R3, R134, 0x1, 0x1f ;  /* 0x0c201f0086037f89 */ /* 0x000e7000000e0000 */
[----:B------:R-:W2:Y:S01]  /*a1f0*/  SHFL.BFLY PT, R132, R139, 0x1, 0x1f ;  /* 0x0c201f008b847f89 */ /* 0x000ea200000e0000 */
[----:B-1----:R-:W-:Y:S05]  /*a200*/  FMNMX.FTZ R3, R134, R3, !PT ;  /* 0x0000000386037209 */ /* 0x002fea0007810000 */
[----:B------:R-:W-:Y:S01]  /*a210*/  FMUL.FTZ R167, R3, c[0x0][0x23c] ;  /* 0x00008f0003a77a20 */ /* 0x000fe20000410000 */
[----:B--2---:R-:W-:Y:S02]  /*a220*/  FMNMX.FTZ R132, R139, R132, !PT ;  /* 0x000000848b847209 */ /* 0x004fe40007810000 */
[----:B------:R-:W1:Y:S02]  /*a230*/  LDSM.16.MT88.4 R136, [R192+0x12000] ;  /* 0x01200000c088783b */ /* 0x000e640000004200 */
[C---:B------:R-:W-:Y:S01]  /*a240*/  FSETP.NEU.FTZ.AND P1, PT, R132.reuse, -INF , PT ;  /* 0xff8000008400780b */ /* 0x040fe20003f3d000 */
[C---:B------:R-:W-:Y:S02]  /*a250*/  FADD.FTZ R2, -R132.reuse, R133 ;  /* 0x0000008584027221 */ /* 0x040fe40000010100 */
[----:B------:R-:W-:Y:S02]  /*a260*/  FMUL.FTZ R168, R132, c[0x0][0x23c] ;  /* 0x00008f0084a87a20 */ /* 0x000fe40000410000 */
[----:B------:R-:W-:Y:S02]  /*a270*/  FMUL.FTZ R135, R2, c[0x0][0x23c] ;  /* 0x00008f0002877a20 */ /* 0x000fe40000410000 */
[C---:B------:R-:W-:Y:S01]  /*a280*/  FADD.FTZ R133, -R3.reuse, R0 ;  /* 0x0000000003857221 */ /* 0x040fe20000010100 */
[----:B------:R-:W-:Y:S01]  /*a290*/  FSEL R168, R168, RZ, P1 ;  /* 0x000000ffa8a87208 */ /* 0x000fe20000800000 */
[----:B------:R2:W3:Y:S01]  /*a2a0*/  MUFU.EX2 R2, R135 ;  /* 0x0000008700027308 */ /* 0x0004e20000000800 */
[----:B------:R-:W-:Y:S01]  /*a2b0*/  FSETP.NEU.FTZ.AND P1, PT, R3, -INF , PT ;  /* 0xff8000000300780b */ /* 0x000fe20003f3d000 */
[----:B------:R-:W-:Y:S01]  /*a2c0*/  FMUL.FTZ R0, R133, c[0x0][0x23c] ;  /* 0x00008f0085007a20 */ /* 0x000fe20000410000 */
[----:B------:R-:W-:Y:S01]  /*a2d0*/  MOV R133, R132 ;  /* 0x0000008400857202 */ /* 0x000fe20000000f00 */
[--C-:B------:R-:W-:Y:S01]  /*a2e0*/  FFMA.FTZ R164, R4, c[0x0][0x23c], -R168.reuse ;  /* 0x00008f0004a47a23 */ /* 0x100fe200000108a8 */
[----:B------:R-:W-:Y:S01]  /*a2f0*/  FSEL R167, R167, RZ, P1 ;  /* 0x000000ffa7a77208 */ /* 0x000fe20000800000 */
[--C-:B------:R-:W-:Y:S02]  /*a300*/  FFMA.FTZ R5, R5, c[0x0][0x23c], -R168.reuse ;  /* 0x00008f0005057a23 */ /* 0x100fe400000108a8 */
[--C-:B------:R-:W-:Y:S02]  /*a310*/  FFMA.FTZ R134, R8, c[0x0][0x23c], -R168.reuse ;  /* 0x00008f0008867a23 */ /* 0x100fe400000108a8 */
[--C-:B------:R-:W-:Y:S01]  /*a320*/  FFMA.FTZ R6, R6, c[0x0][0x23c], -R167.reuse ;  /* 0x00008f0006067a23 */ /* 0x100fe200000108a7 */
[----:B------:R-:W4:Y:S01]  /*a330*/  MUFU.EX2 R0, R0 ;  /* 0x0000000000007308 */ /* 0x000f220000000800 */
[--C-:B------:R-:W-:Y:S02]  /*a340*/  FFMA.FTZ R7, R7, c[0x0][0x23c], -R167.reuse ;  /* 0x00008f0007077a23 */ /* 0x100fe400000108a7 */
[--C-:B------:R-:W-:Y:S02]  /*a350*/  FFMA.FTZ R165, R10, c[0x0][0x23c], -R167.reuse ;  /* 0x00008f000aa57a23 */ /* 0x100fe400000108a7 */
[--C-:B------:R-:W-:Y:S02]  /*a360*/  FFMA.FTZ R166, R11, c[0x0][0x23c], -R167.reuse ;  /* 0x00008f000ba67a23 */ /* 0x100fe400000108a7 */
[--C-:B------:R-:W-:Y:S02]  /*a370*/  FFMA.FTZ R220, R32, c[0x0][0x23c], -R168.reuse ;  /* 0x00008f0020dc7a23 */ /* 0x100fe400000108a8 */
[--C-:B------:R-:W-:Y:S01]  /*a380*/  FFMA.FTZ R222, R34, c[0x0][0x23c], -R167.reuse ;  /* 0x00008f0022de7a23 */ /* 0x100fe200000108a7 */
[----:B------:R-:W-:Y:S01]  /*a390*/  MUFU.EX2 R164, R164 ;  /* 0x000000a400a47308 */ /* 0x000fe20000000800 */
[--C-:B------:R-:W-:Y:S02]  /*a3a0*/  FFMA.FTZ R169, R12, c[0x0][0x23c], -R168.reuse ;  /* 0x00008f000ca97a23 */ /* 0x100fe400000108a8 */
[--C-:B--2---:R-:W-:Y:S02]  /*a3b0*/  FFMA.FTZ R135, R9, c[0x0][0x23c], -R168.reuse ;  /* 0x00008f0009877a23 */ /* 0x104fe400000108a8 */
[C---:B---3--:R-:W-:Y:S02]  /*a3c0*/  FMUL.FTZ R8, R2.reuse, R128 ;  /* 0x0000008002087220 */ /* 0x048fe40000410000 */
[C---:B------:R-:W-:Y:S02]  /*a3d0*/  FMUL.FTZ R9, R2.reuse, R129 ;  /* 0x0000008102097220 */ /* 0x040fe40000410000 */
[C---:B------:R-:W-:Y:S01]  /*a3e0*/  FMUL.FTZ R36, R2.reuse, R36 ;  /* 0x0000002402247220 */ /* 0x040fe20000410000 */
[----:B------:R-:W2:Y:S01]  /*a3f0*/  MUFU.EX2 R5, R5 ;  /* 0x0000000500057308 */ /* 0x000ea20000000800 */
[C---:B------:R-:W-:Y:S02]  /*a400*/  FMUL.FTZ R37, R2.reuse, R37 ;  /* 0x0000002502257220 */ /* 0x040fe40000410000 */
[----:B------:R-:W-:Y:S02]  /*a410*/  FMUL.FTZ R40, R2, R40 ;  /* 0x0000002802287220 */ /* 0x000fe40000410000 */
[C---:B----4-:R-:W-:Y:S02]  /*a420*/  FMUL.FTZ R10, R0.reuse, R130 ;  /* 0x00000082000a7220 */ /* 0x050fe40000410000 */
[C---:B------:R-:W-:Y:S02]  /*a430*/  FMUL.FTZ R11, R0.reuse, R131 ;  /* 0x00000083000b7220 */ /* 0x040fe40000410000 */
[C---:B------:R-:W-:Y:S01]  /*a440*/  FMUL.FTZ R38, R0.reuse, R38 ;  /* 0x0000002600267220 */ /* 0x040fe20000410000 */
[----:B------:R-:W-:Y:S01]  /*a450*/  MUFU.EX2 R6, R6 ;  /* 0x0000000600067308 */ /* 0x000fe20000000800 */
[----:B------:R-:W-:Y:S02]  /*a460*/  FMUL.FTZ R39, R0, R39 ;  /* 0x0000002700277220 */ /* 0x000fe40000410000 */
[----:B------:R-:W-:Y:S02]  /*a470*/  FMUL.FTZ R41, R2, R41 ;  /* 0x0000002902297220 */ /* 0x000fe40000410000 */
[C---:B------:R-:W-:Y:S02]  /*a480*/  FMUL.FTZ R42, R0.reuse, R42 ;  /* 0x0000002a002a7220 */ /* 0x040fe40000410000 */
[----:B------:R-:W-:Y:S02]  /*a490*/  FMUL.FTZ R43, R0, R43 ;  /* 0x0000002b002b7220 */ /* 0x000fe40000410000 */
[C---:B------:R-:W-:Y:S01]  /*a4a0*/  FMUL.FTZ R44, R2.reuse, R44 ;  /* 0x0000002c022c7220 */ /* 0x040fe20000410000 */
[----:B------:R-:W3:Y:S01]  /*a4b0*/  MUFU.EX2 R7, R7 ;  /* 0x0000000700077308 */ /* 0x000ee20000000800 */
[----:B------:R-:W-:Y:S02]  /*a4c0*/  FMUL.FTZ R45, R2, R45 ;  /* 0x0000002d022d7220 */ /* 0x000fe40000410000 */
[C---:B------:R-:W-:Y:S01]  /*a4d0*/  FMUL.FTZ R46, R0.reuse, R46 ;  /* 0x0000002e002e7220 */ /* 0x040fe20000410000 */
[----:B--2---:R-:W-:Y:S01]  /*a4e0*/  F2FP.PACK_AB R128, R5, R164 ;  /* 0x000000a40580723e */ /* 0x004fe200000000ff */
[----:B------:R-:W-:Y:S02]  /*a4f0*/  FMUL.FTZ R47, R0, R47 ;  /* 0x0000002f002f7220 */ /* 0x000fe40000410000 */
[C---:B------:R-:W-:Y:S02]  /*a500*/  FMUL.FTZ R48, R2.reuse, R48 ;  /* 0x0000003002307220 */ /* 0x040fe40000410000 */
[----:B------:R-:W-:Y:S01]  /*a510*/  FMUL.FTZ R49, R2, R49 ;  /* 0x0000003102317220 */ /* 0x000fe20000410000 */
[----:B------:R-:W-:Y:S01]  /*a520*/  MUFU.EX2 R134, R134 ;  /* 0x0000008600867308 */ /* 0x000fe20000000800 */
[C---:B------:R-:W-:Y:S02]  /*a530*/  FMUL.FTZ R50, R0.reuse, R50 ;  /* 0x0000003200327220 */ /* 0x040fe40000410000 */
[----:B------:R-:W-:Y:S02]  /*a540*/  FMUL.FTZ R51, R0, R51 ;  /* 0x0000003300337220 */ /* 0x000fe40000410000 */
[C---:B------:R-:W-:Y:S02]  /*a550*/  FMUL.FTZ R12, R2.reuse, R124 ;  /* 0x0000007c020c7220 */ /* 0x040fe40000410000 */
[C---:B------:R-:W-:Y:S02]  /*a560*/  FMUL.FTZ R52, R2.reuse, R52 ;  /* 0x0000003402347220 */ /* 0x040fe40000410000 */
[----:B------:R-:W-:Y:S01]  /*a570*/  FMUL.FTZ R53, R2, R53 ;  /* 0x0000003502357220 */ /* 0x000fe20000410000 */
[----:B------:R-:W2:Y:S01]  /*a580*/  MUFU.EX2 R135, R135 ;  /* 0x0000008700877308 */ /* 0x000ea20000000800 */
[C---:B------:R-:W-:Y:S02]  /*a590*/  FMUL.FTZ R54, R0.reuse, R54 ;  /* 0x0000003600367220 */ /* 0x040fe40000410000 */
[----:B------:R-:W-:Y:S01]  /*a5a0*/  FMUL.FTZ R55, R0, R55 ;  /* 0x0000003700377220 */ /* 0x000fe20000410000 */
[----:B---3--:R-:W-:Y:S01]  /*a5b0*/  F2FP.PACK_AB R129, R7, R6 ;  /* 0x000000060781723e */ /* 0x008fe200000000ff */
[C---:B------:R-:W-:Y:S02]  /*a5c0*/  FMUL.FTZ R56, R2.reuse, R56 ;  /* 0x0000003802387220 */ /* 0x040fe40000410000 */
[----:B------:R-:W-:Y:S02]  /*a5d0*/  FMUL.FTZ R57, R2, R57 ;  /* 0x0000003902397220 */ /* 0x000fe40000410000 */
[C---:B------:R-:W-:Y:S01]  /*a5e0*/  FMUL.FTZ R58, R0.reuse, R58 ;  /* 0x0000003a003a7220 */ /* 0x040fe20000410000 */
[----:B------:R-:W-:Y:S01]  /*a5f0*/  MUFU.EX2 R165, R165 ;  /* 0x000000a500a57308 */ /* 0x000fe20000000800 */
[----:B------:R-:W-:Y:S02]  /*a600*/  FMUL.FTZ R59, R0, R59 ;  /* 0x0000003b003b7220 */ /* 0x000fe40000410000 */
[C---:B------:R-:W-:Y:S02]  /*a610*/  FMUL.FTZ R60, R2.reuse, R60 ;  /* 0x0000003c023c7220 */ /* 0x040fe40000410000 */
[----:B------:R-:W-:Y:S02]  /*a620*/  FMUL.FTZ R61, R2, R61 ;  /* 0x0000003d023d7220 */ /* 0x000fe40000410000 */
[C---:B------:R-:W-:Y:S02]  /*a630*/  FMUL.FTZ R62, R0.reuse, R62 ;  /* 0x0000003e003e7220 */ /* 0x040fe40000410000 */
[----:B------:R-:W-:Y:S01]  /*a640*/  FMUL.FTZ R63, R0, R63 ;  /* 0x0000003f003f7220 */ /* 0x000fe20000410000 */
[----:B------:R-:W3:Y:S01]  /*a650*/  MUFU.EX2 R166, R166 ;  /* 0x000000a600a67308 */ /* 0x000ee20000000800 */
[C---:B------:R-:W-:Y:S02]  /*a660*/  FMUL.FTZ R64, R2.reuse, R64 ;  /* 0x0000004002407220 */ /* 0x040fe40000410000 */
[----:B------:R-:W-:Y:S01]  /*a670*/  FMUL.FTZ R65, R2, R65 ;  /* 0x0000004102417220 */ /* 0x000fe20000410000 */
[----:B--2---:R-:W-:Y:S01]  /*a680*/  F2FP.PACK_AB R130, R135, R134 ;  /* 0x000000868782723e */ /* 0x004fe200000000ff */
        /* <DEDUP_REMOVED lines=9> */
[----:B------:R-:W-:Y:S01]  /*a720*/  MUFU.EX2 R220, R220 ;  /* 0x000000dc00dc7308 */ /* 0x000fe20000000800 */
[C---:B------:R-:W-:Y:S02]  /*a730*/  FMUL.FTZ R74, R0.reuse, R74 ;  /* 0x0000004a004a7220 */ /* 0x040fe40000410000 */
[----:B------:R-:W-:Y:S01]  /*a740*/  FMUL.FTZ R75, R0, R75 ;  /* 0x0000004b004b7220 */ /* 0x000fe20000410000 */
[----:B---3--:R-:W-:Y:S01]  /*a750*/  F2FP.PACK_AB R131, R166, R165 ;  /* 0x000000a5a683723e */ /* 0x008fe200000000ff */
[C---:B------:R-:W-:Y:S02]  /*a760*/  FMUL.FTZ R76, R2.reuse, R76 ;  /* 0x0000004c024c7220 */ /* 0x040fe40000410000 */
[----:B------:R-:W-:Y:S02]  /*a770*/  FMUL.FTZ R77, R2, R77 ;  /* 0x0000004d024d7220 */ /* 0x000fe40000410000 */
[C---:B------:R-:W-:Y:S01]  /*a780*/  FMUL.FTZ R78, R0.reuse, R78 ;  /* 0x0000004e004e7220 */ /* 0x040fe20000410000 */
[----:B------:R-:W-:Y:S01]  /*a790*/  MUFU.EX2 R222, R222 ;  /* 0x000000de00de7308 */ /* 0x000fe20000000800 */
[C---:B-1----:R-:W-:Y:S05]  /*a7a0*/  HMMA.16816.F32 R8, R128.reuse, R136, R8 ;  /* 0x000000888008723c */ /* 0x042fea0000001808 */
[----:B------:R-:W-:Y:S02]  /*a7b0*/  FMUL.FTZ R79, R0, R79 ;  /* 0x0000004f004f7220 */ /* 0x000fe40000410000 */
[C---:B------:R-:W-:Y:S01]  /*a7c0*/  FMUL.FTZ R80, R2.reuse, R80 ;  /* 0x0000005002507220 */ /* 0x040fe20000410000 */
[C---:B------:R-:W-:Y:S01]  /*a7d0*/  HMMA.16816.F32 R36, R128.reuse, R138, R36 ;  /* 0x0000008a8024723c */ /* 0x040fe20000001824 */
[----:B------:R-:W1:Y:S03]  /*a7e0*/  LDSM.16.MT88.4 R136, [R188+0x12000] ;  /* 0x01200000bc88783b */ /* 0x000e660000004200 */
[----:B------:R-:W-:Y:S02]  /*a7f0*/  FMUL.FTZ R81, R2, R81 ;  /* 0x0000005102517220 */ /* 0x000fe40000410000 */
[C---:B------:R-:W-:Y:S02]  /*a800*/  FMUL.FTZ R82, R0.reuse, R82 ;  /* 0x0000005200527220 */ /* 0x040fe40000410000 */
[C---:B------:R-:W-:Y:S04]  /*a810*/  HMMA.16816.F32 R40, R128.reuse, R140, R40 ;  /* 0x0000008c8028723c */ /* 0x040fe80000001828 */
[----:B------:R-:W-:Y:S02]  /*a820*/  FMUL.FTZ R83, R0, R83 ;  /* 0x0000005300537220 */ /* 0x000fe40000410000 */
[C---:B------:R-:W-:Y:S02]  /*a830*/  FMUL.FTZ R84, R2.reuse, R84 ;  /* 0x0000005402547220 */ /* 0x040fe40000410000 */
[C---:B------:R-:W-:Y:S01]  /*a840*/  HMMA.16816.F32 R44, R128.reuse, R142, R44 ;  /* 0x0000008e802c723c */ /* 0x040fe2000000182c */
[----:B------:R-:W2:Y:S03]  /*a850*/  LDSM.16.MT88.4 R140, [R192+0x14000] ;  /* 0x01400000c08c783b */ /* 0x000ea60000004200 */
[----:B------:R-:W-:Y:S02]  /*a860*/  FMUL.FTZ R85, R2, R85 ;  /* 0x0000005502557220 */ /* 0x000fe40000410000 */
[C---:B------:R-:W-:Y:S02]  /*a870*/  FMUL.FTZ R86, R0.reuse, R86 ;  /* 0x0000005600567220 */ /* 0x040fe40000410000 */
[C---:B------:R-:W-:Y:S04]  /*a880*/  HMMA.16816.F32 R48, R128.reuse, R144, R48 ;  /* 0x000000908030723c */ /* 0x040fe80000001830 */
[----:B------:R-:W-:Y:S02]  /*a890*/  FMUL.FTZ R87, R0, R87 ;  /* 0x0000005700577220 */ /* 0x000fe40000410000 */
[C---:B------:R-:W-:Y:S02]  /*a8a0*/  FMUL.FTZ R88, R2.reuse, R88 ;  /* 0x0000005802587220 */ /* 0x040fe40000410000 */
[C---:B------:R-:W-:Y:S01]  /*a8b0*/  HMMA.16816.F32 R52, R128.reuse, R146, R52 ;  /* 0x000000928034723c */ /* 0x040fe20000001834 */
[----:B------:R-:W3:Y:S03]  /*a8c0*/  LDSM.16.MT88.4 R144, [R190+0x14000] ;  /* 0x01400000be90783b */ /* 0x000ee60000004200 */
[----:B------:R-:W-:Y:S02]  /*a8d0*/  FMUL.FTZ R89, R2, R89 ;  /* 0x0000005902597220 */ /* 0x000fe40000410000 */
[C---:B------:R-:W-:Y:S02]  /*a8e0*/  FMUL.FTZ R90, R0.reuse, R90 ;  /* 0x0000005a005a7220 */ /* 0x040fe40000410000 */
[----:B------:R-:W-:Y:S01]  /*a8f0*/  FMUL.FTZ R91, R0, R91 ;  /* 0x0000005b005b7220 */ /* 0x000fe20000410000 */
[C---:B-1----:R-:W-:Y:S03]  /*a900*/  HMMA.16816.F32 R56, R128.reuse, R136, R56 ;  /* 0x000000888038723c */ /* 0x042fe60000001838 */
[C---:B------:R-:W-:Y:S02]  /*a910*/  FMUL.FTZ R92, R2.reuse, R92 ;  /* 0x0000005c025c7220 */ /* 0x040fe40000410000 */
[----:B------:R-:W-:Y:S02]  /*a920*/  FMUL.FTZ R93, R2, R93 ;  /* 0x0000005d025d7220 */ /* 0x000fe40000410000 */
[C---:B------:R-:W-:Y:S01]  /*a930*/  FMUL.FTZ R94, R0.reuse, R94 ;  /* 0x0000005e005e7220 */ /* 0x040fe20000410000 */
[C---:B------:R-:W-:Y:S01]  /*a940*/  HMMA.16816.F32 R60, R128.reuse, R138, R60 ;  /* 0x0000008a803c723c */ /* 0x040fe2000000183c */
[----:B------:R-:W1:Y:S03]  /*a950*/  LDSM.16.MT88.4 R136, [R189+0x14000] ;  /* 0x01400000bd88783b */ /* 0x000e660000004200 */
[----:B------:R-:W-:Y:S02]  /*a960*/  FMUL.FTZ R95, R0, R95 ;  /* 0x0000005f005f7220 */ /* 0x000fe40000410000 */
[C---:B------:R-:W-:Y:S02]  /*a970*/  FMUL.FTZ R96, R2.reuse, R96 ;  /* 0x0000006002607220 */ /* 0x040fe40000410000 */
[C---:B--2---:R-:W-:Y:S04]  /*a980*/  HMMA.16816.F32 R64, R128.reuse, R140, R64 ;  /* 0x0000008c8040723c */ /* 0x044fe80000001840 */
[----:B------:R-:W-:Y:S02]  /*a990*/  FMUL.FTZ R97, R2, R97 ;  /* 0x0000006102617220 */ /* 0x000fe40000410000 */
[C---:B------:R-:W-:Y:S02]  /*a9a0*/  FMUL.FTZ R98, R0.reuse, R98 ;  /* 0x0000006200627220 */ /* 0x040fe40000410000 */
[C---:B------:R-:W-:Y:S01]  /*a9b0*/  HMMA.16816.F32 R68, R128.reuse, R142, R68 ;  /* 0x0000008e8044723c */ /* 0x040fe20000001844 */
[----:B------:R-:W2:Y:S03]  /*a9c0*/  LDSM.16.MT88.4 R140, [R188+0x14000] ;  /* 0x01400000bc8c783b */ /* 0x000ea60000004200 */
[----:B------:R-:W-:Y:S02]  /*a9d0*/  FMUL.FTZ R99, R0, R99 ;  /* 0x0000006300637220 */ /* 0x000fe40000410000 */
[C---:B------:R-:W-:Y:S02]  /*a9e0*/  FMUL.FTZ R100, R2.reuse, R100 ;  /* 0x0000006402647220 */ /* 0x040fe40000410000 */
[C---:B---3--:R-:W-:Y:S04]  /*a9f0*/  HMMA.16816.F32 R72, R128.reuse, R144, R72 ;  /* 0x000000908048723c */ /* 0x048fe80000001848 */
[----:B------:R-:W-:Y:S02]  /*aa00*/  FMUL.FTZ R101, R2, R101 ;  /* 0x0000006502657220 */ /* 0x000fe40000410000 */
[C---:B------:R-:W-:Y:S02]  /*aa10*/  FMUL.FTZ R102, R0.reuse, R102 ;  /* 0x0000006600667220 */ /* 0x040fe40000410000 */
[C---:B------:R-:W-:Y:S01]  /*aa20*/  HMMA.16816.F32 R76, R128.reuse, R146, R76 ;  /* 0x00000092804c723c */ /* 0x040fe2000000184c */
[----:B------:R-:W3:Y:S03]  /*aa30*/  LDSM.16.MT88.4 R144, [R192+0x16000] ;  /* 0x01600000c090783b */ /* 0x000ee60000004200 */
[----:B------:R-:W-:Y:S02]  /*aa40*/  FMUL.FTZ R103, R0, R103 ;  /* 0x0000006700677220 */ /* 0x000fe40000410000 */
[--C-:B------:R-:W-:Y:S02]  /*aa50*/  FFMA.FTZ R170, R13, c[0x0][0x23c], -R168.reuse ;  /* 0x00008f000daa7a23 */ /* 0x100fe400000108a8 */
[----:B------:R-:W-:Y:S01]  /*aa60*/  FMUL.FTZ R13, R2, R125 ;  /* 0x0000007d020d7220 */ /* 0x000fe20000410000 */
[C---:B-1----:R-:W-:Y:S03]  /*aa70*/  HMMA.16816.F32 R80, R128.reuse, R136, R80 ;  /* 0x000000888050723c */ /* 0x042fe60000001850 */
[--C-:B------:R-:W-:Y:S01]  /*aa80*/  FFMA.FTZ R171, R14, c[0x0][0x23c], -R167.reuse ;  /* 0x00008f000eab7a23 */ /* 0x100fe200000108a7 */
[----:B------:R-:W1:Y:S01]  /*aa90*/  MUFU.EX2 R170, R170 ;  /* 0x000000aa00aa7308 */ /* 0x000e620000000800 */
[C---:B------:R-:W-:Y:S02]  /*aaa0*/  FMUL.FTZ R14, R0.reuse, R126 ;  /* 0x0000007e000e7220 */ /* 0x040fe40000410000 */
[--C-:B------:R-:W-:Y:S01]  /*aab0*/  FFMA.FTZ R172, R15, c[0x0][0x23c], -R167.reuse ;  /* 0x00008f000fac7a23 */ /* 0x100fe200000108a7 */
[C---:B------:R-:W-:Y:S01]  /*aac0*/  HMMA.16816.F32 R84, R128.reuse, R138, R84 ;  /* 0x0000008a8054723c */ /* 0x040fe20000001854 */
[----:B------:R-:W4:Y:S03]  /*aad0*/  LDSM.16.MT88.4 R136, [R190+0x16000] ;  /* 0x01600000be88783b */ /* 0x000f260000004200 */
[----:B------:R-:W-:Y:S02]  /*aae0*/  FMUL.FTZ R15, R0, R127 ;  /* 0x0000007f000f7220 */ /* 0x000fe40000410000 */
[C---:B------:R-:W-:Y:S01]  /*aaf0*/  FMUL.FTZ R104, R2.reuse, R104 ;  /* 0x0000006802687220 */ /* 0x040fe20000410000 */
[----:B------:R-:W-:Y:S01]  /*ab00*/  MUFU.EX2 R171, R171 ;  /* 0x000000ab00ab7308 */ /* 0x000fe20000000800 */
[C---:B--2---:R-:W-:Y:S01]  /*ab10*/  HMMA.16816.F32 R88, R128.reuse, R140, R88 ;  /* 0x0000008c8058723c */ /* 0x044fe20000001858 */
[----:B------:R-:W-:Y:S03]  /*ab20*/  LDSM.16.MT88.4 R124, [R188+0x16000] ;  /* 0x01600000bc7c783b */ /* 0x000fe60000004200 */
[----:B------:R-:W-:Y:S02]  /*ab30*/  FMUL.FTZ R105, R2, R105 ;  /* 0x0000006902697220 */ /* 0x000fe40000410000 */
[C---:B------:R-:W-:Y:S02]  /*ab40*/  FMUL.FTZ R106, R0.reuse, R106 ;  /* 0x0000006a006a7220 */ /* 0x040fe40000410000 */
[C---:B------:R-:W-:Y:S01]  /*ab50*/  HMMA.16816.F32 R92, R128.reuse, R142, R92 ;  /* 0x0000008e805c723c */ /* 0x040fe2000000185c */
[----:B------:R-:W2:Y:S01]  /*ab60*/  LDSM.16.MT88.4 R140, [R189+0x16000] ;  /* 0x01600000bd8c783b */ /* 0x000ea20000004200 */
[----:B------:R-:W5:Y:S02]  /*ab70*/  MUFU.EX2 R172, R172 ;  /* 0x000000ac00ac7308 */ /* 0x000f640000000800 */
[----:B------:R-:W-:Y:S02]  /*ab80*/  FMUL.FTZ R107, R0, R107 ;  /* 0x0000006b006b7220 */ /* 0x000fe40000410000 */
[C---:B------:R-:W-:Y:S02]  /*ab90*/  FMUL.FTZ R108, R2.reuse, R108 ;  /* 0x0000006c026c7220 */ /* 0x040fe40000410000 */
[C---:B---3--:R-:W-:Y:S04]  /*aba0*/  HMMA.16816.F32 R96, R128.reuse, R144, R96 ;  /* 0x000000908060723c */ /* 0x048fe80000001860 */
[----:B------:R-:W-:Y:S02]  /*abb0*/  FMUL.FTZ R109, R2, R109 ;  /* 0x0000006d026d7220 */ /* 0x000fe40000410000 */
[C---:B------:R-:W-:Y:S02]  /*abc0*/  FMUL.FTZ R110, R0.reuse, R110 ;  /* 0x0000006e006e7220 */ /* 0x040fe40000410000 */
[C---:B------:R-:W-:Y:S01]  /*abd0*/  HMMA.16816.F32 R100, R128.reuse, R146, R100 ;  /* 0x000000928064723c */ /* 0x040fe20000001864 */
[----:B------:R-:W-:Y:S03]  /*abe0*/  LDSM.16.MT88.4 R144, [R190+0x12800] ;  /* 0x01280000be90783b */ /* 0x000fe60000004200 */
[----:B------:R-:W-:Y:S02]  /*abf0*/  FMUL.FTZ R111, R0, R111 ;  /* 0x0000006f006f7220 */ /* 0x000fe40000410000 */
[--C-:B------:R-:W-:Y:S02]  /*ac00*/  FFMA.FTZ R173, R16, c[0x0][0x23c], -R168.reuse ;  /* 0x00008f0010ad7a23 */ /* 0x100fe400000108a8 */
[----:B------:R-:W-:Y:S01]  /*ac10*/  FFMA.FTZ R174, R17, c[0x0][0x23c], -R168 ;  /* 0x00008f0011ae7a23 */ /* 0x000fe200000108a8 */
[C---:B----4-:R-:W-:Y:S03]  /*ac20*/  HMMA.16816.F32 R104, R128.reuse, R136, R104 ;  /* 0x000000888068723c */ /* 0x050fe60000001868 */
[--C-:B------:R-:W-:Y:S01]  /*ac30*/  FFMA.FTZ R175, R18, c[0x0][0x23c], -R167.reuse ;  /* 0x00008f0012af7a23 */ /* 0x100fe200000108a7 */
[----:B------:R-:W-:Y:S01]  /*ac40*/  MUFU.EX2 R173, R173 ;  /* 0x000000ad00ad7308 */ /* 0x000fe20000000800 */
[----:B------:R-:W-:Y:S02]  /*ac50*/  FFMA.FTZ R218, R19, c[0x0][0x23c], -R167 ;  /* 0x00008f0013da7a23 */ /* 0x000fe400000108a7 */
[C---:B------:R-:W-:Y:S01]  /*ac60*/  FMUL.FTZ R112, R2.reuse, R112 ;  /* 0x0000007002707220 */ /* 0x040fe20000410000 */
[C---:B------:R-:W-:Y:S01]  /*ac70*/  HMMA.16816.F32 R12, R128.reuse, R138, R12 ;  /* 0x0000008a800c723c */ /* 0x040fe2000000180c */
[----:B------:R-:W3:Y:S03]  /*ac80*/  LDSM.16.MT88.4 R136, [R192+0x12800] ;  /* 0x01280000c088783b */ /* 0x000ee60000004200 */
[----:B------:R-:W-:Y:S02]  /*ac90*/  FMUL.FTZ R113, R2, R113 ;  /* 0x0000007102717220 */ /* 0x000fe40000410000 */
[----:B------:R-:W4:Y:S01]  /*aca0*/  MUFU.EX2 R174, R174 ;  /* 0x000000ae00ae7308 */ /* 0x000f220000000800 */
[C---:B------:R-:W-:Y:S01]  /*acb0*/  FMUL.FTZ R114, R0.reuse, R114 ;  /* 0x0000007200727220 */ /* 0x040fe20000410000 */
[C---:B--2---:R-:W-:Y:S04]  /*acc0*/  HMMA.16816.F32 R108, R128.reuse, R140, R108 ;  /* 0x0000008c806c723c */ /* 0x044fe8000000186c */
[----:B------:R-:W-:Y:S02]  /*acd0*/  FMUL.FTZ R115, R0, R115 ;  /* 0x0000007300737220 */ /* 0x000fe40000410000 */
[----:B------:R-:W-:Y:S01]  /*ace0*/  FMUL.FTZ R16, R2, R120 ;  /* 0x0000007802107220 */ /* 0x000fe20000410000 */
[----:B-1----:R-:W-:Y:S01]  /*acf0*/  F2FP.PACK_AB R120, R170, R169 ;  /* 0x000000a9aa78723e */ /* 0x002fe200000000ff */
[----:B------:R-:W-:Y:S01]  /*ad00*/  MUFU.EX2 R175, R175 ;  /* 0x000000af00af7308 */ /* 0x000fe20000000800 */
[----:B------:R-:W-:Y:S02]  /*ad10*/  FMUL.FTZ R17, R2, R121 ;  /* 0x0000007902117220 */ /* 0x000fe40000410000 */
[C---:B------:R-:W-:Y:S01]  /*ad20*/  HMMA.16816.F32 R112, R128.reuse, R142, R112 ;  /* 0x0000008e8070723c */ /* 0x040fe20000001870 */
[----:B------:R-:W1:Y:S02]  /*ad30*/  LDSM.16.MT88.4 R140, [R189+0x12800] ;  /* 0x01280000bd8c783b */ /* 0x000e640000004200 */
[----:B------:R-:W-:Y:S01]  /*ad40*/  FMUL.FTZ R18, R0, R122 ;  /* 0x0000007a00127220 */ /* 0x000fe20000410000 */
[----:B-----5:R-:W-:Y:S01]  /*ad50*/  F2FP.PACK_AB R121, R172, R171 ;  /* 0x000000abac79723e */ /* 0x020fe200000000ff */
[----:B------:R-:W-:Y:S02]  /*ad60*/  FMUL.FTZ R19, R0, R123 ;  /* 0x0000007b00137220 */ /* 0x000fe40000410000 */
[----:B------:R-:W2:Y:S01]  /*ad70*/  MUFU.EX2 R218, R218 ;  /* 0x000000da00da7308 */ /* 0x000ea20000000800 */
[C---:B------:R-:W-:Y:S04]  /*ad80*/  FMUL.FTZ R116, R2.reuse, R116 ;  /* 0x0000007402747220 */ /* 0x040fe80000410000 */
[C---:B------:R-:W-:Y:S03]  /*ad90*/  HMMA.16816.F32 R16, R128.reuse, R124, R16 ;  /* 0x0000007c8010723c */ /* 0x040fe60000001810 */
[----:B------:R-:W-:Y:S01]  /*ada0*/  FMUL.FTZ R117, R2, R117 ;  /* 0x0000007502757220 */ /* 0x000fe20000410000 */
[----:B----4-:R-:W-:Y:S01]  /*adb0*/  F2FP.PACK_AB R122, R174, R173 ;  /* 0x000000adae7a723e */ /* 0x010fe200000000ff */
[C---:B------:R-:W-:Y:S02]  /*adc0*/  FMUL.FTZ R118, R0.reuse, R118 ;  /* 0x0000007600767220 */ /* 0x040fe40000410000 */
[----:B------:R-:W-:Y:S02]  /*add0*/  FMUL.FTZ R119, R0, R119 ;  /* 0x0000007700777220 */ /* 0x000fe40000410000 */
[----:B------:R-:W-:Y:S03]  /*ade0*/  FFMA.FTZ R164, R2, R221, R164 ;  /* 0x000000dd02a47223 */ /* 0x000fe600000100a4 */
[----:B------:R-:W-:Y:S01]  /*adf0*/  FFMA.FTZ R6, R0, R219, R6 ;  /* 0x000000db00067223 */ /* 0x000fe20000010006 */
[----:B------:R-:W-:Y:S01]  /*ae00*/  MOV R0, R3 ;  /* 0x0000000300007202 */ /* 0x000fe20000000f00 */
[----:B------:R-:W-:Y:S01]  /*ae10*/  HMMA.16816.F32 R116, R128, R126, R116 ;  /* 0x0000007e8074723c */ /* 0x000fe20000001874 */
[----:B------:R-:W4:Y:S02]  /*ae20*/  LDSM.16.MT88.4 R124, [R188+0x14800] ;  /* 0x01480000bc7c783b */ /* 0x000f240000004200 */
[----:B------:R-:W-:Y:S01]  /*ae30*/  FADD.FTZ R5, R5, R164 ;  /* 0x000000a405057221 */ /* 0x000fe20000010000 */
[----:B--2---:R-:W-:Y:S01]  /*ae40*/  F2FP.PACK_AB R123, R218, R175 ;  /* 0x000000afda7b723e */ /* 0x004fe200000000ff */
[----:B------:R-:W-:Y:S02]  /*ae50*/  FADD.FTZ R6, R7, R6 ;  /* 0x0000000607067221 */ /* 0x000fe40000010000 */
[----:B------:R-:W-:Y:S02]  /*ae60*/  FADD.FTZ R134, R134, R5 ;  /* 0x0000000586867221 */ /* 0x000fe40000010000 */
[----:B------:R-:W2:Y:S02]  /*ae70*/  LDSM.16.MT88.4 R128, [R192+0x16800] ;  /* 0x01680000c080783b */ /* 0x000ea40000004200 */
[C---:B---3--:R-:W-:Y:S05]  /*ae80*/  HMMA.16816.F32 R8, R120.reuse, R136, R8 ;  /* 0x000000887808723c */ /* 0x048fea0000001808 */
[----:B------:R-:W-:Y:S02]  /*ae90*/  FADD.FTZ R165, R165, R6 ;  /* 0x00000006a5a57221 */ /* 0x000fe40000010000 */
[----:B------:R-:W-:Y:S01]  /*aea0*/  FADD.FTZ R134, R135, R134 ;  /* 0x0000008687867221 */ /* 0x000fe20000010000 */
[C---:B------:R-:W-:Y:S01]  /*aeb0*/  HMMA.16816.F32 R36, R120.reuse, R138, R36 ;  /* 0x0000008a7824723c */ /* 0x040fe20000001824 */
[----:B------:R-:W3:Y:S03]  /*aec0*/  LDSM.16.MT88.4 R136, [R190+0x16800] ;  /* 0x01680000be88783b */ /* 0x000ee60000004200 */
[----:B------:R-:W-:Y:S02]  /*aed0*/  FADD.FTZ R166, R166, R165 ;  /* 0x000000a5a6a67221 */ /* 0x000fe40000010000 */
[----:B------:R-:W-:Y:S02]  /*aee0*/  FADD.FTZ R169, R169, R134 ;  /* 0x00000086a9a97221 */ /* 0x000fe40000010000 */
[C---:B------:R-:W-:Y:S04]  /*aef0*/  HMMA.16816.F32 R40, R120.reuse, R144, R40 ;  /* 0x000000907828723c */ /* 0x040fe80000001828 */
[----:B------:R-:W-:Y:S02]  /*af00*/  FADD.FTZ R171, R171, R166 ;  /* 0x000000a6abab7221 */ /* 0x000fe40000010000 */
[----:B------:R-:W-:Y:S02]  /*af10*/  FADD.FTZ R170, R170, R169 ;  /* 0x000000a9aaaa7221 */ /* 0x000fe40000010000 */
[C---:B------:R-:W-:Y:S01]  /*af20*/  HMMA.16816.F32 R44, R120.reuse, R146, R44 ;  /* 0x00000092782c723c */ /* 0x040fe2000000182c */
[----:B------:R-:W-:Y:S03]  /*af30*/  LDSM.16.MT88.4 R144, [R190+0x15000] ;  /* 0x01500000be90783b */ /* 0x000fe60000004200 */
[----:B------:R-:W-:Y:S02]  /*af40*/  FADD.FTZ R172, R172, R171 ;  /* 0x000000abacac7221 */ /* 0x000fe40000010000 */
[----:B------:R-:W-:Y:S02]  /*af50*/  FADD.FTZ R173, R173, R170 ;  /* 0x000000aaadad7221 */ /* 0x000fe40000010000 */
[C---:B-1----:R-:W-:Y:S04]  /*af60*/  HMMA.16816.F32 R48, R120.reuse, R140, R48 ;  /* 0x0000008c7830723c */ /* 0x042fe80000001830 */
[----:B------:R-:W-:Y:S02]  /*af70*/  FADD.FTZ R5, R175, R172 ;  /* 0x000000acaf057221 */ /* 0x000fe40000010000 */
[----:B------:R-:W-:Y:S02]  /*af80*/  FADD.FTZ R173, R174, R173 ;  /* 0x000000adaead7221 */ /* 0x000fe40000010000 */
[C---:B------:R-:W-:Y:S01]  /*af90*/  HMMA.16816.F32 R52, R120.reuse, R142, R52 ;  /* 0x0000008e7834723c */ /* 0x040fe20000001834 */
[----:B------:R-:W1:Y:S03]  /*afa0*/  LDSM.16.MT88.4 R140, [R189+0x16800] ;  /* 0x01680000bd8c783b */ /* 0x000e660000004200 */
[----:B------:R-:W-:Y:S04]  /*afb0*/  FADD.FTZ R5, R218, R5 ;  /* 0x00000005da057221 */ /* 0x000fe80000010000 */
[C---:B------:R-:W-:Y:S08]  /*afc0*/  HMMA.16816.F32 R56, R120.reuse, R148, R56 ;  /* 0x000000947838723c */ /* 0x040ff00000001838 */
[C---:B------:R-:W-:Y:S01]  /*afd0*/  HMMA.16816.F32 R60, R120.reuse, R150, R60 ;  /* 0x00000096783c723c */ /* 0x040fe2000000183c */
[----:B------:R-:W-:Y:S07]  /*afe0*/  LDSM.16.MT88.4 R148, [R189+0x15000] ;  /* 0x01500000bd94783b */ /* 0x000fee0000004200 */
[C---:B------:R-:W-:Y:S07]  /*aff0*/  HMMA.16816.F32 R64, R120.reuse, R152, R64 ;  /* 0x000000987840723c */ /* 0x040fee0000001840 */
[--C-:B------:R-:W-:Y:S01]  /*b000*/  FFMA.FTZ R152, R20, c[0x0][0x23c], -R168.reuse ;  /* 0x00008f0014987a23 */ /* 0x100fe200000108a8 */
[C---:B------:R-:W-:Y:S04]  /*b010*/  HMMA.16816.F32 R68, R120.reuse, R154, R68 ;  /* 0x0000009a7844723c */ /* 0x040fe80000001844 */
[--C-:B------:R-:W-:Y:S01]  /*b020*/  FFMA.FTZ R153, R21, c[0x0][0x23c], -R168.reuse ;  /* 0x00008f0015997a23 */ /* 0x100fe200000108a8 */
[----:B------:R-:W-:Y:S02]  /*b030*/  MUFU.EX2 R152, R152 ;  /* 0x0000009800987308 */ /* 0x000fe40000000800 */
[--C-:B------:R-:W-:Y:S01]  /*b040*/  FFMA.FTZ R154, R22, c[0x0][0x23c], -R167.reuse ;  /* 0x00008f00169a7a23 */ /* 0x100fe200000108a7 */
[C---:B------:R-:W-:Y:S04]  /*b050*/  HMMA.16816.F32 R72, R120.reuse, R156, R72 ;  /* 0x0000009c7848723c */ /* 0x040fe80000001848 */
[--C-:B------:R-:W-:Y:S02]  /*b060*/  FFMA.FTZ R155, R23, c[0x0][0x23c], -R167.reuse ;  /* 0x00008f00179b7a23 */ /* 0x100fe400000108a7 */
[----:B------:R-:W5:Y:S01]  /*b070*/  LDSM.16.MT88.4 R20, [R188+0x16800] ;  /* 0x01680000bc14783b */ /* 0x000f620000004200 */
[--C-:B------:R-:W-:Y:S01]  /*b080*/  FFMA.FTZ R156, R24, c[0x0][0x23c], -R168.reuse ;  /* 0x00008f00189c7a23 */ /* 0x100fe200000108a8 */
[C---:B------:R-:W-:Y:S01]  /*b090*/  HMMA.16816.F32 R76, R120.reuse, R158, R76 ;  /* 0x0000009e784c723c */ /* 0x040fe2000000184c */
[----:B------:R-:W1:Y:S03]  /*b0a0*/  MUFU.EX2 R153, R153 ;  /* 0x0000009900997308 */ /* 0x000e660000000800 */
[--C-:B------:R-:W-:Y:S03]  /*b0b0*/  FFMA.FTZ R157, R25, c[0x0][0x23c], -R168.reuse ;  /* 0x00008f00199d7a23 */ /* 0x100fe600000108a8 */
[--C-:B------:R-:W-:Y:S01]  /*b0c0*/  FFMA.FTZ R158, R26, c[0x0][0x23c], -R167.reuse ;  /* 0x00008f001a9e7a23 */ /* 0x100fe200000108a7 */
[C---:B------:R-:W-:Y:S03]  /*b0d0*/  HMMA.16816.F32 R80, R120.reuse, R160, R80 ;  /* 0x000000a07850723c */ /* 0x040fe60000001850 */
[----:B------:R-:W-:Y:S01]  /*b0e0*/  MUFU.EX2 R154, R154 ;  /* 0x0000009a009a7308 */ /* 0x000fe20000000800 */
[--C-:B------:R-:W-:Y:S02]  /*b0f0*/  FFMA.FTZ R159, R27, c[0x0][0x23c], -R167.reuse ;  /* 0x00008f001b9f7a23 */ /* 0x100fe400000108a7 */
[----:B------:R-:W-:Y:S01]  /*b100*/  LDSM.16.MT88.4 R24, [R189+0x13000] ;  /* 0x01300000bd18783b */ /* 0x000fe20000004200 */
[--C-:B------:R-:W-:Y:S01]  /*b110*/  FFMA.FTZ R160, R28, c[0x0][0x23c], -R168.reuse ;  /* 0x00008f001ca07a23 */ /* 0x100fe200000108a8 */
[C---:B------:R-:W-:Y:S04]  /*b120*/  HMMA.16816.F32 R84, R120.reuse, R162, R84 ;  /* 0x000000a27854723c */ /* 0x040fe80000001854 */
[--C-:B------:R-:W-:Y:S01]  /*b130*/  FFMA.FTZ R161, R29, c[0x0][0x23c], -R168.reuse ;  /* 0x00008f001da17a23 */ /* 0x100fe200000108a8 */
[----:B------:R-:W1:Y:S01]  /*b140*/  MUFU.EX2 R155, R155 ;  /* 0x0000009b009b7308 */ /* 0x000e620000000800 */
[----:B------:R-:W-:Y:S02]  /*b150*/  FFMA.FTZ R168, R33, c[0x0][0x23c], -R168 ;  /* 0x00008f0021a87a23 */ /* 0x000fe400000108a8 */
[C---:B----4-:R-:W-:Y:S04]  /*b160*/  HMMA.16816.F32 R88, R120.reuse, R124, R88 ;  /* 0x0000007c7858723c */ /* 0x050fe80000001858 */
[--C-:B------:R-:W-:Y:S02]  /*b170*/  FFMA.FTZ R162, R30, c[0x0][0x23c], -R167.reuse ;  /* 0x00008f001ea27a23 */ /* 0x100fe400000108a7 */
[--C-:B------:R-:W-:Y:S01]  /*b180*/  FFMA.FTZ R163, R31, c[0x0][0x23c], -R167.reuse ;  /* 0x00008f001fa37a23 */ /* 0x100fe200000108a7 */
[----:B------:R-:W-:Y:S01]  /*b190*/  MUFU.EX2 R156, R156 ;  /* 0x0000009c009c7308 */ /* 0x000fe20000000800 */
[C---:B------:R-:W-:Y:S01]  /*b1a0*/  HMMA.16816.F32 R92, R120.reuse, R126, R92 ;  /* 0x0000007e785c723c */ /* 0x040fe2000000185c */
[----:B------:R-:W4:Y:S03]  /*b1b0*/  LDSM.16.MT88.4 R124, [R192+0x13000] ;  /* 0x01300000c07c783b */ /* 0x000f260000004200 */
[----:B------:R-:W-:Y:S04]  /*b1c0*/  FFMA.FTZ R167, R35, c[0x0][0x23c], -R167 ;  /* 0x00008f0023a77a23 */ /* 0x000fe800000108a7 */
[C---:B--2---:R-:W-:Y:S01]  /*b1d0*/  HMMA.16816.F32 R96, R120.reuse, R128, R96 ;  /* 0x000000807860723c */ /* 0x044fe20000001860 */
[----:B------:R-:W-:Y:S01]  /*b1e0*/  LDSM.16.MT88.4 R28, [R188+0x17000] ;  /* 0x01700000bc1c783b */ /* 0x000fe20000004200 */
[----:B------:R-:W2:Y:S06]  /*b1f0*/  MUFU.EX2 R157, R157 ;  /* 0x0000009d009d7308 */ /* 0x000eac0000000800 */
[C---:B------:R-:W-:Y:S01]  /*b200*/  HMMA.16816.F32 R100, R120.reuse, R130, R100 ;  /* 0x000000827864723c */ /* 0x040fe20000001864 */
[----:B------:R-:W2:Y:S03]  /*b210*/  LDSM.16.MT88.4 R128, [R190+0x13000] ;  /* 0x01300000be80783b */ /* 0x000ea60000004200 */
[----:B------:R-:W-:Y:S04]  /*b220*/  MUFU.EX2 R158, R158 ;  /* 0x0000009e009e7308 */ /* 0x000fe80000000800 */
[C---:B---3--:R-:W-:Y:S01]  /*b230*/  HMMA.16816.F32 R104, R120.reuse, R136, R104 ;  /* 0x000000887868723c */ /* 0x048fe20000001868 */
[----:B------:R-:W-:Y:S05]  /*b240*/  LDSM.16.MT88.4 R32, [R189+0x13800] ;  /* 0x01380000bd20783b */ /* 0x000fea0000004200 */
[----:B------:R-:W3:Y:S02]  /*b250*/  MUFU.EX2 R159, R159 ;  /* 0x0000009f009f7308 */ /* 0x000ee40000000800 */
[C---:B------:R-:W-:Y:S01]  /*b260*/  HMMA.16816.F32 R12, R120.reuse, R138, R12 ;  /* 0x0000008a780c723c */ /* 0x040fe2000000180c */
[----:B------:R-:W3:Y:S07]  /*b270*/  LDSM.16.MT88.4 R136, [R188+0x13000] ;  /* 0x01300000bc88783b */ /* 0x000eee0000004200 */
[C---:B-1----:R-:W-:Y:S01]  /*b280*/  HMMA.16816.F32 R108, R120.reuse, R140, R108 ;  /* 0x0000008c786c723c */ /* 0x042fe2000000186c */
[----:B------:R-:W-:Y:S07]  /*b290*/  MUFU.EX2 R160, R160 ;  /* 0x000000a000a07308 */ /* 0x000fee0000000800 */
[C---:B------:R-:W-:Y:S01]  /*b2a0*/  HMMA.16816.F32 R112, R120.reuse, R142, R112 ;  /* 0x0000008e7870723c */ /* 0x040fe20000001870 */
[----:B------:R-:W1:Y:S02]  /*b2b0*/  LDSM.16.MT88.4 R140, [R192+0x15000] ;  /* 0x01500000c08c783b */ /* 0x000e640000004200 */
[----:B------:R-:W1:Y:S05]  /*b2c0*/  MUFU.EX2 R161, R161 ;  /* 0x000000a100a17308 */ /* 0x000e6a0000000800 */
[C---:B-----5:R-:W-:Y:S05]  /*b2d0*/  HMMA.16816.F32 R16, R120.reuse, R20, R16 ;  /* 0x000000147810723c */ /* 0x060fea0000001810 */
[----:B------:R-:W-:Y:S02]  /*b2e0*/  MUFU.EX2 R162, R162 ;  /* 0x000000a200a27308 */ /* 0x000fe40000000800 */
[----:B------:R-:W-:Y:S01]  /*b2f0*/  F2FP.PACK_AB R20, R153, R152 ;  /* 0x000000989914723e */ /* 0x000fe200000000ff */
[----:B------:R-:W-:Y:S01]  /*b300*/  HMMA.16816.F32 R116, R120, R22, R116 ;  /* 0x000000167874723c */ /* 0x000fe20000001874 */
[----:B------:R-:W5:Y:S03]  /*b310*/  LDSM.16.MT88.4 R120, [R188+0x15000] ;  /* 0x01500000bc78783b */ /* 0x000f660000004200 */
[----:B------:R-:W-:Y:S01]  /*b320*/  F2FP.PACK_AB R21, R155, R154 ;  /* 0x0000009a9b15723e */ /* 0x000fe200000000ff */
[----:B------:R-:W-:Y:S02]  /*b330*/  FADD.FTZ R152, R152, R173 ;  /* 0x000000ad98987221 */ /* 0x000fe40000010000 */
[----:B--2---:R-:W-:Y:S01]  /*b340*/  F2FP.PACK_AB R22, R157, R156 ;  /* 0x0000009c9d16723e */ /* 0x004fe200000000ff */
[----:B------:R-:W2:Y:S01]  /*b350*/  MUFU.EX2 R163, R163 ;  /* 0x000000a300a37308 */ /* 0x000ea20000000800 */
[----:B---3--:R-:W-:Y:S03]  /*b360*/  F2FP.PACK_AB R23, R159, R158 ;  /* 0x0000009e9f17723e */ /* 0x008fe600000000ff */
[----:B------:R-:W-:Y:S02]  /*b370*/  FADD.FTZ R154, R154, R5 ;  /* 0x000000059a9a7221 */ /* 0x000fe40000010000 */
[----:B------:R-:W-:Y:S02]  /*b380*/  FADD.FTZ R153, R153, R152 ;  /* 0x0000009899997221 */ /* 0x000fe40000010000 */
[C---:B----4-:R-:W-:Y:S02]  /*b390*/  HMMA.16816.F32 R8, R20.reuse, R124, R8 ;  /* 0x0000007c1408723c */ /* 0x050fe40000001808 */
[----:B------:R-:W3:Y:S03]  /*b3a0*/  MUFU.EX2 R223, R168 ;  /* 0x000000a800df7308 */ /* 0x000ee60000000800 */
[----:B------:R-:W-:Y:S02]  /*b3b0*/  FADD.FTZ R155, R155, R154 ;  /* 0x0000009a9b9b7221 */ /* 0x000fe40000010000 */
[----:B------:R-:W-:Y:S01]  /*b3c0*/  FADD.FTZ R156, R156, R153 ;  /* 0x000000999c9c7221 */ /* 0x000fe20000010000 */
[C---:B------:R-:W-:Y:S01]  /*b3d0*/  HMMA.16816.F32 R36, R20.reuse, R126, R36 ;  /* 0x0000007e1424723c */ /* 0x040fe20000001824 */
[----:B------:R-:W-:Y:S03]  /*b3e0*/  LDSM.16.MT88.4 R124, [R190+0x17000] ;  /* 0x01700000be7c783b */ /* 0x000fe60000004200 */
[----:B------:R-:W4:Y:S01]  /*b3f0*/  MUFU.EX2 R167, R167 ;  /* 0x000000a700a77308 */ /* 0x000f220000000800 */
[----:B------:R-:W-:Y:S02]  /*b400*/  FADD.FTZ R158, R158, R155 ;  /* 0x0000009b9e9e7221 */ /* 0x000fe40000010000 */
[----:B------:R-:W-:Y:S01]  /*b410*/  FADD.FTZ R157, R157, R156 ;  /* 0x0000009c9d9d7221 */ /* 0x000fe20000010000 */
[C---:B------:R-:W-:Y:S04]  /*b420*/  HMMA.16816.F32 R40, R20.reuse, R128, R40 ;  /* 0x000000801428723c */ /* 0x040fe80000001828 */
[----:B------:R-:W-:Y:S04]  /*b430*/  FADD.FTZ R159, R159, R158 ;  /* 0x0000009e9f9f7221 */ /* 0x000fe80000010000 */
[C---:B------:R-:W-:Y:S01]  /*b440*/  HMMA.16816.F32 R44, R20.reuse, R130, R44 ;  /* 0x00000082142c723c */ /* 0x040fe2000000182c */
[----:B------:R-:W-:Y:S07]  /*b450*/  LDSM.16.MT88.4 R128, [R189+0x17000] ;  /* 0x01700000bd80783b */ /* 0x000fee0000004200 */
[C---:B------:R-:W-:Y:S08]  /*b460*/  HMMA.16816.F32 R48, R20.reuse, R24, R48 ;  /* 0x000000181430723c */ /* 0x040ff00000001830 */
[C---:B------:R-:W-:Y:S01]  /*b470*/  HMMA.16816.F32 R52, R20.reuse, R26, R52 ;  /* 0x0000001a1434723c */ /* 0x040fe20000001834 */
[----:B------:R-:W2:Y:S07]  /*b480*/  LDSM.16.MT88.4 R24, [R192+0x17000] ;  /* 0x01700000c018783b */ /* 0x000eae0000004200 */
[C---:B------:R-:W-:Y:S08]  /*b490*/  HMMA.16816.F32 R56, R20.reuse, R136, R56 ;  /* 0x000000881438723c */ /* 0x040ff00000001838 */
[C---:B------:R-:W-:Y:S01]  /*b4a0*/  HMMA.16816.F32 R60, R20.reuse, R138, R60 ;  /* 0x0000008a143c723c */ /* 0x040fe2000000183c */
[----:B------:R-:W-:Y:S07]  /*b4b0*/  LDSM.16.MT88.4 R136, [R192+0x15800] ;  /* 0x01580000c088783b */ /* 0x000fee0000004200 */
[C---:B-1----:R-:W-:Y:S08]  /*b4c0*/  HMMA.16816.F32 R64, R20.reuse, R140, R64 ;  /* 0x0000008c1440723c */ /* 0x042ff00000001840 */
        /* <DEDUP_REMOVED lines=8> */
[C---:B-----5:R-:W-:Y:S08]  /*b550*/  HMMA.16816.F32 R88, R20.reuse, R120, R88 ;  /* 0x000000781458723c */ /* 0x060ff00000001858 */
[C---:B------:R-:W-:Y:S01]  /*b560*/  HMMA.16816.F32 R92, R20.reuse, R122, R92 ;  /* 0x0000007a145c723c */ /* 0x040fe2000000185c */
[----:B------:R-:W-:Y:S07]  /*b570*/  LDSM.16.MT88.4 R120, [R190+0x13800] ;  /* 0x01380000be78783b */ /* 0x000fee0000004200 */
[C---:B--2---:R-:W-:Y:S08]  /*b580*/  HMMA.16816.F32 R96, R20.reuse, R24, R96 ;  /* 0x000000181460723c */ /* 0x044ff00000001860 */
[C---:B------:R-:W-:Y:S01]  /*b590*/  HMMA.16816.F32 R100, R20.reuse, R26, R100 ;  /* 0x0000001a1464723c */ /* 0x040fe20000001864 */
[----:B------:R-:W1:Y:S07]  /*b5a0*/  LDSM.16.MT88.4 R24, [R192+0x13800] ;  /* 0x01380000c018783b */ /* 0x000e6e0000004200 */
[C---:B------:R-:W-:Y:S08]  /*b5b0*/  HMMA.16816.F32 R104, R20.reuse, R124, R104 ;  /* 0x0000007c1468723c */ /* 0x040ff00000001868 */
[C---:B------:R-:W-:Y:S01]  /*b5c0*/  HMMA.16816.F32 R12, R20.reuse, R126, R12 ;  /* 0x0000007e140c723c */ /* 0x040fe2000000180c */
[----:B------:R-:W2:Y:S07]  /*b5d0*/  LDSM.16.MT88.4 R124, [R188+0x13800] ;  /* 0x01380000bc7c783b */ /* 0x000eae0000004200 */
[C---:B------:R-:W-:Y:S08]  /*b5e0*/  HMMA.16816.F32 R108, R20.reuse, R128, R108 ;  /* 0x00000080146c723c */ /* 0x040ff0000000186c */
[C---:B------:R-:W-:Y:S08]  /*b5f0*/  HMMA.16816.F32 R112, R20.reuse, R130, R112 ;  /* 0x000000821470723c */ /* 0x040ff00000001870 */
[C---:B------:R-:W-:Y:S08]  /*b600*/  HMMA.16816.F32 R16, R20.reuse, R28, R16 ;  /* 0x0000001c1410723c */ /* 0x040ff00000001810 */
[----:B------:R-:W-:Y:S01]  /*b610*/  HMMA.16816.F32 R116, R20, R30, R116 ;  /* 0x0000001e1474723c */ /* 0x000fe20000001874 */
[----:B------:R-:W5:Y:S06]  /*b620*/  LDSM.16.MT88.4 R28, [R189+0x15800] ;  /* 0x01580000bd1c783b */ /* 0x000f6c0000004200 */
[----:B------:R-:W-:Y:S01]  /*b630*/  F2FP.PACK_AB R20, R161, R160 ;  /* 0x000000a0a114723e */ /* 0x000fe200000000ff */
[----:B------:R-:W-:Y:S01]  /*b640*/  FADD.FTZ R160, R160, R157 ;  /* 0x0000009da0a07221 */ /* 0x000fe20000010000 */
[----:B------:R-:W-:Y:S03]  /*b650*/  F2FP.PACK_AB R21, R163, R162 ;  /* 0x000000a2a315723e */ /* 0x000fe600000000ff */
[----:B---3--:R-:W-:Y:S01]  /*b660*/  F2FP.PACK_AB R22, R223, R220 ;  /* 0x000000dcdf16723e */ /* 0x008fe200000000ff */
[----:B------:R-:W-:Y:S01]  /*b670*/  FADD.FTZ R162, R162, R159 ;  /* 0x0000009fa2a27221 */ /* 0x000fe20000010000 */
[----:B----4-:R-:W-:Y:S01]  /*b680*/  F2FP.PACK_AB R23, R167, R222 ;  /* 0x000000dea717723e */ /* 0x010fe200000000ff */
[----:B------:R-:W-:Y:S02]  /*b690*/  FADD.FTZ R161, R161, R160 ;  /* 0x000000a0a1a17221 */ /* 0x000fe40000010000 */
[----:B------:R-:W-:Y:S02]  /*b6a0*/  FADD.FTZ R163, R163, R162 ;  /* 0x000000a2a3a37221 */ /* 0x000fe40000010000 */
[----:B------:R-:W-:Y:S02]  /*b6b0*/  FADD.FTZ R220, R220, R161 ;  /* 0x000000a1dcdc7221 */ /* 0x000fe40000010000 */
[C---:B-1----:R-:W-:Y:S01]  /*b6c0*/  HMMA.16816.F32 R128, R20.reuse, R24, R8 ;  /* 0x000000181480723c */ /* 0x042fe20000001808 */
[----:B------:R-:W1:Y:S02]  /*b6d0*/  LDSM.16.MT88.4 R8, [R190+0x17800] ;  /* 0x01780000be08783b */ /* 0x000e640000004200 */
[----:B------:R-:W-:Y:S02]  /*b6e0*/  FADD.FTZ R222, R222, R163 ;  /* 0x000000a3dede7221 */ /* 0x000fe40000010000 */
[----:B------:R-:W-:Y:S02]  /*b6f0*/  FADD.FTZ R221, R223, R220 ;  /* 0x000000dcdfdd7221 */ /* 0x000fe40000010000 */
[----:B------:R-:W-:Y:S01]  /*b700*/  FADD.FTZ R219, R167, R222 ;  /* 0x000000dea7db7221 */ /* 0x000fe20000010000 */
[C---:B------:R-:W-:Y:S01]  /*b710*/  HMMA.16816.F32 R36, R20.reuse, R26, R36 ;  /* 0x0000001a1424723c */ /* 0x040fe20000001824 */
[----:B------:R-:W3:Y:S07]  /*b720*/  LDSM.16.MT88.4 R24, [R189+0x17800] ;  /* 0x01780000bd18783b */ /* 0x000eee0000004200 */
[C---:B------:R-:W-:Y:S08]  /*b730*/  HMMA.16816.F32 R40, R20.reuse, R120, R40 ;  /* 0x000000781428723c */ /* 0x040ff00000001828 */
[C---:B------:R-:W-:Y:S08]  /*b740*/  HMMA.16816.F32 R44, R20.reuse, R122, R44 ;  /* 0x0000007a142c723c */ /* 0x040ff0000000182c */
[C---:B------:R-:W-:Y:S08]  /*b750*/  HMMA.16816.F32 R48, R20.reuse, R32, R48 ;  /* 0x000000201430723c */ /* 0x040ff00000001830 */
[C---:B------:R-:W-:Y:S08]  /*b760*/  HMMA.16816.F32 R52, R20.reuse, R34, R52 ;  /* 0x000000221434723c */ /* 0x040ff00000001834 */
[C---:B--2---:R-:W-:Y:S08]  /*b770*/  HMMA.16816.F32 R56, R20.reuse, R124, R56 ;  /* 0x0000007c1438723c */ /* 0x044ff00000001838 */
[C---:B------:R-:W-:Y:S08]  /*b780*/  HMMA.16816.F32 R60, R20.reuse, R126, R60 ;  /* 0x0000007e143c723c */ /* 0x040ff0000000183c */
[C---:B------:R-:W-:Y:S08]  /*b790*/  HMMA.16816.F32 R64, R20.reuse, R136, R64 ;  /* 0x000000881440723c */ /* 0x040ff00000001840 */
[C---:B------:R-:W-:Y:S08]  /*b7a0*/  HMMA.16816.F32 R68, R20.reuse, R138, R68 ;  /* 0x0000008a1444723c */ /* 0x040ff00000001844 */
[C---:B------:R-:W-:Y:S08]  /*b7b0*/  HMMA.16816.F32 R72, R20.reuse, R140, R72 ;  /* 0x0000008c1448723c */ /* 0x040ff00000001848 */
[C---:B------:R-:W-:Y:S08]  /*b7c0*/  HMMA.16816.F32 R76, R20.reuse, R142, R76 ;  /* 0x0000008e144c723c */ /* 0x040ff0000000184c */
[C---:B-----5:R-:W-:Y:S08]  /*b7d0*/  HMMA.16816.F32 R80, R20.reuse, R28, R80 ;  /* 0x0000001c1450723c */ /* 0x060ff00000001850 */
[C---:B------:R-:W-:Y:S01]  /*b7e0*/  HMMA.16816.F32 R84, R20.reuse, R30, R84 ;  /* 0x0000001e1454723c */ /* 0x040fe20000001854 */
[----:B------:R-:W2:Y:S07]  /*b7f0*/  LDSM.16.MT88.4 R28, [R188+0x17800] ;  /* 0x01780000bc1c783b */ /* 0x000eae0000004200 */
[C---:B------:R-:W-:Y:S08]  /*b800*/  HMMA.16816.F32 R88, R20.reuse, R144, R88 ;  /* 0x000000901458723c */ /* 0x040ff00000001858 */
[C---:B------:R-:W-:Y:S08]  /*b810*/  HMMA.16816.F32 R92, R20.reuse, R146, R92 ;  /* 0x00000092145c723c */ /* 0x040ff0000000185c */
[C---:B------:R-:W-:Y:S08]  /*b820*/  HMMA.16816.F32 R96, R20.reuse, R148, R96 ;  /* 0x000000941460723c */ /* 0x040ff00000001860 */
[C---:B------:R-:W-:Y:S08]  /*b830*/  HMMA.16816.F32 R100, R20.reuse, R150, R100 ;  /* 0x000000961464723c */ /* 0x040ff00000001864 */
[C---:B-1----:R-:W-:Y:S08]  /*b840*/  HMMA.16816.F32 R104, R20.reuse, R8, R104 ;  /* 0x000000081468723c */ /* 0x042ff00000001868 */
[C---:B------:R-:W-:Y:S08]  /*b850*/  HMMA.16816.F32 R124, R20.reuse, R10, R12 ;  /* 0x0000000a147c723c */ /* 0x040ff0000000180c */
[C---:B---3--:R-:W-:Y:S08]  /*b860*/  HMMA.16816.F32 R108, R20.reuse, R24, R108 ;  /* 0x00000018146c723c */ /* 0x048ff0000000186c */
[C---:B------:R-:W-:Y:S08]  /*b870*/  HMMA.16816.F32 R112, R20.reuse, R26, R112 ;  /* 0x0000001a1470723c */ /* 0x040ff00000001870 */
[C---:B--2---:R-:W-:Y:S08]  /*b880*/  HMMA.16816.F32 R120, R20.reuse, R28, R16 ;  /* 0x0000001c1478723c */ /* 0x044ff00000001810 */
[----:B------:R-:W-:Y:S01]  /*b890*/  HMMA.16816.F32 R116, R20, R30, R116 ;  /* 0x0000001e1474723c */ /* 0x000fe20000001874 */
[----:B------:R-:W-:-:S07]  /*b8a0*/  @P0 BRA `(.L_x_11) ;  /* 0xffffdb3000000947 */ /* 0x000fce000383ffff */
.L_x_10:
[----:B------:R-:W1:Y:S01]  /*b8b0*/  SHFL.BFLY PT, R2, R221, 0x2, 0x1f ;  /* 0x0c401f00dd027f89 */ /* 0x000e6200000e0000 */
[----:B------:R-:W-:Y:S01]  /*b8c0*/  MOV R6, 0x3f800000 ;  /* 0x3f80000000067802 */ /* 0x000fe20000000f00 */
[----:B------:R-:W-:Y:S01]  /*b8d0*/  BSSY B0, `(.L_x_14) ;  /* 0x0000143000007945 */ /* 0x000fe20003800000 */
[----:B------:R-:W-:Y:S01]  /*b8e0*/  MOV R7, 0x3f800000 ;  /* 0x3f80000000077802 */ /* 0x000fe20000000f00 */
[----:B------:R-:W2:Y:S01]  /*b8f0*/  SHFL.BFLY PT, R0, R219, 0x2, 0x1f ;  /* 0x0c401f00db007f89 */ /* 0x000ea200000e0000 */
[----:B------:R-:W-:Y:S01]  /*b900*/  ISETP.NE.AND P0, PT, R202, -0x1, PT ;  /* 0xffffffffca00780c */ /* 0x000fe20003f05270 */
[----:B-1----:R-:W-:-:S02]  /*b910*/  FADD.FTZ R5, R2, R221 ;  /* 0x000000dd02057221 */ /* 0x002fc40000010000 */
[----:B--2---:R-:W-:-:S03]  /*b920*/  FADD.FTZ R9, R0, R219 ;  /* 0x000000db00097221 */ /* 0x004fc60000010000 */
[----:B------:R-:W1:Y:S04]  /*b930*/  SHFL.BFLY PT, R2, R5, 0x1, 0x1f ;  /* 0x0c201f0005027f89 */ /* 0x000e6800000e0000 */
[----:B------:R-:W2:Y:S01]  /*b940*/  SHFL.BFLY PT, R0, R9, 0x1, 0x1f ;  /* 0x0c201f0009007f89 */ /* 0x000ea200000e0000 */
[----:B-1----:R-:W-:Y:S02]  /*b950*/  FADD.FTZ R2, R5, R2 ;  /* 0x0000000205027221 */ /* 0x002fe40000010000 */
[----:B------:R-:W-:-:S03]  /*b960*/  @P0 IMAD.WIDE.U32 R4, R202, c[0x0][0x1e8], RZ ;  /* 0x00007a00ca040a25 */ /* 0x000fc600078e00ff */
[----:B------:R-:W-:Y:S01]  /*b970*/  FSETP.NE.FTZ.AND P5, PT, R2, RZ, PT ;  /* 0x000000ff0200720b */ /* 0x000fe20003fb5000 */
[----:B--2---:R-:W-:Y:S02]  /*b980*/  FADD.FTZ R0, R9, R0 ;  /* 0x0000000009007221 */ /* 0x004fe40000010000 */
[----:B------:R-:W-:-:S03]  /*b990*/  @P0 IMAD R5, R202, c[0x0][0x1ec], R5 ;  /* 0x00007b00ca050a24 */ /* 0x000fc600078e0205 */
[----:B------:R-:W-:-:S07]  /*b9a0*/  FSETP.NE.FTZ.AND P4, PT, R0, RZ, PT ;  /* 0x000000ff0000720b */ /* 0x000fce0003f95000 */
[----:B------:R-:W1:Y:S08]  /*b9b0*/  @P5 MUFU.RCP R6, R2 ;  /* 0x0000000200065308 */ /* 0x000e700000001000 */
[----:B------:R-:W2:Y:S01]  /*b9c0*/  @P4 MUFU.RCP R7, R0 ;  /* 0x0000000000074308 */ /* 0x000ea20000001000 */
[----:B-1----:R-:W-:-:S07]  /*b9d0*/  FMUL.FTZ R128, R6, R128 ;  /* 0x0000008006807220 */ /* 0x002fce0000410000 */
[----:B------:R-:W1:Y:S01]  /*b9e0*/  @P5 MUFU.LG2 R2, R2 ;  /* 0x0000000200025308 */ /* 0x000e620000000c00 */
[C---:B------:R-:W-:Y:S02]  /*b9f0*/  FMUL.FTZ R129, R6.reuse, R129 ;  /* 0x0000008106817220 */ /* 0x040fe40000410000 */
[C---:B------:R-:W-:Y:S02]  /*ba00*/  FMUL.FTZ R36, R6.reuse, R36 ;  /* 0x0000002406247220 */ /* 0x040fe40000410000 */
[C---:B------:R-:W-:Y:S01]  /*ba10*/  FMUL.FTZ R37, R6.reuse, R37 ;  /* 0x0000002506257220 */ /* 0x040fe20000410000 */
[----:B------:R-:W-:Y:S01]  /*ba20*/  F2FP.PACK_AB R128, R129, R128 ;  /* 0x000000808180723e */ /* 0x000fe200000000ff */
[C---:B------:R-:W-:Y:S01]  /*ba30*/  FMUL.FTZ R40, R6.reuse, R40 ;  /* 0x0000002806287220 */ /* 0x040fe20000410000 */
[----:B------:R-:W3:Y:S01]  /*ba40*/  @P4 MUFU.LG2 R0, R0 ;  /* 0x0000000000004308 */ /* 0x000ee20000000c00 */
[C---:B------:R-:W-:Y:S01]  /*ba50*/  FMUL.FTZ R41, R6.reuse, R41 ;  /* 0x0000002906297220 */ /* 0x040fe20000410000 */
[----:B------:R-:W-:Y:S01]  /*ba60*/  F2FP.PACK_AB R36, R37, R36 ;  /* 0x000000242524723e */ /* 0x000fe200000000ff */
[----:B------:R-:W-:-:S02]  /*ba70*/  FMUL.FTZ R44, R6, R44 ;  /* 0x0000002c062c7220 */ /* 0x000fc40000410000 */
[C---:B------:R-:W-:Y:S01]  /*ba80*/  FMUL.FTZ R45, R6.reuse, R45 ;  /* 0x0000002d062d7220 */ /* 0x040fe20000410000 */
[----:B------:R-:W-:Y:S01]  /*ba90*/  F2FP.PACK_AB R40, R41, R40 ;  /* 0x000000282928723e */ /* 0x000fe200000000ff */
[C---:B------:R-:W-:Y:S02]  /*baa0*/  FMUL.FTZ R48, R6.reuse, R48 ;  /* 0x0000003006307220 */ /* 0x040fe40000410000 */
[C---:B------:R-:W-:Y:S01]  /*bab0*/  FMUL.FTZ R49, R6.reuse, R49 ;  /* 0x0000003106317220 */ /* 0x040fe20000410000 */
[----:B------:R-:W-:Y:S01]  /*bac0*/  F2FP.PACK_AB R44, R45, R44 ;  /* 0x0000002c2d2c723e */ /* 0x000fe200000000ff */
[C---:B------:R-:W-:Y:S02]  /*bad0*/  FMUL.FTZ R52, R6.reuse, R52 ;  /* 0x0000003406347220 */ /* 0x040fe40000410000 */
        /* <DEDUP_REMOVED lines=54> */
[----:B------:R-:W-:Y:S01]  /*be40*/  FMUL.FTZ R117, R6, R117 ;  /* 0x0000007506757220 */ /* 0x000fe20000410000 */
[----:B------:R-:W-:Y:S01]  /*be50*/  F2FP.PACK_AB R120, R121, R120 ;  /* 0x000000787978723e */ /* 0x000fe200000000ff */
[----:B------:R-:W4:Y:S01]  /*be60*/  S2R R6, SR_TID.X ;  /* 0x0000000000067919 */ /* 0x000f220000002100 */
[----:B--2---:R-:W-:-:S02]  /*be70*/  FMUL.FTZ R131, R7, R131 ;  /* 0x0000008307837220 */ /* 0x004fc40000410000 */
[----:B------:R-:W-:Y:S01]  /*be80*/  FMUL.FTZ R130, R7, R130 ;  /* 0x0000008207827220 */ /* 0x000fe20000410000 */
[----:B------:R-:W-:Y:S01]  /*be90*/  F2FP.PACK_AB R116, R117, R116 ;  /* 0x000000747574723e */ /* 0x000fe200000000ff */
[C---:B------:R-:W-:Y:S02]  /*bea0*/  FMUL.FTZ R39, R7.reuse, R39 ;  /* 0x0000002707277220 */ /* 0x040fe40000410000 */
[----:B------:R-:W-:Y:S01]  /*beb0*/  FMUL.FTZ R38, R7, R38 ;  /* 0x0000002607267220 */ /* 0x000fe20000410000 */
[----:B------:R-:W-:Y:S01]  /*bec0*/  F2FP.PACK_AB R130, R131, R130 ;  /* 0x000000828382723e */ /* 0x000fe200000000ff */
[C---:B------:R-:W-:Y:S02]  /*bed0*/  FMUL.FTZ R43, R7.reuse, R43 ;  /* 0x0000002b072b7220 */ /* 0x040fe40000410000 */
[----:B------:R-:W-:Y:S01]  /*bee0*/  FMUL.FTZ R42, R7, R42 ;  /* 0x0000002a072a7220 */ /* 0x000fe20000410000 */
[----:B------:R-:W-:Y:S01]  /*bef0*/  F2FP.PACK_AB R38, R39, R38 ;  /* 0x000000262726723e */ /* 0x000fe200000000ff */
[----:B------:R-:W-:-:S02]  /*bf00*/  FMUL.FTZ R47, R7, R47 ;  /* 0x0000002f072f7220 */ /* 0x000fc40000410000 */
[----:B------:R-:W-:Y:S01]  /*bf10*/  FMUL.FTZ R46, R7, R46 ;  /* 0x0000002e072e7220 */ /* 0x000fe20000410000 */
[----:B------:R-:W-:Y:S01]  /*bf20*/  F2FP.PACK_AB R42, R43, R42 ;  /* 0x0000002a2b2a723e */ /* 0x000fe200000000ff */
[C---:B------:R-:W-:Y:S02]  /*bf30*/  FMUL.FTZ R51, R7.reuse, R51 ;  /* 0x0000003307337220 */ /* 0x040fe40000410000 */
[----:B------:R-:W-:Y:S01]  /*bf40*/  FMUL.FTZ R50, R7, R50 ;  /* 0x0000003207327220 */ /* 0x000fe20000410000 */
[----:B------:R-:W-:Y:S01]  /*bf50*/  F2FP.PACK_AB R46, R47, R46 ;  /* 0x0000002e2f2e723e */ /* 0x000fe200000000ff */
[C---:B------:R-:W-:Y:S02]  /*bf60*/  FMUL.FTZ R55, R7.reuse, R55 ;  /* 0x0000003707377220 */ /* 0x040fe40000410000 */
[C---:B------:R-:W-:Y:S01]  /*bf70*/  FMUL.FTZ R54, R7.reuse, R54 ;  /* 0x0000003607367220 */ /* 0x040fe20000410000 */
[----:B----4-:R-:W-:Y:S01]  /*bf80*/  SHF.R.S32.HI R9, RZ, 0x1f, R6 ;  /* 0x0000001fff097819 */ /* 0x010fe20000011406 */
[----:B------:R-:W-:Y:S01]  /*bf90*/  FMUL.FTZ R59, R7, R59 ;  /* 0x0000003b073b7220 */ /* 0x000fe20000410000 */
[----:B------:R-:W-:Y:S01]  /*bfa0*/  F2FP.PACK_AB R50, R51, R50 ;  /* 0x000000323332723e */ /* 0x000fe200000000ff */
[----:B------:R-:W-:Y:S01]  /*bfb0*/  FMUL.FTZ R58, R7, R58 ;  /* 0x0000003a073a7220 */ /* 0x000fe20000410000 */
[-C--:B------:R-:W-:Y:S01]  /*bfc0*/  LEA.HI R8, R9, R6.reuse, RZ, 0x2 ;  /* 0x0000000609087211 */ /* 0x080fe200078f10ff */
[----:B------:R-:W-:Y:S01]  /*bfd0*/  FMUL.FTZ R63, R7, R63 ;  /* 0x0000003f073f7220 */ /* 0x000fe20000410000 */
[----:B------:R-:W-:Y:S01]  /*bfe0*/  LEA.HI R9, R9, R6, RZ, 0x5 ;  /* 0x0000000609097211 */ /* 0x000fe200078f28ff */
[C---:B------:R-:W-:Y:S01]  /*bff0*/  FMUL.FTZ R62, R7.reuse, R62 ;  /* 0x0000003e073e7220 */ /* 0x040fe20000410000 */
[--C-:B------:R-:W-:Y:S01]  /*c000*/  SHF.R.S32.HI R11, RZ, 0x2, R8.reuse ;  /* 0x00000002ff0b7819 */ /* 0x100fe20000011408 */
[C---:B------:R-:W-:Y:S01]  /*c010*/  FMUL.FTZ R67, R7.reuse, R67 ;  /* 0x0000004307437220 */ /* 0x040fe20000410000 */
[----:B------:R-:W-:Y:S01]  /*c020*/  SHF.R.S32.HI R10, RZ, 0x1f, R8 ;  /* 0x0000001fff0a7819 */ /* 0x000fe20000011408 */
[----:B------:R-:W-:Y:S01]  /*c030*/  FMUL.FTZ R66, R7, R66 ;  /* 0x0000004207427220 */ /* 0x000fe20000410000 */
[----:B------:R-:W-:Y:S01]  /*c040*/  F2FP.PACK_AB R54, R55, R54 ;  /* 0x000000363736723e */ /* 0x000fe200000000ff */
[C---:B------:R-:W-:Y:S01]  /*c050*/  FMUL.FTZ R71, R7.reuse, R71 ;  /* 0x0000004707477220 */ /* 0x040fe20000410000 */
[----:B------:R-:W-:Y:S01]  /*c060*/  LEA.HI R10, R10, R11, RZ, 0x3 ;  /* 0x0000000b0a0a7211 */ /* 0x000fe200078f18ff */
[----:B------:R-:W-:Y:S01]  /*c070*/  FMUL.FTZ R70, R7, R70 ;  /* 0x0000004607467220 */ /* 0x000fe20000410000 */
[----:B------:R-:W-:Y:S01]  /*c080*/  F2FP.PACK_AB R58, R59, R58 ;  /* 0x0000003a3b3a723e */ /* 0x000fe200000000ff */
[C---:B------:R-:W-:Y:S01]  /*c090*/  FMUL.FTZ R75, R7.reuse, R75 ;  /* 0x0000004b074b7220 */ /* 0x040fe20000410000 */
[----:B------:R-:W-:Y:S01]  /*c0a0*/  LOP3.LUT R10, R10, 0xfffffff8, RZ, 0xc0, !PT ;  /* 0xfffffff80a0a7812 */ /* 0x000fe200078ec0ff */
[----:B------:R-:W-:Y:S01]  /*c0b0*/  FMUL.FTZ R74, R7, R74 ;  /* 0x0000004a074a7220 */ /* 0x000fe20000410000 */
[----:B------:R-:W-:Y:S01]  /*c0c0*/  F2FP.PACK_AB R62, R63, R62 ;  /* 0x0000003e3f3e723e */ /* 0x000fe200000000ff */
[----:B------:R-:W-:Y:S01]  /*c0d0*/  FMUL.FTZ R79, R7, R79 ;  /* 0x0000004f074f7220 */ /* 0x000fe20000410000 */
[----:B------:R-:W-:Y:S01]  /*c0e0*/  IADD3 R10, R11, -R10, RZ ;  /* 0x8000000a0b0a7210 */ /* 0x000fe20007ffe0ff */
[----:B------:R-:W-:Y:S01]  /*c0f0*/  FMUL.FTZ R78, R7, R78 ;  /* 0x0000004e074e7220 */ /* 0x000fe20000410000 */
[----:B------:R-:W-:Y:S01]  /*c100*/  F2FP.PACK_AB R66, R67, R66 ;  /* 0x000000424342723e */ /* 0x000fe200000000ff */
[C---:B------:R-:W-:Y:S01]  /*c110*/  FMUL.FTZ R83, R7.reuse, R83 ;  /* 0x0000005307537220 */ /* 0x040fe20000410000 */
[C---:B------:R-:W-:Y:S01]  /*c120*/  SHF.L.U32 R11, R10.reuse, 0x6, RZ ;  /* 0x000000060a0b7819 */ /* 0x040fe200000006ff */
[C---:B------:R-:W-:Y:S01]  /*c130*/  FMUL.FTZ R82, R7.reuse, R82 ;  /* 0x0000005207527220 */ /* 0x040fe20000410000 */
[----:B------:R-:W-:Y:S01]  /*c140*/  LOP3.LUT R12, R10, 0x1, RZ, 0xc0, !PT ;  /* 0x000000010a0c7812 */ /* 0x000fe200078ec0ff */
[----:B------:R-:W-:Y:S01]  /*c150*/  FMUL.FTZ R87, R7, R87 ;  /* 0x0000005707577220 */ /* 0x000fe20000410000 */
[----:B------:R-:W-:Y:S01]  /*c160*/  LOP3.LUT R11, R11, 0x1c0, RZ, 0xc0, !PT ;  /* 0x000001c00b0b7812 */ /* 0x000fe200078ec0ff */
[C---:B------:R-:W-:Y:S01]  /*c170*/  FMUL.FTZ R86, R7.reuse, R86 ;  /* 0x0000005607567220 */ /* 0x040fe20000410000 */
[----:B------:R-:W-:Y:S01]  /*c180*/  ISETP.NE.U32.AND P3, PT, R12, 0x1, PT ;  /* 0x000000010c00780c */ /* 0x000fe20003f65070 */
[----:B------:R-:W-:Y:S01]  /*c190*/  FMUL.FTZ R91, R7, R91 ;  /* 0x0000005b075b7220 */ /* 0x000fe20000410000 */
[----:B------:R-:W-:Y:S01]  /*c1a0*/  LEA.HI R14, R11, R11, RZ, 0x1d ;  /* 0x0000000b0b0e7211 */ /* 0x000fe200078fe8ff */
[C---:B------:R-:W-:Y:S01]  /*c1b0*/  FMUL.FTZ R90, R7.reuse, R90 ;  /* 0x0000005a075a7220 */ /* 0x040fe20000410000 */
[----:B------:R-:W-:Y:S01]  /*c1c0*/  R2P PR, R10, 0x6 ;  /* 0x000000060a007804 */ /* 0x000fe20000000000 */
[----:B------:R-:W-:Y:S01]  /*c1d0*/  FMUL.FTZ R95, R7, R95 ;  /* 0x0000005f075f7220 */ /* 0x000fe20000410000 */
[----:B------:R-:W-:Y:S01]  /*c1e0*/  F2FP.PACK_AB R70, R71, R70 ;  /* 0x000000464746723e */ /* 0x000fe200000000ff */
        /* <DEDUP_REMOVED lines=29> */
[----:B------:R-:W-:Y:S02]  /*c3c0*/  LOP3.LUT R7, R8, 0x3ffffffc, RZ, 0xc0, !PT ;  /* 0x3ffffffc08077812 */ /* 0x000fe400078ec0ff */
[----:B------:R-:W-:Y:S02]  /*c3d0*/  SHF.R.S32.HI R8, RZ, 0x5, R9 ;  /* 0x00000005ff087819 */ /* 0x000fe40000011409 */
[----:B------:R-:W-:Y:S02]  /*c3e0*/  IADD3 R7, -R7, R6, RZ ;  /* 0x0000000607077210 */ /* 0x000fe40007ffe1ff */
[----:B------:R-:W-:Y:S02]  /*c3f0*/  F2FP.PACK_AB R122, R123, R122 ;  /* 0x0000007a7b7a723e */ /* 0x000fe400000000ff */
[----:B------:R-:W-:Y:S02]  /*c400*/  LEA R7, R8, R7, 0x9 ;  /* 0x0000000708077211 */ /* 0x000fe400078e48ff */
[----:B------:R-:W-:-:S02]  /*c410*/  F2FP.PACK_AB R118, R119, R118 ;  /* 0x000000767776723e */ /* 0x000fc400000000ff */
[----:B------:R-:W-:Y:S02]  /*c420*/  LEA R7, R7, R14, 0x1 ;  /* 0x0000000e07077211 */ /* 0x000fe400078e08ff */
[----:B------:R-:W-:Y:S02]  /*c430*/  LOP3.LUT R9, R9, 0xffffffe0, RZ, 0xc0, !PT ;  /* 0xffffffe009097812 */ /* 0x000fe400078ec0ff */
[----:B------:R-:W-:Y:S02]  /*c440*/  SHF.L.U32 R11, R7, 0x1, RZ ;  /* 0x00000001070b7819 */ /* 0x000fe400000006ff */
[----:B------:R-:W-:Y:S02]  /*c450*/  MOV R7, 0x20 ;  /* 0x0000002000077802 */ /* 0x000fe40000000f00 */
[----:B------:R-:W-:Y:S01]  /*c460*/  IADD3 R13, R11, -0x10, RZ ;  /* 0xfffffff00b0d7810 */ /* 0x000fe20007ffe0ff */
[----:B------:R-:W-:Y:S01]  /*c470*/  STS [R11], R128 ;  /* 0x000000800b007388 */ /* 0x000fe20000000800 */
[----:B------:R-:W-:-:S02]  /*c480*/  SEL R10, R7, 0xffffffe0, !P1 ;  /* 0xffffffe0070a7807 */ /* 0x000fc40004800000 */
[----:B------:R-:W-:Y:S01]  /*c490*/  MOV R7, 0x40 ;  /* 0x0000004000077802 */ /* 0x000fe20000000f00 */
[----:B------:R-:W-:Y:S01]  /*c4a0*/  STS [R11+0x400], R130 ;  /* 0x000400820b007388 */ /* 0x000fe20000000800 */
[----:B------:R-:W-:Y:S02]  /*c4b0*/  @P3 IADD3 R13, R11, 0x10, RZ ;  /* 0x000000100b0d3810 */ /* 0x000fe40007ffe0ff */
[----:B------:R-:W-:Y:S02]  /*c4c0*/  SEL R12, R7, 0xffffffc0, !P2 ;  /* 0xffffffc0070c7807 */ /* 0x000fe40005000000 */
[C---:B------:R-:W-:Y:S01]  /*c4d0*/  IADD3 R15, R11.reuse, R10, RZ ;  /* 0x0000000a0b0f7210 */ /* 0x040fe20007ffe0ff */
[----:B------:R-:W-:Y:S01]  /*c4e0*/  STS [R13], R36 ;  /* 0x000000240d007388 */ /* 0x000fe20000000800 */
[-C--:B------:R-:W-:Y:S02]  /*c4f0*/  IADD3 R17, R10, R13.reuse, RZ ;  /* 0x0000000d0a117210 */ /* 0x080fe40007ffe0ff */
[-C--:B------:R-:W-:Y:S01]  /*c500*/  IADD3 R19, R11, R12.reuse, RZ ;  /* 0x0000000c0b137210 */ /* 0x080fe20007ffe0ff */
[----:B------:R-:W-:Y:S01]  /*c510*/  STS [R13+0x400], R38 ;  /* 0x000400260d007388 */ /* 0x000fe20000000800 */
[----:B------:R-:W-:Y:S01]  /*c520*/  IADD3 R21, R12, R13, RZ ;  /* 0x0000000d0c157210 */ /* 0x000fe20007ffe0ff */
[----:B------:R-:W2:Y:S01]  /*c530*/  LDC.U8 R10, c[0x0][0x329] ;  /* 0x0000ca40ff0a7b82 */ /* 0x000ea20000000000 */
[-C--:B------:R-:W-:Y:S01]  /*c540*/  IADD3 R23, R15, R12.reuse, RZ ;  /* 0x0000000c0f177210 */ /* 0x080fe20007ffe0ff */
[----:B------:R-:W-:Y:S01]  /*c550*/  STS [R15], R40 ;  /* 0x000000280f007388 */ /* 0x000fe20000000800 */
[----:B------:R-:W-:-:S02]  /*c560*/  IADD3 R25, R17, R12, RZ ;  /* 0x0000000c11197210 */ /* 0x000fc40007ffe0ff */
[----:B------:R-:W-:Y:S01]  /*c570*/  IADD3 R9, R6, -R9, RZ ;  /* 0x8000000906097210 */ /* 0x000fe20007ffe0ff */
[----:B------:R-:W-:Y:S02]  /*c580*/  STS [R15+0x400], R42 ;  /* 0x0004002a0f007388 */ /* 0x000fe40000000800 */
[----:B------:R-:W4:Y:S02]  /*c590*/  LDC.U8 R12, c[0x0][0x328] ;  /* 0x0000ca00ff0c7b82 */ /* 0x000f240000000000 */
[----:B------:R-:W-:Y:S04]  /*c5a0*/  STS [R17], R44 ;  /* 0x0000002c11007388 */ /* 0x000fe80000000800 */
[----:B------:R-:W-:Y:S04]  /*c5b0*/  STS [R17+0x400], R46 ;  /* 0x0004002e11007388 */ /* 0x000fe80000000800 */
[----:B------:R-:W-:Y:S04]  /*c5c0*/  STS [R19], R48 ;  /* 0x0000003013007388 */ /* 0x000fe80000000800 */
[----:B------:R-:W-:Y:S01]  /*c5d0*/  STS [R19+0x400], R50 ;  /* 0x0004003213007388 */ /* 0x000fe20000000800 */
[----:B--2---:R-:W-:-:S03]  /*c5e0*/  ISETP.NE.AND P1, PT, R10, RZ, PT ;  /* 0x000000ff0a00720c */ /* 0x004fc60003f25270 */
[----:B------:R-:W-:Y:S04]  /*c5f0*/  STS [R21], R52 ;  /* 0x0000003415007388 */ /* 0x000fe80000000800 */
[----:B------:R-:W-:Y:S01]  /*c600*/  STS [R21+0x400], R54 ;  /* 0x0004003615007388 */ /* 0x000fe20000000800 */
[----:B----4-:R-:W-:-:S03]  /*c610*/  ISETP.NE.AND P2, PT, R12, RZ, PT ;  /* 0x000000ff0c00720c */ /* 0x010fc60003f45270 */
[----:B------:R-:W-:Y:S01]  /*c620*/  STS [R23], R56 ;  /* 0x0000003817007388 */ /* 0x000fe20000000800 */
[----:B------:R-:W-:-:S03]  /*c630*/  ISETP.NE.OR P3, PT, R10, RZ, !P2 ;  /* 0x000000ff0a00720c */ /* 0x000fc60005765670 */
[----:B------:R-:W-:Y:S04]  /*c640*/  STS [R23+0x400], R58 ;  /* 0x0004003a17007388 */ /* 0x000fe80000000800 */
[----:B------:R2:W-:Y:S04]  /*c650*/  STS [R25], R60 ;  /* 0x0000003c19007388 */ /* 0x0005e80000000800 */
[----:B------:R4:W-:Y:S04]  /*c660*/  STS [R25+0x400], R62 ;  /* 0x0004003e19007388 */ /* 0x0009e80000000800 */
[----:B------:R5:W-:Y:S04]  /*c670*/  STS [R11+0x4000], R64 ;  /* 0x004000400b007388 */ /* 0x000be80000000800 */
[----:B------:R-:W-:Y:S04]  /*c680*/  STS [R11+0x4400], R66 ;  /* 0x004400420b007388 */ /* 0x000fe80000000800 */
[----:B------:R-:W-:Y:S04]  /*c690*/  STS [R13+0x4000], R68 ;  /* 0x004000440d007388 */ /* 0x000fe80000000800 */
[----:B------:R-:W-:Y:S04]  /*c6a0*/  STS [R13+0x4400], R70 ;  /* 0x004400460d007388 */ /* 0x000fe80000000800 */
[----:B------:R-:W-:Y:S01]  /*c6b0*/  STS [R15+0x4000], R72 ;  /* 0x004000480f007388 */ /* 0x000fe20000000800 */
[----:B--2---:R-:W-:-:S03]  /*c6c0*/  @P1 MOV R60, c[0x0][0x210] ;  /* 0x00008400003c1a02 */ /* 0x004fc60000000f00 */
[----:B------:R-:W-:Y:S01]  /*c6d0*/  STS [R15+0x4400], R74 ;  /* 0x0044004a0f007388 */ /* 0x000fe20000000800 */
[----:B----4-:R-:W-:Y:S01]  /*c6e0*/  @P1 MOV R62, 0x1 ;  /* 0x00000001003e1802 */ /* 0x010fe20000000f00 */
[----:B------:R-:W-:Y:S02]  /*c6f0*/  @P1 IMAD R60, R60, c[0x0][0x214], RZ ;  /* 0x000085003c3c1a24 */ /* 0x000fe400078e02ff */
[----:B------:R-:W-:Y:S04]  /*c700*/  STS [R17+0x4000], R76 ;  /* 0x0040004c11007388 */ /* 0x000fe80000000800 */
[----:B------:R-:W-:Y:S04]  /*c710*/  STS [R17+0x4400], R78 ;  /* 0x0044004e11007388 */ /* 0x000fe80000000800 */
[----:B------:R-:W-:Y:S04]  /*c720*/  STS [R19+0x4000], R80 ;  /* 0x0040005013007388 */ /* 0x000fe80000000800 */
[----:B------:R-:W-:Y:S04]  /*c730*/  STS [R19+0x4400], R82 ;  /* 0x0044005213007388 */ /* 0x000fe80000000800 */
[----:B------:R-:W-:Y:S04]  /*c740*/  STS [R21+0x4000], R84 ;  /* 0x0040005415007388 */ /* 0x000fe80000000800 */
[----:B------:R-:W-:Y:S04]  /*c750*/  STS [R21+0x4400], R86 ;  /* 0x0044005615007388 */ /* 0x000fe80000000800 */
[----:B------:R-:W2:Y:S04]  /*c760*/  S2R R7, SR_CTAID.Y ;  /* 0x0000000000077919 */ /* 0x000ea80000002600 */
[----:B------:R-:W-:Y:S04]  /*c770*/  STS [R23+0x4000], R88 ;  /* 0x0040005817007388 */ /* 0x000fe80000000800 */
[----:B------:R-:W-:Y:S04]  /*c780*/  STS [R23+0x4400], R90 ;  /* 0x0044005a17007388 */ /* 0x000fe80000000800 */
[----:B------:R-:W-:Y:S04]  /*c790*/  STS [R25+0x4000], R92 ;  /* 0x0040005c19007388 */ /* 0x000fe80000000800 */
[----:B------:R-:W-:Y:S04]  /*c7a0*/  STS [R25+0x4400], R94 ;  /* 0x0044005e19007388 */ /* 0x000fe80000000800 */
[----:B------:R-:W-:Y:S04]  /*c7b0*/  STS [R11+0x8000], R96 ;  /* 0x008000600b007388 */ /* 0x000fe80000000800 */
[----:B------:R4:W-:Y:S01]  /*c7c0*/  STS [R11+0x8400], R98 ;  /* 0x008400620b007388 */ /* 0x0009e20000000800 */
[----:B--2---:R-:W-:Y:S01]  /*c7d0*/  @!P0 SHF.R.S32.HI R12, RZ, 0x1f, R7 ;  /* 0x0000001fff0c8819 */ /* 0x004fe20000011407 */
[----:B-----5:R-:W-:-:S02]  /*c7e0*/  @!P0 IMAD.WIDE.U32 R64, R7, c[0x0][0x1e0], RZ ;  /* 0x0000780007408a25 */ /* 0x020fc400078e00ff */
[----:B------:R2:W-:Y:S02]  /*c7f0*/  STS [R13+0x8000], R100 ;  /* 0x008000640d007388 */ /* 0x0005e40000000800 */
[----:B------:R-:W-:Y:S01]  /*c800*/  @!P0 IMAD R12, R12, c[0x0][0x1e0], RZ ;  /* 0x000078000c0c8a24 */ /* 0x000fe200078e02ff */
[----:B------:R-:W-:Y:S01]  /*c810*/  @!P0 MOV R4, R64 ;  /* 0x0000004000048202 */ /* 0x000fe20000000f00 */
[----:B------:R2:W-:Y:S01]  /*c820*/  STS [R13+0x8400], R102 ;  /* 0x008400660d007388 */ /* 0x0005e20000000800 */
[C---:B------:R-:W-:Y:S02]  /*c830*/  @!P3 IMAD R63, R7.reuse, c[0x0][0x214], RZ ;  /* 0x00008500073fba24 */ /* 0x040fe400078e02ff */
[----:B------:R-:W-:Y:S01]  /*c840*/  @!P0 IMAD R61, R7, c[0x0][0x1e4], R12 ;  /* 0x00007900073d8a24 */ /* 0x000fe200078e020c */
[----:B------:R2:W-:Y:S02]  /*c850*/  STS [R15+0x8000], R104 ;  /* 0x008000680f007388 */ /* 0x0005e40000000800 */
[----:B------:R-:W-:-:S02]  /*c860*/  @!P3 SEL R63, R63, R202, !P0 ;  /* 0x000000ca3f3fb207 */ /* 0x000fc40004000000 */
[----:B------:R2:W-:Y:S01]  /*c870*/  STS [R15+0x8400], R106 ;  /* 0x0084006a0f007388 */ /* 0x0005e20000000800 */
[----:B------:R-:W-:Y:S02]  /*c880*/  @!P0 IADD3 R5, R65, R61, RZ ;  /* 0x0000003d41058210 */ /* 0x000fe40007ffe0ff */
[----:B------:R-:W-:Y:S01]  /*c890*/  SHF.R.S32.HI R61, RZ, 0x1f, R8 ;  /* 0x0000001fff3d7819 */ /* 0x000fe20000011408 */
[----:B------:R2:W-:Y:S01]  /*c8a0*/  STS [R17+0x8000], R124 ;  /* 0x0080007c11007388 */ /* 0x0005e20000000800 */
[----:B------:R-:W-:Y:S01]  /*c8b0*/  LOP3.LUT P0, RZ, R9, 0x3, RZ, 0xc0, !PT ;  /* 0x0000000309ff7812 */ /* 0x000fe2000780c0ff */
[----:B------:R-:W-:Y:S01]  /*c8c0*/  CS2R R64, SRZ ;  /* 0x0000000000407805 */ /* 0x000fe2000001ff00 */
[----:B------:R-:W-:Y:S01]  /*c8d0*/  LEA.HI R61, R61, R8, RZ, 0x3 ;  /* 0x000000083d3d7211 */ /* 0x000fe200078f18ff */
[----:B------:R2:W-:Y:S01]  /*c8e0*/  STS [R17+0x8400], R126 ;  /* 0x0084007e11007388 */ /* 0x0005e20000000800 */
[----:B----4-:R-:W-:Y:S02]  /*c8f0*/  @!P1 MOV R11, c[0x0][0x214] ;  /* 0x00008500000b9a02 */ /* 0x010fe40000000f00 */
[----:B------:R-:W-:Y:S01]  /*c900*/  @!P3 MOV R64, R63 ;  /* 0x0000003f0040b202 */ /* 0x000fe20000000f00 */
[----:B------:R2:W-:Y:S01]  /*c910*/  STS [R19+0x8000], R108 ;  /* 0x0080006c13007388 */ /* 0x0005e20000000800 */
[----:B------:R-:W-:-:S02]  /*c920*/  @!P1 SEL R60, R11, c[0x0][0x234], !P2 ;  /* 0x00008d000b3c9a07 */ /* 0x000fc40005000000 */
[----:B------:R-:W-:Y:S01]  /*c930*/  @!P3 SHF.R.S32.HI R65, RZ, 0x1f, R63 ;  /* 0x0000001fff41b819 */ /* 0x000fe2000001143f */
[----:B------:R2:W-:Y:S01]  /*c940*/  STS [R19+0x8400], R110 ;  /* 0x0084006e13007388 */ /* 0x0005e20000000800 */
[----:B------:R-:W-:Y:S01]  /*c950*/  LOP3.LUT R61, R61, 0xffffff8, RZ, 0xc0, !PT ;  /* 0x0ffffff83d3d7812 */ /* 0x000fe200078ec0ff */
[----:B------:R-:W-:Y:S02]  /*c960*/  @!P1 IMAD R62, R60, c[0x0][0x1c0], RZ ;  /* 0x000070003c3e9a24 */ /* 0x000fe400078e02ff */
[----:B------:R2:W-:Y:S01]  /*c970*/  STS [R21+0x8000], R112 ;  /* 0x0080007015007388 */ /* 0x0005e20000000800 */
[----:B-1----:R-:W-:Y:S01]  /*c980*/  @P5 FMUL.FTZ R63, R2, 0.69314718246459960938 ;  /* 0x3f317218023f5820 */ /* 0x002fe20000410000 */
[----:B------:R-:W-:Y:S01]  /*c990*/  IADD3 R61, R8, -R61, RZ ;  /* 0x8000003d083d7210 */ /* 0x000fe20007ffe0ff */
[----:B------:R-:W-:Y:S01]  /*c9a0*/  IMAD R62, R7, R62, RZ ;  /* 0x0000003e073e7224 */ /* 0x000fe200078e02ff */
[----:B------:R2:W-:Y:S01]  /*c9b0*/  STS [R21+0x8400], R114 ;  /* 0x0084007215007388 */ /* 0x0005e20000000800 */
[----:B------:R-:W-:Y:S01]  /*c9c0*/  @P1 MOV R7, c[0x0][0x210] ;  /* 0x0000840000071a02 */ /* 0x000fe20000000f00 */
[----:B---3--:R-:W-:Y:S01]  /*c9d0*/  @P4 FMUL.FTZ R2, R0, 0.69314718246459960938 ;  /* 0x3f31721800024820 */ /* 0x008fe20000410000 */
[----:B------:R-:W-:Y:S01]  /*c9e0*/  @!P1 MOV R7, 0x1 ;  /* 0x0000000100079802 */ /* 0x000fe20000000f00 */
[----:B------:R2:W-:Y:S01]  /*c9f0*/  STS [R23+0x8000], R120 ;  /* 0x0080007817007388 */ /* 0x0005e20000000800 */
[----:B------:R-:W-:-:S02]  /*ca00*/  SEL R62, R62, RZ, P3 ;  /* 0x000000ff3e3e7207 */ /* 0x000fc40001800000 */
[----:B------:R-:W-:Y:S01]  /*ca10*/  MOV R8, 0x7f800000 ;  /* 0x7f80000000087802 */ /* 0x000fe20000000f00 */
[----:B------:R2:W-:Y:S01]  /*ca20*/  STS [R23+0x8400], R122 ;  /* 0x0084007a17007388 */ /* 0x0005e20000000800 */
[----:B------:R-:W-:Y:S01]  /*ca30*/  @P5 FFMA.FTZ R8, R132, c[0x0][0x238], R63 ;  /* 0x00008e0084085a23 */ /* 0x000fe2000001003f */
[----:B------:R-:W-:Y:S02]  /*ca40*/  LEA R212, R61, R212, 0x4 ;  /* 0x000000d43dd47211 */ /* 0x000fe400078e20ff */
[----:B------:R2:W-:Y:S04]  /*ca50*/  STS [R25+0x8000], R116 ;  /* 0x0080007419007388 */ /* 0x0005e80000000800 */
[----:B------:R2:W-:Y:S04]  /*ca60*/  STS [R25+0x8400], R118 ;  /* 0x0084007619007388 */ /* 0x0005e80000000800 */
[----:B------:R-:W-:Y:S06]  /*ca70*/  BAR.SYNC.DEFER_BLOCKING 0x0 ;  /* 0x0000000000007b1d */ /* 0x000fec0000010000 */
[----:B------:R-:W1:Y:S04]  /*ca80*/  S2R R10, SR_CTAID.X ;  /* 0x00000000000a7919 */ /* 0x000e680000002500 */
[----:B------:R-:W3:Y:S04]  /*ca90*/  S2R R11, SR_CTAID.Z ;  /* 0x00000000000b7919 */ /* 0x000ee80000002700 */
[----:B------:R2:W4:Y:S04]  /*caa0*/  LDS.128 R52, [R203] ;  /* 0x00000000cb347984 */ /* 0x0005280000000c00 */
[----:B------:R2:W2:Y:S01]  /*cab0*/  LDS.128 R48, [R203+0x1000] ;  /* 0x00100000cb307984 */ /* 0x0004a20000000c00 */
[----:B-1----:R-:W-:-:S03]  /*cac0*/  IMAD R6, R10, R7, RZ ;  /* 0x000000070a067224 */ /* 0x002fc600078e02ff */
[----:B------:R1:W1:Y:S01]  /*cad0*/  LDS.128 R44, [R203+0x2000] ;  /* 0x00200000cb2c7984 */ /* 0x0002620000000c00 */
[----:B---3--:R-:W-:Y:S01]  /*cae0*/  IMAD R62, R11, R60, R62 ;  /* 0x0000003c0b3e7224 */ /* 0x008fe200078e023e */
[----:B------:R-:W-:Y:S02]  /*caf0*/  SHF.L.U32 R9, R6, 0x7, RZ ;  /* 0x0000000706097819 */ /* 0x000fe400000006ff */
[----:B------:R3:W1:Y:S01]  /*cb00*/  LDS.128 R40, [R203+0x3000] ;  /* 0x00300000cb287984 */ /* 0x0006620000000c00 */
[----:B------:R-:W-:Y:S01]  /*cb10*/  MOV R6, 0x7f800000 ;  /* 0x7f80000000067802 */ /* 0x000fe20000000f00 */
[----:B------:R-:W-:Y:S01]  /*cb20*/  @P4 FFMA.FTZ R6, R3, c[0x0][0x238], R2 ;  /* 0x00008e0003064a23 */ /* 0x000fe20000010002 */
[--C-:B------:R-:W-:Y:S01]  /*cb30*/  IADD3 R0, P2, P1, R9, R64, R62.reuse ;  /* 0x0000004009007210 */ /* 0x100fe2000795e03e */
[----:B------:R3:W1:Y:S01]  /*cb40*/  LDS.128 R36, [R203+0x4000] ;  /* 0x00400000cb247984 */ /* 0x0006620000000c00 */
[----:B------:R-:W-:Y:S02]  /*cb50*/  SHF.R.S32.HI R9, RZ, 0x1f, R9 ;  /* 0x0000001fff097819 */ /* 0x000fe40000011409 */
[----:B------:R-:W-:Y:S01]  /*cb60*/  SHF.R.S32.HI R62, RZ, 0x1f, R62 ;  /* 0x0000001fff3e7819 */ /* 0x000fe2000001143e */
[----:B------:R3:W1:Y:S03]  /*cb70*/  LDS.128 R32, [R203+0x5000] ;  /* 0x00500000cb207984 */ /* 0x0006660000000c00 */
[----:B------:R-:W-:Y:S01]  /*cb80*/  IADD3.X R9, R9, R65, R62, P2, P1 ;  /* 0x0000004109097210 */ /* 0x000fe200017e243e */
[----:B------:R3:W1:Y:S04]  /*cb90*/  LDS.128 R28, [R203+0x6000] ;  /* 0x00600000cb1c7984 */ /* 0x0006680000000c00 */
[----:B------:R3:W1:Y:S04]  /*cba0*/  LDS.128 R24, [R203+0x7000] ;  /* 0x00700000cb187984 */ /* 0x0006680000000c00 */
[----:B------:R3:W1:Y:S04]  /*cbb0*/  LDS.128 R20, [R203+0x8000] ;  /* 0x00800000cb147984 */ /* 0x0006680000000c00 */
[----:B------:R3:W1:Y:S04]  /*cbc0*/  LDS.128 R16, [R203+0x9000] ;  /* 0x00900000cb107984 */ /* 0x0006680000000c00 */
[----:B------:R3:W1:Y:S04]  /*cbd0*/  LDS.128 R12, [R203+0xa000] ;  /* 0x00a00000cb0c7984 */ /* 0x0006680000000c00 */
[----:B------:R3:W1:Y:S01]  /*cbe0*/  LDS.128 R56, [R203+0xb000] ;  /* 0x00b00000cb387984 */ /* 0x0006620000000c00 */
[----:B------:R-:W-:Y:S05]  /*cbf0*/  @P0 BRA `(.L_x_15) ;  /* 0x0000010000000947 */ /* 0x000fea0003800000 */
[----:B--2-4-:R-:W-:Y:S01]  /*cc00*/  IMAD R205, R10, -0x80, R205 ;  /* 0xffffff800acd7824 */ /* 0x014fe200078e02cd */
[----:B------:R-:W-:-:S04]  /*cc10*/  IADD3 R2, R212, 0x8, RZ ;  /* 0x00000008d4027810 */ /* 0x000fc80007ffe0ff */
[-C--:B------:R-:W-:Y:S02]  /*cc20*/  ISETP.GE.AND P3, PT, R212, R205.reuse, PT ;  /* 0x000000cdd400720c */ /* 0x080fe40003f66270 */
[----:B------:R-:W-:-:S11]  /*cc30*/  ISETP.GE.AND P2, PT, R2, R205, PT ;  /* 0x000000cd0200720c */ /* 0x000fd60003f46270 */
[-C--:B------:R-:W-:Y:S02]  /*cc40*/  @!P3 IMAD R212, R212, R7.reuse, RZ ;  /* 0x00000007d4d4b224 */ /* 0x080fe400078e02ff */
[----:B------:R-:W-:-:S03]  /*cc50*/  @!P2 IMAD R7, R2, R7, RZ ;  /* 0x000000070207a224 */ /* 0x000fc600078e02ff */
[CC--:B------:R-:W-:Y:S02]  /*cc60*/  @!P3 IADD3 R2, P1, R212.reuse, R0.reuse, RZ ;  /* 0x00000000d402b210 */ /* 0x0c0fe40007f3e0ff */
[C---:B------:R-:W-:Y:S02]  /*cc70*/  @!P2 IADD3 R0, P0, R7.reuse, R0, RZ ;  /* 0x000000000700a210 */ /* 0x040fe40007f1e0ff */
[-C--:B------:R-:W-:Y:S02]  /*cc80*/  @!P3 LEA.HI.X.SX32 R3, R212, R9.reuse, 0x1, P1 ;  /* 0x00000009d403b211 */ /* 0x080fe400008f0eff */
[----:B------:R-:W-:Y:S02]  /*cc90*/  @!P2 LEA.HI.X.SX32 R7, R7, R9, 0x1, P0 ;  /* 0x000000090707a211 */ /* 0x000fe400000f0eff */
[----:B------:R-:W-:Y:S02]  /*cca0*/  @!P3 LEA R62, P1, R2, c[0x0][0x200], 0x2 ;  /* 0x00008000023eba11 */ /* 0x000fe400078210ff */
[----:B------:R-:W-:-:S02]  /*ccb0*/  @!P2 LEA R60, P0, R0, c[0x0][0x200], 0x2 ;  /* 0x00008000003caa11 */ /* 0x000fc400078010ff */
[----:B------:R-:W-:Y:S02]  /*ccc0*/  @!P3 LEA.HI.X R63, R2, c[0x0][0x204], R3, 0x2, P1 ;  /* 0x00008100023fba11 */ /* 0x000fe400008f1403 */
[----:B------:R-:W-:-:S03]  /*ccd0*/  @!P2 LEA.HI.X R61, R0, c[0x0][0x204], R7, 0x2, P0 ;  /* 0x00008100003daa11 */ /* 0x000fc600000f1407 */
[----:B------:R2:W-:Y:S04]  /*cce0*/  @!P3 STG.E [R62.64], R8 ;  /* 0x000000083e00b986 */ /* 0x0005e8000c101908 */
[----:B------:R2:W-:Y:S02]  /*ccf0*/  @!P2 STG.E [R60.64], R6 ;  /* 0x000000063c00a986 */ /* 0x0005e4000c101908 */
.L_x_15:
[----:B--2-4-:R-:W-:Y:S05]  /*cd00*/  BSYNC B0 ;  /* 0x0000000000007941 */ /* 0x014fea0003800000 */
.L_x_14:
[----:B------:R-:W2:Y:S01]  /*cd10*/  S2R R3, SR_TID.X ;  /* 0x0000000000037919 */ /* 0x000ea20000002100 */
[----:B------:R-:W-:Y:S01]  /*cd20*/  IADD3 R4, P0, R214, R4, RZ ;  /* 0x00000004d6047210 */ /* 0x000fe20007f1e0ff */
[----:B------:R-:W-:Y:S01]  /*cd30*/  BSSY B0, `(.L_x_16) ;  /* 0x0000016000007945 */ /* 0x000fe20003800000 */
[----:B------:R-:W-:-:S03]  /*cd40*/  SHF.R.S32.HI R2, RZ, 0x1f, R11 ;  /* 0x0000001fff027819 */ /* 0x000fc6000001140b */
[----:B------:R-:W-:Y:S02]  /*cd50*/  IMAD.X R5, R215, 0x1, R5, P0 ;  /* 0x00000001d7057824 */ /* 0x000fe400000e0605 */
[----:B------:R-:W-:Y:S02]  /*cd60*/  IMAD R2, R2, c[0x0][0x1f0], RZ ;  /* 0x00007c0002027a24 */ /* 0x000fe400078e02ff */
[----:B------:R-:W-:-:S04]  /*cd70*/  IMAD.WIDE.U32 R4, R11, c[0x0][0x1f0], R4 ;  /* 0x00007c000b047a25 */ /* 0x000fc800078e0004 */
[----:B------:R-:W-:-:S04]  /*cd80*/  IMAD R2, R11, c[0x0][0x1f4], R2 ;  /* 0x00007d000b027a24 */ /* 0x000fc800078e0202 */
[----:B------:R-:W-:Y:S01]  /*cd90*/  IMAD.IADD R7, R5, 0x1, R2 ;  /* 0x0000000105077824 */ /* 0x000fe200078e0202 */
[----:B--2---:R-:W-:-:S04]  /*cda0*/  SHF.R.S32.HI R0, RZ, 0x1f, R3 ;  /* 0x0000001fff007819 */ /* 0x004fc80000011403 */
[----:B------:R-:W-:-:S04]  /*cdb0*/  LEA.HI R0, R0, R3, RZ, 0x3 ;  /* 0x0000000300007211 */ /* 0x000fc800078f18ff */
[----:B------:R-:W-:-:S04]  /*cdc0*/  SHF.R.S32.HI R0, RZ, 0x3, R0 ;  /* 0x00000003ff007819 */ /* 0x000fc80000011400 */
[----:B------:R-:W-:-:S13]  /*cdd0*/  ISETP.GE.AND P0, PT, R0, R199, PT ;  /* 0x000000c70000720c */ /* 0x000fda0003f06270 */
[----:B------:R-:W-:Y:S05]  /*cde0*/  @P0 BRA `(.L_x_17) ;  /* 0x000000a000000947 */ /* 0x000fea0003800000 */
[----:B------:R-:W-:Y:S01]  /*cdf0*/  MOV R6, R4 ;  /* 0x0000000400067202 */ /* 0x000fe20000000f00 */
[----:B------:R-:W-:-:S04]  /*ce00*/  IMAD R3, R217, c[0x0][0x1e8], RZ ;  /* 0x00007a00d9037a24 */ /* 0x000fc800078e02ff */
[----:B------:R-:W-:-:S04]  /*ce10*/  IMAD.WIDE.U32 R8, R216, c[0x0][0x1e8], R6 ;  /* 0x00007a00d8087a25 */ /* 0x000fc800078e0006 */
[----:B------:R-:W-:Y:S01]  /*ce20*/  IMAD R2, R216, c[0x0][0x1ec], R3 ;  /* 0x00007b00d8027a24 */ /* 0x000fe200078e0203 */
[----:B------:R-:W-:-:S04]  /*ce30*/  LEA R10, P0, R8, c[0x0][0x1d0], 0x1 ;  /* 0x00007400080a7a11 */ /* 0x000fc800078008ff */
[----:B------:R-:W-:-:S04]  /*ce40*/  IADD3 R2, R9, R2, RZ ;  /* 0x0000000209027210 */ /* 0x000fc80007ffe0ff */
[----:B------:R-:W-:-:S05]  /*ce50*/  LEA.HI.X R11, R8, c[0x0][0x1d4], R2, 0x1, P0 ;  /* 0x00007500080b7a11 */ /* 0x000fca00000f0c02 */
[----:B------:R2:W-:Y:S04]  /*ce60*/  STG.E.128 [R10.64], R52 ;  /* 0x000000340a007986 */ /* 0x0005e8000c101d08 */
[----:B-1----:R2:W-:Y:S04]  /*ce70*/  STG.E.128 [R10.64+0x80], R36 ;  /* 0x000080240a007986 */ /* 0x0025e8000c101d08 */
[----:B------:R2:W-:Y:S02]  /*ce80*/  STG.E.128 [R10.64+0x100], R20 ;  /* 0x000100140a007986 */ /* 0x0005e4000c101d08 */
.L_x_17:
[----:B------:R-:W-:Y:S05]  /*ce90*/  BSYNC B0 ;  /* 0x0000000000007941 */ /* 0x000fea0003800000 */
.L_x_16:
[----:B------:R-:W-:Y:S01]  /*cea0*/  IADD3 R2, R0, 0x20, RZ ;  /* 0x0000002000027810 */ /* 0x000fe20007ffe0ff */
[----:B------:R-:W-:Y:S03]  /*ceb0*/  BSSY B0, `(.L_x_18) ;  /* 0x0000010000007945 */ /* 0x000fe60003800000 */
[----:B------:R-:W-:-:S13]  /*cec0*/  ISETP.GE.AND P0, PT, R2, R199, PT ;  /* 0x000000c70200720c */ /* 0x000fda0003f06270 */
[----:B------:R-:W-:Y:S05]  /*ced0*/  @P0 BRA `(.L_x_19) ;  /* 0x000000d000000947 */ /* 0x000fea0003800000 */
[----:B------:R-:W-:Y:S01]  /*cee0*/  IADD3 R3, P0, R216, 0x20, RZ ;  /* 0x00000020d8037810 */ /* 0x000fe20007f1e0ff */
[----:B------:R-:W-:Y:S01]  /*cef0*/  IMAD.MOV.U32 R8, RZ, RZ, R4 ;  /* 0x000000ffff087224 */ /* 0x000fe200078e0004 */
[----:B------:R-:W-:-:S03]  /*cf00*/  MOV R9, R7 ;  /* 0x0000000700097202 */ /* 0x000fc60000000f00 */
[----:B------:R-:W-:Y:S02]  /*cf10*/  IMAD.X R2, RZ, RZ, R217, P0 ;  /* 0x000000ffff027224 */ /* 0x000fe400000e06d9 */
[----:B------:R-:W-:-:S04]  /*cf20*/  IMAD.WIDE.U32 R8, R3, c[0x0][0x1e8], R8 ;  /* 0x00007a0003087a25 */ /* 0x000fc800078e0008 */
[----:B------:R-:W-:Y:S01]  /*cf30*/  IMAD R2, R2, c[0x0][0x1e8], RZ ;  /* 0x00007a0002027a24 */ /* 0x000fe200078e02ff */
[----:B--2---:R-:W-:-:S03]  /*cf40*/  LEA R10, P0, R8, c[0x0][0x1d0], 0x1 ;  /* 0x00007400080a7a11 */ /* 0x004fc600078008ff */
[----:B------:R-:W-:-:S05]  /*cf50*/  IMAD R2, R3, c[0x0][0x1ec], R2 ;  /* 0x00007b0003027a24 */ /* 0x000fca00078e0202 */
[----:B------:R-:W-:-:S04]  /*cf60*/  IADD3 R2, R9, R2, RZ ;  /* 0x0000000209027210 */ /* 0x000fc80007ffe0ff */
[----:B------:R-:W-:-:S05]  /*cf70*/  LEA.HI.X R11, R8, c[0x0][0x1d4], R2, 0x1, P0 ;  /* 0x00007500080b7a11 */ /* 0x000fca00000f0c02 */
[----:B------:R2:W-:Y:S04]  /*cf80*/  STG.E.128 [R10.64], R48 ;  /* 0x000000300a007986 */ /* 0x0005e8000c101d08 */
[----:B-1----:R2:W-:Y:S04]  /*cf90*/  STG.E.128 [R10.64+0x80], R32 ;  /* 0x000080200a007986 */ /* 0x0025e8000c101d08 */
[----:B------:R2:W-:Y:S02]  /*cfa0*/  STG.E.128 [R10.64+0x100], R16 ;  /* 0x000100100a007986 */ /* 0x0005e4000c101d08 */
.L_x_19:
[----:B------:R-:W-:Y:S05]  /*cfb0*/  BSYNC B0 ;  /* 0x0000000000007941 */ /* 0x000fea0003800000 */
.L_x_18:
        /* <DEDUP_REMOVED lines=9> */
[----:B------:R-:W-:-:S04]  /*d050*/  IMAD R3, R0, c[0x0][0x1e8], RZ ;  /* 0x00007a0000037a24 */ /* 0x000fc800078e02ff */
[----:B------:R-:W-:Y:S01]  /*d060*/  IMAD R3, R2, c[0x0][0x1ec], R3 ;  /* 0x00007b0002037a24 */ /* 0x000fe200078e0203 */
[----:B------:R-:W-:-:S04]  /*d070*/  LEA R2, P0, R8, c[0x0][0x1d0], 0x1 ;  /* 0x0000740008027a11 */ /* 0x000fc800078008ff */
[----:B------:R-:W-:-:S04]  /*d080*/  IADD3 R3, R9, R3, RZ ;  /* 0x0000000309037210 */ /* 0x000fc80007ffe0ff */
[----:B------:R-:W-:-:S05]  /*d090*/  LEA.HI.X R3, R8, c[0x0][0x1d4], R3, 0x1, P0 ;  /* 0x0000750008037a11 */ /* 0x000fca00000f0c03 */
[----:B-1----:R1:W-:Y:S04]  /*d0a0*/  STG.E.128 [R2.64], R44 ;  /* 0x0000002c02007986 */ /* 0x0023e8000c101d08 */
[----:B------:R1:W-:Y:S04]  /*d0b0*/  STG.E.128 [R2.64+0x80], R28 ;  /* 0x0000801c02007986 */ /* 0x0003e8000c101d08 */
[----:B------:R1:W-:Y:S02]  /*d0c0*/  STG.E.128 [R2.64+0x100], R12 ;  /* 0x0001000c02007986 */ /* 0x0003e4000c101d08 */
.L_x_21:
[----:B------:R-:W-:Y:S05]  /*d0d0*/  BSYNC B0 ;  /* 0x0000000000007941 */ /* 0x000fea0003800000 */
.L_x_20:
[----:B------:R-:W-:-:S13]  /*d0e0*/  ISETP.GE.AND P0, PT, R204, R199, PT ;  /* 0x000000c7cc00720c */ /* 0x000fda0003f06270 */
[----:B------:R-:W-:Y:S05]  /*d0f0*/  @P0 EXIT ;  /* 0x000000000000094d */ /* 0x000fea0003800000 */
[----:B------:R-:W-:Y:S02]  /*d100*/  IADD3 R0, P0, R216, 0x60, RZ ;  /* 0x00000060d8007810 */ /* 0x000fe40007f1e0ff */
[----:B------:R-:W-:Y:S02]  /*d110*/  MOV R5, R7 ;  /* 0x0000000700057202 */ /* 0x000fe40000000f00 */
[----:B------:R-:W-:-:S03]  /*d120*/  IADD3.X R216, RZ, R217, RZ, P0, !PT ;  /* 0x000000d9ffd87210 */ /* 0x000fc600007fe4ff */
[----:B------:R-:W-:-:S04]  /*d130*/  IMAD.WIDE.U32 R4, R0, c[0x0][0x1e8], R4 ;  /* 0x00007a0000047a25 */ /* 0x000fc800078e0004 */
[----:B-1----:R-:W-:Y:S01]  /*d140*/  IMAD R3, R216, c[0x0][0x1e8], RZ ;  /* 0x00007a00d8037a24 */ /* 0x002fe200078e02ff */
[----:B------:R-:W-:-:S03]  /*d150*/  LEA R2, P0, R4, c[0x0][0x1d0], 0x1 ;  /* 0x0000740004027a11 */ /* 0x000fc600078008ff */
[----:B------:R-:W-:-:S05]  /*d160*/  IMAD R3, R0, c[0x0][0x1ec], R3 ;  /* 0x00007b0000037a24 */ /* 0x000fca00078e0203 */
[----:B------:R-:W-:-:S04]  /*d170*/  IADD3 R3, R5, R3, RZ ;  /* 0x0000000305037210 */ /* 0x000fc80007ffe0ff */
[----:B------:R-:W-:-:S05]  /*d180*/  LEA.HI.X R3, R4, c[0x0][0x1d4], R3, 0x1, P0 ;  /* 0x0000750004037a11 */ /* 0x000fca00000f0c03 */
[----:B------:R-:W-:Y:S04]  /*d190*/  STG.E.128 [R2.64], R40 ;  /* 0x0000002802007986 */ /* 0x000fe8000c101d08 */
[----:B------:R-:W-:Y:S04]  /*d1a0*/  STG.E.128 [R2.64+0x80], R24 ;  /* 0x0000801802007986 */ /* 0x000fe8000c101d08 */
[----:B------:R-:W-:Y:S01]  /*d1b0*/  STG.E.128 [R2.64+0x100], R56 ;  /* 0x0001003802007986 */ /* 0x000fe2000c101d08 */
[----:B------:R-:W-:Y:S05]  /*d1c0*/  EXIT ;  /* 0x000000000000794d */ /* 0x000fea0003800000 */
.L_x_2:
[----:B------:R-:W1:Y:S01]  /*d1d0*/  LDC.U8 R3, c[0x0][0x329] ;  /* 0x0000ca40ff037b82 */ /* 0x000e620000000000 */
[C---:B------:R-:W-:Y:S01]  /*d1e0*/  ISETP.NE.AND P4, PT, R202.reuse, -0x1, PT ;  /* 0xffffffffca00780c */ /* 0x040fe20003f85270 */
[----:B------:R-:W-:Y:S01]  /*d1f0*/  IMAD.IADD R205, R205, 0x1, -R90 ;  /* 0x00000001cdcd7824 */ /* 0x000fe200078e0a5a */
[----:B------:R-:W-:Y:S01]  /*d200*/  SHF.R.S32.HI R5, RZ, 0x1f, R86 ;  /* 0x0000001fff057819 */ /* 0x000fe20000011456 */
[----:B------:R-:W-:Y:S04]  /*d210*/  BSSY B0, `(.L_x_22) ;  /* 0x000003c000007945 */ /* 0x000fe80003800000 */
[----:B------:R-:W2:Y:S06]  /*d220*/  LDC.U8 R2, c[0x0][0x328] ;  /* 0x0000ca00ff027b82 */ /* 0x000eac0000000000 */
[----:B------:R-:W-:-:S04]  /*d230*/  @P4 IMAD.WIDE.U32 R8, R202, c[0x0][0x1e8], RZ ;  /* 0x00007a00ca084a25 */ /* 0x000fc800078e00ff */
[----:B------:R-:W-:-:S05]  /*d240*/  @!P4 IMAD.WIDE.U32 R10, R0, c[0x0][0x1e0], RZ ;  /* 0x00007800000aca25 */ /* 0x000fca00078e00ff */
[----:B------:R-:W-:Y:S02]  /*d250*/  @!P4 MOV R8, R10 ;  /* 0x0000000a0008c202 */ /* 0x000fe40000000f00 */
[----:B-1----:R-:W-:Y:S02]  /*d260*/  ISETP.NE.AND P1, PT, R3, RZ, PT ;  /* 0x000000ff0300720c */ /* 0x002fe40003f25270 */
[----:B--2---:R-:W-:Y:S02]  /*d270*/  ISETP.NE.AND P3, PT, R2, RZ, PT ;  /* 0x000000ff0200720c */ /* 0x004fe40003f65270 */
[----:B------:R-:W-:Y:S01]  /*d280*/  LEA.HI R2, R5, R86, RZ, 0x3 ;  /* 0x0000005605027211 */ /* 0x000fe200078f18ff */
[----:B------:R-:W-:Y:S01]  /*d290*/  @P4 IMAD R5, R202, c[0x0][0x1ec], R9 ;  /* 0x00007b00ca054a24 */ /* 0x000fe200078e0209 */
[----:B------:R-:W-:-:S07]  /*d2a0*/  ISETP.NE.OR P2, PT, R3, RZ, !P3 ;  /* 0x000000ff0300720c */ /* 0x000fce0005f45670 */
[----:B------:R-:W-:Y:S01]  /*d2b0*/  @P1 IMAD.MOV.U32 R3, RZ, RZ, c[0x0][0x210] ;  /* 0x00008400ff031624 */ /* 0x000fe200078e00ff */
[----:B------:R-:W-:Y:S01]  /*d2c0*/  @!P4 SHF.R.S32.HI R9, RZ, 0x1f, R0 ;  /* 0x0000001fff09c819 */ /* 0x000fe20000011400 */
[----:B------:R-:W-:Y:S01]  /*d2d0*/  @!P1 IMAD.MOV.U32 R7, RZ, RZ, c[0x0][0x214] ;  /* 0x00008500ff079624 */ /* 0x000fe200078e00ff */
[----:B------:R-:W-:Y:S01]  /*d2e0*/  ISETP.NE.OR P0, PT, R202, -0x1, P2 ;  /* 0xffffffffca00780c */ /* 0x000fe20001705670 */
[----:B------:R-:W-:Y:S01]  /*d2f0*/  @P1 IMAD R3, R3, c[0x0][0x214], RZ ;  /* 0x0000850003031a24 */ /* 0x000fe200078e02ff */
[----:B------:R-:W-:Y:S01]  /*d300*/  LOP3.LUT R13, R2, 0x1ffffff8, RZ, 0xc0, !PT ;  /* 0x1ffffff8020d7812 */ /* 0x000fe200078ec0ff */
[----:B------:R-:W-:Y:S01]  /*d310*/  @!P4 IMAD R9, R9, c[0x0][0x1e0], RZ ;  /* 0x000078000909ca24 */ /* 0x000fe200078e02ff */
[----:B------:R-:W-:Y:S01]  /*d320*/  @!P1 SEL R3, R7, c[0x0][0x234], !P3 ;  /* 0x00008d0007039a07 */ /* 0x000fe20005800000 */
[----:B------:R-:W-:Y:S01]  /*d330*/  @P1 IMAD.MOV.U32 R7, RZ, RZ, 0x1 ;  /* 0x00000001ff071424 */ /* 0x000fe200078e00ff */
[----:B------:R-:W-:Y:S01]  /*d340*/  SHF.R.S32.HI R2, RZ, 0x3, R2 ;  /* 0x00000003ff027819 */ /* 0x000fe20000011402 */
[----:B------:R-:W-:Y:S01]  /*d350*/  @!P4 IMAD R4, R0, c[0x0][0x1e4], R9 ;  /* 0x000079000004ca24 */ /* 0x000fe200078e0209 */
[----:B------:R-:W-:Y:S01]  /*d360*/  SHF.R.S32.HI R9, RZ, 0x1f, R28 ;  /* 0x0000001fff097819 */ /* 0x000fe2000001141c */
[----:B------:R-:W-:-:S02]  /*d370*/  @!P1 IMAD R7, R3, c[0x0][0x1c0], RZ ;  /* 0x0000700003079a24 */ /* 0x000fc400078e02ff */
[----:B------:R-:W-:Y:S01]  /*d380*/  IMAD.IADD R6, R86, 0x1, -R13 ;  /* 0x0000000156067824 */ /* 0x000fe200078e0a0d */
[----:B------:R-:W-:Y:S01]  /*d390*/  @!P4 IADD3 R5, R11, R4, RZ ;  /* 0x000000040b05c210 */ /* 0x000fe20007ffe0ff */
[C---:B------:R-:W-:Y:S01]  /*d3a0*/  @!P0 IMAD R202, R0.reuse, c[0x0][0x214], RZ ;  /* 0x0000850000ca8a24 */ /* 0x040fe200078e02ff */
[----:B------:R-:W-:Y:S01]  /*d3b0*/  CS2R R10, SRZ ;  /* 0x00000000000a7805 */ /* 0x000fe2000001ff00 */
[----:B------:R-:W-:Y:S02]  /*d3c0*/  IMAD R0, R0, R7, RZ ;  /* 0x0000000700007224 */ /* 0x000fe400078e02ff */
[----:B------:R-:W-:Y:S01]  /*d3d0*/  IMAD.SHL.U32 R6, R6, 0x8, RZ ;  /* 0x0000000806067824 */ /* 0x000fe200078e00ff */
[--C-:B------:R-:W-:Y:S01]  /*d3e0*/  @!P2 SHF.R.S32.HI R11, RZ, 0x1f, R202.reuse ;  /* 0x0000001fff0ba819 */ /* 0x100fe200000114ca */
[----:B------:R-:W-:Y:S01]  /*d3f0*/  @P1 IMAD.MOV.U32 R7, RZ, RZ, c[0x0][0x210] ;  /* 0x00008400ff071624 */ /* 0x000fe200078e00ff */
[----:B------:R-:W-:Y:S01]  /*d400*/  @!P1 MOV R7, 0x1 ;  /* 0x0000000100079802 */ /* 0x000fe20000000f00 */
[----:B------:R-:W-:Y:S01]  /*d410*/  @!P2 IMAD.MOV.U32 R10, RZ, RZ, R202 ;  /* 0x000000ffff0aa224 */ /* 0x000fe200078e00ca */
[----:B------:R-:W-:Y:S01]  /*d420*/  SEL R0, R0, RZ, P2 ;  /* 0x000000ff00007207 */ /* 0x000fe20001000000 */
[----:B------:R-:W-:Y:S01]  /*d430*/  IMAD R9, R9, c[0x0][0x1f0], RZ ;  /* 0x00007c0009097a24 */ /* 0x000fe200078e02ff */
[----:B------:R-:W-:Y:S01]  /*d440*/  ISETP.GE.AND P2, PT, R2, R205, PT ;  /* 0x000000cd0200720c */ /* 0x000fe20003f46270 */
[----:B------:R-:W-:Y:S01]  /*d450*/  IMAD R13, R90, R7, RZ ;  /* 0x000000075a0d7224 */ /* 0x000fe200078e02ff */
[----:B------:R-:W-:Y:S01]  /*d460*/  IADD3 R4, P3, R6, R8, RZ ;  /* 0x0000000806047210 */ /* 0x000fe20007f7e0ff */
[C---:B------:R-:W-:Y:S01]  /*d470*/  IMAD R0, R28.reuse, R3, R0 ;  /* 0x000000031c007224 */ /* 0x040fe200078e0200 */
[----:B------:R-:W-:Y:S01]  /*d480*/  SHF.R.S32.HI R3, RZ, 0x1f, R2 ;  /* 0x0000001fff037819 */ /* 0x000fe20000011402 */
[----:B------:R-:W-:Y:S01]  /*d490*/  IMAD R9, R28, c[0x0][0x1f4], R9 ;  /* 0x00007d001c097a24 */ /* 0x000fe200078e0209 */
[----:B------:R-:W-:-:S02]  /*d4a0*/  LEA.HI.X.SX32 R5, R6, R5, 0x1, P3 ;  /* 0x0000000506057211 */ /* 0x000fc400018f0eff */
[----:B------:R-:W-:Y:S01]  /*d4b0*/  SHF.R.S32.HI R17, RZ, 0x1f, R13 ;  /* 0x0000001fff117819 */ /* 0x000fe2000001140d */
[----:B------:R-:W-:Y:S01]  /*d4c0*/  IMAD.WIDE R14, R217, 0x80, R2 ;  /* 0x00000080d90e7825 */ /* 0x000fe200078e0202 */
[--C-:B------:R-:W-:Y:S02]  /*d4d0*/  IADD3 R13, P1, P0, R13, R10, R0.reuse ;  /* 0x0000000a0d0d7210 */ /* 0x100fe4000783e000 */
[----:B------:R-:W-:Y:S01]  /*d4e0*/  SHF.R.S32.HI R10, RZ, 0x1f, R0 ;  /* 0x0000001fff0a7819 */ /* 0x000fe20000011400 */
[----:B------:R-:W-:-:S03]  /*d4f0*/  IMAD.WIDE.U32 R4, R28, c[0x0][0x1f0], R4 ;  /* 0x00007c001c047a25 */ /* 0x000fc600078e0004 */
[----:B------:R-:W-:Y:S02]  /*d500*/  IADD3.X R10, R17, R11, R10, P1, P0 ;  /* 0x0000000b110a7210 */ /* 0x000fe40000fe040a */
[----:B------:R-:W-:Y:S01]  /*d510*/  IADD3 R17, R9, R5, RZ ;  /* 0x0000000509117210 */ /* 0x000fe20007ffe0ff */
        /* <DEDUP_REMOVED lines=8> */
[----:B------:R1:W-:Y:S04]  /*d5a0*/  STG.E.128 [R8.64], RZ ;  /* 0x000000ff08007986 */ /* 0x0003e8000c101d08 */
[----:B------:R1:W-:Y:S04]  /*d5b0*/  STG.E.128 [R8.64+0x80], RZ ;  /* 0x000080ff08007986 */ /* 0x0003e8000c101d08 */
[----:B------:R1:W-:Y:S02]  /*d5c0*/  STG.E.128 [R8.64+0x100], RZ ;  /* 0x000100ff08007986 */ /* 0x0003e4000c101d08 */
.L_x_23:
[----:B------:R-:W-:Y:S05]  /*d5d0*/  BSYNC B0 ;  /* 0x0000000000007941 */ /* 0x000fea0003800000 */
.L_x_22:
[----:B------:R-:W-:Y:S01]  /*d5e0*/  IADD3 R12, R2, 0x20, RZ ;  /* 0x00000020020c7810 */ /* 0x000fe20007ffe0ff */
[----:B------:R-:W-:Y:S03]  /*d5f0*/  BSSY B0, `(.L_x_24) ;  /* 0x0000010000007945 */ /* 0x000fe60003800000 */
[----:B------:R-:W-:-:S13]  /*d600*/  ISETP.GE.AND P0, PT, R12, R205, PT ;  /* 0x000000cd0c00720c */ /* 0x000fda0003f06270 */
[----:B------:R-:W-:Y:S05]  /*d610*/  @P0 BRA `(.L_x_25) ;  /* 0x000000d000000947 */ /* 0x000fea0003800000 */
[----:B-1----:R-:W-:Y:S01]  /*d620*/  IADD3 R9, P0, R14, 0x20, RZ ;  /* 0x000000200e097810 */ /* 0x002fe20007f1e0ff */
[----:B------:R-:W-:Y:S01]  /*d630*/  IMAD.MOV.U32 R18, RZ, RZ, R4 ;  /* 0x000000ffff127224 */ /* 0x000fe200078e0004 */
[----:B------:R-:W-:-:S03]  /*d640*/  MOV R19, R17 ;  /* 0x0000001100137202 */ /* 0x000fc60000000f00 */
[----:B------:R-:W-:Y:S02]  /*d650*/  IMAD.X R0, RZ, RZ, R15, P0 ;  /* 0x000000ffff007224 */ /* 0x000fe400000e060f */
[----:B------:R-:W-:-:S04]  /*d660*/  IMAD.WIDE.U32 R18, R9, c[0x0][0x1e8], R18 ;  /* 0x00007a0009127a25 */ /* 0x000fc800078e0012 */
[----:B------:R-:W-:Y:S01]  /*d670*/  IMAD R0, R0, c[0x0][0x1e8], RZ ;  /* 0x00007a0000007a24 */ /* 0x000fe200078e02ff */
[----:B------:R-:W-:-:S03]  /*d680*/  LEA R8, P0, R18, c[0x0][0x1d0], 0x1 ;  /* 0x0000740012087a11 */ /* 0x000fc600078008ff */
[----:B------:R-:W-:-:S05]  /*d690*/  IMAD R0, R9, c[0x0][0x1ec], R0 ;  /* 0x00007b0009007a24 */ /* 0x000fca00078e0200 */
[----:B------:R-:W-:-:S04]  /*d6a0*/  IADD3 R0, R0, R19, RZ ;  /* 0x0000001300007210 */ /* 0x000fc80007ffe0ff */
[----:B------:R-:W-:-:S05]  /*d6b0*/  LEA.HI.X R9, R18, c[0x0][0x1d4], R0, 0x1, P0 ;  /* 0x0000750012097a11 */ /* 0x000fca00000f0c00 */
[----:B------:R1:W-:Y:S04]  /*d6c0*/  STG.E.128 [R8.64], RZ ;  /* 0x000000ff08007986 */ /* 0x0003e8000c101d08 */
[----:B------:R1:W-:Y:S04]  /*d6d0*/  STG.E.128 [R8.64+0x80], RZ ;  /* 0x000080ff08007986 */ /* 0x0003e8000c101d08 */
[----:B------:R1:W-:Y:S02]  /*d6e0*/  STG.E.128 [R8.64+0x100], RZ ;  /* 0x000100ff08007986 */ /* 0x0003e4000c101d08 */
.L_x_25:
[----:B------:R-:W-:Y:S05]  /*d6f0*/  BSYNC B0 ;  /* 0x0000000000007941 */ /* 0x000fea0003800000 */
.L_x_24:
[----:B-1----:R-:W-:Y:S01]  /*d700*/  IADD3 R8, R2, 0x40, RZ ;  /* 0x0000004002087810 */ /* 0x002fe20007ffe0ff */
        /* <DEDUP_REMOVED lines=16> */
.L_x_27:
[----:B------:R-:W-:Y:S05]  /*d810*/  BSYNC B0 ;  /* 0x0000000000007941 */ /* 0x000fea0003800000 */
.L_x_26:
[----:B------:R-:W-:Y:S01]  /*d820*/  IADD3 R6, R2, 0x60, RZ ;  /* 0x0000006002067810 */ /* 0x000fe20007ffe0ff */
[----:B------:R-:W-:Y:S03]  /*d830*/  BSSY B0, `(.L_x_28) ;  /* 0x0000010000007945 */ /* 0x000fe60003800000 */
[----:B------:R-:W-:-:S13]  /*d840*/  ISETP.GE.AND P0, PT, R6, R205, PT ;  /* 0x000000cd0600720c */ /* 0x000fda0003f06270 */
[----:B------:R-:W-:Y:S05]  /*d850*/  @P0 BRA `(.L_x_29) ;  /* 0x000000d000000947 */ /* 0x000fea0003800000 */
[----:B------:R-:W-:Y:S01]  /*d860*/  IADD3 R0, P0, R14, 0x60, RZ ;  /* 0x000000600e007810 */ /* 0x000fe20007f1e0ff */
[----:B------:R-:W-:-:S04]  /*d870*/  IMAD.MOV.U32 R14, RZ, RZ, R4 ;  /* 0x000000ffff0e7224 */ /* 0x000fc800078e0004 */
[----:B------:R-:W-:Y:S01]  /*d880*/  IMAD.X R5, RZ, RZ, R15, P0 ;  /* 0x000000ffff057224 */ /* 0x000fe200000e060f */
[----:B------:R-:W-:-:S03]  /*d890*/  MOV R15, R17 ;  /* 0x00000011000f7202 */ /* 0x000fc60000000f00 */
[----:B------:R-:W-:Y:S02]  /*d8a0*/  IMAD R5, R5, c[0x0][0x1e8], RZ ;  /* 0x00007a0005057a24 */ /* 0x000fe400078e02ff */
        /* <DEDUP_REMOVED lines=8> */
.L_x_29:
[----:B------:R-:W-:Y:S05]  /*d930*/  BSYNC B0 ;  /* 0x0000000000007941 */ /* 0x000fea0003800000 */
.L_x_28:
[----:B------:R-:W-:-:S04]  /*d940*/  LOP3.LUT P6, RZ, R86, 0x7, RZ, 0xc0, !PT ;  /* 0x0000000756ff7812 */ /* 0x000fc800078cc0ff */
[-C--:B------:R-:W-:Y:S02]  /*d950*/  ISETP.GE.OR P5, PT, R2, R205.reuse, P6 ;  /* 0x000000cd0200720c */ /* 0x080fe400037a6670 */
[-C--:B------:R-:W-:Y:S02]  /*d960*/  ISETP.GE.OR P4, PT, R12, R205.reuse, P6 ;  /* 0x000000cd0c00720c */ /* 0x080fe40003786670 */
[-C--:B------:R-:W-:Y:S02]  /*d970*/  ISETP.GE.OR P3, PT, R8, R205.reuse, P6 ;  /* 0x000000cd0800720c */ /* 0x080fe40003766670 */
[----:B------:R-:W-:-:S07]  /*d980*/  ISETP.GE.OR P6, PT, R6, R205, P6 ;  /* 0x000000cd0600720c */ /* 0x000fce00037c6670 */
[-C--:B------:R-:W-:Y:S02]  /*d990*/  @!P5 IMAD R9, R2, R7.reuse, RZ ;  /* 0x000000070209d224 */ /* 0x080fe400078e02ff */
[-C--:B------:R-:W-:Y:S02]  /*d9a0*/  @!P4 IMAD R0, R12, R7.reuse, RZ ;  /* 0x000000070c00c224 */ /* 0x080fe400078e02ff */
[----:B------:R-:W-:Y:S01]  /*d9b0*/  @!P3 IMAD R2, R8, R7, RZ ;  /* 0x000000070802b224 */ /* 0x000fe200078e02ff */
[CC--:B--2---:R-:W-:Y:S01]  /*d9c0*/  @!P5 IADD3 R4, P0, R9.reuse, R13.reuse, RZ ;  /* 0x0000000d0904d210 */ /* 0x0c4fe20007f1e0ff */
[----:B------:R-:W-:Y:S01]  /*d9d0*/  @!P4 IMAD.MOV.U32 R11, RZ, RZ, 0x7f800000 ;  /* 0x7f800000ff0bc424 */ /* 0x000fe200078e00ff */
[----:B------:R-:W-:Y:S02]  /*d9e0*/  @!P4 IADD3 R3, P1, R0, R13, RZ ;  /* 0x0000000d0003c210 */ /* 0x000fe40007f3e0ff */
[----:B------:R-:W-:Y:S02]  /*d9f0*/  @!P5 LEA.HI.X.SX32 R9, R9, R10, 0x1, P0 ;  /* 0x0000000a0909d211 */ /* 0x000fe400000f0eff */
[----:B------:R-:W-:-:S02]  /*da00*/  @!P5 LEA R14, P2, R4, c[0x0][0x200], 0x2 ;  /* 0x00008000040eda11 */ /* 0x000fc400078410ff */
[----:B------:R-:W-:Y:S02]  /*da10*/  @!P3 IADD3 R5, P0, R2, R13, RZ ;  /* 0x0000000d0205b210 */ /* 0x000fe40007f1e0ff */
[-C--:B------:R-:W-:Y:S02]  /*da20*/  @!P4 LEA.HI.X.SX32 R0, R0, R10.reuse, 0x1, P1 ;  /* 0x0000000a0000c211 */ /* 0x080fe400008f0eff */
[----:B------:R-:W-:Y:S02]  /*da30*/  @!P4 LEA R8, P1, R3, c[0x0][0x200], 0x2 ;  /* 0x000080000308ca11 */ /* 0x000fe400078210ff */
[----:B------:R-:W-:Y:S02]  /*da40*/  @!P5 LEA.HI.X R15, R4, c[0x0][0x204], R9, 0x2, P2 ;  /* 0x00008100040fda11 */ /* 0x000fe400010f1409 */
[----:B------:R-:W-:Y:S02]  /*da50*/  @!P3 LEA.HI.X.SX32 R2, R2, R10, 0x1, P0 ;  /* 0x0000000a0202b211 */ /* 0x000fe400000f0eff */
[----:B------:R-:W-:-:S02]  /*da60*/  @!P3 LEA R4, P0, R5, c[0x0][0x200], 0x2 ;  /* 0x000080000504ba11 */ /* 0x000fc400078010ff */
[----:B------:R-:W-:Y:S01]  /*da70*/  @!P4 LEA.HI.X R9, R3, c[0x0][0x204], R0, 0x2, P1 ;  /* 0x000081000309ca11 */ /* 0x000fe200008f1400 */
[----:B------:R-:W-:Y:S01]  /*da80*/  @!P5 IMAD.MOV.U32 R0, RZ, RZ, 0x7f800000 ;  /* 0x7f800000ff00d424 */ /* 0x000fe200078e00ff */
[----:B------:R-:W-:Y:S01]  /*da90*/  @!P3 LEA.HI.X R5, R5, c[0x0][0x204], R2, 0x2, P0 ;  /* 0x000081000505ba11 */ /* 0x000fe200000f1402 */
[----:B------:R-:W-:-:S03]  /*daa0*/  @!P3 IMAD.MOV.U32 R3, RZ, RZ, 0x7f800000 ;  /* 0x7f800000ff03b424 */ /* 0x000fc600078e00ff */
[----:B------:R2:W-:Y:S04]  /*dab0*/  @!P5 STG.E [R14.64], R0 ;  /* 0x000000000e00d986 */ /* 0x0005e8000c101908 */
[----:B------:R2:W-:Y:S04]  /*dac0*/  @!P4 STG.E [R8.64], R11 ;  /* 0x0000000b0800c986 */ /* 0x0005e8000c101908 */
[----:B------:R2:W-:Y:S01]  /*dad0*/  @!P3 STG.E [R4.64], R3 ;  /* 0x000000030400b986 */ /* 0x0005e2000c101908 */
[----:B------:R-:W-:Y:S05]  /*dae0*/  @P6 EXIT ;  /* 0x000000000000694d */ /* 0x000fea0003800000 */
[----:B------:R-:W-:Y:S02]  /*daf0*/  IMAD R6, R6, R7, RZ ;  /* 0x0000000706067224 */ /* 0x000fe400078e02ff */
[----:B--2---:R-:W-:-:S03]  /*db00*/  IMAD.MOV.U32 R5, RZ, RZ, 0x7f800000 ;  /* 0x7f800000ff057424 */ /* 0x004fc600078e00ff */
[----:B------:R-:W-:-:S04]  /*db10*/  IADD3 R13, P0, R6, R13, RZ ;  /* 0x0000000d060d7210 */ /* 0x000fc80007f1e0ff */
[----:B------:R-:W-:Y:S02]  /*db20*/  LEA.HI.X.SX32 R6, R6, R10, 0x1, P0 ;  /* 0x0000000a06067211 */ /* 0x000fe400000f0eff */
[----:B------:R-:W-:-:S04]  /*db30*/  LEA R2, P0, R13, c[0x0][0x200], 0x2 ;  /* 0x000080000d027a11 */ /* 0x000fc800078010ff */
[----:B------:R-:W-:-:S05]  /*db40*/  LEA.HI.X R3, R13, c[0x0][0x204], R6, 0x2, P0 ;  /* 0x000081000d037a11 */ /* 0x000fca00000f1406 */
[----:B------:R-:W-:Y:S01]  /*db50*/  STG.E [R2.64], R5 ;  /* 0x0000000502007986 */ /* 0x000fe2000c101908 */
[----:B------:R-:W-:Y:S05]  /*db60*/  EXIT ;  /* 0x000000000000794d */ /* 0x000fea0003800000 */
.L_x_30:
[----:B------:R-:W-:-:S00]  /*db70*/  BRA `(.L_x_30) ;  /* 0xfffffff000007947 */ /* 0x000fc0000383ffff */
[----:B------:R-:W-:-:S00]  /*db80*/  NOP ;  /* 0x0000000000007918 */ /* 0x000fc00000000000 */
[----:B------:R-:W-:-:S00]  /*db90*/  NOP ;  /* 0x0000000000007918 */ /* 0x000fc00000000000 */
[----:B------:R-:W-:-:S00]  /*dba0*/  NOP ;  /* 0x0000000000007918 */ /* 0x000fc00000000000 */
[----:B------:R-:W-:-:S00]  /*dbb0*/  NOP ;  /* 0x0000000000007918 */ /* 0x000fc00000000000 */
[----:B------:R-:W-:-:S00]  /*dbc0*/  NOP ;  /* 0x0000000000007918 */ /* 0x000fc00000000000 */
[----:B------:R-:W-:-:S00]  /*dbd0*/  NOP ;  /* 0x0000000000007918 */ /* 0x000fc00000000000 */
[----:B------:R-:W-:-:S00]  /*dbe0*/  NOP ;  /* 0x0000000000007918 */ /* 0x000fc00000000000 */
[----:B------:R-:W-:-:S00]  /*dbf0*/  NOP ;  /* 0x0000000000007918 */ /* 0x000fc00000000000 */
.L_x_682:


//--------------------- .text._ZN5flash16flash_fwd_kernelI23Flash_fwd_kernel_traitsILi192ELi128ELi64ELi8ELb0ELb0EN7cutlass6half_tE19Flash_kernel_traitsILi192ELi128ELi64ELi8ES3_EELb0ELb1ELb0ELb0ELb0ELb1ELb1ELb0EEEvNS_16Flash_fwd_paramsE --------------------------
	.section	.text._ZN5flash16flash_fwd_kernelI23Flash_fwd_kernel_traitsILi192ELi128ELi64ELi8ELb0ELb0EN7cutlass6half_tE19Flash_kernel_traitsILi192ELi128ELi64ELi8ES3_EELb0ELb1ELb0ELb0ELb0ELb1ELb1ELb0EEEvNS_16Flash_fwd_paramsE,"ax",@progbits
	.sectioninfo	@"SHI_REGISTERS=255"
	.align	128
        .global         _ZN5flash16flash_fwd_kernelI23Flash_fwd_kernel_traitsILi192ELi128ELi64ELi8ELb0ELb0EN7cutlass6half_tE19Flash_kernel_traitsILi192ELi128ELi64ELi8ES3_EELb0ELb1ELb0ELb0ELb0ELb1ELb1ELb0EEEvNS_16Flash_fwd_paramsE
        .type           _ZN5flash16flash_fwd_kernelI23Flash_fwd_kernel_traitsILi192ELi128ELi64ELi8ELb0ELb0EN7cutlass6half_tE19Flash_kernel_traitsILi192ELi128ELi64ELi8ES3_EELb0ELb1ELb0ELb0ELb0ELb1ELb1ELb0EEEvNS_16Flash_fwd_paramsE,@function
        .size           _ZN5flash16flash_fwd_kernelI23Flash_fwd_kernel_traitsILi192ELi128ELi64ELi8ELb0ELb0EN7cutlass6half_tE19Flash_kernel_traitsILi192ELi128ELi64ELi8ES3_EELb0ELb1ELb0ELb0ELb0ELb1ELb1ELb0EEEvNS_16Flash_fwd_paramsE,(.L_x_683 - _ZN5flash16flash_fwd_kernelI23Flash_fwd_kernel_traitsILi192ELi128ELi64ELi8ELb0ELb0EN7cutlass6half_tE19Flash_kernel_traitsILi192ELi128ELi64ELi8ES3_EELb0ELb1ELb0ELb0ELb0ELb1ELb1ELb0EEEvNS_16Flash_fwd_paramsE)
        .other          _ZN5flash16flash_fwd_kernelI23Flash_fwd_kernel_traitsILi192ELi128ELi64ELi8ELb0ELb0EN7cutlass6half_tE19Flash_kernel_traitsILi192ELi128ELi64ELi8ES3_EELb0ELb1ELb0ELb0ELb0ELb1ELb1ELb0EEEvNS_16Flash_fwd_paramsE,@"STO_CUDA_ENTRY STV_DEFAULT"
_ZN5flash16flash_fwd_kernelI23Flash_fwd_kernel_traitsILi192ELi128ELi64ELi8ELb0ELb0EN7cutlass6half_tE19Flash_kernel_traitsILi192ELi128ELi64ELi8ES3_EELb0ELb1ELb0ELb0ELb0ELb1ELb1ELb0EEEvNS_16Flash_fwd_paramsE:
.text._ZN5flash16flash_fwd_kernelI23Flash_fwd_kernel_traitsILi192ELi128ELi64ELi8ELb0ELb0EN7cutlass6half_tE19Flash_kernel_traitsILi192ELi128ELi64ELi8ES3_EELb0ELb1ELb0ELb0ELb0ELb1ELb1ELb0EEEvNS_16Flash_fwd_paramsE:
        /* <DEDUP_REMOVED lines=34> */
.L_x_31:
[----:B-1-34-:R-:W-:Y:S02]  /*0220*/  MOV R2, c[0x0][0x218] ;  /* 0x0000860000027a02 */ /* 0x01afe40000000f00 */
.L_x_32:
        /* <DEDUP_REMOVED lines=50> */
.L_x_34:
        /* <DEDUP_REMOVED lines=38> */
.L_x_35:
        /* <DEDUP_REMOVED lines=27> */
[C---:B------:R-:W-:Y:S01]  /*0960*/  IADD3 R212, R16.reuse, 0x60, RZ ;  /* 0x0000006010d47810 */ /* 0x040fe20007ffe0ff */
[----:B------:R-:W-:Y:S01]  /*0970*/  IMAD.X R13, R223, 0x1, R7, P1 ;  /* 0x00000001df0d7824 */ /* 0x000fe200008e0607 */
[-C--:B------:R-:W-:Y:S01]  /*0980*/  ISETP.GE.AND P3, PT, R16, R207.reuse, PT ;  /* 0x000000cf1000720c */ /* 0x080fe20003f66270 */
[----:B------:R-:W-:Y:S01]  /*0990*/  IMAD R217, R230, c[0x0][0x1bc], R217 ;  /* 0x00006f00e6d97a24 */ /* 0x000fe200078e02d9 */
[----:B------:R-:W-:Y:S01]  /*09a0*/  @!P0 IADD3 R18, P4, R224, 0x20, RZ ;  /* 0x00000020e0128810 */ /* 0x000fe20007f9e0ff */
[----:B------:R-:W-:Y:S01]  /*09b0*/  IMAD.WIDE.U32 R28, R28, c[0x0][0x1a8], R12 ;  /* 0x00006a001c1c7a25 */ /* 0x000fe200078e000c */
[----:B------:R-:W-:-:S02]  /*09c0*/  ISETP.GE.AND P1, PT, R212, R207, PT ;  /* 0x000000cfd400720c */ /* 0x000fc40003f26270 */
[----:B------:R-:W-:Y:S01]  /*09d0*/  LOP3.LUT R211, R211, 0x1c0, RZ, 0xc0, !PT ;  /* 0x000001c0d3d37812 */ /* 0x000fe200078ec0ff */
[----:B------:R-:W-:Y:S01]  /*09e0*/  @!P0 IMAD.X R7, RZ, RZ, R225, P4 ;  /* 0x000000ffff078224 */ /* 0x000fe200020e06e1 */
[-C--:B------:R-:W-:Y:S01]  /*09f0*/  LEA.HI R205, R115, R114.reuse, RZ, 0x4 ;  /* 0x0000007273cd7211 */ /* 0x080fe200078f20ff */
[----:B------:R-:W-:Y:S01]  /*0a00*/  IMAD.IADD R25, R29, 0x1, R24 ;  /* 0x000000011d197824 */ /* 0x000fe200078e0218 */
[----:B------:R-:W-:Y:S01]  /*0a10*/  LOP3.LUT R4, R211, 0x38, R222, 0xf8, !PT ;  /* 0x00000038d3047812 */ /* 0x000fe200078ef8de */
[----:B------:R-:W-:Y:S01]  /*0a20*/  @!P0 IMAD R7, R7, c[0x0][0x190], RZ ;  /* 0x0000640007078a24 */ /* 0x000fe200078e02ff */
[----:B------:R-:W-:Y:S01]  /*0a30*/  SHF.R.U32.HI R211, RZ, 0x3, R211 ;  /* 0x00000003ffd37819 */ /* 0x000fe200000116d3 */
[----:B------:R-:W-:Y:S01]  /*0a40*/  @!P0 IMAD.MOV.U32 R12, RZ, RZ, R28 ;  /* 0x000000ffff0c8224 */ /* 0x000fe200078e001c */
[----:B------:R-:W-:Y:S01]  /*0a50*/  @!P2 IADD3 R14, P4, R224, 0x40, RZ ;  /* 0x00000040e00ea810 */ /* 0x000fe20007f9e0ff */
[----:B------:R-:W-:Y:S01]  /*0a60*/  @!P0 IMAD.MOV.U32 R13, RZ, RZ, R25 ;  /* 0x000000ffff0d8224 */ /* 0x000fe200078e0019 */
[----:B------:R-:W-:Y:S01]  /*0a70*/  LOP3.LUT R211, R4, R211, RZ, 0x3c, !PT ;  /* 0x000000d304d37212 */ /* 0x000fe200078e3cff */
[C---:B------:R-:W-:Y:S01]  /*0a80*/  @!P0 IMAD R4, R18.reuse, c[0x0][0x194], R7 ;  /* 0x0000650012048a24 */ /* 0x040fe200078e0207 */
[----:B------:R-:W-:Y:S01]  /*0a90*/  LEA.HI R115, R115, R114, RZ, 0x5 ;  /* 0x0000007273737211 */ /* 0x000fe200078f28ff */
[----:B------:R-:W-:Y:S01]  /*0aa0*/  @!P2 IMAD.X R5, RZ, RZ, R225, P4 ;  /* 0x000000ffff05a224 */ /* 0x000fe200020e06e1 */
[----:B------:R-:W-:Y:S01]  /*0ab0*/  LOP3.LUT R211, R211, 0xfffffe00, R22, 0xf8, !PT ;  /* 0xfffffe00d3d37812 */ /* 0x000fe200078ef816 */
[----:B------:R-:W-:Y:S01]  /*0ac0*/  @!P0 IMAD.WIDE.U32 R18, R18, c[0x0][0x190], R12 ;  /* 0x0000640012128a25 */ /* 0x000fe200078e000c */
[----:B------:R-:W-:-:S02]  /*0ad0*/  @!P1 IADD3 R12, P4, R224, 0x60, RZ ;  /* 0x00000060e00c9810 */ /* 0x000fc40007f9e0ff */
[----:B------:R-:W-:Y:S01]  /*0ae0*/  SHF.R.S32.HI R116, RZ, 0x5, R115 ;  /* 0x00000005ff747819 */ /* 0x000fe20000011473 */
[--C-:B------:R-:W-:Y:S01]  /*0af0*/  @!P3 IMAD.MOV.U32 R24, RZ, RZ, R28.reuse ;  /* 0x000000ffff18b224 */ /* 0x100fe200078e001c */
[----:B------:R-:W-:Y:S01]  /*0b00*/  LOP3.LUT R115, R115, 0xffffffe0, RZ, 0xc0, !PT ;  /* 0xffffffe073737812 */ /* 0x000fe200078ec0ff */
[----:B------:R-:W-:Y:S01]  /*0b10*/  @!P3 IMAD R9, R225, c[0x0][0x190], RZ ;  /* 0x00006400e109ba24 */ /* 0x000fe200078e02ff */
[----:B------:R-:W-:Y:S01]  /*0b20*/  LOP3.LUT R228, R228, 0x6, RZ, 0xc0, !PT ;  /* 0x00000006e4e47812 */ /* 0x000fe200078ec0ff */
[--C-:B------:R-:W-:Y:S02]  /*0b30*/  @!P2 IMAD.MOV.U32 R21, RZ, RZ, R25.reuse ;  /* 0x000000ffff15a224 */ /* 0x100fe400078e0019 */
[----:B------:R-:W-:Y:S02]  /*0b40*/  @!P1 IMAD.MOV.U32 R29, RZ, RZ, R25 ;  /* 0x000000ffff1d9224 */ /* 0x000fe400078e0019 */
[----:B------:R-:W-:Y:S02]  /*0b50*/  @!P2 IMAD R5, R5, c[0x0][0x190], RZ ;  /* 0x000064000505aa24 */ /* 0x000fe400078e02ff */
[----:B------:R-:W-:-:S02]  /*0b60*/  @!P2 IMAD.MOV.U32 R20, RZ, RZ, R28 ;  /* 0x000000ffff14a224 */ /* 0x000fc400078e001c */
[----:B------:R-:W-:Y:S02]  /*0b70*/  @!P1 IMAD.X R7, RZ, RZ, R225, P4 ;  /* 0x000000ffff079224 */ /* 0x000fe400020e06e1 */
[C---:B------:R-:W-:Y:S02]  /*0b80*/  @!P3 IMAD R9, R224.reuse, c[0x0][0x194], R9 ;  /* 0x00006500e009ba24 */ /* 0x040fe400078e0209 */
[----:B------:R-:W-:-:S04]  /*0b90*/  @!P3 IMAD.WIDE.U32 R24, R224, c[0x0][0x190], R24 ;  /* 0x00006400e018ba25 */ /* 0x000fc800078e0018 */
[C---:B------:R-:W-:Y:S02]  /*0ba0*/  @!P2 IMAD R5, R14.reuse, c[0x0][0x194], R5 ;  /* 0x000065000e05aa24 */ /* 0x040fe400078e0205 */
[----:B------:R-:W-:Y:S01]  /*0bb0*/  @!P2 IMAD.WIDE.U32 R14, R14, c[0x0][0x190], R20 ;  /* 0x000064000e0eaa25 */ /* 0x000fe200078e0014 */
[----:B------:R-:W-:-:S03]  /*0bc0*/  @!P3 LEA R20, P4, R24, c[0x0][0x160], 0x1 ;  /* 0x000058001814ba11 */ /* 0x000fc600078808ff */
[----:B------:R-:W-:Y:S02]  /*0bd0*/  @!P1 IMAD R7, R7, c[0x0][0x190], RZ ;  /* 0x0000640007079a24 */ /* 0x000fe400078e02ff */
[----:B------:R-:W-:Y:S02]  /*0be0*/  @!P3 IMAD.IADD R9, R25, 0x1, R9 ;  /* 0x000000011909b824 */ /* 0x000fe400078e0209 */
[C---:B------:R-:W-:Y:S02]  /*0bf0*/  @!P1 IMAD R7, R12.reuse, c[0x0][0x194], R7 ;  /* 0x000065000c079a24 */ /* 0x040fe400078e0207 */
[----:B------:R-:W-:Y:S01]  /*0c00*/  @!P1 IMAD.WIDE.U32 R12, R12, c[0x0][0x190], R28 ;  /* 0x000064000c0c9a25 */ /* 0x000fe200078e001c */
[----:B------:R-:W-:Y:S02]  /*0c10*/  @!P3 LEA.HI.X R21, R24, c[0x0][0x164], R9, 0x1, P4 ;  /* 0x000059001815ba11 */ /* 0x000fe400020f0c09 */
[----:B------:R-:W-:Y:S01]  /*0c20*/  @!P2 LEA R24, P5, R14, c[0x0][0x160], 0x1 ;  /* 0x000058000e18aa11 */ /* 0x000fe200078a08ff */
[----:B------:R-:W-:Y:S01]  /*0c30*/  @!P2 IMAD.IADD R5, R15, 0x1, R5 ;  /* 0x000000010f05a824 */ /* 0x000fe200078e0205 */
[----:B------:R-:W-:Y:S01]  /*0c40*/  @!P1 LEA R22, P4, R12, c[0x0][0x160], 0x1 ;  /* 0x000058000c169a11 */ /* 0x000fe200078808ff */
[----:B------:R-:W-:Y:S01]  /*0c50*/  @!P1 IMAD.IADD R7, R13, 0x1, R7 ;  /* 0x000000010d079824 */ /* 0x000fe200078e0207 */
[----:B------:R-:W-:Y:S01]  /*0c60*/  @!P0 LEA R28, P6, R18, c[0x0][0x160], 0x1 ;  /* 0x00005800121c8a11 */ /* 0x000fe200078c08ff */
[----:B------:R-:W-:Y:S01]  /*0c70*/  IMAD R9, R17, c[0x0][0x198], RZ ;  /* 0x0000660011097a24 */ /* 0x000fe200078e02ff */
[----:B------:R-:W-:Y:S01]  /*0c80*/  @!P2 LEA.HI.X R25, R14, c[0x0][0x164], R5, 0x1, P5 ;  /* 0x000059000e19aa11 */ /* 0x000fe200028f0c05 */
[----:B------:R-:W-:Y:S01]  /*0c90*/  IMAD.WIDE.U32 R14, R16, c[0x0][0x198], R222 ;  /* 0x00006600100e7a25 */ /* 0x000fe200078e00de */
[----:B------:R-:W-:-:S03]  /*0ca0*/  @!P1 LEA.HI.X R23, R12, c[0x0][0x164], R7, 0x1, P4 ;  /* 0x000059000c179a11 */ /* 0x000fc600020f0c07 */
[----:B------:R-:W-:Y:S01]  /*0cb0*/  @!P0 IMAD.IADD R4, R19, 0x1, R4 ;  /* 0x0000000113048824 */ /* 0x000fe200078e0204 */
[----:B------:R-:W-:Y:S01]  /*0cc0*/  IADD3 R214, P4, R6, R14, RZ ;  /* 0x0000000e06d67210 */ /* 0x000fe20007f9e0ff */
[----:B------:R-:W-:Y:S01]  /*0cd0*/  IMAD R12, R16, c[0x0][0x19c], R9 ;  /* 0x00006700100c7a24 */ /* 0x000fe200078e0209 */
[----:B------:R-:W-:Y:S01]  /*0ce0*/  SHF.R.S32.HI R6, RZ, 0x1f, R133 ;  /* 0x0000001fff067819 */ /* 0x000fe20000011485 */
[----:B------:R-:W-:Y:S01]  /*0cf0*/  IMAD.SHL.U32 R211, R211, 0x2, RZ ;  /* 0x00000002d3d37824 */ /* 0x000fe200078e00ff */
[----:B------:R-:W-:Y:S01]  /*0d00*/  @!P0 LEA.HI.X R29, R18, c[0x0][0x164], R4, 0x1, P6 ;  /* 0x00005900121d8a11 */ /* 0x000fe200030f0c04 */
[----:B------:R-:W-:Y:S01]  /*0d10*/  IMAD.MOV.U32 R4, RZ, RZ, c[0x0][0x198] ;  /* 0x00006600ff047624 */ /* 0x000fe200078e00ff */
[----:B------:R-:W-:Y:S01]  /*0d20*/  IADD3.X R215, R3, R15, R12, P4, !PT ;  /* 0x0000000f03d77210 */ /* 0x000fe200027fe40c */
[----:B------:R-:W-:Y:S01]  /*0d30*/  IMAD.MOV.U32 R5, RZ, RZ, 0x6 ;  /* 0x00000006ff057424 */ /* 0x000fe200078e00ff */
[----:B------:R-:W-:Y:S01]  /*0d40*/  @!PT LDS RZ, [RZ] ;  /* 0x00000000fffff984 */ /* 0x000fe20000000800 */
[----:B------:R-:W-:Y:S01]  /*0d50*/  @!PT LDS RZ, [RZ] ;  /* 0x00000000fffff984 */ /* 0x000fe20000000800 */
[----:B------:R-:W-:Y:S01]  /*0d60*/  @!PT LDS RZ, [RZ] ;  /* 0x00000000fffff984 */ /* 0x000fe20000000800 */
[----:B------:R1:W-:Y:S01]  /*0d70*/  @!P3 LDGSTS.E.BYPASS.LTC128B.128 [R211], [R20.64] ;  /* 0x0000000014d3bfae */ /* 0x0003e2000b901d48 */
[----:B------:R-:W-:Y:S01]  /*0d80*/  IMAD R7, R133, -0x40, R112 ;  /* 0xffffffc085077824 */ /* 0x000fe200078e0270 */
[----:B------:R-:W-:Y:S01]  /*0d90*/  SHF.R.S32.HI R18, RZ, 0x4, R205 ;  /* 0x00000004ff127819 */ /* 0x000fe200000114cd */
[----:B------:R-:W-:Y:S01]  /*0da0*/  IMAD.WIDE.U32 R214, R230, c[0x0][0x1b0], R214 ;  /* 0x00006c00e6d67a25 */ /* 0x000fe200078e00d6 */
[----:B------:R1:W-:Y:S01]  /*0db0*/  @!P3 LDGSTS.E.BYPASS.LTC128B.128 [R211+0x4000], [R20.64+0x80] ;  /* 0x0400008014d3bfae */ /* 0x0003e2000b901d48 */
[----:B------:R-:W-:-:S02]  /*0dc0*/  SHF.L.U64.HI R208, R4, R5, c[0x0][0x19c] ;  /* 0x0000670004d07619 */ /* 0x000fc40000010205 */
[CC--:B------:R-:W-:Y:S01]  /*0dd0*/  ISETP.GE.AND P6, PT, R16.reuse, R7.reuse, PT ;  /* 0x000000071000720c */ /* 0x0c0fe20003fc6270 */
[----:B------:R1:W-:Y:S01]  /*0de0*/  @!P3 LDGSTS.E.BYPASS.LTC128B.128 [R211+0x8000], [R20.64+0x100] ;  /* 0x0800010014d3bfae */ /* 0x0003e2000b901d48 */
[-C--:B------:R-:W-:Y:S01]  /*0df0*/  ISETP.GE.AND P3, PT, R16, R7.reuse, PT ;  /* 0x000000071000720c */ /* 0x080fe20003f66270 */
[----:B------:R-:W-:Y:S01]  /*0e00*/  IMAD.SHL.U32 R209, R4, 0x40, RZ ;  /* 0x0000004004d17824 */ /* 0x000fe200078e00ff */
[----:B------:R-:W-:Y:S01]  /*0e10*/  ISETP.GE.AND P5, PT, R10, R7, PT ;  /* 0x000000070a00720c */ /* 0x000fe20003fa6270 */
[----:B------:R2:W-:Y:S01]  /*0e20*/  @!P0 LDGSTS.E.BYPASS.LTC128B.128 [R211+0x1000], [R28.64] ;  /* 0x010000001cd38fae */ /* 0x0005e2000b901d48 */
[----:B------:R-:W-:Y:S01]  /*0e30*/  IMAD R12, R208, R133, RZ ;  /* 0x00000085d00c7224 */ /* 0x000fe200078e02ff */
[----:B------:R-:W-:Y:S01]  /*0e40*/  LOP3.LUT R5, R205, 0xfffffff0, RZ, 0xc0, !PT ;  /* 0xfffffff0cd057812 */ /* 0x000fe200078ec0ff */
[----:B------:R-:W-:Y:S01]  /*0e50*/  IMAD.IADD R219, R215, 0x1, R219 ;  /* 0x00000001d7db7824 */ /* 0x000fe200078e02db */
[----:B------:R2:W-:Y:S01]  /*0e60*/  @!P0 LDGSTS.E.BYPASS.LTC128B.128 [R211+0x5000], [R28.64+0x80] ;  /* 0x050000801cd38fae */ /* 0x0005e2000b901d48 */
[----:B------:R-:W-:Y:S01]  /*0e70*/  IMAD.MOV.U32 R218, RZ, RZ, R214 ;  /* 0x000000ffffda7224 */ /* 0x000fe200078e00d6 */
[----:B------:R-:W-:Y:S01]  /*0e80*/  LEA.HI R205, R205, R18, RZ, 0x1 ;  /* 0x00000012cdcd7211 */ /* 0x000fe200078f08ff */
[----:B------:R-:W-:Y:S01]  /*0e90*/  IMAD.MOV.U32 R3, RZ, RZ, 0x5 ;  /* 0x00000005ff037424 */ /* 0x000fe200078e00ff */
[----:B------:R2:W-:Y:S01]  /*0ea0*/  @!P0 LDGSTS.E.BYPASS.LTC128B.128 [R211+0x9000], [R28.64+0x100] ;  /* 0x090001001cd38fae */ /* 0x0005e2000b901d48 */
[----:B------:R-:W-:Y:S01]  /*0eb0*/  ISETP.GE.AND P0, PT, R10, R7, PT ;  /* 0x000000070a00720c */ /* 0x000fe20003f06270 */
[----:B------:R-:W-:Y:S01]  /*0ec0*/  IMAD R7, R17, c[0x0][0x1a0], RZ ;  /* 0x0000680011077a24 */ /* 0x000fe200078e02ff */
[----:B------:R-:W-:Y:S01]  /*0ed0*/  LOP3.LUT R205, R205, 0xfffffffe, RZ, 0xc0, !PT ;  /* 0xfffffffecdcd7812 */ /* 0x000fe200078ec0ff */
[----:B------:R-:W-:Y:S01]  /*0ee0*/  IMAD R12, R6, R209, R12 ;  /* 0x000000d1060c7224 */ /* 0x000fe200078e020c */
[----:B------:R-:W-:Y:S01]  /*0ef0*/  SHF.L.U64.HI R3, R4, R3, c[0x0][0x19c] ;  /* 0x0000670004037619 */ /* 0x000fe20000010203 */
[----:B------:R-:W-:Y:S01]  /*0f00*/  IMAD R7, R16, c[0x0][0x1a4], R7 ;  /* 0x0000690010077a24 */ /* 0x000fe200078e0207 */
[----:B------:R3:W-:Y:S01]  /*0f10*/  @!P2 LDGSTS.E.BYPASS.LTC128B.128 [R211+0x2000], [R24.64] ;  /* 0x0200000018d3afae */ /* 0x0007e2000b901d48 */
[----:B------:R-:W-:-:S03]  /*0f20*/  IMAD.WIDE.U32 R10, R133, R209, R218 ;  /* 0x000000d1850a7225 */ /* 0x000fc600078e00da */
[----:B------:R3:W-:Y:S01]  /*0f30*/  @!P2 LDGSTS.E.BYPASS.LTC128B.128 [R211+0x6000], [R24.64+0x80] ;  /* 0x0600008018d3afae */ /* 0x0007e2000b901d48 */
[----:B------:R-:W-:Y:S02]  /*0f40*/  IMAD.IADD R12, R11, 0x1, R12 ;  /* 0x000000010b0c7824 */ /* 0x000fe400078e020c */
[----:B------:R-:W-:Y:S01]  /*0f50*/  IMAD.IADD R14, R114, 0x1, -R5 ;  /* 0x00000001720e7824 */ /* 0x000fe200078e0a05 */
[----:B------:R3:W-:Y:S01]  /*0f60*/  @!P2 LDGSTS.E.BYPASS.LTC128B.128 [R211+0xa000], [R24.64+0x100] ;  /* 0x0a00010018d3afae */ /* 0x0007e2000b901d48 */
[----:B-1----:R-:W-:-:S03]  /*0f70*/  IMAD.WIDE.U32 R20, R16, c[0x0][0x1a0], R222 ;  /* 0x0000680010147a25 */ /* 0x002fc600078e00de */
[----:B------:R-:W-:Y:S01]  /*0f80*/  SHF.R.S32.HI R5, RZ, 0x1f, R14 ;  /* 0x0000001fff057819 */ /* 0x000fe2000001140e */
[----:B------:R-:W-:Y:S01]  /*0f90*/  IMAD.SHL.U32 R4, R4, 0x20, RZ ;  /* 0x0000002004047824 */ /* 0x000fe200078e00ff */
[----:B------:R-:W-:Y:S01]  /*0fa0*/  IADD3 R26, P4, R26, R20, RZ ;  /* 0x000000141a1a7210 */ /* 0x000fe20007f9e0ff */
[----:B------:R-:W-:Y:S01]  /*0fb0*/  IMAD.IADD R205, R18, 0x1, -R205 ;  /* 0x0000000112cd7824 */ /* 0x000fe200078e0acd */
[----:B------:R1:W-:Y:S01]  /*0fc0*/  @!P1 LDGSTS.E.BYPASS.LTC128B.128 [R211+0x3000], [R22.64] ;  /* 0x0300000016d39fae */ /* 0x0003e2000b901d48 */
[----:B------:R-:W-:Y:S01]  /*0fd0*/  IMAD R6, R6, c[0x0][0x1a0], RZ ;  /* 0x0000680006067a24 */ /* 0x000fe200078e02ff */
[----:B------:R-:W-:Y:S01]  /*0fe0*/  IADD3.X R27, R8, R21, R7, P4, !PT ;  /* 0x00000015081b7210 */ /* 0x000fe200027fe407 */
[----:B------:R-:W-:Y:S01]  /*0ff0*/  IMAD.SHL.U32 R11, R205, 0x8, RZ ;  /* 0x00000008cd0b7824 */ /* 0x000fe200078e00ff */
[C---:B------:R-:W-:Y:S01]  /*1000*/  @!P6 LEA R20, P4, R10.reuse, c[0x0][0x168], 0x1 ;  /* 0x00005a000a14ea11 */ /* 0x040fe200078808ff */
[----:B------:R1:W-:Y:S01]  /*1010*/  @!P1 LDGSTS.E.BYPASS.LTC128B.128 [R211+0x7000], [R22.64+0x80] ;  /* 0x0700008016d39fae */ /* 0x0003e2000b901d48 */
[----:B------:R-:W-:Y:S01]  /*1020*/  LEA.HI R8, R5, R14, RZ, 0x3 ;  /* 0x0000000e05087211 */ /* 0x000fe200078f18ff */
[----:B------:R-:W-:Y:S01]  /*1030*/  IMAD R9, R133, c[0x0][0x1a4], R6 ;  /* 0x0000690085097a24 */ /* 0x000fe200078e0206 */
[----:B------:R-:W-:Y:S01]  /*1040*/  @!P6 LEA.HI.X R21, R10, c[0x0][0x16c], R12, 0x1, P4 ;  /* 0x00005b000a15ea11 */ /* 0x000fe200020f0c0c */
[----:B------:R1:W-:Y:S01]  /*1050*/  @!P1 LDGSTS.E.BYPASS.LTC128B.128 [R211+0xb000], [R22.64+0x100] ;  /* 0x0b00010016d39fae */ /* 0x0003e2000b901d48 */
[----:B------:R-:W-:Y:S01]  /*1060*/  @!P5 IADD3 R10, P4, R4, R10, RZ ;  /* 0x0000000a040ad210 */ /* 0x000fe20007f9e0ff */
[----:B------:R-:W-:Y:S01]  /*1070*/  IMAD.WIDE.U32 R230, R230, c[0x0][0x1b8], R26 ;  /* 0x00006e00e6e67a25 */ /* 0x000fe200078e001a */
[----:B------:R-:W-:Y:S01]  /*1080*/  LOP3.LUT R7, R8, 0xfffffff8, RZ, 0xc0, !PT ;  /* 0xfffffff808077812 */ /* 0x000fe200078ec0ff */
[----:B------:R1:W-:Y:S02]  /*1090*/  @!P6 LDGSTS.E.BYPASS.LTC128B.128 [R211+0xc000], [R20.64] ;  /* 0x0c00000014d3efae */ /* 0x0003e4000b901d48 */
[----:B------:R-:W-:Y:S01]  /*10a0*/  @!P5 IMAD.X R5, R3, 0x1, R12, P4 ;  /* 0x000000010305d824 */ /* 0x000fe200020e060c */
[----:B------:R-:W-:Y:S01]  /*10b0*/  @!P5 LEA R18, P4, R10, c[0x0][0x168], 0x1 ;  /* 0x00005a000a12da11 */ /* 0x000fe200078808ff */
[----:B------:R1:W-:Y:S01]  /*10c0*/  @!P6 LDGSTS.E.BYPASS.LTC128B.128 [R211+0xe000], [R20.64+0x80] ;  /* 0x0e00008014d3efae */ /* 0x0003e2000b901d48 */
[----:B------:R-:W-:-:S02]  /*10d0*/  IMAD.IADD R7, R14, 0x1, -R7 ;  /* 0x000000010e077824 */ /* 0x000fc400078e0a07 */
[----:B------:R-:W-:Y:S01]  /*10e0*/  @!P5 LEA.HI.X R19, R10, c[0x0][0x16c], R5, 0x1, P4 ;  /* 0x00005b000a13da11 */ /* 0x000fe200020f0c05 */
[----:B------:R1:W-:Y:S01]  /*10f0*/  @!P6 LDGSTS.E.BYPASS.LTC128B.128 [R211+0x10000], [R20.64+0x100] ;  /* 0x1000010014d3efae */ /* 0x0003e2000b901d48 */
[----:B------:R-:W-:-:S03]  /*1100*/  IMAD.WIDE.U32 R14, R133, c[0x0][0x1a0], RZ ;  /* 0x00006800850e7a25 */ /* 0x000fc600078e00ff */
[----:B------:R4:W-:Y:S01]  /*1110*/  @!P5 LDGSTS.E.BYPASS.LTC128B.128 [R211+0xd000], [R18.64] ;  /* 0x0d00000012d3dfae */ /* 0x0009e2000b901d48 */
[----:B------:R-:W-:Y:S01]  /*1120*/  IMAD.SHL.U32 R6, R7, 0x40, RZ ;  /* 0x0000004007067824 */ /* 0x000fe200078e00ff */
[----:B------:R-:W-:Y:S01]  /*1130*/  LEA R10, P1, R14, R230, 0x6 ;  /* 0x000000e60e0a7211 */ /* 0x000fe200078230ff */
[----:B------:R-:W-:Y:S01]  /*1140*/  IMAD.MOV.U32 R5, RZ, RZ, 0x20 ;  /* 0x00000020ff057424 */ /* 0x000fe200078e00ff */
[----:B------:R4:W-:Y:S01]  /*1150*/  @!P5 LDGSTS.E.BYPASS.LTC128B.128 [R211+0xf000], [R18.64+0x80] ;  /* 0x0f00008012d3dfae */ /* 0x0009e2000b901d48 */
[----:B------:R-:W-:Y:S01]  /*1160*/  IMAD.SHL.U32 R12, R0, 0x40, RZ ;  /* 0x00000040000c7824 */ /* 0x000fe200078e00ff */
[----:B------:R-:W-:Y:S01]  /*1170*/  LOP3.LUT R6, R6, 0x1c0, RZ, 0xc0, !PT ;  /* 0x000001c006067812 */ /* 0x000fe200078ec0ff */
[----:B------:R-:W-:Y:S01]  /*1180*/  IMAD.IADD R9, R15, 0x1, R9 ;  /* 0x000000010f097824 */ /* 0x000fe200078e0209 */
[----:B------:R4:W-:Y:S01]  /*1190*/  @!P5 LDGSTS.E.BYPASS.LTC128B.128 [R211+0x11000], [R18.64+0x100] ;  /* 0x1100010012d3dfae */ /* 0x0009e2000b901d48 */
[----:B------:R-:W-:Y:S01]  /*11a0*/  IMAD.IADD R217, R231, 0x1, R217 ;  /* 0x00000001e7d97824 */ /* 0x000fe200078e02d9 */
[----:B------:R-:W-:Y:S01]  /*11b0*/  LOP3.LUT R12, R12, 0x1c0, RZ, 0xc0, !PT ;  /* 0x000001c00c0c7812 */ /* 0x000fe200078ec0ff */
[----:B------:R-:W-:Y:S01]  /*11c0*/  IMAD.SHL.U32 R13, R16, 0x8, RZ ;  /* 0x00000008100d7824 */ /* 0x000fe200078e00ff */
[----:B------:R-:W0:Y:S01]  /*11d0*/  LDGDEPBAR ;  /* 0x00000000000079af */ /* 0x000e220000000000 */
[----:B------:R-:W-:Y:S01]  /*11e0*/  IMAD.WIDE.U32 R16, R5, c[0x0][0x1a0], RZ ;  /* 0x0000680005107a25 */ /* 0x000fe200078e00ff */
[----:B------:R-:W-:-:S02]  /*11f0*/  LOP3.LUT R11, R6, 0x8, R11, 0xf8, !PT ;  /* 0x00000008060b7812 */ /* 0x000fc400078ef80b */
[----:B------:R-:W-:Y:S01]  /*1200*/  LEA.HI.X R9, R14, R217, R9, 0x6, P1 ;  /* 0x000000d90e097211 */ /* 0x000fe200008f3409 */
[----:B------:R-:W-:Y:S01]  /*1210*/  IMAD.SHL.U32 R113, R8, 0x40, RZ ;  /* 0x0000004008717824 */ /* 0x000fe200078e00ff */
[----:B------:R-:W-:Y:S01]  /*1220*/  SHF.R.U32.HI R6, RZ, 0x3, R6 ;  /* 0x00000003ff067819 */ /* 0x000fe20000011606 */
[----:B------:R-:W-:Y:S01]  /*1230*/  IMAD R14, R5, c[0x0][0x1a4], RZ ;  /* 0x00006900050e7a24 */ /* 0x000fe200078e02ff */
[----:B------:R-:W-:Y:S02]  /*1240*/  @!P0 IADD3 R8, P1, R10, R16, RZ ;  /* 0x000000100a088210 */ /* 0x000fe40007f3e0ff */
[----:B------:R-:W-:Y:S02]  /*1250*/  LOP3.LUT R13, R12, 0x8, R13, 0xf8, !PT ;  /* 0x000000080c0d7812 */ /* 0x000fe400078ef80d */
[----:B------:R-:W-:Y:S02]  /*1260*/  @!P3 LEA R16, P2, R10, c[0x0][0x170], 0x1 ;  /* 0x00005c000a10ba11 */ /* 0x000fe400078408ff */
[----:B------:R-:W-:-:S02]  /*1270*/  SHF.R.U32.HI R12, RZ, 0x3, R12 ;  /* 0x00000003ff0c7819 */ /* 0x000fc4000001160c */
[----:B------:R-:W-:Y:S02]  /*1280*/  LOP3.LUT R113, R113, 0xfffffe00, RZ, 0xc0, !PT ;  /* 0xfffffe0071717812 */ /* 0x000fe400078ec0ff */
[----:B------:R-:W-:Y:S02]  /*1290*/  LOP3.LUT R6, R11, R6, RZ, 0x3c, !PT ;  /* 0x000000060b067212 */ /* 0x000fe400078e3cff */
[----:B------:R-:W-:Y:S02]  /*12a0*/  @!P0 IADD3.X R11, R9, R17, R14, P1, !PT ;  /* 0x00000011090b8210 */ /* 0x000fe40000ffe40e */
[----:B------:R-:W-:Y:S01]  /*12b0*/  @!P3 LEA.HI.X R17, R10, c[0x0][0x174], R9, 0x1, P2 ;  /* 0x00005d000a11ba11 */ /* 0x000fe200010f0c09 */
[----:B------:R-:W-:Y:S01]  /*12c0*/  IMAD R9, R116, 0x400, R113 ;  /* 0x0000040074097824 */ /* 0x000fe200078e0271 */
[----:B------:R-:W-:-:S04]  /*12d0*/  DEPBAR.LE SB0, 0x0 ;  /* 0x000080000000791a */ /* 0x000fc80000000000 */
[----:B------:R-:W-:Y:S01]  /*12e0*/  BAR.SYNC.DEFER_BLOCKING 0x0 ;  /* 0x0000000000007b1d */ /* 0x000fe20000010000 */
[----:B------:R-:W-:Y:S01]  /*12f0*/  LOP3.LUT R12, R13, R12, RZ, 0x3c, !PT ;  /* 0x0000000c0d0c7212 */ /* 0x000fe200078e3cff */
[----:B------:R-:W-:Y:S01]  /*1300*/  IMAD.IADD R206, R6, 0x1, R9 ;  /* 0x0000000106ce7824 */ /* 0x000fe200078e0209 */
[----:B------:R-:W-:-:S03]  /*1310*/  @!P0 LEA R10, P4, R8, c[0x0][0x170], 0x1 ;  /* 0x00005c00080a8a11 */ /* 0x000fc600078808ff */
[----:B------:R-:W-:Y:S01]  /*1320*/  IMAD R205, R205, 0x200, R12 ;  /* 0x00000200cdcd7824 */ /* 0x000fe200078e020c */
[----:B------:R-:W-:Y:S01]  /*1330*/  @!P0 LEA.HI.X R11, R8, c[0x0][0x174], R11, 0x1, P4 ;  /* 0x00005d00080b8a11 */ /* 0x000fe200020f0c0b */
[----:B------:R-:W-:Y:S02]  /*1340*/  IMAD.SHL.U32 R206, R206, 0x2, RZ ;  /* 0x00000002cece7824 */ /* 0x000fe400078e00ff */
[----:B------:R-:W-:-:S05]  /*1350*/  IMAD.SHL.U32 R205, R205, 0x2, RZ ;  /* 0x00000002cdcd7824 */ /* 0x000fca00078e00ff */
[----:B------:R-:W-:Y:S02]  /*1360*/  IADD3 R203, R205, 0xc020, RZ ;  /* 0x0000c020cdcb7810 */ /* 0x000fe40007ffe0ff */
        /* <DEDUP_REMOVED lines=43> */
[----:B---3--:R-:W-:Y:S04]  /*1620*/  LDSM.16.M88.4 R24, [R206] ;  /* 0x00000000ce18783b */ /* 0x008fe80000000200 */
[----:B--2---:R-:W4:Y:S04]  /*1630*/  LDSM.16.M88.4 R28, [R205+0xc000] ;  /* 0x00c00000cd1c783b */ /* 0x004f280000000200 */
[----:B------:R-:W-:Y:S04]  /*1640*/  LDSM.16.M88.4 R12, [R204] ;  /* 0x00000000cc0c783b */ /* 0x000fe80000000200 */
[----:B------:R-:W-:Y:S04]  /*1650*/  LDSM.16.M88.4 R36, [R203] ;  /* 0x00000000cb24783b */ /* 0x000fe80000000200 */
[----:B------:R-:W-:Y:S04]  /*1660*/  LDSM.16.M88.4 R92, [R202] ;  /* 0x00000000ca5c783b */ /* 0x000fe80000000200 */
[----:B------:R-:W2:Y:S04]  /*1670*/  LDSM.16.M88.4 R52, [R205+0xc800] ;  /* 0x00c80000cd34783b */ /* 0x000ea80000000200 */
[----:B-----5:R-:W3:Y:S04]  /*1680*/  LDSM.16.M88.4 R8, [R199+0xc000] ;  /* 0x00c00000c708783b */ /* 0x020ee80000000200 */
[----:B------:R-:W-:Y:S04]  /*1690*/  LDSM.16.M88.4 R96, [R201] ;  /* 0x00000000c960783b */ /* 0x000fe80000000200 */
[----:B-1----:R-:W-:Y:S04]  /*16a0*/  LDSM.16.M88.4 R20, [R192] ;  /* 0x00000000c014783b */ /* 0x002fe80000000200 */
[----:B------:R-:W1:Y:S04]  /*16b0*/  LDSM.16.M88.4 R32, [R203+0x800] ;  /* 0x00080000cb20783b */ /* 0x000e680000000200 */
[----:B------:R-:W5:Y:S01]  /*16c0*/  LDSM.16.M88.4 R72, [R205+0xd000] ;  /* 0x00d00000cd48783b */ /* 0x000f620000000200 */
[C---:B----4-:R-:W-:Y:S03]  /*16d0*/  HMMA.16816.F32 R16, R24.reuse, R28, RZ ;  /* 0x0000001c1810723c */ /* 0x050fe600000018ff */
[----:B------:R-:W-:Y:S04]  /*16e0*/  LDSM.16.M88.4 R88, [R206+0x4000] ;  /* 0x00400000ce58783b */ /* 0x000fe80000000200 */
[----:B------:R-:W4:Y:S01]  /*16f0*/  LDSM.16.M88.4 R100, [R205+0xe000] ;  /* 0x00e00000cd64783b */ /* 0x000f220000000200 */
[C---:B------:R-:W-:Y:S03]  /*1700*/  HMMA.16816.F32 R28, R24.reuse, R30, RZ ;  /* 0x0000001e181c723c */ /* 0x040fe600000018ff */
[----:B------:R-:W-:Y:S04]  /*1710*/  LDSM.16.M88.4 R104, [R205+0xd800] ;  /* 0x00d80000cd68783b */ /* 0x000fe80000000200 */
[----:B------:R-:W-:Y:S01]  /*1720*/  LDSM.16.M88.4 R64, [R204+0x4000] ;  /* 0x00400000cc40783b */ /* 0x000fe20000000200 */
[----:B--2---:R-:W-:Y:S03]  /*1730*/  HMMA.16816.F32 R40, R24, R52, RZ ;  /* 0x000000341828723c */ /* 0x004fe600000018ff */
[----:B------:R-:W-:Y:S04]  /*1740*/  LDSM.16.M88.4 R80, [R203+0x2000] ;  /* 0x00200000cb50783b */ /* 0x000fe80000000200 */
[----:B------:R-:W-:Y:S01]  /*1750*/  LDSM.16.M88.4 R84, [R203+0x1800] ;  /* 0x00180000cb54783b */ /* 0x000fe20000000200 */
[C---:B------:R-:W-:Y:S03]  /*1760*/  HMMA.16816.F32 R16, R12.reuse, R36, R16 ;  /* 0x000000240c10723c */ /* 0x040fe60000001810 */
[----:B------:R-:W-:Y:S04]  /*1770*/  LDSM.16.M88.4 R44, [R192+0x800] ;  /* 0x00080000c02c783b */ /* 0x000fe80000000200 */
[----:B------:R-:W-:Y:S01]  /*1780*/  LDSM.16.M88.4 R48, [R202+0x4000] ;  /* 0x00400000ca30783b */ /* 0x000fe20000000200 */
[----:B------:R-:W-:Y:S03]  /*1790*/  HMMA.16816.F32 R28, R12, R38, R28 ;  /* 0x000000260c1c723c */ /* 0x000fe6000000181c */
[----:B------:R-:W2:Y:S04]  /*17a0*/  LDSM.16.M88.4 R36, [R199+0xc800] ;  /* 0x00c80000c724783b */ /* 0x000ea80000000200 */
[----:B------:R-:W-:Y:S01]  /*17b0*/  LDSM.16.M88.4 R56, [R199+0xe000] ;  /* 0x00e00000c738783b */ /* 0x000fe20000000200 */
[----:B------:R-:W-:Y:S03]  /*17c0*/  HMMA.16816.F32 R52, R24, R54, RZ ;  /* 0x000000361834723c */ /* 0x000fe600000018ff */
[----:B------:R-:W-:Y:S04]  /*17d0*/  LDSM.16.M88.4 R60, [R199+0xd800] ;  /* 0x00d80000c73c783b */ /* 0x000fe80000000200 */
[----:B------:R-:W-:Y:S01]  /*17e0*/  LDSM.16.M88.4 R108, [R192+0x1800] ;  /* 0x00180000c06c783b */ /* 0x000fe20000000200 */
[C---:B---3--:R-:W-:Y:S03]  /*17f0*/  HMMA.16816.F32 R16, R92.reuse, R8, R16 ;  /* 0x000000085c10723c */ /* 0x048fe60000001810 */
[----:B------:R-:W0:Y:S05]  /*1800*/  LDGDEPBAR ;  /* 0x00000000000079af */ /* 0x000e2a0000000000 */
[----:B------:R-:W-:Y:S01]  /*1810*/  HMMA.16816.F32 R28, R92, R10, R28 ;  /* 0x0000000a5c1c723c */ /* 0x000fe2000000181c */
[----:B------:R-:W3:Y:S07]  /*1820*/  LDSM.16.M88.4 R8, [R203+0x1000] ;  /* 0x00100000cb08783b */ /* 0x000eee0000000200 */
[----:B-1----:R-:W-:Y:S08]  /*1830*/  HMMA.16816.F32 R40, R12, R32, R40 ;  /* 0x000000200c28723c */ /* 0x002ff00000001828 */
[C---:B------:R-:W-:Y:S08]  /*1840*/  HMMA.16816.F32 R16, R96.reuse, R20, R16 ;  /* 0x000000146010723c */ /* 0x040ff00000001810 */
[----:B------:R-:W-:Y:S01]  /*1850*/  HMMA.16816.F32 R28, R96, R22, R28 ;  /* 0x00000016601c723c */ /* 0x000fe2000000181c */
[----:B------:R-:W1:Y:S07]  /*1860*/  LDSM.16.M88.4 R20, [R199+0xd000] ;  /* 0x00d00000c714783b */ /* 0x000e6e0000000200 */
[C---:B-----5:R-:W-:Y:S08]  /*1870*/  HMMA.16816.F32 R76, R24.reuse, R72, RZ ;  /* 0x00000048184c723c */ /* 0x060ff000000018ff */
[----:B------:R-:W-:Y:S08]  /*1880*/  HMMA.16816.F32 R72, R24, R74, RZ ;  /* 0x0000004a1848723c */ /* 0x000ff000000018ff */
[----:B------:R-:W-:Y:S01]  /*1890*/  HMMA.16816.F32 R52, R12, R34, R52 ;  /* 0x000000220c34723c */ /* 0x000fe20000001834 */
[----:B------:R-:W5:Y:S07]  /*18a0*/  LDSM.16.M88.4 R32, [R205+0xe800] ;  /* 0x00e80000cd20783b */ /* 0x000f6e0000000200 */
[----:B----4-:R-:W-:Y:S08]  /*18b0*/  HMMA.16816.F32 R16, R88, R100, R16 ;  /* 0x000000645810723c */ /* 0x010ff00000001810 */
[----:B--2---:R-:W-:Y:S08]  /*18c0*/  HMMA.16816.F32 R40, R92, R36, R40 ;  /* 0x000000245c28723c */ /* 0x004ff00000001828 */
[C---:B------:R-:W-:Y:S08]  /*18d0*/  HMMA.16816.F32 R68, R24.reuse, R104, RZ ;  /* 0x000000681844723c */ /* 0x040ff000000018ff */
[----:B------:R-:W-:Y:S01]  /*18e0*/  HMMA.16816.F32 R24, R24, R106, RZ ;  /* 0x0000006a1818723c */ /* 0x000fe200000018ff */
[----:B------:R-:W-:Y:S07]  /*18f0*/  LDSM.16.M88.4 R104, [R203+0x2800] ;  /* 0x00280000cb68783b */ /* 0x000fee0000000200 */
[----:B------:R-:W-:Y:S01]  /*1900*/  HMMA.16816.F32 R28, R88, R102, R28 ;  /* 0x00000066581c723c */ /* 0x000fe2000000181c */
[----:B------:R-:W-:Y:S07]  /*1910*/  LDSM.16.M88.4 R100, [R192+0x2000] ;  /* 0x00200000c064783b */ /* 0x000fee0000000200 */
[C---:B---3--:R-:W-:Y:S08]  /*1920*/  HMMA.16816.F32 R76, R12.reuse, R8, R76 ;  /* 0x000000080c4c723c */ /* 0x048ff0000000184c */
[----:B------:R-:W-:Y:S01]  /*1930*/  HMMA.16816.F32 R72, R12, R10, R72 ;  /* 0x0000000a0c48723c */ /* 0x000fe20000001848 */
[----:B------:R-:W2:Y:S07]  /*1940*/  LDSM.16.M88.4 R8, [R192+0x1000] ;  /* 0x00100000c008783b */ /* 0x000eae0000000200 */
[----:B------:R-:W-:Y:S01]  /*1950*/  HMMA.16816.F32 R52, R92, R38, R52 ;  /* 0x000000265c34723c */ /* 0x000fe20000001834 */
[----:B------:R-:W3:Y:S07]  /*1960*/  LDSM.16.M88.4 R36, [R201+0x4000] ;  /* 0x00400000c924783b */ /* 0x000eee0000000200 */
[----:B------:R-:W-:Y:S08]  /*1970*/  HMMA.16816.F32 R16, R64, R80, R16 ;  /* 0x000000504010723c */ /* 0x000ff00000001810 */
[----:B------:R-:W-:Y:S08]  /*1980*/  HMMA.16816.F32 R68, R12, R84, R68 ;  /* 0x000000540c44723c */ /* 0x000ff00000001844 */
[----:B------:R-:W-:Y:S08]  /*1990*/  HMMA.16816.F32 R40, R96, R44, R40 ;  /* 0x0000002c6028723c */ /* 0x000ff00000001828 */
[----:B------:R-:W-:Y:S01]  /*19a0*/  HMMA.16816.F32 R12, R12, R86, R24 ;  /* 0x000000560c0c723c */ /* 0x000fe20000001818 */
[----:B------:R-:W4:Y:S04]  /*19b0*/  LDSM.16.M88.4 R84, [R205+0xf000] ;  /* 0x00f00000cd54783b */ /* 0x000f280000000200 */
[----:B------:R-:W-:Y:S03]  /*19c0*/  LDSM.16.M88.4 R24, [R206+0x8000] ;  /* 0x00800000ce18783b */ /* 0x000fe60000000200 */
[----:B------:R-:W-:Y:S01]  /*19d0*/  HMMA.16816.F32 R28, R64, R82, R28 ;  /* 0x00000052401c723c */ /* 0x000fe2000000181c */
[----:B------:R-:W-:Y:S07]  /*19e0*/  LDSM.16.M88.4 R80, [R205+0xf800] ;  /* 0x00f80000cd50783b */ /* 0x000fee0000000200 */
[C---:B-1----:R-:W-:Y:S08]  /*19f0*/  HMMA.16816.F32 R76, R92.reuse, R20, R76 ;  /* 0x000000145c4c723c */ /* 0x042ff0000000184c */
[----:B------:R-:W-:Y:S01]  /*1a00*/  HMMA.16816.F32 R72, R92, R22, R72 ;  /* 0x000000165c48723c */ /* 0x000fe20000001848 */
[----:B------:R-:W1:Y:S07]  /*1a10*/  LDSM.16.M88.4 R20, [R205+0x10000] ;  /* 0x01000000cd14783b */ /* 0x000e6e0000000200 */
[----:B------:R-:W-:Y:S01]  /*1a20*/  HMMA.16816.F32 R52, R96, R46, R52 ;  /* 0x0000002e6034723c */ /* 0x000fe20000001834 */
[----:B------:R-:W1:Y:S07]  /*1a30*/  LDSM.16.M88.4 R44, [R199+0xe800] ;  /* 0x00e80000c72c783b */ /* 0x000e6e0000000200 */
[----:B------:R-:W-:Y:S08]  /*1a40*/  HMMA.16816.F32 R16, R48, R56, R16 ;  /* 0x000000383010723c */ /* 0x000ff00000001810 */
[----:B------:R-:W-:Y:S08]  /*1a50*/  HMMA.16816.F32 R68, R92, R60, R68 ;  /* 0x0000003c5c44723c */ /* 0x000ff00000001844 */
[----:B-----5:R-:W-:Y:S08]  /*1a60*/  HMMA.16816.F32 R40, R88, R32, R40 ;  /* 0x000000205828723c */ /* 0x020ff00000001828 */
[----:B------:R-:W-:Y:S01]  /*1a70*/  HMMA.16816.F32 R92, R92, R62, R12 ;  /* 0x0000003e5c5c723c */ /* 0x000fe2000000180c */
[----:B------:R-:W5:Y:S04]  /*1a80*/  LDSM.16.M88.4 R60, [R203+0x3000] ;  /* 0x00300000cb3c783b */ /* 0x000f680000000200 */
[----:B------:R-:W-:Y:S03]  /*1a90*/  LDSM.16.M88.4 R12, [R203+0x4000] ;  /* 0x00400000cb0c783b */ /* 0x000fe60000000200 */
[----:B------:R-:W-:Y:S01]  /*1aa0*/  HMMA.16816.F32 R28, R48, R58, R28 ;  /* 0x0000003a301c723c */ /* 0x000fe2000000181c */
[----:B------:R-:W-:Y:S07]  /*1ab0*/  LDSM.16.M88.4 R56, [R203+0x3800] ;  /* 0x00380000cb38783b */ /* 0x000fee0000000200 */
[C---:B--2---:R-:W-:Y:S08]  /*1ac0*/  HMMA.16816.F32 R76, R96.reuse, R8, R76 ;  /* 0x00000008604c723c */ /* 0x044ff0000000184c */
[----:B------:R-:W-:Y:S01]  /*1ad0*/  HMMA.16816.F32 R72, R96, R10, R72 ;  /* 0x0000000a6048723c */ /* 0x000fe20000001848 */
[----:B------:R-:W2:Y:S07]  /*1ae0*/  LDSM.16.M88.4 R8, [R204+0x8000] ;  /* 0x00800000cc08783b */ /* 0x000eae0000000200 */
[----:B------:R-:W-:Y:S01]  /*1af0*/  HMMA.16816.F32 R52, R88, R34, R52 ;  /* 0x000000225834723c */ /* 0x000fe20000001834 */
[----:B------:R-:W1:Y:S07]  /*1b00*/  LDSM.16.M88.4 R32, [R192+0x2800] ;  /* 0x00280000c020783b */ /* 0x000e6e0000000200 */
[----:B---3--:R-:W-:Y:S08]  /*1b10*/  HMMA.16816.F32 R16, R36, R100, R16 ;  /* 0x000000642410723c */ /* 0x008ff00000001810 */
[----:B------:R-:W-:Y:S08]  /*1b20*/  HMMA.16816.F32 R40, R64, R104, R40 ;  /* 0x000000684028723c */ /* 0x000ff00000001828 */
[C---:B------:R-:W-:Y:S08]  /*1b30*/  HMMA.16816.F32 R68, R96.reuse, R108, R68 ;  /* 0x0000006c6044723c */ /* 0x040ff00000001844 */
[----:B------:R-:W-:Y:S01]  /*1b40*/  HMMA.16816.F32 R92, R96, R110, R92 ;  /* 0x0000006e605c723c */ /* 0x000fe2000000185c */
[----:B------:R-:W-:Y:S07]  /*1b50*/  LDSM.16.M88.4 R96, [R205+0x10800] ;  /* 0x01080000cd60783b */ /* 0x000fee0000000200 */
[----:B------:R-:W-:Y:S08]  /*1b60*/  HMMA.16816.F32 R28, R36, R102, R28 ;  /* 0x00000066241c723c */ /* 0x000ff0000000181c */
[C---:B----4-:R-:W-:Y:S08]  /*1b70*/  HMMA.16816.F32 R76, R88.reuse, R84, R76 ;  /* 0x00000054584c723c */ /* 0x050ff0000000184c */
[----:B------:R-:W-:Y:S01]  /*1b80*/  HMMA.16816.F32 R72, R88, R86, R72 ;  /* 0x000000565848723c */ /* 0x000fe20000001848 */
[----:B------:R-:W-:Y:S07]  /*1b90*/  LDSM.16.M88.4 R84, [R199+0x10000] ;  /* 0x01000000c754783b */ /* 0x000fee0000000200 */
[----:B------:R-:W-:Y:S01]  /*1ba0*/  HMMA.16816.F32 R104, R64, R106, R52 ;  /* 0x0000006a4068723c */ /* 0x000fe20000001834 */
[----:B------:R-:W-:Y:S07]  /*1bb0*/  LDSM.16.M88.4 R52, [R202+0x8000] ;  /* 0x00800000ca34783b */ /* 0x000fee0000000200 */
[----:B-1----:R-:W-:Y:S08]  /*1bc0*/  HMMA.16816.F32 R16, R24, R20, R16 ;  /* 0x000000141810723c */ /* 0x002ff00000001810 */
[----:B------:R-:W-:Y:S08]  /*1bd0*/  HMMA.16816.F32 R40, R48, R44, R40 ;  /* 0x0000002c3028723c */ /* 0x000ff00000001828 */
[C---:B------:R-:W-:Y:S08]  /*1be0*/  HMMA.16816.F32 R68, R88.reuse, R80, R68 ;  /* 0x000000505844723c */ /* 0x040ff00000001844 */
[----:B------:R-:W-:Y:S01]  /*1bf0*/  HMMA.16816.F32 R92, R88, R82, R92 ;  /* 0x00000052585c723c */ /* 0x000fe2000000185c */
[----:B------:R-:W-:Y:S07]  /*1c00*/  LDSM.16.M88.4 R80, [R192+0x3000] ;  /* 0x00300000c050783b */ /* 0x000fee0000000200 */
[----:B------:R-:W-:Y:S01]  /*1c10*/  HMMA.16816.F32 R28, R24, R22, R28 ;  /* 0x00000016181c723c */ /* 0x000fe2000000181c */
[----:B------:R-:W1:Y:S07]  /*1c20*/  LDSM.16.M88.4 R20, [R199+0xf000] ;  /* 0x00f00000c714783b */ /* 0x000e6e0000000200 */
[C---:B-----5:R-:W-:Y:S08]  /*1c30*/  HMMA.16816.F32 R76, R64.reuse, R60, R76 ;  /* 0x0000003c404c723c */ /* 0x060ff0000000184c */
[----:B------:R-:W-:Y:S01]  /*1c40*/  HMMA.16816.F32 R72, R64, R62, R72 ;  /* 0x0000003e4048723c */ /* 0x000fe20000001848 */
[----:B------:R-:W3:Y:S07]  /*1c50*/  LDSM.16.M88.4 R60, [R199+0xf800] ;  /* 0x00f80000c73c783b */ /* 0x000eee0000000200 */
[----:B------:R-:W-:Y:S01]  /*1c60*/  HMMA.16816.F32 R104, R48, R46, R104 ;  /* 0x0000002e3068723c */ /* 0x000fe20000001868 */
[----:B------:R-:W-:Y:S07]  /*1c70*/  LDSM.16.M88.4 R44, [R203+0x4800] ;  /* 0x00480000cb2c783b */ /* 0x000fee0000000200 */
[----:B--2---:R-:W-:Y:S08]  /*1c80*/  HMMA.16816.F32 R16, R8, R12, R16 ;  /* 0x0000000c0810723c */ /* 0x004ff00000001810 */
[----:B------:R-:W-:Y:S08]  /*1c90*/  HMMA.16816.F32 R40, R36, R32, R40 ;  /* 0x000000202428723c */ /* 0x000ff00000001828 */
[C---:B------:R-:W-:Y:S08]  /*1ca0*/  HMMA.16816.F32 R68, R64.reuse, R56, R68 ;  /* 0x000000384044723c */ /* 0x040ff00000001844 */
[----:B------:R-:W-:Y:S01]  /*1cb0*/  HMMA.16816.F32 R92, R64, R58, R92 ;  /* 0x0000003a405c723c */ /* 0x000fe2000000185c */
[----:B------:R-:W-:Y:S04]  /*1cc0*/  LDSM.16.M88.4 R56, [R201+0x8000] ;  /* 0x00800000c938783b */ /* 0x000fe80000000200 */
[----:B------:R-:W2:Y:S03]  /*1cd0*/  LDSM.16.M88.4 R64, [R192+0x4000] ;  /* 0x00400000c040783b */ /* 0x000ea60000000200 */
[----:B------:R-:W-:Y:S01]  /*1ce0*/  HMMA.16816.F32 R28, R8, R14, R28 ;  /* 0x0000000e081c723c */ /* 0x000fe2000000181c */
[----:B------:R-:W4:Y:S07]  /*1cf0*/  LDSM.16.M88.4 R12, [R192+0x3800] ;  /* 0x00380000c00c783b */ /* 0x000f2e0000000200 */
[----:B------:R-:W-:Y:S01]  /*1d00*/  HMMA.16816.F32 R104, R36, R34, R104 ;  /* 0x000000222468723c */ /* 0x000fe20000001868 */
[----:B------:R-:W-:Y:S07]  /*1d10*/  LDSM.16.M88.4 R32, [R199+0x10800] ;  /* 0x01080000c720783b */ /* 0x000fee0000000200 */
[C---:B-1----:R-:W-:Y:S08]  /*1d20*/  HMMA.16816.F32 R76, R48.reuse, R20, R76 ;  /* 0x00000014304c723c */ /* 0x042ff0000000184c */
[----:B------:R-:W-:Y:S01]  /*1d30*/  HMMA.16816.F32 R72, R48, R22, R72 ;  /* 0x000000163048723c */ /* 0x000fe20000001848 */
[----:B------:R-:W1:Y:S07]  /*1d40*/  LDSM.16.M88.4 R20, [R205+0x11000] ;  /* 0x01100000cd14783b */ /* 0x000e6e0000000200 */
[----:B------:R-:W-:Y:S08]  /*1d50*/  HMMA.16816.F32 R16, R52, R84, R16 ;  /* 0x000000543410723c */ /* 0x000ff00000001810 */
[----:B------:R-:W-:Y:S08]  /*1d60*/  HMMA.16816.F32 R40, R24, R96, R40 ;  /* 0x000000601828723c */ /* 0x000ff00000001828 */
[C---:B---3--:R-:W-:Y:S08]  /*1d70*/  HMMA.16816.F32 R68, R48.reuse, R60, R68 ;  /* 0x0000003c3044723c */ /* 0x048ff00000001844 */
[----:B------:R-:W-:Y:S01]  /*1d80*/  HMMA.16816.F32 R92, R48, R62, R92 ;  /* 0x0000003e305c723c */ /* 0x000fe2000000185c */
[----:B------:R-:W-:Y:S07]  /*1d90*/  LDSM.16.M88.4 R48, [R192+0x4800] ;  /* 0x00480000c030783b */ /* 0x000fee0000000200 */
[----:B------:R-:W-:Y:S08]  /*1da0*/  HMMA.16816.F32 R28, R52, R86, R28 ;  /* 0x00000056341c723c */ /* 0x000ff0000000181c */
[----:B------:R-:W-:Y:S08]  /*1db0*/  HMMA.16816.F32 R104, R24, R98, R104 ;  /* 0x000000621868723c */ /* 0x000ff00000001868 */
[C---:B------:R-:W-:Y:S08]  /*1dc0*/  HMMA.16816.F32 R76, R36.reuse, R80, R76 ;  /* 0x00000050244c723c */ /* 0x040ff0000000184c */
[----:B------:R-:W-:Y:S08]  /*1dd0*/  HMMA.16816.F32 R72, R36, R82, R72 ;  /* 0x000000522448723c */ /* 0x000ff00000001848 */
[----:B--2---:R-:W-:Y:S08]  /*1de0*/  HMMA.16816.F32 R16, R56, R64, R16 ;  /* 0x000000403810723c */ /* 0x004ff00000001810 */
[----:B------:R-:W-:Y:S08]  /*1df0*/  HMMA.16816.F32 R40, R8, R44, R40 ;  /* 0x0000002c0828723c */ /* 0x000ff00000001828 */
[C---:B----4-:R-:W-:Y:S08]  /*1e00*/  HMMA.16816.F32 R68, R36.reuse, R12, R68 ;  /* 0x0000000c2444723c */ /* 0x050ff00000001844 */
[----:B------:R-:W-:Y:S01]  /*1e10*/  HMMA.16816.F32 R92, R36, R14, R92 ;  /* 0x0000000e245c723c */ /* 0x000fe2000000185c */
[----:B------:R-:W2:Y:S01]  /*1e20*/  LDSM.16.M88.4 R12, [R203+0x5000] ;  /* 0x00500000cb0c783b */ /* 0x000ea20000000200 */
[----:B------:R-:W-:-:S05]  /*1e30*/  FMUL.FTZ R16, R16, c[0x0][0x2ec] ;  /* 0x0000bb0010107a20 */ /* 0x000fca0000410000 */
[----:B------:R-:W-:Y:S01]  /*1e40*/  FMUL.FTZ R36, R17, c[0x0][0x2ec] ;  /* 0x0000bb0011247a20 */ /* 0x000fe20000410000 */
[----:B------:R-:W-:Y:S01]  /*1e50*/  HMMA.16816.F32 R28, R56, R66, R28 ;  /* 0x00000042381c723c */ /* 0x000fe2000000181c */
[----:B------:R-:W-:-:S04]  /*1e60*/  FMUL.FTZ R37, R19, c[0x0][0x2ec] ;  /* 0x0000bb0013257a20 */ /* 0x000fc80000410000 */
[----:B------:R-:W3:Y:S03]  /*1e70*/  MUFU.TANH R36, R36 ;  /* 0x0000002400247308 */ /* 0x000ee60000002400 */
[----:B------:R-:W-:Y:S05]  /*1e80*/  HMMA.16816.F32 R104, R8, R46, R104 ;  /* 0x0000002e0868723c */ /* 0x000fea0000001868 */
[----:B------:R-:W4:Y:S03]  /*1e90*/  MUFU.TANH R37, R37 ;  /* 0x0000002500257308 */ /* 0x000f260000002400 */
[C---:B-1----:R-:W-:Y:S08]  /*1ea0*/  HMMA.16816.F32 R76, R24.reuse, R20, R76 ;  /* 0x00000014184c723c */ /* 0x042ff0000000184c */
[----:B------:R-:W-:Y:S01]  /*1eb0*/  HMMA.16816.F32 R72, R24, R22, R72 ;  /* 0x000000161848723c */ /* 0x000fe20000001848 */
[----:B------:R-:W1:Y:S01]  /*1ec0*/  LDSM.16.M88.4 R20, [R205+0x11800] ;  /* 0x01180000cd14783b */ /* 0x000e620000000200 */
[----:B------:R-:W-:-:S02]  /*1ed0*/  FMUL.FTZ R28, R28, c[0x0][0x2ec] ;  /* 0x0000bb001c1c7a20 */ /* 0x000fc40000410000 */
[----:B------:R-:W-:Y:S02]  /*1ee0*/  FMUL.FTZ R29, R29, c[0x0][0x2ec] ;  /* 0x0000bb001d1d7a20 */ /* 0x000fe40000410000 */
[----:B------:R-:W5:Y:S01]  /*1ef0*/  MUFU.TANH R38, R28 ;  /* 0x0000001c00267308 */ /* 0x000f620000002400 */
[----:B------:R-:W-:Y:S01]  /*1f00*/  FMUL.FTZ R39, R31, c[0x0][0x2ec] ;  /* 0x0000bb001f277a20 */ /* 0x000fe20000410000 */
[C---:B------:R-:W-:Y:S06]  /*1f10*/  HMMA.16816.F32 R40, R52.reuse, R32, R40 ;  /* 0x000000203428723c */ /* 0x040fec0000001828 */
[----:B------:R3:W-:Y:S01]  /*1f20*/  MUFU.TANH R32, R16 ;  /* 0x0000001000207308 */ /* 0x0007e20000002400 */
[----:B------:R-:W-:Y:S01]  /*1f30*/  FMUL.FTZ R33, R18, c[0x0][0x2ec] ;  /* 0x0000bb0012217a20 */ /* 0x000fe20000410000 */
[----:B------:R-:W-:Y:S06]  /*1f40*/  HMMA.16816.F32 R104, R52, R34, R104 ;  /* 0x000000223468723c */ /* 0x000fec0000001868 */
[----:B------:R4:W-:Y:S01]  /*1f50*/  MUFU.TANH R34, R29 ;  /* 0x0000001d00227308 */ /* 0x0009e20000002400 */
[----:B------:R-:W-:Y:S01]  /*1f60*/  FMUL.FTZ R35, R30, c[0x0][0x2ec] ;  /* 0x0000bb001e237a20 */ /* 0x000fe20000410000 */
[C---:B--2---:R-:W-:Y:S01]  /*1f70*/  HMMA.16816.F32 R76, R8.reuse, R12, R76 ;  /* 0x0000000c084c723c */ /* 0x044fe2000000184c */
[----:B---3--:R-:W2:Y:S05]  /*1f80*/  LDSM.16.M88.4 R16, [R199+0x11000] ;  /* 0x01100000c710783b */ /* 0x008eaa0000000200 */
[----:B------:R-:W3:Y:S02]  /*1f90*/  MUFU.TANH R35, R35 ;  /* 0x0000002300237308 */ /* 0x000ee40000002400 */
[----:B------:R-:W-:Y:S01]  /*1fa0*/  HMMA.16816.F32 R72, R8, R14, R72 ;  /* 0x0000000e0848723c */ /* 0x000fe20000001848 */
[----:B------:R-:W-:Y:S04]  /*1fb0*/  LDSM.16.M88.4 R12, [R192+0x5000] ;  /* 0x00500000c00c783b */ /* 0x000fe80000000200 */
[----:B----4-:R-:W4:Y:S01]  /*1fc0*/  LDSM.16.M88.4 R28, [R203+0x5800] ;  /* 0x00580000cb1c783b */ /* 0x010f220000000200 */
[----:B------:R-:W2:Y:S02]  /*1fd0*/  MUFU.TANH R39, R39 ;  /* 0x0000002700277308 */ /* 0x000ea40000002400 */
[----:B------:R-:W-:Y:S06]  /*1fe0*/  HMMA.16816.F32 R40, R56, R48, R40 ;  /* 0x000000303828723c */ /* 0x000fec0000001828 */
[----:B------:R-:W-:Y:S02]  /*1ff0*/  MUFU.TANH R33, R33 ;  /* 0x0000002100217308 */ /* 0x000fe40000002400 */
[C---:B-1----:R-:W-:Y:S08]  /*2000*/  HMMA.16816.F32 R68, R24.reuse, R20, R68 ;  /* 0x000000141844723c */ /* 0x042ff00000001844 */
[----:B------:R-:W-:Y:S01]  /*2010*/  HMMA.16816.F32 R92, R24, R22, R92 ;  /* 0x00000016185c723c */ /* 0x000fe2000000185c */
[----:B------:R-:W-:Y:S06]  /*2020*/  LDSM.16.M88.4 R20, [R192+0x5800] ;  /* 0x00580000c014783b */ /* 0x000fec0000000200 */
[----:B------:R-:W-:Y:S01]  /*2030*/  IMAD R26, R133, 0x40, R228 ;  /* 0x00000040851a7824 */ /* 0x000fe200078e02e4 */
[----:B------:R-:W-:Y:S01]  /*2040*/  HMMA.16816.F32 R104, R56, R50, R104 ;  /* 0x000000323868723c */ /* 0x000fe20000001868 */
[----:B------:R-:W-:-:S02]  /*2050*/  FMUL.FTZ R44, R40, c[0x0][0x2ec] ;  /* 0x0000bb00282c7a20 */ /* 0x000fc40000410000 */
[----:B------:R-:W-:Y:S02]  /*2060*/  FMUL.FTZ R40, R41, c[0x0][0x2ec] ;  /* 0x0000bb0029287a20 */ /* 0x000fe40000410000 */
[----:B------:R-:W-:Y:S02]  /*2070*/  FMUL.FTZ R41, R42, c[0x0][0x2ec] ;  /* 0x0000bb002a297a20 */ /* 0x000fe40000410000 */
[----:B------:R-:W-:Y:S01]  /*2080*/  FMUL.FTZ R42, R43, c[0x0][0x2ec] ;  /* 0x0000bb002b2a7a20 */ /* 0x000fe20000410000 */
[C---:B--2---:R-:W-:Y:S01]  /*2090*/  HMMA.16816.F32 R76, R52.reuse, R16, R76 ;  /* 0x00000010344c723c */ /* 0x044fe2000000184c */
[----:B------:R-:W1:Y:S07]  /*20a0*/  MUFU.TANH R44, R44 ;  /* 0x0000002c002c7308 */ /* 0x000e6e0000002400 */
[----:B------:R-:W-:Y:S01]  /*20b0*/  HMMA.16816.F32 R72, R52, R18, R72 ;  /* 0x000000123448723c */ /* 0x000fe20000001848 */
[----:B------:R-:W2:Y:S01]  /*20c0*/  LDSM.16.M88.4 R16, [R199+0x11800] ;  /* 0x01180000c710783b */ /* 0x000ea20000000200 */
[----:B------:R-:W-:Y:S01]  /*20d0*/  MUFU.TANH R40, R40 ;  /* 0x0000002800287308 */ /* 0x000fe20000002400 */
[----:B------:R-:W-:-:S05]  /*20e0*/  DEPBAR.LE SB0, 0x0 ;  /* 0x000080000000791a */ /* 0x000fca0000000000 */
[C---:B----4-:R-:W-:Y:S01]  /*20f0*/  HMMA.16816.F32 R68, R8.reuse, R28, R68 ;  /* 0x0000001c0844723c */ /* 0x050fe20000001844 */
[----:B------:R-:W-:Y:S01]  /*2100*/  FMUL.FTZ R43, R104, c[0x0][0x2ec] ;  /* 0x0000bb00682b7a20 */ /* 0x000fe20000410000 */
[----:B------:R-:W4:Y:S01]  /*2110*/  MUFU.TANH R41, R41 ;  /* 0x0000002900297308 */ /* 0x000f220000002400 */
[----:B------:R-:W-:Y:S02]  /*2120*/  FMUL.FTZ R45, R105, c[0x0][0x2ec] ;  /* 0x0000bb00692d7a20 */ /* 0x000fe40000410000 */
[----:B------:R-:W-:Y:S02]  /*2130*/  FMUL.FTZ R25, R107, c[0x0][0x2ec] ;  /* 0x0000bb006b197a20 */ /* 0x000fe40000410000 */
[----:B------:R-:W-:Y:S01]  /*2140*/  FMUL.FTZ R28, R106, c[0x0][0x2ec] ;  /* 0x0000bb006a1c7a20 */ /* 0x000fe20000410000 */
[----:B------:R-:W-:Y:S02]  /*2150*/  HMMA.16816.F32 R92, R8, R30, R92 ;  /* 0x0000001e085c723c */ /* 0x000fe4000000185c */
[----:B------:R-:W1:Y:S05]  /*2160*/  MUFU.TANH R42, R42 ;  /* 0x0000002a002a7308 */ /* 0x000e6a0000002400 */
[C---:B------:R-:W-:Y:S01]  /*2170*/  IADD3 R8, R26.reuse, 0x8, RZ ;  /* 0x000000081a087810 */ /* 0x040fe20007ffe0ff */
[C---:B------:R-:W-:Y:S01]  /*2180*/  HMMA.16816.F32 R76, R56.reuse, R12, R76 ;  /* 0x0000000c384c723c */ /* 0x040fe2000000184c */
[----:B------:R-:W-:Y:S01]  /*2190*/  IADD3 R9, R26, 0x9, RZ ;  /* 0x000000091a097810 */ /* 0x000fe20007ffe0ff */
[----:B------:R-:W1:Y:S05]  /*21a0*/  MUFU.TANH R43, R43 ;  /* 0x0000002b002b7308 */ /* 0x000e6a0000002400 */
[----:B------:R-:W-:Y:S01]  /*21b0*/  SHF.R.S32.HI R13, RZ, 0x1f, R0 ;  /* 0x0000001fff0d7819 */ /* 0x000fe20000011400 */
[----:B------:R-:W-:Y:S02]  /*21c0*/  HMMA.16816.F32 R72, R56, R14, R72 ;  /* 0x0000000e3848723c */ /* 0x000fe40000001848 */
[----:B------:R-:W-:Y:S01]  /*21d0*/  MUFU.TANH R45, R45 ;  /* 0x0000002d002d7308 */ /* 0x000fe20000002400 */
[----:B------:R-:W-:Y:S01]  /*21e0*/  LEA.HI R220, R13, R0, RZ, 0x2 ;  /* 0x000000000ddc7211 */ /* 0x000fe200078f10ff */
[----:B------:R-:W-:-:S02]  /*21f0*/  IMAD R13, R116, 0x10, R118 ;  /* 0x00000010740d7824 */ /* 0x000fc400078e0276 */
[----:B------:R-:W-:Y:S01]  /*2200*/  IMAD.IADD R0, R113, 0x1, R6 ;  /* 0x0000000171007824 */ /* 0x000fe200078e0206 */
[----:B------:R-:W-:Y:S01]  /*2210*/  SHF.R.S32.HI R220, RZ, 0x2, R220 ;  /* 0x00000002ffdc7819 */ /* 0x000fe200000114dc */
[----:B--2---:R-:W-:Y:S01]  /*2220*/  HMMA.16816.F32 R68, R52, R16, R68 ;  /* 0x000000103444723c */ /* 0x004fe20000001844 */
[----:B------:R-:W-:Y:S01]  /*2230*/  IADD3 R6, R26, 0x1, RZ ;  /* 0x000000011a067810 */ /* 0x000fe20007ffe0ff */
[----:B------:R-:W2:Y:S01]  /*2240*/  MUFU.TANH R28, R28 ;  /* 0x0000001c001c7308 */ /* 0x000ea20000002400 */
[----:B------:R-:W-:-:S04]  /*2250*/  IADD3 R13, R13, 0x1, R220 ;  /* 0x000000010d0d7810 */ /* 0x000fc80007ffe0dc */
[----:B------:R-:W-:Y:S01]  /*2260*/  IADD3 R13, R112, R13, -R213 ;  /* 0x0000000d700d7210 */ /* 0x000fe20007ffe8d5 */
[----:B------:R-:W-:Y:S01]  /*2270*/  HMMA.16816.F32 R92, R52, R18, R92 ;  /* 0x00000012345c723c */ /* 0x000fe2000000185c */
[----:B------:R-:W-:Y:S01]  /*2280*/  FMUL.FTZ R76, R76, c[0x0][0x2ec] ;  /* 0x0000bb004c4c7a20 */ /* 0x000fe20000410000 */
[----:B------:R-:W1:Y:S01]  /*2290*/  MUFU.TANH R25, R25 ;  /* 0x0000001900197308 */ /* 0x000e620000002400 */
[----:B------:R-:W-:Y:S01]  /*22a0*/  IADD3 R13, R13, c[0x0][0x2e8], RZ ;  /* 0x0000ba000d0d7a10 */ /* 0x000fe20007ffe0ff */
[----:B------:R-:W-:Y:S02]  /*22b0*/  FMUL.FTZ R77, R77, c[0x0][0x2ec] ;  /* 0x0000bb004d4d7a20 */ /* 0x000fe40000410000 */
[----:B------:R-:W-:Y:S01]  /*22c0*/  FMUL.FTZ R78, R78, c[0x0][0x2ec] ;  /* 0x0000bb004e4e7a20 */ /* 0x000fe20000410000 */
[C---:B------:R-:W-:Y:S01]  /*22d0*/  IADD3 R221, R13.reuse, 0x8, RZ ;  /* 0x000000080ddd7810 */ /* 0x040fe20007ffe0ff */
[----:B------:R-:W-:Y:S01]  /*22e0*/  FMUL.FTZ R72, R72, c[0x0][0x2ec] ;  /* 0x0000bb0048487a20 */ /* 0x000fe20000410000 */
[-C--:B------:R-:W-:Y:S01]  /*22f0*/  IMNMX R226, R13, R112.reuse, PT ;  /* 0x000000700de27217 */ /* 0x080fe20003800200 */
[----:B------:R-:W-:Y:S01]  /*2300*/  MUFU.TANH R167, R76 ;  /* 0x0000004c00a77308 */ /* 0x000fe20000002400 */
[----:B------:R-:W-:Y:S01]  /*2310*/  IMNMX R221, R221, R112, PT ;  /* 0x00000070dddd7217 */ /* 0x000fe20003800200 */
[----:B------:R-:W-:Y:S01]  /*2320*/  FMUL.FTZ R79, R79, c[0x0][0x2ec] ;  /* 0x0000bb004f4f7a20 */ /* 0x000fe20000410000 */
[CC--:B------:R-:W-:Y:S01]  /*2330*/  ISETP.GE.AND P6, PT, R6.reuse, R226.reuse, PT ;  /* 0x000000e20600720c */ /* 0x0c0fe20003fc6270 */
[----:B------:R-:W-:Y:S01]  /*2340*/  FMUL.FTZ R73, R73, c[0x0][0x2ec] ;  /* 0x0000bb0049497a20 */ /* 0x000fe20000410000 */
[-C--:B------:R-:W-:Y:S01]  /*2350*/  ISETP.GE.AND P3, PT, R6, R221.reuse, PT ;  /* 0x000000dd0600720c */ /* 0x080fe20003f66270 */
[C---:B------:R-:W-:Y:S01]  /*2360*/  HMMA.16816.F32 R68, R56.reuse, R20, R68 ;  /* 0x000000143844723c */ /* 0x040fe20000001844 */
[----:B------:R-:W-:Y:S01]  /*2370*/  IADD3 R6, R26, 0x10, RZ ;  /* 0x000000101a067810 */ /* 0x000fe20007ffe0ff */
[----:B------:R-:W1:Y:S01]  /*2380*/  MUFU.TANH R159, R72 ;  /* 0x00000048009f7308 */ /* 0x000e620000002400 */
[----:B------:R-:W-:Y:S01]  /*2390*/  FSEL R17, R36, -INF , !P6 ;  /* 0xff80000024117808 */ /* 0x000fe20007000000 */
[----:B------:R-:W-:Y:S01]  /*23a0*/  FMUL.FTZ R74, R74, c[0x0][0x2ec] ;  /* 0x0000bb004a4a7a20 */ /* 0x000fe20000410000 */
[-C--:B------:R-:W-:Y:S01]  /*23b0*/  ISETP.GE.AND P4, PT, R8, R226.reuse, PT ;  /* 0x000000e20800720c */ /* 0x080fe20003f86270 */
[----:B------:R-:W-:Y:S01]  /*23c0*/  FMUL.FTZ R75, R75, c[0x0][0x2ec] ;  /* 0x0000bb004b4b7a20 */ /* 0x000fe20000410000 */
[C---:B------:R-:W-:Y:S01]  /*23d0*/  ISETP.GE.AND P2, PT, R6.reuse, R226, PT ;  /* 0x000000e20600720c */ /* 0x040fe20003f46270 */
[----:B------:R-:W-:Y:S01]  /*23e0*/  HMMA.16816.F32 R20, R56, R22, R92 ;  /* 0x000000163814723c */ /* 0x000fe2000000185c */
[----:B------:R-:W-:Y:S01]  /*23f0*/  ISETP.GE.AND P6, PT, R6, R221, PT ;  /* 0x000000dd0600720c */ /* 0x000fe20003fc6270 */
[----:B------:R-:W-:Y:S01]  /*2400*/  MUFU.TANH R161, R77 ;  /* 0x0000004d00a17308 */ /* 0x000fe20000002400 */
[----:B------:R-:W-:-:S02]  /*2410*/  IADD3 R6, R26, 0x11, RZ ;  /* 0x000000111a067810 */ /* 0x000fc40007ffe0ff */
[----:B------:R-:W-:Y:S02]  /*2420*/  FSEL R24, R37, -INF , !P3 ;  /* 0xff80000025187808 */ /* 0x000fe40005800000 */
[----:B-----5:R-:W-:Y:S02]  /*2430*/  FSEL R27, R38, -INF , !P4 ;  /* 0xff800000261b7808 */ /* 0x020fe40006000000 */
[-C--:B------:R-:W-:Y:S01]  /*2440*/  ISETP.GE.AND P1, PT, R8, R221.reuse, PT ;  /* 0x000000dd0800720c */ /* 0x080fe20003f26270 */
[----:B------:R-:W-:Y:S01]  /*2450*/  MUFU.TANH R164, R78 ;  /* 0x0000004e00a47308 */ /* 0x000fe20000002400 */
[-C--:B------:R-:W-:Y:S02]  /*2460*/  ISETP.GE.AND P0, PT, R9, R226.reuse, PT ;  /* 0x000000e20900720c */ /* 0x080fe40003f06270 */
[CC--:B------:R-:W-:Y:S02]  /*2470*/  ISETP.GE.AND P3, PT, R6.reuse, R226.reuse, PT ;  /* 0x000000e20600720c */ /* 0x0c0fe40003f66270 */
[-C--:B------:R-:W-:Y:S01]  /*2480*/  ISETP.GE.AND P4, PT, R6, R221.reuse, PT ;  /* 0x000000dd0600720c */ /* 0x080fe20003f86270 */
[----:B------:R-:W-:Y:S01]  /*2490*/  FMUL.FTZ R71, R71, c[0x0][0x2ec] ;  /* 0x0000bb0047477a20 */ /* 0x000fe20000410000 */
[----:B------:R-:W-:Y:S01]  /*24a0*/  IADD3 R6, R26, 0x18, RZ ;  /* 0x000000181a067810 */ /* 0x000fe20007ffe0ff */
[----:B------:R-:W-:Y:S01]  /*24b0*/  MUFU.TANH R174, R79 ;  /* 0x0000004f00ae7308 */ /* 0x000fe20000002400 */
[-C--:B------:R-:W-:Y:S01]  /*24c0*/  ISETP.GE.AND P5, PT, R9, R221.reuse, PT ;  /* 0x000000dd0900720c */ /* 0x080fe20003fa6270 */
[----:B------:R-:W-:Y:S01]  /*24d0*/  FMUL.FTZ R68, R68, c[0x0][0x2ec] ;  /* 0x0000bb0044447a20 */ /* 0x000fe20000410000 */
[----:B------:R-:W-:Y:S01]  /*24e0*/  IADD3 R8, R26, 0x19, RZ ;  /* 0x000000191a087810 */ /* 0x000fe20007ffe0ff */
[----:B------:R-:W-:Y:S01]  /*24f0*/  FMUL.FTZ R69, R69, c[0x0][0x2ec] ;  /* 0x0000bb0045457a20 */ /* 0x000fe20000410000 */
[----:B---3--:R-:W-:Y:S01]  /*2500*/  FSEL R16, R35, -INF , !P1 ;  /* 0xff80000023107808 */ /* 0x008fe20004800000 */
[----:B------:R-:W-:Y:S01]  /*2510*/  FMUL.FTZ R70, R70, c[0x0][0x2ec] ;  /* 0x0000bb0046467a20 */ /* 0x000fe20000410000 */
[----:B------:R-:W-:Y:S01]  /*2520*/  FSEL R19, R34, -INF , !P0 ;  /* 0xff80000022137808 */ /* 0x000fe20004000000 */
[----:B------:R-:W3:Y:S01]  /*2530*/  MUFU.TANH R142, R71 ;  /* 0x00000047008e7308 */ /* 0x000ee20000002400 */
[-C--:B------:R-:W-:Y:S01]  /*2540*/  ISETP.GE.AND P1, PT, R6, R226.reuse, PT ;  /* 0x000000e20600720c */ /* 0x080fe20003f26270 */
[----:B------:R-:W-:Y:S01]  /*2550*/  FMUL.FTZ R20, R20, c[0x0][0x2ec] ;  /* 0x0000bb0014147a20 */ /* 0x000fe20000410000 */
[----:B------:R-:W-:Y:S01]  /*2560*/  ISETP.GE.AND P0, PT, R6, R221, PT ;  /* 0x000000dd0600720c */ /* 0x000fe20003f06270 */
[----:B------:R-:W-:Y:S01]  /*2570*/  FMUL.FTZ R21, R21, c[0x0][0x2ec] ;  /* 0x0000bb0015157a20 */ /* 0x000fe20000410000 */
[----:B------:R-:W-:Y:S01]  /*2580*/  FSEL R6, R39, -INF , !P5 ;  /* 0xff80000027067808 */ /* 0x000fe20006800000 */
[----:B------:R-:W-:Y:S01]  /*2590*/  FMUL.FTZ R22, R22, c[0x0][0x2ec] ;  /* 0x0000bb0016167a20 */ /* 0x000fe20000410000 */
[----:B-1----:R-:W-:Y:S01]  /*25a0*/  FSEL R15, R44, -INF , !P2 ;  /* 0xff8000002c0f7808 */ /* 0x002fe20005000000 */
[----:B------:R-:W-:Y:S01]  /*25b0*/  MUFU.TANH R165, R73 ;  /* 0x0000004900a57308 */ /* 0x000fe20000002400 */
[----:B------:R-:W-:Y:S01]  /*25c0*/  IADD3 R9, R26, 0x20, RZ ;  /* 0x000000201a097810 */ /* 0x000fe20007ffe0ff */
[----:B------:R-:W-:Y:S01]  /*25d0*/  FMUL.FTZ R23, R23, c[0x0][0x2ec] ;  /* 0x0000bb0017177a20 */ /* 0x000fe20000410000 */
[----:B------:R-:W-:-:S02]  /*25e0*/  ISETP.GE.AND P5, PT, R8, R226, PT ;  /* 0x000000e20800720c */ /* 0x000fc40003fa6270 */
[-C--:B------:R-:W-:Y:S02]  /*25f0*/  ISETP.GE.AND P2, PT, R8, R221.reuse, PT ;  /* 0x000000dd0800720c */ /* 0x080fe40003f46270 */
[----:B------:R-:W-:Y:S01]  /*2600*/  IADD3 R8, R26, 0x21, RZ ;  /* 0x000000211a087810 */ /* 0x000fe20007ffe0ff */
[----:B------:R-:W1:Y:S01]  /*2610*/  MUFU.TANH R172, R74 ;  /* 0x0000004a00ac7308 */ /* 0x000e620000002400 */
[----:B----4-:R-:W-:Y:S02]  /*2620*/  FSEL R14, R41, -INF , !P6 ;  /* 0xff800000290e7808 */ /* 0x010fe40007000000 */
[----:B------:R-:W-:Y:S02]  /*2630*/  FSEL R13, R40, -INF , !P3 ;  /* 0xff800000280d7808 */ /* 0x000fe40005800000 */
[C---:B------:R-:W-:Y:S02]  /*2640*/  ISETP.GE.AND P6, PT, R9.reuse, R226, PT ;  /* 0x000000e20900720c */ /* 0x040fe40003fc6270 */
[----:B------:R-:W-:Y:S01]  /*2650*/  ISETP.GE.AND P3, PT, R9, R221, PT ;  /* 0x000000dd0900720c */ /* 0x000fe20003f66270 */
[----:B------:R-:W4:Y:S01]  /*2660*/  MUFU.TANH R170, R75 ;  /* 0x0000004b00aa7308 */ /* 0x000f220000002400 */
[----:B------:R-:W-:-:S02]  /*2670*/  FSEL R12, R42, -INF , !P4 ;  /* 0xff8000002a0c7808 */ /* 0x000fc40006000000 */
[----:B------:R-:W-:Y:S02]  /*2680*/  FSEL R9, R43, -INF , !P1 ;  /* 0xff8000002b097808 */ /* 0x000fe40004800000 */
[C---:B------:R-:W-:Y:S02]  /*2690*/  ISETP.GE.AND P4, PT, R8.reuse, R226, PT ;  /* 0x000000e20800720c */ /* 0x040fe40003f86270 */
[----:B------:R-:W-:Y:S01]  /*26a0*/  ISETP.GE.AND P1, PT, R8, R221, PT ;  /* 0x000000dd0800720c */ /* 0x000fe20003f26270 */
[----:B------:R-:W5:Y:S01]  /*26b0*/  MUFU.TANH R171, R68 ;  /* 0x0000004400ab7308 */ /* 0x000f620000002400 */
[----:B------:R-:W-:Y:S02]  /*26c0*/  IADD3 R8, R26, 0x28, RZ ;  /* 0x000000281a087810 */ /* 0x000fe40007ffe0ff */
[----:B--2---:R-:W-:Y:S02]  /*26d0*/  FSEL R10, R28, -INF , !P0 ;  /* 0xff8000001c0a7808 */ /* 0x004fe40004000000 */
[----:B------:R-:W-:-:S02]  /*26e0*/  FSEL R11, R45, -INF , !P5 ;  /* 0xff8000002d0b7808 */ /* 0x000fc40006800000 */
[C---:B------:R-:W-:Y:S01]  /*26f0*/  ISETP.GE.AND P0, PT, R8.reuse, R226, PT ;  /* 0x000000e20800720c */ /* 0x040fe20003f06270 */
[----:B------:R-:W-:Y:S01]  /*2700*/  MUFU.TANH R169, R69 ;  /* 0x0000004500a97308 */ /* 0x000fe20000002400 */
[----:B------:R-:W-:Y:S02]  /*2710*/  ISETP.GE.AND P5, PT, R8, R221, PT ;  /* 0x000000dd0800720c */ /* 0x000fe40003fa6270 */
[----:B------:R-:W-:Y:S02]  /*2720*/  FSEL R8, R25, -INF , !P2 ;  /* 0xff80000019087808 */ /* 0x000fe40005000000 */
[C---:B------:R-:W-:Y:S02]  /*2730*/  IADD3 R25, R26.reuse, 0x31, RZ ;  /* 0x000000311a197810 */ /* 0x040fe40007ffe0ff */
[----:B------:R-:W-:Y:S01]  /*2740*/  IADD3 R18, R26, 0x29, RZ ;  /* 0x000000291a127810 */ /* 0x000fe20007ffe0ff */
[----:B------:R-:W2:Y:S01]  /*2750*/  MUFU.TANH R166, R70 ;  /* 0x0000004600a67308 */ /* 0x000ea20000002400 */
[----:B------:R-:W-:-:S02]  /*2760*/  FSEL R159, R159, -INF , !P0 ;  /* 0xff8000009f9f7808 */ /* 0x000fc40004000000 */
[----:B------:R-:W-:Y:S02]  /*2770*/  FSEL R167, R167, -INF , !P6 ;  /* 0xff800000a7a77808 */ /* 0x000fe40007000000 */
[-C--:B------:R-:W-:Y:S02]  /*2780*/  ISETP.GE.AND P0, PT, R25, R221.reuse, PT ;  /* 0x000000dd1900720c */ /* 0x080fe40003f06270 */
[C---:B------:R-:W-:Y:S01]  /*2790*/  ISETP.GE.AND P2, PT, R18.reuse, R226, PT ;  /* 0x000000e21200720c */ /* 0x040fe20003f46270 */
[----:B------:R-:W1:Y:S01]  /*27a0*/  MUFU.TANH R143, R20 ;  /* 0x00000014008f7308 */ /* 0x000e620000002400 */
[----:B------:R-:W-:Y:S02]  /*27b0*/  ISETP.GE.AND P6, PT, R18, R221, PT ;  /* 0x000000dd1200720c */ /* 0x000fe40003fc6270 */
[----:B------:R-:W-:Y:S02]  /*27c0*/  IADD3 R18, R26, 0x30, RZ ;  /* 0x000000301a127810 */ /* 0x000fe40007ffe0ff */
[----:B---3--:R-:W-:-:S02]  /*27d0*/  FSEL R142, R142, -INF , !P0 ;  /* 0xff8000008e8e7808 */ /* 0x008fc40004000000 */
[----:B------:R-:W-:Y:S01]  /*27e0*/  FSEL R164, R164, -INF , !P3 ;  /* 0xff800000a4a47808 */ /* 0x000fe20005800000 */
[----:B------:R-:W-:Y:S01]  /*27f0*/  MUFU.TANH R141, R21 ;  /* 0x00000015008d7308 */ /* 0x000fe20000002400 */
[----:B------:R-:W-:Y:S02]  /*2800*/  FSEL R161, R161, -INF , !P4 ;  /* 0xff800000a1a17808 */ /* 0x000fe40006000000 */
[----:B------:R-:W-:Y:S02]  /*2810*/  ISETP.GE.AND P0, PT, R2, 0x2, PT ;  /* 0x000000020200780c */ /* 0x000fe40003f06270 */
[C---:B------:R-:W-:Y:S02]  /*2820*/  ISETP.GE.AND P3, PT, R18.reuse, R226, PT ;  /* 0x000000e21200720c */ /* 0x040fe40003f66270 */
[----:B------:R-:W-:Y:S01]  /*2830*/  ISETP.GE.AND P4, PT, R18, R221, PT ;  /* 0x000000dd1200720c */ /* 0x000fe20003f86270 */
[----:B------:R-:W3:Y:S01]  /*2840*/  MUFU.TANH R140, R22 ;  /* 0x00000016008c7308 */ /* 0x000ee20000002400 */
[----:B------:R-:W-:-:S02]  /*2850*/  IADD3 R18, R26, 0x38, RZ ;  /* 0x000000381a127810 */ /* 0x000fc40007ffe0ff */
[----:B------:R-:W-:Y:S02]  /*2860*/  FSEL R174, R174, -INF , !P1 ;  /* 0xff800000aeae7808 */ /* 0x000fe40004800000 */
[----:B-1----:R-:W-:Y:S02]  /*2870*/  FSEL R172, R172, -INF , !P5 ;  /* 0xff800000acac7808 */ /* 0x002fe40006800000 */
[----:B------:R-:W-:Y:S01]  /*2880*/  FSEL R165, R165, -INF , !P2 ;  /* 0xff800000a5a57808 */ /* 0x000fe20005000000 */
[----:B------:R-:W1:Y:S01]  /*2890*/  MUFU.TANH R162, R23 ;  /* 0x0000001700a27308 */ /* 0x000e620000002400 */
[----:B------:R-:W-:Y:S01]  /*28a0*/  BAR.SYNC.DEFER_BLOCKING 0x0 ;  /* 0x0000000000007b1d */ /* 0x000fe20000010000 */
[-C--:B------:R-:W-:Y:S02]  /*28b0*/  ISETP.GE.AND P1, PT, R25, R226.reuse, PT ;  /* 0x000000e21900720c */ /* 0x080fe40003f26270 */
[C---:B------:R-:W-:Y:S02]  /*28c0*/  ISETP.GE.AND P5, PT, R18.reuse, R226, PT ;  /* 0x000000e21200720c */ /* 0x040fe40003fa6270 */
[----:B------:R-:W-:-:S02]  /*28d0*/  ISETP.GE.AND P2, PT, R18, R221, PT ;  /* 0x000000dd1200720c */ /* 0x000fc40003f46270 */
[----:B------:R-:W-:Y:S02]  /*28e0*/  IADD3 R18, R26, 0x39, RZ ;  /* 0x000000391a127810 */ /* 0x000fe40007ffe0ff */
[----:B----4-:R-:W-:Y:S02]  /*28f0*/  FSEL R170, R170, -INF , !P6 ;  /* 0xff800000aaaa7808 */ /* 0x010fe40007000000 */
[----:B-----5:R-:W-:Y:S02]  /*2900*/  FSEL R171, R171, -INF , !P3 ;  /* 0xff800000abab7808 */ /* 0x020fe40005800000 */
[----:B--2---:R-:W-:Y:S02]  /*2910*/  FSEL R166, R166, -INF , !P4 ;  /* 0xff800000a6a67808 */ /* 0x004fe40006000000 */
[----:B------:R-:W-:Y:S02]  /*2920*/  FSEL R169, R169, -INF , !P1 ;  /* 0xff800000a9a97808 */ /* 0x000fe40004800000 */
[----:B------:R-:W-:-:S02]  /*2930*/  ISETP.GE.AND P6, PT, R26, R226, PT ;  /* 0x000000e21a00720c */ /* 0x000fc40003fc6270 */
[-C--:B------:R-:W-:Y:S02]  /*2940*/  ISETP.GE.AND P3, PT, R26, R221.reuse, PT ;  /* 0x000000dd1a00720c */ /* 0x080fe40003f66270 */
[C---:B------:R-:W-:Y:S02]  /*2950*/  ISETP.GE.AND P4, PT, R18.reuse, R226, PT ;  /* 0x000000e21200720c */ /* 0x040fe40003f86270 */
[----:B------:R-:W-:Y:S02]  /*2960*/  ISETP.GE.AND P1, PT, R18, R221, PT ;  /* 0x000000dd1200720c */ /* 0x000fe40003f26270 */
[----:B------:R-:W-:Y:S02]  /*2970*/  FSEL R143, R143, -INF , !P5 ;  /* 0xff8000008f8f7808 */ /* 0x000fe40006800000 */
[----:B---3--:R-:W-:Y:S02]  /*2980*/  FSEL R140, R140, -INF , !P2 ;  /* 0xff8000008c8c7808 */ /* 0x008fe40005000000 */
[----:B------:R-:W-:-:S02]  /*2990*/  FSEL R32, R32, -INF , !P6 ;  /* 0xff80000020207808 */ /* 0x000fc40007000000 */
[----:B------:R-:W-:Y:S02]  /*29a0*/  FSEL R33, R33, -INF , !P3 ;  /* 0xff80000021217808 */ /* 0x000fe40005800000 */
[----:B------:R-:W-:Y:S02]  /*29b0*/  FSEL R141, R141, -INF , !P4 ;  /* 0xff8000008d8d7808 */ /* 0x000fe40006000000 */
[----:B-1----:R-:W-:Y:S01]  /*29c0*/  FSEL R162, R162, -INF , !P1 ;  /* 0xff800000a2a27808 */ /* 0x002fe20004800000 */
        /* <DEDUP_REMOVED lines=21> */
.L_x_36:
        /* <DEDUP_REMOVED lines=31> */
[----:B-1----:R-:W1:Y:S03]  /*2d10*/  SHFL.BFLY PT, R21, R18, 0x2, 0x1f ;  /* 0x0c401f0012157f89 */ /* 0x002e6600000e0000 */
        /* <DEDUP_REMOVED lines=34> */
[--C-:B------:R-:W-:Y:S01]  /*2f40*/  FFMA.FTZ R155, R33, c[0x0][0x23c], -R163.reuse ;  /* 0x00008f00219b7a23 */ /* 0x100fe200000108a3 */
[----:B------:R-:W-:Y:S01]  /*2f50*/  LDSM.16.MT88.4 R28, [R196+0x12800] ;  /* 0x01280000c41c783b */ /* 0x000fe20000004200 */
[----:B------:R-:W-:-:S02]  /*2f60*/  FFMA.FTZ R156, R24, c[0x0][0x23c], -R163 ;  /* 0x00008f00189c7a23 */ /* 0x000fc400000108a3 */
[--C-:B------:R-:W-:Y:S01]  /*2f70*/  FFMA.FTZ R157, R16, c[0x0][0x23c], -R163.reuse ;  /* 0x00008f00109d7a23 */ /* 0x100fe200000108a3 */
[----:B------:R-:W-:Y:S01]  /*2f80*/  LDSM.16.MT88.4 R32, [R197+0x12800] ;  /* 0x01280000c520783b */ /* 0x000fe20000004200 */
[--C-:B------:R-:W-:Y:S01]  /*2f90*/  FFMA.FTZ R150, R6, c[0x0][0x23c], -R163.reuse ;  /* 0x00008f0006967a23 */ /* 0x100fe200000108a3 */
[----:B------:R-:W1:Y:S01]  /*2fa0*/  MUFU.EX2 R153, R153 ;  /* 0x0000009900997308 */ /* 0x000e620000000800 */
[--C-:B------:R-:W-:Y:S01]  /*2fb0*/  FFMA.FTZ R145, R9, c[0x0][0x23c], -R168.reuse ;  /* 0x00008f0009917a23 */ /* 0x100fe200000108a8 */
[----:B------:R-:W2:Y:S01]  /*2fc0*/  LDSM.16.MT88.4 R4, [R196+0x16000] ;  /* 0x01600000c404783b */ /* 0x000ea20000004200 */
[--C-:B------:R-:W-:Y:S02]  /*2fd0*/  FFMA.FTZ R0, R11, c[0x0][0x23c], -R168.reuse ;  /* 0x00008f000b007a23 */ /* 0x100fe400000108a8 */
[--C-:B------:R-:W-:Y:S01]  /*2fe0*/  FFMA.FTZ R148, R10, c[0x0][0x23c], -R163.reuse ;  /* 0x00008f000a947a23 */ /* 0x100fe200000108a3 */
[----:B------:R-:W-:Y:S01]  /*2ff0*/  LDSM.16.MT88.4 R16, [R197+0x14800] ;  /* 0x01480000c510783b */ /* 0x000fe20000004200 */
[----:B------:R-:W-:Y:S01]  /*3000*/  FFMA.FTZ R135, R8, c[0x0][0x23c], -R163 ;  /* 0x00008f0008877a23 */ /* 0x000fe200000108a3 */
[----:B------:R-:W-:Y:S01]  /*3010*/  MUFU.EX2 R152, R152 ;  /* 0x0000009800987308 */ /* 0x000fe20000000800 */
[--C-:B------:R-:W-:Y:S01]  /*3020*/  FFMA.FTZ R151, R15, c[0x0][0x23c], -R168.reuse ;  /* 0x00008f000f977a23 */ /* 0x100fe200000108a8 */
[----:B------:R-:W2:Y:S01]  /*3030*/  LDSM.16.MT88.4 R8, [R200+0x14800] ;  /* 0x01480000c808783b */ /* 0x000ea20000004200 */
[----:B------:R-:W-:-:S02]  /*3040*/  FFMA.FTZ R146, R13, c[0x0][0x23c], -R168 ;  /* 0x00008f000d927a23 */ /* 0x000fc400000108a8 */
[--C-:B------:R-:W-:Y:S01]  /*3050*/  FFMA.FTZ R149, R14, c[0x0][0x23c], -R163.reuse ;  /* 0x00008f000e957a23 */ /* 0x100fe200000108a3 */
[----:B------:R-:W-:Y:S01]  /*3060*/  LDSM.16.MT88.4 R24, [R198+0x14800] ;  /* 0x01480000c618783b */ /* 0x000fe20000004200 */
[----:B------:R-:W-:Y:S01]  /*3070*/  FFMA.FTZ R144, R12, c[0x0][0x23c], -R163 ;  /* 0x00008f000c907a23 */ /* 0x000fe200000108a3 */
[----:B------:R-:W3:Y:S01]  /*3080*/  MUFU.EX2 R147, R147 ;  /* 0x0000009300937308 */ /* 0x000ee20000000800 */
[----:B-1----:R-:W-:Y:S01]  /*3090*/  F2FP.PACK_AB R96, R153, R154 ;  /* 0x0000009a9960723e */ /* 0x002fe200000000ff */
[----:B------:R-:W1:Y:S01]  /*30a0*/  LDSM.16.MT88.4 R12, [R196+0x14800] ;  /* 0x01480000c40c783b */ /* 0x000e620000004200 */
[--C-:B------:R-:W-:Y:S02]  /*30b0*/  FFMA.FTZ R158, R167, c[0x0][0x23c], -R168.reuse ;  /* 0x00008f00a79e7a23 */ /* 0x100fe400000108a8 */
[--C-:B------:R-:W-:Y:S02]  /*30c0*/  FFMA.FTZ R160, R165, c[0x0][0x23c], -R168.reuse ;  /* 0x00008f00a5a07a23 */ /* 0x100fe400000108a8 */
[--C-:B------:R-:W-:Y:S01]  /*30d0*/  FFMA.FTZ R161, R161, c[0x0][0x23c], -R168.reuse ;  /* 0x00008f00a1a17a23 */ /* 0x100fe200000108a8 */
[----:B------:R-:W-:Y:S01]  /*30e0*/  MUFU.EX2 R155, R155 ;  /* 0x0000009b009b7308 */ /* 0x000fe20000000800 */
[----:B------:R-:W-:-:S02]  /*30f0*/  FFMA.FTZ R159, R159, c[0x0][0x23c], -R168 ;  /* 0x00008f009f9f7a23 */ /* 0x000fc400000108a8 */
[--C-:B------:R-:W-:Y:S02]  /*3100*/  FFMA.FTZ R164, R164, c[0x0][0x23c], -R163.reuse ;  /* 0x00008f00a4a47a23 */ /* 0x100fe400000108a3 */
[--C-:B------:R-:W-:Y:S02]  /*3110*/  FFMA.FTZ R165, R174, c[0x0][0x23c], -R163.reuse ;  /* 0x00008f00aea57a23 */ /* 0x100fe400000108a3 */
[--C-:B------:R-:W-:Y:S01]  /*3120*/  FFMA.FTZ R167, R172, c[0x0][0x23c], -R163.reuse ;  /* 0x00008f00aca77a23 */ /* 0x100fe200000108a3 */
[----:B------:R-:W4:Y:S01]  /*3130*/  MUFU.EX2 R156, R156 ;  /* 0x0000009c009c7308 */ /* 0x000f220000000800 */
[----:B---3--:R-:W-:Y:S01]  /*3140*/  F2FP.PACK_AB R98, R147, R152 ;  /* 0x000000989362723e */ /* 0x008fe200000000ff */
[----:B------:R-:W-:Y:S02]  /*3150*/  FFMA.FTZ R170, R170, c[0x0][0x23c], -R163 ;  /* 0x00008f00aaaa7a23 */ /* 0x000fe400000108a3 */
[--C-:B------:R-:W-:Y:S02]  /*3160*/  FFMA.FTZ R172, R169, c[0x0][0x23c], -R168.reuse ;  /* 0x00008f00a9ac7a23 */ /* 0x100fe400000108a8 */
        /* <DEDUP_REMOVED lines=9> */
[----:B------:R-:W-:Y:S01]  /*3200*/  FFMA.FTZ R227, R162, c[0x0][0x23c], -R163 ;  /* 0x00008f00a2e37a23 */ /* 0x000fe200000108a3 */
[----:B------:R-:W-:Y:S01]  /*3210*/  LDSM.16.MT88.4 R140, [R198+0x13800] ;  /* 0x01380000c68c783b */ /* 0x000fe20000004200 */
[----:B------:R-:W-:Y:S02]  /*3220*/  FADD.FTZ R153, R154, R153 ;  /* 0x000000999a997221 */ /* 0x000fe40000010000 */
[----:B------:R-:W-:Y:S01]  /*3230*/  MUFU.EX2 R151, R151 ;  /* 0x0000009700977308 */ /* 0x000fe20000000800 */
[----:B------:R-:W-:Y:S02]  /*3240*/  FADD.FTZ R156, R155, R156 ;  /* 0x0000009c9b9c7221 */ /* 0x000fe40000010000 */
[----:B------:R-:W-:-:S04]  /*3250*/  FADD.FTZ R152, R152, R153 ;  /* 0x0000009998987221 */ /* 0x000fc80000010000 */
[----:B------:R-:W-:Y:S01]  /*3260*/  FADD.FTZ R152, R147, R152 ;  /* 0x0000009893987221 */ /* 0x000fe20000010000 */
[----:B---3--:R-:W-:Y:S01]  /*3270*/  F2FP.PACK_AB R99, R150, R157 ;  /* 0x0000009d9663723e */ /* 0x008fe200000000ff */
[----:B------:R-:W3:Y:S01]  /*3280*/  MUFU.EX2 R146, R146 ;  /* 0x0000009200927308 */ /* 0x000ee20000000800 */
[----:B------:R-:W-:-:S04]  /*3290*/  FADD.FTZ R157, R157, R156 ;  /* 0x0000009c9d9d7221 */ /* 0x000fc80000010000 */
        /* <DEDUP_REMOVED lines=195> */
[----:B------:R-:W-:-:S05]  /*3ed0*/  IMAD.IADD R5, R7, 0x1, R0 ;  /* 0x0000000107057824 */ /* 0x000fca00078e0200 */
        /* <DEDUP_REMOVED lines=16> */
[----:B------:R-:W-:Y:S04]  /*3fe0*/  LDSM.16.M88.4 R144, [R204] ;  /* 0x00000000cc90783b */ /* 0x000fe80000000200 */
[----:B------:R-:W5:Y:S04]  /*3ff0*/  LDSM.16.M88.4 R20, [R203] ;  /* 0x00000000cb14783b */ /* 0x000f680000000200 */
[----:B------:R-:W4:Y:S04]  /*4000*/  LDSM.16.M88.4 R156, [R205+0xd000] ;  /* 0x00d00000cd9c783b */ /* 0x000f280000000200 */
[----:B------:R-:W5:Y:S04]  /*4010*/  LDSM.16.M88.4 R164, [R205+0xd800] ;  /* 0x00d80000cda4783b */ /* 0x000f680000000200 */
[----:B-1----:R-:W1:Y:S04]  /*4020*/  LDSM.16.M88.4 R8, [R195] ;  /* 0x00000000c308783b */ /* 0x002e680000000200 */
[----:B------:R-:W-:Y:S04]  /*4030*/  LDSM.16.M88.4 R148, [R202] ;  /* 0x00000000ca94783b */ /* 0x000fe80000000200 */
[----:B------:R-:W1:Y:S04]  /*4040*/  LDSM.16.M88.4 R32, [R199+0xc000] ;  /* 0x00c00000c720783b */ /* 0x000e680000000200 */
[----:B------:R-:W1:Y:S01]  /*4050*/  LDSM.16.M88.4 R24, [R194] ;  /* 0x00000000c218783b */ /* 0x000e620000000200 */
[C---:B---3--:R-:W-:Y:S03]  /*4060*/  HMMA.16816.F32 R16, R172.reuse, R12, RZ ;  /* 0x0000000cac10723c */ /* 0x048fe600000018ff */
[----:B------:R-:W3:Y:S04]  /*4070*/  LDSM.16.M88.4 R168, [R193] ;  /* 0x00000000c1a8783b */ /* 0x000ee80000000200 */
[----:B--2---:R-:W2:Y:S01]  /*4080*/  LDSM.16.M88.4 R4, [R199+0xc800] ;  /* 0x00c80000c704783b */ /* 0x004ea20000000200 */
[C---:B------:R-:W-:Y:S03]  /*4090*/  HMMA.16816.F32 R12, R172.reuse, R14, RZ ;  /* 0x0000000eac0c723c */ /* 0x040fe600000018ff */
[----:B------:R-:W-:Y:S04]  /*40a0*/  LDSM.16.M88.4 R136, [R199+0xd000] ;  /* 0x00d00000c788783b */ /* 0x000fe80000000200 */
[----:B------:R-:W-:Y:S01]  /*40b0*/  LDSM.16.M88.4 R176, [R199+0xd800] ;  /* 0x00d80000c7b0783b */ /* 0x000fe20000000200 */
[C---:B----4-:R-:W-:Y:S03]  /*40c0*/  HMMA.16816.F32 R28, R172.reuse, R140, RZ ;  /* 0x0000008cac1c723c */ /* 0x050fe600000018ff */
[----:B------:R-:W-:Y:S04]  /*40d0*/  LDSM.16.M88.4 R236, [R192+0x2800] ;  /* 0x00280000c0ec783b */ /* 0x000fe80000000200 */
[----:B------:R-:W-:Y:S01]  /*40e0*/  LDSM.16.M88.4 R180, [R205+0x10800] ;  /* 0x01080000cdb4783b */ /* 0x000fe20000000200 */
[----:B------:R-:W-:Y:S03]  /*40f0*/  HMMA.16816.F32 R140, R172, R142, RZ ;  /* 0x0000008eac8c723c */ /* 0x000fe600000018ff */
[----:B------:R-:W-:Y:S04]  /*4100*/  LDSM.16.M88.4 R232, [R199+0xf800] ;  /* 0x00f80000c7e8783b */ /* 0x000fe80000000200 */
[----:B------:R-:W0:Y:S01]  /*4110*/  LDGDEPBAR ;  /* 0x00000000000079af */ /* 0x000e220000000000 */
[C---:B-----5:R-:W-:Y:S08]  /*4120*/  HMMA.16816.F32 R16, R144.reuse, R20, R16 ;  /* 0x000000149010723c */ /* 0x060ff00000001810 */
[----:B------:R-:W-:Y:S01]  /*4130*/  HMMA.16816.F32 R12, R144, R22, R12 ;  /* 0x00000016900c723c */ /* 0x000fe2000000180c */
[----:B------:R-:W-:Y:S07]  /*4140*/  LDSM.16.M88.4 R20, [R192] ;  /* 0x00000000c014783b */ /* 0x000fee0000000200 */
[C---:B------:R-:W-:Y:S08]  /*4150*/  HMMA.16816.F32 R160, R172.reuse, R156, RZ ;  /* 0x0000009caca0723c */ /* 0x040ff000000018ff */
[C---:B------:R-:W-:Y:S08]  /*4160*/  HMMA.16816.F32 R156, R172.reuse, R158, RZ ;  /* 0x0000009eac9c723c */ /* 0x040ff000000018ff */
[C---:B------:R-:W-:Y:S08]  /*4170*/  HMMA.16816.F32 R152, R172.reuse, R164, RZ ;  /* 0x000000a4ac98723c */ /* 0x040ff000000018ff */
[----:B------:R-:W-:Y:S01]  /*4180*/  HMMA.16816.F32 R172, R172, R166, RZ ;  /* 0x000000a6acac723c */ /* 0x000fe200000018ff */
[----:B------:R-:W4:Y:S07]  /*4190*/  LDSM.16.M88.4 R164, [R201] ;  /* 0x00000000c9a4783b */ /* 0x000f2e0000000200 */
[C---:B-1----:R-:W-:Y:S08]  /*41a0*/  HMMA.16816.F32 R28, R144.reuse, R8, R28 ;  /* 0x00000008901c723c */ /* 0x042ff0000000181c */
[----:B------:R-:W-:Y:S01]  /*41b0*/  HMMA.16816.F32 R140, R144, R10, R140 ;  /* 0x0000000a908c723c */ /* 0x000fe2000000188c */
[----:B------:R-:W1:Y:S07]  /*41c0*/  LDSM.16.M88.4 R8, [R192+0x800] ;  /* 0x00080000c008783b */ /* 0x000e6e0000000200 */
[C---:B------:R-:W-:Y:S08]  /*41d0*/  HMMA.16816.F32 R16, R148.reuse, R32, R16 ;  /* 0x000000209410723c */ /* 0x040ff00000001810 */
[----:B------:R-:W-:Y:S01]  /*41e0*/  HMMA.16816.F32 R12, R148, R34, R12 ;  /* 0x00000022940c723c */ /* 0x000fe2000000180c */
[----:B------:R-:W-:Y:S07]  /*41f0*/  LDSM.16.M88.4 R32, [R205+0xe000] ;  /* 0x00e00000cd20783b */ /* 0x000fee0000000200 */
[C---:B------:R-:W-:Y:S08]  /*4200*/  HMMA.16816.F32 R160, R144.reuse, R24, R160 ;  /* 0x0000001890a0723c */ /* 0x040ff000000018a0 */
[C---:B------:R-:W-:Y:S01]  /*4210*/  HMMA.16816.F32 R156, R144.reuse, R26, R156 ;  /* 0x0000001a909c723c */ /* 0x040fe2000000189c */
[----:B------:R-:W-:Y:S07]  /*4220*/  LDSM.16.M88.4 R24, [R192+0x1000] ;  /* 0x00100000c018783b */ /* 0x000fee0000000200 */
[C---:B---3--:R-:W-:Y:S08]  /*4230*/  HMMA.16816.F32 R152, R144.reuse, R168, R152 ;  /* 0x000000a89098723c */ /* 0x048ff00000001898 */
[----:B------:R-:W-:Y:S01]  /*4240*/  HMMA.16816.F32 R172, R144, R170, R172 ;  /* 0x000000aa90ac723c */ /* 0x000fe200000018ac */
[----:B------:R-:W3:Y:S04]  /*4250*/  LDSM.16.M88.4 R144, [R206+0x4000] ;  /* 0x00400000ce90783b */ /* 0x000ee80000000200 */
[----:B------:R-:W-:Y:S03]  /*4260*/  LDSM.16.M88.4 R168, [R192+0x1800] ;  /* 0x00180000c0a8783b */ /* 0x000fe60000000200 */
[C---:B--2---:R-:W-:Y:S08]  /*4270*/  HMMA.16816.F32 R28, R148.reuse, R4, R28 ;  /* 0x00000004941c723c */ /* 0x044ff0000000181c */
[----:B------:R-:W-:Y:S01]  /*4280*/  HMMA.16816.F32 R140, R148, R6, R140 ;  /* 0x00000006948c723c */ /* 0x000fe2000000188c */
[----:B------:R-:W2:Y:S07]  /*4290*/  LDSM.16.M88.4 R4, [R205+0xe800] ;  /* 0x00e80000cd04783b */ /* 0x000eae0000000200 */
[C---:B----4-:R-:W-:Y:S08]  /*42a0*/  HMMA.16816.F32 R16, R164.reuse, R20, R16 ;  /* 0x00000014a410723c */ /* 0x050ff00000001810 */
[----:B------:R-:W-:Y:S01]  /*42b0*/  HMMA.16816.F32 R12, R164, R22, R12 ;  /* 0x00000016a40c723c */ /* 0x000fe2000000180c */
[----:B------:R-:W-:Y:S07]  /*42c0*/  LDSM.16.M88.4 R20, [R191] ;  /* 0x00000000bf14783b */ /* 0x000fee0000000200 */
[C---:B------:R-:W-:Y:S08]  /*42d0*/  HMMA.16816.F32 R160, R148.reuse, R136, R160 ;  /* 0x0000008894a0723c */ /* 0x040ff000000018a0 */
[----:B------:R-:W-:Y:S01]  /*42e0*/  HMMA.16816.F32 R156, R148, R138, R156 ;  /* 0x0000008a949c723c */ /* 0x000fe2000000189c */
[----:B------:R-:W-:Y:S07]  /*42f0*/  LDSM.16.M88.4 R136, [R205+0xf000] ;  /* 0x00f00000cd88783b */ /* 0x000fee0000000200 */
[C---:B-1----:R-:W-:Y:S08]  /*4300*/  HMMA.16816.F32 R28, R164.reuse, R8, R28 ;  /* 0x00000008a41c723c */ /* 0x042ff0000000181c */
[----:B------:R-:W-:Y:S01]  /*4310*/  HMMA.16816.F32 R140, R164, R10, R140 ;  /* 0x0000000aa48c723c */ /* 0x000fe2000000188c */
[----:B------:R-:W1:Y:S07]  /*4320*/  LDSM.16.M88.4 R8, [R204+0x4000] ;  /* 0x00400000cc08783b */ /* 0x000e6e0000000200 */
[C---:B------:R-:W-:Y:S08]  /*4330*/  HMMA.16816.F32 R152, R148.reuse, R176, R152 ;  /* 0x000000b09498723c */ /* 0x040ff00000001898 */
[----:B------:R-:W-:Y:S01]  /*4340*/  HMMA.16816.F32 R172, R148, R178, R172 ;  /* 0x000000b294ac723c */ /* 0x000fe200000018ac */
[----:B------:R-:W4:Y:S04]  /*4350*/  LDSM.16.M88.4 R148, [R205+0xf800] ;  /* 0x00f80000cd94783b */ /* 0x000f280000000200 */
[----:B------:R-:W-:Y:S03]  /*4360*/  LDSM.16.M88.4 R176, [R202+0x4000] ;  /* 0x00400000cab0783b */ /* 0x000fe60000000200 */
[C---:B---3--:R-:W-:Y:S08]  /*4370*/  HMMA.16816.F32 R16, R144.reuse, R32, R16 ;  /* 0x000000209010723c */ /* 0x048ff00000001810 */
[----:B------:R-:W-:Y:S01]  /*4380*/  HMMA.16816.F32 R12, R144, R34, R12 ;  /* 0x00000022900c723c */ /* 0x000fe2000000180c */
[----:B------:R-:W-:Y:S07]  /*4390*/  LDSM.16.M88.4 R32, [R199+0xe000] ;  /* 0x00e00000c720783b */ /* 0x000fee0000000200 */
[C---:B------:R-:W-:Y:S08]  /*43a0*/  HMMA.16816.F32 R160, R164.reuse, R24, R160 ;  /* 0x00000018a4a0723c */ /* 0x040ff000000018a0 */
[----:B------:R-:W-:Y:S01]  /*43b0*/  HMMA.16816.F32 R156, R164, R26, R156 ;  /* 0x0000001aa49c723c */ /* 0x000fe2000000189c */
[----:B------:R-:W3:Y:S07]  /*43c0*/  LDSM.16.M88.4 R24, [R190] ;  /* 0x00000000be18783b */ /* 0x000eee0000000200 */
[C---:B--2---:R-:W-:Y:S08]  /*43d0*/  HMMA.16816.F32 R28, R144.reuse, R4, R28 ;  /* 0x00000004901c723c */ /* 0x044ff0000000181c */
[----:B------:R-:W-:Y:S01]  /*43e0*/  HMMA.16816.F32 R140, R144, R6, R140 ;  /* 0x00000006908c723c */ /* 0x000fe2000000188c */
[----:B------:R-:W2:Y:S07]  /*43f0*/  LDSM.16.M88.4 R4, [R189] ;  /* 0x00000000bd04783b */ /* 0x000eae0000000200 */
[C---:B------:R-:W-:Y:S08]  /*4400*/  HMMA.16816.F32 R152, R164.reuse, R168, R152 ;  /* 0x000000a8a498723c */ /* 0x040ff00000001898 */
[----:B------:R-:W-:Y:S01]  /*4410*/  HMMA.16816.F32 R172, R164, R170, R172 ;  /* 0x000000aaa4ac723c */ /* 0x000fe200000018ac */
[----:B------:R-:W-:Y:S04]  /*4420*/  LDSM.16.M88.4 R168, [R201+0x4000] ;  /* 0x00400000c9a8783b */ /* 0x000fe80000000200 */
[----:B------:R-:W-:Y:S03]  /*4430*/  LDSM.16.M88.4 R164, [R192+0x3000] ;  /* 0x00300000c0a4783b */ /* 0x000fe60000000200 */
[C---:B-1----:R-:W-:Y:S08]  /*4440*/  HMMA.16816.F32 R16, R8.reuse, R20, R16 ;  /* 0x000000140810723c */ /* 0x042ff00000001810 */
[----:B------:R-:W-:Y:S01]  /*4450*/  HMMA.16816.F32 R12, R8, R22, R12 ;  /* 0x00000016080c723c */ /* 0x000fe2000000180c */
[----:B------:R-:W-:Y:S07]  /*4460*/  LDSM.16.M88.4 R20, [R192+0x2000] ;  /* 0x00200000c014783b */ /* 0x000fee0000000200 */
[C---:B------:R-:W-:Y:S08]  /*4470*/  HMMA.16816.F32 R160, R144.reuse, R136, R160 ;  /* 0x0000008890a0723c */ /* 0x040ff000000018a0 */
[C---:B------:R-:W-:Y:S01]  /*4480*/  HMMA.16816.F32 R156, R144.reuse, R138, R156 ;  /* 0x0000008a909c723c */ /* 0x040fe2000000189c */
[----:B------:R-:W1:Y:S07]  /*4490*/  LDSM.16.M88.4 R136, [R188] ;  /* 0x00000000bc88783b */ /* 0x000e6e0000000200 */
[C---:B----4-:R-:W-:Y:S08]  /*44a0*/  HMMA.16816.F32 R152, R144.reuse, R148, R152 ;  /* 0x000000949098723c */ /* 0x050ff00000001898 */
[----:B------:R-:W-:Y:S01]  /*44b0*/  HMMA.16816.F32 R172, R144, R150, R172 ;  /* 0x0000009690ac723c */ /* 0x000fe200000018ac */
[----:B------:R-:W-:Y:S04]  /*44c0*/  LDSM.16.M88.4 R148, [R206+0x8000] ;  /* 0x00800000ce94783b */ /* 0x000fe80000000200 */
[----:B------:R-:W-:Y:S03]  /*44d0*/  LDSM.16.M88.4 R144, [R187] ;  /* 0x00000000bb90783b */ /* 0x000fe60000000200 */
[C---:B---3--:R-:W-:Y:S08]  /*44e0*/  HMMA.16816.F32 R28, R8.reuse, R24, R28 ;  /* 0x00000018081c723c */ /* 0x048ff0000000181c */
[----:B------:R-:W-:Y:S01]  /*44f0*/  HMMA.16816.F32 R140, R8, R26, R140 ;  /* 0x0000001a088c723c */ /* 0x000fe2000000188c */
[----:B------:R-:W3:Y:S07]  /*4500*/  LDSM.16.M88.4 R24, [R199+0xe800] ;  /* 0x00e80000c718783b */ /* 0x000eee0000000200 */
[C---:B------:R-:W-:Y:S08]  /*4510*/  HMMA.16816.F32 R16, R176.reuse, R32, R16 ;  /* 0x00000020b010723c */ /* 0x040ff00000001810 */
[----:B------:R-:W-:Y:S01]  /*4520*/  HMMA.16816.F32 R12, R176, R34, R12 ;  /* 0x00000022b00c723c */ /* 0x000fe2000000180c */
[----:B------:R-:W-:Y:S07]  /*4530*/  LDSM.16.M88.4 R32, [R186] ;  /* 0x00000000ba20783b */ /* 0x000fee0000000200 */
[C---:B--2---:R-:W-:Y:S08]  /*4540*/  HMMA.16816.F32 R160, R8.reuse, R4, R160 ;  /* 0x0000000408a0723c */ /* 0x044ff000000018a0 */
[C---:B------:R-:W-:Y:S01]  /*4550*/  HMMA.16816.F32 R156, R8.reuse, R6, R156 ;  /* 0x00000006089c723c */ /* 0x040fe2000000189c */
[----:B------:R-:W2:Y:S07]  /*4560*/  LDSM.16.M88.4 R4, [R205+0x10000] ;  /* 0x01000000cd04783b */ /* 0x000eae0000000200 */
[C---:B-1----:R-:W-:Y:S08]  /*4570*/  HMMA.16816.F32 R152, R8.reuse, R136, R152 ;  /* 0x000000880898723c */ /* 0x042ff00000001898 */
[----:B------:R-:W-:Y:S01]  /*4580*/  HMMA.16816.F32 R172, R8, R138, R172 ;  /* 0x0000008a08ac723c */ /* 0x000fe200000018ac */
[----:B------:R-:W1:Y:S04]  /*4590*/  LDSM.16.M88.4 R8, [R199+0xf000] ;  /* 0x00f00000c708783b */ /* 0x000e680000000200 */
[----:B------:R-:W4:Y:S03]  /*45a0*/  LDSM.16.M88.4 R136, [R204+0x8000] ;  /* 0x00800000cc88783b */ /* 0x000f260000000200 */
[C---:B------:R-:W-:Y:S08]  /*45b0*/  HMMA.16816.F32 R16, R168.reuse, R20, R16 ;  /* 0x00000014a810723c */ /* 0x040ff00000001810 */
[----:B------:R-:W-:Y:S01]  /*45c0*/  HMMA.16816.F32 R12, R168, R22, R12 ;  /* 0x00000016a80c723c */ /* 0x000fe2000000180c */
[----:B------:R-:W-:Y:S07]  /*45d0*/  LDSM.16.M88.4 R20, [R199+0x10000] ;  /* 0x01000000c714783b */ /* 0x000fee0000000200 */
[C---:B---3--:R-:W-:Y:S08]  /*45e0*/  HMMA.16816.F32 R28, R176.reuse, R24, R28 ;  /* 0x00000018b01c723c */ /* 0x048ff0000000181c */
[----:B------:R-:W-:Y:S01]  /*45f0*/  HMMA.16816.F32 R140, R176, R26, R140 ;  /* 0x0000001ab08c723c */ /* 0x000fe2000000188c */
[----:B------:R-:W3:Y:S07]  /*4600*/  LDSM.16.M88.4 R24, [R202+0x8000] ;  /* 0x00800000ca18783b */ /* 0x000eee0000000200 */
[C---:B--2---:R-:W-:Y:S08]  /*4610*/  HMMA.16816.F32 R16, R148.reuse, R4, R16 ;  /* 0x000000049410723c */ /* 0x044ff00000001810 */
[----:B------:R-:W-:Y:S01]  /*4620*/  HMMA.16816.F32 R12, R148, R6, R12 ;  /* 0x00000006940c723c */ /* 0x000fe2000000180c */
[----:B------:R-:W-:Y:S07]  /*4630*/  LDSM.16.M88.4 R4, [R192+0x4000] ;  /* 0x00400000c004783b */ /* 0x000fee0000000200 */
[----:B-1----:R-:W-:Y:S08]  /*4640*/  HMMA.16816.F32 R160, R176, R8, R160 ;  /* 0x00000008b0a0723c */ /* 0x002ff000000018a0 */
[----:B------:R-:W-:Y:S08]  /*4650*/  HMMA.16816.F32 R28, R168, R236, R28 ;  /* 0x000000eca81c723c */ /* 0x000ff0000000181c */
[----:B------:R-:W-:Y:S01]  /*4660*/  HMMA.16816.F32 R156, R176, R10, R156 ;  /* 0x0000000ab09c723c */ /* 0x000fe2000000189c */
[----:B------:R-:W-:Y:S07]  /*4670*/  LDSM.16.M88.4 R8, [R201+0x8000] ;  /* 0x00800000c908783b */ /* 0x000fee0000000200 */
[----:B------:R-:W-:Y:S08]  /*4680*/  HMMA.16816.F32 R140, R168, R238, R140 ;  /* 0x000000eea88c723c */ /* 0x000ff0000000188c */
[C---:B----4-:R-:W-:Y:S08]  /*4690*/  HMMA.16816.F32 R16, R136.reuse, R144, R16 ;  /* 0x000000908810723c */ /* 0x050ff00000001810 */
[----:B------:R-:W-:Y:S01]  /*46a0*/  HMMA.16816.F32 R12, R136, R146, R12 ;  /* 0x00000092880c723c */ /* 0x000fe2000000180c */
[----:B------:R-:W1:Y:S07]  /*46b0*/  LDSM.16.M88.4 R144, [R205+0x11000] ;  /* 0x01100000cd90783b */ /* 0x000e6e0000000200 */
[----:B------:R-:W-:Y:S08]  /*46c0*/  HMMA.16816.F32 R28, R148, R180, R28 ;  /* 0x000000b4941c723c */ /* 0x000ff0000000181c */
[----:B------:R-:W-:Y:S08]  /*46d0*/  HMMA.16816.F32 R160, R168, R164, R160 ;  /* 0x000000a4a8a0723c */ /* 0x000ff000000018a0 */
[----:B------:R-:W-:Y:S01]  /*46e0*/  HMMA.16816.F32 R140, R148, R182, R140 ;  /* 0x000000b6948c723c */ /* 0x000fe2000000188c */
[----:B------:R-:W2:Y:S07]  /*46f0*/  LDSM.16.M88.4 R180, [R192+0x3800] ;  /* 0x00380000c0b4783b */ /* 0x000eae0000000200 */
[----:B------:R-:W-:Y:S01]  /*4700*/  HMMA.16816.F32 R164, R168, R166, R156 ;  /* 0x000000a6a8a4723c */ /* 0x000fe2000000189c */
[----:B------:R-:W-:Y:S07]  /*4710*/  LDSM.16.M88.4 R156, [R192+0x4800] ;  /* 0x00480000c09c783b */ /* 0x000fee0000000200 */
[C---:B------:R-:W-:Y:S08]  /*4720*/  HMMA.16816.F32 R152, R176.reuse, R232, R152 ;  /* 0x000000e8b098723c */ /* 0x040ff00000001898 */
[----:B------:R-:W-:Y:S01]  /*4730*/  HMMA.16816.F32 R176, R176, R234, R172 ;  /* 0x000000eab0b0723c */ /* 0x000fe200000018ac */
[----:B------:R-:W4:Y:S07]  /*4740*/  LDSM.16.M88.4 R172, [R199+0x10800] ;  /* 0x01080000c7ac783b */ /* 0x000f2e0000000200 */
[C---:B---3--:R-:W-:Y:S08]  /*4750*/  HMMA.16816.F32 R16, R24.reuse, R20, R16 ;  /* 0x000000141810723c */ /* 0x048ff00000001810 */
[----:B------:R-:W-:Y:S01]  /*4760*/  HMMA.16816.F32 R12, R24, R22, R12 ;  /* 0x00000016180c723c */ /* 0x000fe2000000180c */
[----:B------:R-:W3:Y:S07]  /*4770*/  LDSM.16.M88.4 R20, [R185] ;  /* 0x00000000b914783b */ /* 0x000eee0000000200 */
[----:B------:R-:W-:Y:S08]  /*4780*/  HMMA.16816.F32 R28, R136, R32, R28 ;  /* 0x00000020881c723c */ /* 0x000ff0000000181c */
[----:B-1----:R-:W-:Y:S08]  /*4790*/  HMMA.16816.F32 R160, R148, R144, R160 ;  /* 0x0000009094a0723c */ /* 0x002ff000000018a0 */
[----:B------:R-:W-:Y:S01]  /*47a0*/  HMMA.16816.F32 R140, R136, R34, R140 ;  /* 0x00000022888c723c */ /* 0x000fe2000000188c */
[----:B------:R-:W1:Y:S07]  /*47b0*/  LDSM.16.M88.4 R32, [R205+0x11800] ;  /* 0x01180000cd20783b */ /* 0x000e6e0000000200 */
[----:B------:R-:W-:Y:S08]  /*47c0*/  HMMA.16816.F32 R164, R148, R146, R164 ;  /* 0x0000009294a4723c */ /* 0x000ff000000018a4 */
[----:B--2---:R-:W-:Y:S08]  /*47d0*/  HMMA.16816.F32 R152, R168, R180, R152 ;  /* 0x000000b4a898723c */ /* 0x004ff00000001898 */
[----:B------:R-:W-:Y:S08]  /*47e0*/  HMMA.16816.F32 R12, R8, R6, R12 ;  /* 0x00000006080c723c */ /* 0x000ff0000000180c */
[----:B----4-:R-:W-:Y:S08]  /*47f0*/  HMMA.16816.F32 R28, R24, R172, R28 ;  /* 0x000000ac181c723c */ /* 0x010ff0000000181c */
[C---:B---3--:R-:W-:Y:S08]  /*4800*/  HMMA.16816.F32 R160, R136.reuse, R20, R160 ;  /* 0x0000001488a0723c */ /* 0x048ff000000018a0 */
[----:B------:R-:W-:Y:S01]  /*4810*/  HMMA.16816.F32 R164, R136, R22, R164 ;  /* 0x0000001688a4723c */ /* 0x000fe200000018a4 */
[----:B------:R-:W2:Y:S01]  /*4820*/  LDSM.16.M88.4 R20, [R184] ;  /* 0x00000000b814783b */ /* 0x000ea20000000200 */
[----:B------:R-:W-:-:S02]  /*4830*/  FMUL.FTZ R12, R12, c[0x0][0x2ec] ;  /* 0x0000bb000c0c7a20 */ /* 0x000fc40000410000 */
[----:B------:R-:W-:Y:S02]  /*4840*/  FMUL.FTZ R13, R13, c[0x0][0x2ec] ;  /* 0x0000bb000d0d7a20 */ /* 0x000fe40000410000 */
[----:B------:R-:W-:Y:S01]  /*4850*/  FMUL.FTZ R14, R14, c[0x0][0x2ec] ;  /* 0x0000bb000e0e7a20 */ /* 0x000fe20000410000 */
[----:B------:R-:W-:Y:S01]  /*4860*/  MUFU.TANH R145, R12 ;  /* 0x0000000c00917308 */ /* 0x000fe20000002400 */
[----:B------:R-:W-:Y:S01]  /*4870*/  HMMA.16816.F32 R16, R8, R4, R16 ;  /* 0x000000040810723c */ /* 0x000fe20000001810 */
[----:B------:R-:W3:Y:S06]  /*4880*/  LDSM.16.M88.4 R4, [R199+0x11000] ;  /* 0x01100000c704783b */ /* 0x000eec0000000200 */
[----:B------:R-:W-:Y:S01]  /*4890*/  MUFU.TANH R146, R13 ;  /* 0x0000000d00927308 */ /* 0x000fe20000002400 */
[----:B------:R-:W-:Y:S07]  /*48a0*/  HMMA.16816.F32 R176, R168, R182, R176 ;  /* 0x000000b6a8b0723c */ /* 0x000fee00000018b0 */
[----:B------:R4:W-:Y:S01]  /*48b0*/  MUFU.TANH R147, R14 ;  /* 0x0000000e00937308 */ /* 0x0009e20000002400 */
[----:B-1----:R-:W-:Y:S08]  /*48c0*/  HMMA.16816.F32 R152, R148, R32, R152 ;  /* 0x000000209498723c */ /* 0x002ff00000001898 */
[----:B------:R-:W-:Y:S01]  /*48d0*/  HMMA.16816.F32 R28, R8, R156, R28 ;  /* 0x0000009c081c723c */ /* 0x000fe2000000181c */
[----:B------:R-:W-:-:S02]  /*48e0*/  FMUL.FTZ R17, R17, c[0x0][0x2ec] ;  /* 0x0000bb0011117a20 */ /* 0x000fc40000410000 */
[----:B------:R-:W-:Y:S02]  /*48f0*/  FMUL.FTZ R0, R16, c[0x0][0x2ec] ;  /* 0x0000bb0010007a20 */ /* 0x000fe40000410000 */
[----:B------:R1:W5:Y:S01]  /*4900*/  MUFU.TANH R135, R17 ;  /* 0x0000001100877308 */ /* 0x0003620000002400 */
[----:B------:R-:W-:Y:S02]  /*4910*/  FMUL.FTZ R134, R18, c[0x0][0x2ec] ;  /* 0x0000bb0012867a20 */ /* 0x000fe40000410000 */
[----:B------:R-:W-:Y:S01]  /*4920*/  FMUL.FTZ R156, R15, c[0x0][0x2ec] ;  /* 0x0000bb000f9c7a20 */ /* 0x000fe20000410000 */
[----:B------:R-:W-:Y:S01]  /*4930*/  HMMA.16816.F32 R176, R148, R34, R176 ;  /* 0x0000002294b0723c */ /* 0x000fe200000018b0 */
[----:B----4-:R-:W4:Y:S01]  /*4940*/  LDSM.16.M88.4 R12, [R199+0x11800] ;  /* 0x01180000c70c783b */ /* 0x010f220000000200 */
[----:B------:R-:W-:Y:S02]  /*4950*/  FMUL.FTZ R144, R19, c[0x0][0x2ec] ;  /* 0x0000bb0013907a20 */ /* 0x000fe40000410000 */
[----:B------:R-:W-:Y:S04]  /*4960*/  MUFU.TANH R0, R0 ;  /* 0x0000000000007308 */ /* 0x000fe80000002400 */
[----:B--2---:R-:W-:Y:S01]  /*4970*/  HMMA.16816.F32 R152, R136, R20, R152 ;  /* 0x000000148898723c */ /* 0x004fe20000001898 */
[----:B-1----:R-:W1:Y:S03]  /*4980*/  LDSM.16.M88.4 R16, [R192+0x5000] ;  /* 0x00500000c010783b */ /* 0x002e660000000200 */
[----:B------:R-:W2:Y:S03]  /*4990*/  MUFU.TANH R144, R144 ;  /* 0x0000009000907308 */ /* 0x000ea60000002400 */
[----:B------:R-:W-:Y:S01]  /*49a0*/  FMUL.FTZ R28, R28, c[0x0][0x2ec] ;  /* 0x0000bb001c1c7a20 */ /* 0x000fe20000410000 */
[----:B---3--:R-:W-:Y:S01]  /*49b0*/  HMMA.16816.F32 R160, R24, R4, R160 ;  /* 0x0000000418a0723c */ /* 0x008fe200000018a0 */
[----:B------:R-:W-:-:S02]  /*49c0*/  FMUL.FTZ R29, R29, c[0x0][0x2ec] ;  /* 0x0000bb001d1d7a20 */ /* 0x000fc40000410000 */
[----:B------:R-:W-:Y:S02]  /*49d0*/  FMUL.FTZ R30, R30, c[0x0][0x2ec] ;  /* 0x0000bb001e1e7a20 */ /* 0x000fe40000410000 */
[----:B------:R-:W-:Y:S01]  /*49e0*/  FMUL.FTZ R31, R31, c[0x0][0x2ec] ;  /* 0x0000bb001f1f7a20 */ /* 0x000fe20000410000 */
[----:B------:R-:W3:Y:S02]  /*49f0*/  MUFU.TANH R28, R28 ;  /* 0x0000001c001c7308 */ /* 0x000ee40000002400 */
[----:B------:R-:W-:Y:S01]  /*4a00*/  HMMA.16816.F32 R164, R24, R6, R164 ;  /* 0x0000000618a4723c */ /* 0x000fe200000018a4 */
[----:B------:R-:W2:Y:S01]  /*4a10*/  LDSM.16.M88.4 R4, [R192+0x5800] ;  /* 0x00580000c004783b */ /* 0x000ea20000000200 */
[----:B------:R-:W-:-:S04]  /*4a20*/  DEPBAR.LE SB0, 0x0 ;  /* 0x000080000000791a */ /* 0x000fc80000000000 */
[----:B------:R-:W-:Y:S02]  /*4a30*/  MUFU.TANH R29, R29 ;  /* 0x0000001d001d7308 */ /* 0x000fe40000002400 */
[----:B------:R-:W-:Y:S06]  /*4a40*/  HMMA.16816.F32 R140, R24, R174, R140 ;  /* 0x000000ae188c723c */ /* 0x000fec000000188c */
[----:B------:R-:W1:Y:S02]  /*4a50*/  MUFU.TANH R30, R30 ;  /* 0x0000001e001e7308 */ /* 0x000e640000002400 */
[----:B------:R-:W-:Y:S06]  /*4a60*/  HMMA.16816.F32 R176, R136, R22, R176 ;  /* 0x0000001688b0723c */ /* 0x000fec00000018b0 */
[----:B------:R-:W1:Y:S02]  /*4a70*/  MUFU.TANH R31, R31 ;  /* 0x0000001f001f7308 */ /* 0x000e640000002400 */
[----:B----4-:R-:W-:Y:S06]  /*4a80*/  HMMA.16816.F32 R152, R24, R12, R152 ;  /* 0x0000000c1898723c */ /* 0x010fec0000001898 */
[----:B------:R-:W-:Y:S01]  /*4a90*/  MUFU.TANH R156, R156 ;  /* 0x0000009c009c7308 */ /* 0x000fe20000002400 */
[----:B------:R-:W-:Y:S01]  /*4aa0*/  IMAD R12, R133, 0x40, R228 ;  /* 0x00000040850c7824 */ /* 0x000fe200078e02e4 */
[----:B------:R-:W-:Y:S04]  /*4ab0*/  HMMA.16816.F32 R140, R8, R158, R140 ;  /* 0x0000009e088c723c */ /* 0x000fe8000000188c */
[----:B------:R-:W-:-:S02]  /*4ac0*/  IADD3 R13, R12, 0x1, RZ ;  /* 0x000000010c0d7810 */ /* 0x000fc40007ffe0ff */
[----:B------:R-:W-:Y:S02]  /*4ad0*/  MUFU.TANH R134, R134 ;  /* 0x0000008600867308 */ /* 0x000fe40000002400 */
[----:B-1----:R-:W-:Y:S01]  /*4ae0*/  HMMA.16816.F32 R160, R8, R16, R160 ;  /* 0x0000001008a0723c */ /* 0x002fe200000018a0 */
[C---:B------:R-:W-:Y:S02]  /*4af0*/  ISETP.GE.AND P5, PT, R13.reuse, R226, PT ;  /* 0x000000e20d00720c */ /* 0x040fe40003fa6270 */
[----:B------:R-:W-:Y:S02]  /*4b00*/  ISETP.GE.AND P2, PT, R13, R221, PT ;  /* 0x000000dd0d00720c */ /* 0x000fe40003f46270 */
[----:B-----5:R-:W-:-:S03]  /*4b10*/  FSEL R135, R135, -INF , !P5 ;  /* 0xff80000087877808 */ /* 0x020fc60006800000 */
[----:B------:R-:W-:Y:S07]  /*4b20*/  HMMA.16816.F32 R176, R24, R14, R176 ;  /* 0x0000000e18b0723c */ /* 0x000fee00000018b0 */
[----:B------:R-:W-:Y:S01]  /*4b30*/  IADD3 R15, R12, 0x18, RZ ;  /* 0x000000180c0f7810 */ /* 0x000fe20007ffe0ff */
[----:B------:R-:W-:Y:S01]  /*4b40*/  HMMA.16816.F32 R164, R8, R18, R164 ;  /* 0x0000001208a4723c */ /* 0x000fe200000018a4 */
[----:B------:R-:W-:Y:S02]  /*4b50*/  FMUL.FTZ R16, R140, c[0x0][0x2ec] ;  /* 0x0000bb008c107a20 */ /* 0x000fe40000410000 */
[----:B------:R-:W-:-:S02]  /*4b60*/  FMUL.FTZ R17, R142, c[0x0][0x2ec] ;  /* 0x0000bb008e117a20 */ /* 0x000fc40000410000 */
[----:B------:R-:W-:Y:S02]  /*4b70*/  FMUL.FTZ R20, R143, c[0x0][0x2ec] ;  /* 0x0000bb008f147a20 */ /* 0x000fe40000410000 */
[----:B------:R-:W1:Y:S01]  /*4b80*/  MUFU.TANH R16, R16 ;  /* 0x0000001000107308 */ /* 0x000e620000002400 */
[C---:B--2---:R-:W-:Y:S01]  /*4b90*/  HMMA.16816.F32 R152, R8.reuse, R4, R152 ;  /* 0x000000040898723c */ /* 0x044fe20000001898 */
[----:B------:R-:W-:Y:S01]  /*4ba0*/  FMUL.FTZ R160, R160, c[0x0][0x2ec] ;  /* 0x0000bb00a0a07a20 */ /* 0x000fe20000410000 */
[----:B------:R-:W-:Y:S01]  /*4bb0*/  IADD3 R18, R12, 0x8, RZ ;  /* 0x000000080c127810 */ /* 0x000fe20007ffe0ff */
[----:B------:R-:W-:Y:S02]  /*4bc0*/  FMUL.FTZ R141, R141, c[0x0][0x2ec] ;  /* 0x0000bb008d8d7a20 */ /* 0x000fe40000410000 */
[----:B------:R-:W-:Y:S01]  /*4bd0*/  FMUL.FTZ R163, R163, c[0x0][0x2ec] ;  /* 0x0000bb00a3a37a20 */ /* 0x000fe20000410000 */
[----:B------:R-:W-:Y:S01]  /*4be0*/  ISETP.GE.AND P4, PT, R18, R226, PT ;  /* 0x000000e21200720c */ /* 0x000fe20003f86270 */
[----:B------:R-:W2:Y:S01]  /*4bf0*/  MUFU.TANH R17, R17 ;  /* 0x0000001100117308 */ /* 0x000ea20000002400 */
[----:B------:R-:W-:Y:S01]  /*4c00*/  HMMA.16816.F32 R176, R8, R6, R176 ;  /* 0x0000000608b0723c */ /* 0x000fe200000018b0 */
[C---:B------:R-:W-:Y:S01]  /*4c10*/  IADD3 R5, R12.reuse, 0x9, RZ ;  /* 0x000000090c057810 */ /* 0x040fe20007ffe0ff */
[----:B------:R-:W-:Y:S01]  /*4c20*/  FMUL.FTZ R161, R161, c[0x0][0x2ec] ;  /* 0x0000bb00a1a17a20 */ /* 0x000fe20000410000 */
[----:B------:R-:W-:Y:S01]  /*4c30*/  IADD3 R4, R12, 0x10, RZ ;  /* 0x000000100c047810 */ /* 0x000fe20007ffe0ff */
[----:B------:R-:W-:Y:S01]  /*4c40*/  FMUL.FTZ R162, R162, c[0x0][0x2ec] ;  /* 0x0000bb00a2a27a20 */ /* 0x000fe20000410000 */
[----:B------:R-:W-:-:S02]  /*4c50*/  ISETP.GE.AND P1, PT, R18, R221, PT ;  /* 0x000000dd1200720c */ /* 0x000fc40003f26270 */
[----:B------:R-:W4:Y:S01]  /*4c60*/  MUFU.TANH R20, R20 ;  /* 0x0000001400147308 */ /* 0x000f220000002400 */
[----:B------:R-:W-:Y:S01]  /*4c70*/  FMUL.FTZ R164, R164, c[0x0][0x2ec] ;  /* 0x0000bb00a4a47a20 */ /* 0x000fe20000410000 */
[-C--:B------:R-:W-:Y:S01]  /*4c80*/  ISETP.GE.AND P0, PT, R5, R226.reuse, PT ;  /* 0x000000e20500720c */ /* 0x080fe20003f06270 */
[----:B------:R-:W-:Y:S01]  /*4c90*/  FMUL.FTZ R165, R165, c[0x0][0x2ec] ;  /* 0x0000bb00a5a57a20 */ /* 0x000fe20000410000 */
[-C--:B------:R-:W-:Y:S01]  /*4ca0*/  ISETP.GE.AND P6, PT, R5, R221.reuse, PT ;  /* 0x000000dd0500720c */ /* 0x080fe20003fc6270 */
[----:B------:R-:W-:Y:S01]  /*4cb0*/  FMUL.FTZ R166, R166, c[0x0][0x2ec] ;  /* 0x0000bb00a6a67a20 */ /* 0x000fe20000410000 */
[----:B------:R-:W-:Y:S02]  /*4cc0*/  IADD3 R5, R12, 0x11, RZ ;  /* 0x000000110c057810 */ /* 0x000fe40007ffe0ff */
[----:B------:R-:W5:Y:S01]  /*4cd0*/  MUFU.TANH R169, R160 ;  /* 0x000000a000a97308 */ /* 0x000f620000002400 */
[----:B------:R-:W-:Y:S01]  /*4ce0*/  FMUL.FTZ R140, R155, c[0x0][0x2ec] ;  /* 0x0000bb009b8c7a20 */ /* 0x000fe20000410000 */
[----:B------:R-:W-:Y:S01]  /*4cf0*/  ISETP.GE.AND P3, PT, R4, R226, PT ;  /* 0x000000e20400720c */ /* 0x000fe20003f66270 */
[----:B------:R-:W-:Y:S01]  /*4d00*/  FMUL.FTZ R152, R152, c[0x0][0x2ec] ;  /* 0x0000bb0098987a20 */ /* 0x000fe20000410000 */
[----:B------:R-:W-:Y:S01]  /*4d10*/  ISETP.GE.AND P5, PT, R4, R221, PT ;  /* 0x000000dd0400720c */ /* 0x000fe20003fa6270 */
[----:B------:R-:W-:Y:S01]  /*4d20*/  FMUL.FTZ R153, R153, c[0x0][0x2ec] ;  /* 0x0000bb0099997a20 */ /* 0x000fe20000410000 */
[----:B------:R-:W-:-:S02]  /*4d30*/  FSEL R4, R144, -INF , !P2 ;  /* 0xff80000090047808 */ /* 0x000fc40005000000 */
[----:B------:R1:W1:Y:S01]  /*4d40*/  MUFU.TANH R13, R164 ;  /* 0x000000a4000d7308 */ /* 0x0002620000002400 */
[----:B------:R-:W-:Y:S01]  /*4d50*/  FSEL R145, R145, -INF , !P4 ;  /* 0xff80000091917808 */ /* 0x000fe20006000000 */
[----:B------:R-:W-:Y:S01]  /*4d60*/  FMUL.FTZ R143, R176, c[0x0][0x2ec] ;  /* 0x0000bb00b08f7a20 */ /* 0x000fe20000410000 */
[----:B------:R-:W-:Y:S01]  /*4d70*/  FSEL R14, R147, -INF , !P1 ;  /* 0xff800000930e7808 */ /* 0x000fe20004800000 */
[----:B------:R-:W-:Y:S01]  /*4d80*/  FMUL.FTZ R142, R178, c[0x0][0x2ec] ;  /* 0x0000bb00b28e7a20 */ /* 0x000fe20000410000 */
[-C--:B------:R-:W-:Y:S01]  /*4d90*/  ISETP.GE.AND P2, PT, R5, R226.reuse, PT ;  /* 0x000000e20500720c */ /* 0x080fe20003f46270 */
[----:B------:R-:W-:Y:S01]  /*4da0*/  FMUL.FTZ R150, R179, c[0x0][0x2ec] ;  /* 0x0000bb00b3967a20 */ /* 0x000fe20000410000 */
[----:B------:R-:W-:Y:S01]  /*4db0*/  ISETP.GE.AND P4, PT, R5, R221, PT ;  /* 0x000000dd0500720c */ /* 0x000fe20003f86270 */
[----:B------:R-:W2:Y:S01]  /*4dc0*/  MUFU.TANH R140, R140 ;  /* 0x0000008c008c7308 */ /* 0x000ea20000002400 */
[----:B------:R-:W-:Y:S02]  /*4dd0*/  ISETP.GE.AND P1, PT, R15, R226, PT ;  /* 0x000000e20f00720c */ /* 0x000fe40003f26270 */
[----:B------:R-:W-:-:S02]  /*4de0*/  IADD3 R18, R12, 0x19, RZ ;  /* 0x000000190c127810 */ /* 0x000fc40007ffe0ff */
[C---:B------:R-:W-:Y:S02]  /*4df0*/  IADD3 R7, R12.reuse, 0x20, RZ ;  /* 0x000000200c077810 */ /* 0x040fe40007ffe0ff */
[----:B------:R-:W-:Y:S01]  /*4e00*/  IADD3 R6, R12, 0x21, RZ ;  /* 0x000000210c067810 */ /* 0x000fe20007ffe0ff */
[----:B------:R2:W2:Y:S01]  /*4e10*/  MUFU.TANH R21, R141 ;  /* 0x0000008d00157308 */ /* 0x0004a20000002400 */
[----:B------:R-:W-:Y:S01]  /*4e20*/  FSEL R5, R146, -INF , !P0 ;  /* 0xff80000092057808 */ /* 0x000fe20004000000 */
[----:B-1----:R-:W-:Y:S01]  /*4e30*/  FMUL.FTZ R164, R167, c[0x0][0x2ec] ;  /* 0x0000bb00a7a47a20 */ /* 0x002fe20000410000 */
[----:B---3--:R-:W-:Y:S02]  /*4e40*/  FSEL R25, R28, -INF , !P3 ;  /* 0xff8000001c197808 */ /* 0x008fe40005800000 */
[----:B------:R-:W-:Y:S02]  /*4e50*/  FSEL R26, R30, -INF , !P5 ;  /* 0xff8000001e1a7808 */ /* 0x000fe40006800000 */
[----:B------:R-:W-:Y:S01]  /*4e60*/  FSEL R27, R29, -INF , !P2 ;  /* 0xff8000001d1b7808 */ /* 0x000fe20005000000 */
[----:B------:R-:W1:Y:S01]  /*4e70*/  MUFU.TANH R168, R163 ;  /* 0x000000a300a87308 */ /* 0x000e620000002400 */
[----:B------:R-:W-:-:S02]  /*4e80*/  FSEL R24, R31, -INF , !P4 ;  /* 0xff8000001f187808 */ /* 0x000fc40006000000 */
[----:B------:R-:W-:Y:S02]  /*4e90*/  FSEL R23, R16, -INF , !P1 ;  /* 0xff80000010177808 */ /* 0x000fe40004800000 */
[-C--:B------:R-:W-:Y:S02]  /*4ea0*/  ISETP.GE.AND P0, PT, R15, R221.reuse, PT ;  /* 0x000000dd0f00720c */ /* 0x080fe40003f06270 */
[-C--:B------:R-:W-:Y:S01]  /*4eb0*/  ISETP.GE.AND P3, PT, R18, R221.reuse, PT ;  /* 0x000000dd1200720c */ /* 0x080fe20003f66270 */
[----:B------:R3:W-:Y:S01]  /*4ec0*/  MUFU.TANH R15, R152 ;  /* 0x00000098000f7308 */ /* 0x0007e20000002400 */
[-C--:B------:R-:W-:Y:S01]  /*4ed0*/  ISETP.GE.AND P5, PT, R7, R226.reuse, PT ;  /* 0x000000e20700720c */ /* 0x080fe20003fa6270 */
[----:B--2---:R-:W-:Y:S01]  /*4ee0*/  FMUL.FTZ R141, R177, c[0x0][0x2ec] ;  /* 0x0000bb00b18d7a20 */ /* 0x004fe20000410000 */
[----:B------:R-:W-:Y:S02]  /*4ef0*/  ISETP.GE.AND P2, PT, R7, R221, PT ;  /* 0x000000dd0700720c */ /* 0x000fe40003f46270 */
[----:B------:R-:W-:-:S02]  /*4f00*/  ISETP.GE.AND P4, PT, R6, R226, PT ;  /* 0x000000e20600720c */ /* 0x000fc40003f86270 */
[----:B------:R-:W-:Y:S01]  /*4f10*/  ISETP.GE.AND P1, PT, R6, R221, PT ;  /* 0x000000dd0600720c */ /* 0x000fe20003f26270 */
[----:B------:R-:W-:Y:S01]  /*4f20*/  MUFU.TANH R171, R161 ;  /* 0x000000a100ab7308 */ /* 0x000fe20000002400 */
[C---:B------:R-:W-:Y:S02]  /*4f30*/  IADD3 R7, R12.reuse, 0x28, RZ ;  /* 0x000000280c077810 */ /* 0x040fe40007ffe0ff */
[----:B------:R-:W-:Y:S02]  /*4f40*/  IADD3 R6, R12, 0x29, RZ ;  /* 0x000000290c067810 */ /* 0x000fe40007ffe0ff */
[----:B------:R-:W-:Y:S02]  /*4f50*/  FSEL R22, R17, -INF , !P0 ;  /* 0xff80000011167808 */ /* 0x000fe40004000000 */
[----:B----4-:R-:W-:Y:S01]  /*4f60*/  FSEL R20, R20, -INF , !P3 ;  /* 0xff80000014147808 */ /* 0x010fe20005800000 */
[----:B---3--:R-:W-:Y:S01]  /*4f70*/  FMUL.FTZ R152, R154, c[0x0][0x2ec] ;  /* 0x0000bb009a987a20 */ /* 0x008fe20000410000 */
[----:B------:R-:W2:Y:S01]  /*4f80*/  MUFU.TANH R170, R162 ;  /* 0x000000a200aa7308 */ /* 0x000ea20000002400 */
[----:B-----5:R-:W-:-:S02]  /*4f90*/  FSEL R169, R169, -INF , !P5 ;  /* 0xff800000a9a97808 */ /* 0x020fc40006800000 */
[-C--:B------:R-:W-:Y:S02]  /*4fa0*/  ISETP.GE.AND P0, PT, R7, R226.reuse, PT ;  /* 0x000000e20700720c */ /* 0x080fe40003f06270 */
[C---:B------:R-:W-:Y:S02]  /*4fb0*/  ISETP.GE.AND P3, PT, R6.reuse, R226, PT ;  /* 0x000000e20600720c */ /* 0x040fe40003f66270 */
[----:B------:R-:W-:Y:S01]  /*4fc0*/  ISETP.GE.AND P5, PT, R6, R221, PT ;  /* 0x000000dd0600720c */ /* 0x000fe20003fa6270 */
[----:B------:R-:W-:Y:S01]  /*4fd0*/  MUFU.TANH R165, R165 ;  /* 0x000000a500a57308 */ /* 0x000fe20000002400 */
[----:B------:R-:W-:Y:S02]  /*4fe0*/  IADD3 R6, R12, 0x31, RZ ;  /* 0x000000310c067810 */ /* 0x000fe40007ffe0ff */
[----:B------:R-:W-:Y:S02]  /*4ff0*/  FSEL R167, R13, -INF , !P0 ;  /* 0xff8000000da77808 */ /* 0x000fe40004000000 */
[----:B------:R-:W-:-:S02]  /*5000*/  FSEL R156, R156, -INF , !P6 ;  /* 0xff8000009c9c7808 */ /* 0x000fc40007000000 */
[-C--:B------:R-:W-:Y:S01]  /*5010*/  ISETP.GE.AND P0, PT, R6, R221.reuse, PT ;  /* 0x000000dd0600720c */ /* 0x080fe20003f06270 */
[----:B------:R-:W3:Y:S01]  /*5020*/  MUFU.TANH R166, R166 ;  /* 0x000000a600a67308 */ /* 0x000ee20000002400 */
[----:B------:R-:W-:Y:S02]  /*5030*/  ISETP.GE.AND P6, PT, R18, R226, PT ;  /* 0x000000e21200720c */ /* 0x000fe40003fc6270 */
[----:B------:R-:W-:Y:S02]  /*5040*/  FSEL R140, R140, -INF , !P0 ;  /* 0xff8000008c8c7808 */ /* 0x000fe40004000000 */
[----:B------:R-:W-:Y:S02]  /*5050*/  FSEL R21, R21, -INF , !P6 ;  /* 0xff80000015157808 */ /* 0x000fe40007000000 */
[----:B------:R-:W-:Y:S01]  /*5060*/  ISETP.NE.AND P0, PT, R2, 0x2, PT ;  /* 0x000000020200780c */ /* 0x000fe20003f05270 */
[----:B------:R-:W4:Y:S01]  /*5070*/  MUFU.TANH R164, R164 ;  /* 0x000000a400a47308 */ /* 0x000f220000002400 */
[----:B------:R-:W-:-:S02]  /*5080*/  ISETP.GE.AND P6, PT, R7, R221, PT ;  /* 0x000000dd0700720c */ /* 0x000fc40003fc6270 */
[----:B------:R-:W-:Y:S02]  /*5090*/  IADD3 R7, R12, 0x30, RZ ;  /* 0x000000300c077810 */ /* 0x000fe40007ffe0ff */
[----:B-1----:R-:W-:Y:S02]  /*50a0*/  FSEL R168, R168, -INF , !P1 ;  /* 0xff800000a8a87808 */ /* 0x002fe40004800000 */
[----:B--2---:R-:W-:Y:S01]  /*50b0*/  FSEL R170, R170, -INF , !P2 ;  /* 0xff800000aaaa7808 */ /* 0x004fe20005000000 */
[----:B------:R-:W-:Y:S01]  /*50c0*/  MUFU.TANH R153, R153 ;  /* 0x0000009900997308 */ /* 0x000fe20000002400 */
[----:B------:R-:W-:Y:S02]  /*50d0*/  FSEL R171, R171, -INF , !P4 ;  /* 0xff800000abab7808 */ /* 0x000fe40006000000 */
[----:B------:R-:W-:Y:S02]  /*50e0*/  ISETP.GE.AND P1, PT, R6, R226, PT ;  /* 0x000000e20600720c */ /* 0x000fe40003f26270 */
[----:B---3--:R-:W-:-:S02]  /*50f0*/  FSEL R166, R166, -INF , !P6 ;  /* 0xff800000a6a67808 */ /* 0x008fc40007000000 */
[----:B------:R-:W-:Y:S01]  /*5100*/  FSEL R165, R165, -INF , !P3 ;  /* 0xff800000a5a57808 */ /* 0x000fe20005800000 */
[----:B------:R-:W1:Y:S01]  /*5110*/  MUFU.TANH R152, R152 ;  /* 0x0000009800987308 */ /* 0x000e620000002400 */
[CC--:B------:R-:W-:Y:S02]  /*5120*/  ISETP.GE.AND P2, PT, R7.reuse, R226.reuse, PT ;  /* 0x000000e20700720c */ /* 0x0c0fe40003f46270 */
[-C--:B------:R-:W-:Y:S02]  /*5130*/  ISETP.GE.AND P4, PT, R7, R221.reuse, PT ;  /* 0x000000dd0700720c */ /* 0x080fe40003f86270 */
[C---:B------:R-:W-:Y:S02]  /*5140*/  ISETP.GE.AND P6, PT, R12.reuse, R226, PT ;  /* 0x000000e20c00720c */ /* 0x040fe40003fc6270 */
[C---:B------:R-:W-:Y:S01]  /*5150*/  ISETP.GE.AND P3, PT, R12.reuse, R221, PT ;  /* 0x000000dd0c00720c */ /* 0x040fe20003f66270 */
[----:B------:R-:W2:Y:S01]  /*5160*/  MUFU.TANH R143, R143 ;  /* 0x0000008f008f7308 */ /* 0x000ea20000002400 */
[----:B------:R-:W-:-:S02]  /*5170*/  IADD3 R6, R12, 0x38, RZ ;  /* 0x000000380c067810 */ /* 0x000fc40007ffe0ff */
[----:B------:R-:W-:Y:S02]  /*5180*/  IADD3 R12, R12, 0x39, RZ ;  /* 0x000000390c0c7810 */ /* 0x000fe40007ffe0ff */
[----:B----4-:R-:W-:Y:S02]  /*5190*/  FSEL R164, R164, -INF , !P5 ;  /* 0xff800000a4a47808 */ /* 0x010fe40006800000 */
[----:B------:R-:W-:Y:S01]  /*51a0*/  FSEL R155, R15, -INF , !P2 ;  /* 0xff8000000f9b7808 */ /* 0x000fe20005000000 */
[----:B------:R-:W3:Y:S01]  /*51b0*/  MUFU.TANH R141, R141 ;  /* 0x0000008d008d7308 */ /* 0x000ee20000002400 */
[----:B-1----:R-:W-:Y:S02]  /*51c0*/  FSEL R152, R152, -INF , !P4 ;  /* 0xff80000098987808 */ /* 0x002fe40006000000 */
[----:B------:R-:W-:Y:S02]  /*51d0*/  FSEL R153, R153, -INF , !P1 ;  /* 0xff80000099997808 */ /* 0x000fe40004800000 */
[----:B------:R-:W-:-:S02]  /*51e0*/  ISETP.GE.AND P5, PT, R6, R226, PT ;  /* 0x000000e20600720c */ /* 0x000fc40003fa6270 */
[-C--:B------:R-:W-:Y:S01]  /*51f0*/  ISETP.GE.AND P2, PT, R6, R221.reuse, PT ;  /* 0x000000dd0600720c */ /* 0x080fe20003f46270 */
[----:B------:R-:W1:Y:S01]  /*5200*/  MUFU.TANH R142, R142 ;  /* 0x0000008e008e7308 */ /* 0x000e620000002400 */
[----:B------:R-:W-:Y:S01]  /*5210*/  BAR.SYNC.DEFER_BLOCKING 0x0 ;  /* 0x0000000000007b1d */ /* 0x000fe20000010000 */
[C---:B------:R-:W-:Y:S02]  /*5220*/  ISETP.GE.AND P4, PT, R12.reuse, R226, PT ;  /* 0x000000e20c00720c */ /* 0x040fe40003f86270 */
[----:B------:R-:W-:Y:S02]  /*5230*/  ISETP.GE.AND P1, PT, R12, R221, PT ;  /* 0x000000dd0c00720c */ /* 0x000fe40003f26270 */
[----:B--2---:R-:W-:Y:S02]  /*5240*/  FSEL R143, R143, -INF , !P5 ;  /* 0xff8000008f8f7808 */ /* 0x004fe40006800000 */
[----:B------:R-:W2:Y:S01]  /*5250*/  MUFU.TANH R150, R150 ;  /* 0x0000009600967308 */ /* 0x000ea20000002400 */
[----:B------:R-:W-:-:S02]  /*5260*/  FSEL R7, R0, -INF , !P6 ;  /* 0xff80000000077808 */ /* 0x000fc40007000000 */
[----:B------:R-:W-:Y:S02]  /*5270*/  FSEL R134, R134, -INF , !P3 ;  /* 0xff80000086867808 */ /* 0x000fe40005800000 */
[----:B---3--:R-:W-:Y:S02]  /*5280*/  FSEL R141, R141, -INF , !P4 ;  /* 0xff8000008d8d7808 */ /* 0x008fe40006000000 */
[----:B-1----:R-:W-:Y:S02]  /*5290*/  FSEL R142, R142, -INF , !P2 ;  /* 0xff8000008e8e7808 */ /* 0x002fe40005000000 */
[----:B--2---:R-:W-:Y:S01]  /*52a0*/  FSEL R150, R150, -INF , !P1 ;  /* 0xff80000096967808 */ /* 0x004fe20004800000 */
[----:B------:R-:W-:Y:S05]  /*52b0*/  @!P0 BRA `(.L_x_38) ;  /* 0x0000016000008947 */ /* 0x000fea0003800000 */
[----:B------:R-:W-:-:S04]  /*52c0*/  IADD3 R9, R2, -0x3, RZ ;  /* 0xfffffffd02097810 */ /* 0x000fc80007ffe0ff */
[----:B------:R-:W-:Y:S01]  /*52d0*/  SHF.R.S32.HI R0, RZ, 0x1f, R9 ;  /* 0x0000001fff007819 */ /* 0x000fe20000011409 */
[----:B------:R-:W-:-:S04]  /*52e0*/  IMAD.WIDE.U32 R10, R9, c[0x0][0x198], RZ ;  /* 0x00006600090a7a25 */ /* 0x000fc800078e00ff */
[----:B------:R-:W-:Y:S01]  /*52f0*/  IMAD R0, R0, c[0x0][0x198], RZ ;  /* 0x0000660000007a24 */ /* 0x000fe200078e02ff */
[----:B------:R-:W-:-:S03]  /*5300*/  LEA R6, P0, R10, R214, 0x6 ;  /* 0x000000d60a067211 */ /* 0x000fc600078030ff */
[----:B------:R-:W-:Y:S01]  /*5310*/  IMAD R0, R9, c[0x0][0x19c], R0 ;  /* 0x0000670009007a24 */ /* 0x000fe200078e0200 */
[----:B------:R-:W-:-:S03]  /*5320*/  LEA R8, P1, R6, c[0x0][0x168], 0x1 ;  /* 0x00005a0006087a11 */ /* 0x000fc600078208ff */
[----:B------:R-:W-:-:S05]  /*5330*/  IMAD.IADD R9, R11, 0x1, R0 ;  /* 0x000000010b097824 */ /* 0x000fca00078e0200 */
        /* <DEDUP_REMOVED lines=14> */
.L_x_38:
[----:B-1----:R-:W-:Y:S01]  /*5420*/  FMNMX.FTZ R9, R3, R134, !PT ;  /* 0x0000008603097209 */ /* 0x002fe20007810000 */
[----:B------:R-:W-:Y:S01]  /*5430*/  LDSM.16.MT88.4 R16, [R200+0x12000] ;  /* 0x01200000c810783b */ /* 0x000fe20000004200 */
        /* <DEDUP_REMOVED lines=43> */
[----:B------:R-:W-:Y:S01]  /*56f0*/  FSETP.NEU.FTZ.AND P0, PT, R0, -INF , PT ;  /* 0xff8000000000780b */ /* 0x000fe20003f1d000 */
[----:B------:R-:W-:Y:S01]  /*5700*/  LDSM.16.MT88.4 R8, [R197+0x12000] ;  /* 0x01200000c508783b */ /* 0x000fe20000004200 */
[C---:B------:R-:W-:Y:S01]  /*5710*/  FSETP.NEU.FTZ.AND P1, PT, R236.reuse, -INF , PT ;  /* 0xff800000ec00780b */ /* 0x040fe20003f3d000 */
[----:B------:R-:W-:Y:S01]  /*5720*/  FMUL.FTZ R154, R236, c[0x0][0x23c] ;  /* 0x00008f00ec9a7a20 */ /* 0x000fe20000410000 */
[----:B------:R-:W-:Y:S02]  /*5730*/  FSEL R151, R151, RZ, P0 ;  /* 0x000000ff97977208 */ /* 0x000fe40000000000 */
[----:B------:R-:W-:Y:S02]  /*5740*/  FSEL R6, R0, RZ, P0 ;  /* 0x000000ff00067208 */ /* 0x000fe40000000000 */
[----:B------:R-:W-:Y:S01]  /*5750*/  FSEL R154, R154, RZ, P1 ;  /* 0x000000ff9a9a7208 */ /* 0x000fe20000800000 */
[--C-:B------:R-:W-:Y:S01]  /*5760*/  FFMA.FTZ R144, R134, c[0x0][0x23c], -R151.reuse ;  /* 0x00008f0086907a23 */ /* 0x100fe20000010897 */
[----:B------:R-:W-:Y:S01]  /*5770*/  ISETP.GE.AND P0, PT, R2, 0x3, PT ;  /* 0x000000030200780c */ /* 0x000fe20003f06270 */
[----:B------:R-:W-:-:S02]  /*5780*/  FFMA.FTZ R134, R14, c[0x0][0x23c], -R151 ;  /* 0x00008f000e867a23 */ /* 0x000fc40000010897 */
[--C-:B------:R-:W-:Y:S01]  /*5790*/  FFMA.FTZ R146, R145, c[0x0][0x23c], -R154.reuse ;  /* 0x00008f0091927a23 */ /* 0x100fe2000001089a */
[----:B------:R-:W1:Y:S01]  /*57a0*/  LDSM.16.MT88.4 R12, [R198+0x12000] ;  /* 0x01200000c60c783b */ /* 0x000e620000004200 */
[--C-:B------:R-:W-:Y:S01]  /*57b0*/  FFMA.FTZ R145, R5, c[0x0][0x23c], -R154.reuse ;  /* 0x00008f0005917a23 */ /* 0x100fe2000001089a */
[----:B------:R-:W-:Y:S01]  /*57c0*/  FSEL R5, R236, RZ, P1 ;  /* 0x000000ffec057208 */ /* 0x000fe20000800000 */
[----:B------:R-:W-:Y:S01]  /*57d0*/  FFMA.FTZ R147, R135, c[0x0][0x23c], -R154 ;  /* 0x00008f0087937a23 */ /* 0x000fe2000001089a */
[----:B------:R-:W-:Y:S01]  /*57e0*/  MUFU.EX2 R144, R144 ;  /* 0x0000009000907308 */ /* 0x000fe20000000800 */
[----:B------:R-:W-:Y:S02]  /*57f0*/  FFMA.FTZ R135, R4, c[0x0][0x23c], -R151 ;  /* 0x00008f0004877a23 */ /* 0x000fe40000010897 */
[----:B------:R-:W-:Y:S02]  /*5800*/  FADD.FTZ R4, R132, -R5 ;  /* 0x8000000584047221 */ /* 0x000fe40000010000 */
[----:B------:R-:W-:-:S02]  /*5810*/  FADD.FTZ R6, R3, -R6 ;  /* 0x8000000603067221 */ /* 0x000fc40000010000 */
[--C-:B------:R-:W-:Y:S01]  /*5820*/  FFMA.FTZ R148, R7, c[0x0][0x23c], -R154.reuse ;  /* 0x00008f0007947a23 */ /* 0x100fe2000001089a */
[----:B------:R-:W-:Y:S01]  /*5830*/  MUFU.EX2 R147, R147 ;  /* 0x0000009300937308 */ /* 0x000fe20000000800 */
[----:B------:R-:W-:Y:S02]  /*5840*/  FFMA.FTZ R149, R156, c[0x0][0x23c], -R151 ;  /* 0x00008f009c957a23 */ /* 0x000fe40000010897 */
[----:B------:R-:W-:Y:S02]  /*5850*/  FMUL.FTZ R132, R4, c[0x0][0x23c] ;  /* 0x00008f0004847a20 */ /* 0x000fe40000410000 */
[----:B------:R-:W-:Y:S02]  /*5860*/  FMUL.FTZ R3, R6, c[0x0][0x23c] ;  /* 0x00008f0006037a20 */ /* 0x000fe40000410000 */
[--C-:B------:R-:W-:Y:S01]  /*5870*/  FFMA.FTZ R156, R25, c[0x0][0x23c], -R154.reuse ;  /* 0x00008f00199c7a23 */ /* 0x100fe2000001089a */
[----:B------:R-:W2:Y:S01]  /*5880*/  MUFU.EX2 R148, R148 ;  /* 0x0000009400947308 */ /* 0x000ea20000000800 */
[----:B------:R-:W-:-:S02]  /*5890*/  FFMA.FTZ R157, R27, c[0x0][0x23c], -R154 ;  /* 0x00008f001b9d7a23 */ /* 0x000fc4000001089a */
[--C-:B------:R-:W-:Y:S02]  /*58a0*/  FFMA.FTZ R158, R23, c[0x0][0x23c], -R154.reuse ;  /* 0x00008f00179e7a23 */ /* 0x100fe4000001089a */
[----:B------:R-:W-:Y:S02]  /*58b0*/  FFMA.FTZ R159, R21, c[0x0][0x23c], -R154 ;  /* 0x00008f00159f7a23 */ /* 0x000fe4000001089a */
[--C-:B------:R-:W-:Y:S01]  /*58c0*/  FFMA.FTZ R160, R26, c[0x0][0x23c], -R151.reuse ;  /* 0x00008f001aa07a23 */ /* 0x100fe20000010897 */
[----:B------:R-:W-:Y:S01]  /*58d0*/  MUFU.EX2 R146, R146 ;  /* 0x0000009200927308 */ /* 0x000fe20000000800 */
[--C-:B------:R-:W-:Y:S02]  /*58e0*/  FFMA.FTZ R163, R24, c[0x0][0x23c], -R151.reuse ;  /* 0x00008f0018a37a23 */ /* 0x100fe40000010897 */
[--C-:B------:R-:W-:Y:S01]  /*58f0*/  FFMA.FTZ R161, R22, c[0x0][0x23c], -R151.reuse ;  /* 0x00008f0016a17a23 */ /* 0x100fe20000010897 */
[----:B------:R-:W-:Y:S01]  /*5900*/  LDSM.16.MT88.4 R24, [R200+0x14800] ;  /* 0x01480000c818783b */ /* 0x000fe20000004200 */
[----:B------:R-:W-:-:S02]  /*5910*/  FFMA.FTZ R162, R20, c[0x0][0x23c], -R151 ;  /* 0x00008f0014a27a23 */ /* 0x000fc40000010897 */
[--C-:B------:R-:W-:Y:S01]  /*5920*/  FFMA.FTZ R172, R171, c[0x0][0x23c], -R154.reuse ;  /* 0x00008f00abac7a23 */ /* 0x100fe2000001089a */
[----:B------:R-:W3:Y:S01]  /*5930*/  MUFU.EX2 R145, R145 ;  /* 0x0000009100917308 */ /* 0x000ee20000000800 */
[----:B--2---:R-:W-:Y:S01]  /*5940*/  F2FP.PACK_AB R4, R147, R148 ;  /* 0x000000949304723e */ /* 0x004fe200000000ff */
[----:B------:R-:W-:Y:S01]  /*5950*/  LDSM.16.MT88.4 R20, [R198+0x14800] ;  /* 0x01480000c614783b */ /* 0x000fe20000004200 */
[--C-:B------:R-:W-:Y:S02]  /*5960*/  FFMA.FTZ R174, R165, c[0x0][0x23c], -R154.reuse ;  /* 0x00008f00a5ae7a23 */ /* 0x100fe4000001089a */
[--C-:B------:R-:W-:Y:S02]  /*5970*/  FFMA.FTZ R169, R169, c[0x0][0x23c], -R154.reuse ;  /* 0x00008f00a9a97a23 */ /* 0x100fe4000001089a */
[----:B------:R-:W-:Y:S01]  /*5980*/  FFMA.FTZ R167, R167, c[0x0][0x23c], -R154 ;  /* 0x00008f00a7a77a23 */ /* 0x000fe2000001089a */
[----:B------:R-:W2:Y:S01]  /*5990*/  MUFU.EX2 R135, R135 ;  /* 0x0000008700877308 */ /* 0x000ea20000000800 */
[----:B------:R-:W-:-:S02]  /*59a0*/  FFMA.FTZ R165, R170, c[0x0][0x23c], -R151 ;  /* 0x00008f00aaa57a23 */ /* 0x000fc40000010897 */
[--C-:B------:R-:W-:Y:S02]  /*59b0*/  FFMA.FTZ R168, R168, c[0x0][0x23c], -R151.reuse ;  /* 0x00008f00a8a87a23 */ /* 0x100fe40000010897 */
[--C-:B------:R-:W-:Y:S02]  /*59c0*/  FFMA.FTZ R166, R166, c[0x0][0x23c], -R151.reuse ;  /* 0x00008f00a6a67a23 */ /* 0x100fe40000010897 */
[----:B------:R-:W-:Y:S01]  /*59d0*/  FFMA.FTZ R171, R164, c[0x0][0x23c], -R151 ;  /* 0x00008f00a4ab7a23 */ /* 0x000fe20000010897 */
[----:B------:R-:W-:Y:S01]  /*59e0*/  MUFU.EX2 R134, R134 ;  /* 0x0000008600867308 */ /* 0x000fe20000000800 */
[----:B---3--:R-:W-:Y:S01]  /*59f0*/  F2FP.PACK_AB R6, R145, R146 ;  /* 0x000000929106723e */ /* 0x008fe200000000ff */
[--C-:B------:R-:W-:Y:S02]  /*5a00*/  FFMA.FTZ R164, R153, c[0x0][0x23c], -R154.reuse ;  /* 0x00008f0099a47a23 */ /* 0x100fe4000001089a */
[--C-:B------:R-:W-:Y:S02]  /*5a10*/  FFMA.FTZ R155, R155, c[0x0][0x23c], -R154.reuse ;  /* 0x00008f009b9b7a23 */ /* 0x100fe4000001089a */
[----:B------:R-:W-:-:S02]  /*5a20*/  FFMA.FTZ R153, R143, c[0x0][0x23c], -R154 ;  /* 0x00008f008f997a23 */ /* 0x000fc4000001089a */
[----:B------:R-:W3:Y:S01]  /*5a30*/  MUFU.EX2 R149, R149 ;  /* 0x0000009500957308 */ /* 0x000ee20000000800 */
[----:B--2---:R-:W-:Y:S01]  /*5a40*/  F2FP.PACK_AB R5, R135, R144 ;  /* 0x000000908705723e */ /* 0x004fe200000000ff */
[--C-:B------:R-:W-:Y:S02]  /*5a50*/  FFMA.FTZ R152, R152, c[0x0][0x23c], -R151.reuse ;  /* 0x00008f0098987a23 */ /* 0x100fe40000010897 */
[--C-:B------:R-:W-:Y:S02]  /*5a60*/  FFMA.FTZ R173, R140, c[0x0][0x23c], -R151.reuse ;  /* 0x00008f008cad7a23 */ /* 0x100fe40000010897 */
[--C-:B------:R-:W-:Y:S02]  /*5a70*/  FFMA.FTZ R170, R142, c[0x0][0x23c], -R151.reuse ;  /* 0x00008f008eaa7a23 */ /* 0x100fe40000010897 */
        /* <DEDUP_REMOVED lines=17> */
[C---:B-1----:R-:W-:Y:S01]  /*5b90*/  HMMA.16816.F32 R120, R4.reuse, R12, R120 ;  /* 0x0000000c0478723c */ /* 0x042fe20000001878 */
[-C--:B------:R-:W-:Y:S01]  /*5ba0*/  FMUL.FTZ R129, R129, R132.reuse ;  /* 0x0000008481817220 */ /* 0x080fe20000410000 */
[----:B------:R-:W-:Y:S01]  /*5bb0*/  MUFU.EX2 R158, R158 ;  /* 0x0000009e009e7308 */ /* 0x000fe20000000800 */
[-C--:B------:R-:W-:Y:S02]  /*5bc0*/  FMUL.FTZ R130, R130, R3.reuse ;  /* 0x0000000382827220 */ /* 0x080fe40000410000 */
[-C--:B------:R-:W-:Y:S02]  /*5bd0*/  FMUL.FTZ R131, R131, R3.reuse ;  /* 0x0000000383837220 */ /* 0x080fe40000410000 */
[-C--:B------:R-:W-:Y:S01]  /*5be0*/  FMUL.FTZ R124, R124, R132.reuse ;  /* 0x000000847c7c7220 */ /* 0x080fe20000410000 */
[----:B------:R-:W-:Y:S01]  /*5bf0*/  HMMA.16816.F32 R116, R4, R14, R116 ;  /* 0x0000000e0474723c */ /* 0x000fe20000001874 */
[----:B------:R-:W1:Y:S01]  /*5c00*/  LDSM.16.MT88.4 R12, [R200+0x14000] ;  /* 0x01400000c80c783b */ /* 0x000e620000004200 */
        /* <DEDUP_REMOVED lines=13> */
[----:B------:R-:W3:Y:S01]  /*5ce0*/  LDSM.16.MT88.4 R16, [R196+0x12000] ;  /* 0x01200000c410783b */ /* 0x000ee20000004200 */
[-C--:B------:R-:W-:Y:S01]  /*5cf0*/  FMUL.FTZ R110, R110, R3.reuse ;  /* 0x000000036e6e7220 */ /* 0x080fe20000410000 */
[----:B------:R-:W4:Y:S01]  /*5d00*/  MUFU.EX2 R163, R163 ;  /* 0x000000a300a37308 */ /* 0x000f220000000800 */
[----:B------:R-:W-:-:S02]  /*5d10*/  FMUL.FTZ R111, R111, R3 ;  /* 0x000000036f6f7220 */ /* 0x000fc40000410000 */
[-C--:B------:R-:W-:Y:S01]  /*5d20*/  FMUL.FTZ R36, R36, R132.reuse ;  /* 0x0000008424247220 */ /* 0x080fe20000410000 */
[C---:B------:R-:W-:Y:S01]  /*5d30*/  HMMA.16816.F32 R112, R4.reuse, R8, R112 ;  /* 0x000000080470723c */ /* 0x040fe20000001870 */
[-C--:B------:R-:W-:Y:S02]  /*5d40*/  FMUL.FTZ R37, R37, R132.reuse ;  /* 0x0000008425257220 */ /* 0x080fe40000410000 */
[-C--:B------:R-:W-:Y:S01]  /*5d50*/  FMUL.FTZ R38, R38, R3.reuse ;  /* 0x0000000326267220 */ /* 0x080fe20000410000 */
[----:B------:R-:W-:Y:S01]  /*5d60*/  MUFU.EX2 R161, R161 ;  /* 0x000000a100a17308 */ /* 0x000fe20000000800 */
[----:B------:R-:W-:Y:S02]  /*5d70*/  FMUL.FTZ R39, R39, R3 ;  /* 0x0000000327277220 */ /* 0x000fe40000410000 */
[-C--:B------:R-:W-:Y:S01]  /*5d80*/  FMUL.FTZ R40, R40, R132.reuse ;  /* 0x0000008428287220 */ /* 0x080fe20000410000 */
[----:B------:R-:W-:Y:S01]  /*5d90*/  HMMA.16816.F32 R108, R4, R10, R108 ;  /* 0x0000000a046c723c */ /* 0x000fe2000000186c */
[----:B------:R-:W5:Y:S01]  /*5da0*/  LDSM.16.MT88.4 R8, [R198+0x14000] ;  /* 0x01400000c608783b */ /* 0x000f620000004200 */
[----:B------:R-:W-:-:S02]  /*5db0*/  FMUL.FTZ R41, R41, R132 ;  /* 0x0000008429297220 */ /* 0x000fc40000410000 */
[-C--:B------:R-:W-:Y:S01]  /*5dc0*/  FMUL.FTZ R42, R42, R3.reuse ;  /* 0x000000032a2a7220 */ /* 0x080fe20000410000 */
[----:B------:R-:W2:Y:S01]  /*5dd0*/  MUFU.EX2 R162, R162 ;  /* 0x000000a200a27308 */ /* 0x000ea20000000800 */
[-C--:B------:R-:W-:Y:S02]  /*5de0*/  FMUL.FTZ R43, R43, R3.reuse ;  /* 0x000000032b2b7220 */ /* 0x080fe40000410000 */
[C---:B-1----:R-:W-:Y:S01]  /*5df0*/  HMMA.16816.F32 R36, R4.reuse, R12, R36 ;  /* 0x0000000c0424723c */ /* 0x042fe20000001824 */
[-C--:B------:R-:W-:Y:S02]  /*5e00*/  FMUL.FTZ R104, R104, R132.reuse ;  /* 0x0000008468687220 */ /* 0x080fe40000410000 */
[-C--:B------:R-:W-:Y:S02]  /*5e10*/  FMUL.FTZ R105, R105, R132.reuse ;  /* 0x0000008469697220 */ /* 0x080fe40000410000 */
[-C--:B------:R-:W-:Y:S01]  /*5e20*/  FMUL.FTZ R106, R106, R3.reuse ;  /* 0x000000036a6a7220 */ /* 0x080fe20000410000 */
[----:B------:R-:W-:Y:S01]  /*5e30*/  MUFU.EX2 R169, R169 ;  /* 0x000000a900a97308 */ /* 0x000fe20000000800 */
[----:B------:R-:W-:Y:S01]  /*5e40*/  FMUL.FTZ R107, R107, R3 ;  /* 0x000000036b6b7220 */ /* 0x000fe20000410000 */
[----:B------:R-:W-:Y:S01]  /*5e50*/  HMMA.16816.F32 R40, R4, R14, R40 ;  /* 0x0000000e0428723c */ /* 0x000fe20000001828 */
[----:B------:R-:W1:Y:S01]  /*5e60*/  LDSM.16.MT88.4 R12, [R196+0x14000] ;  /* 0x01400000c40c783b */ /* 0x000e620000004200 */
[----:B------:R-:W-:-:S02]  /*5e70*/  FMUL.FTZ R100, R100, R132 ;  /* 0x0000008464647220 */ /* 0x000fc40000410000 */
[-C--:B------:R-:W-:Y:S02]  /*5e80*/  FMUL.FTZ R101, R101, R132.reuse ;  /* 0x0000008465657220 */ /* 0x080fe40000410000 */
[-C--:B------:R-:W-:Y:S01]  /*5e90*/  FMUL.FTZ R102, R102, R3.reuse ;  /* 0x0000000366667220 */ /* 0x080fe20000410000 */
[----:B------:R-:W1:Y:S01]  /*5ea0*/  MUFU.EX2 R172, R172 ;  /* 0x000000ac00ac7308 */ /* 0x000e620000000800 */
[-C--:B------:R-:W-:Y:S02]  /*5eb0*/  FMUL.FTZ R103, R103, R3.reuse ;  /* 0x0000000367677220 */ /* 0x080fe40000410000 */
[-C--:B------:R-:W-:Y:S01]  /*5ec0*/  FMUL.FTZ R44, R44, R132.reuse ;  /* 0x000000842c2c7220 */ /* 0x080fe20000410000 */
[----:B---3--:R-:W-:Y:S01]  /*5ed0*/  HMMA.16816.F32 R104, R4, R16, R104 ;  /* 0x000000100468723c */ /* 0x008fe20000001868 */
[----:B------:R-:W-:Y:S02]  /*5ee0*/  FMUL.FTZ R45, R45, R132 ;  /* 0x000000842d2d7220 */ /* 0x000fe40000410000 */
[-C--:B------:R-:W-:Y:S01]  /*5ef0*/  FMUL.FTZ R46, R46, R3.reuse ;  /* 0x000000032e2e7220 */ /* 0x080fe20000410000 */
[----:B------:R-:W-:Y:S01]  /*5f00*/  MUFU.EX2 R167, R167 ;  /* 0x000000a700a77308 */ /* 0x000fe20000000800 */
[----:B------:R-:W-:-:S02]  /*5f10*/  FMUL.FTZ R47, R47, R3 ;  /* 0x000000032f2f7220 */ /* 0x000fc40000410000 */
[-C--:B------:R-:W-:Y:S01]  /*5f20*/  FMUL.FTZ R48, R48, R132.reuse ;  /* 0x0000008430307220 */ /* 0x080fe20000410000 */
[C---:B------:R-:W-:Y:S01]  /*5f30*/  HMMA.16816.F32 R100, R4.reuse, R18, R100 ;  /* 0x000000120464723c */ /* 0x040fe20000001864 */
[-C--:B------:R-:W-:Y:S01]  /*5f40*/  FMUL.FTZ R49, R49, R132.reuse ;  /* 0x0000008431317220 */ /* 0x080fe20000410000 */
[----:B------:R-:W3:Y:S01]  /*5f50*/  LDSM.16.MT88.4 R16, [R197+0x14000] ;  /* 0x01400000c510783b */ /* 0x000ee20000004200 */
[-C--:B------:R-:W-:Y:S01]  /*5f60*/  FMUL.FTZ R50, R50, R3.reuse ;  /* 0x0000000332327220 */ /* 0x080fe20000410000 */
[----:B------:R-:W-:Y:S01]  /*5f70*/  MUFU.EX2 R174, R174 ;  /* 0x000000ae00ae7308 */ /* 0x000fe20000000800 */
[----:B------:R-:W-:Y:S02]  /*5f80*/  FMUL.FTZ R51, R51, R3 ;  /* 0x0000000333337220 */ /* 0x000fe40000410000 */
[-C--:B------:R-:W-:Y:S01]  /*5f90*/  FMUL.FTZ R60, R60, R132.reuse ;  /* 0x000000843c3c7220 */ /* 0x080fe20000410000 */
[----:B-----5:R-:W-:Y:S01]  /*5fa0*/  HMMA.16816.F32 R44, R4, R8, R44 ;  /* 0x00000008042c723c */ /* 0x020fe2000000182c */
[----:B------:R-:W-:-:S02]  /*5fb0*/  FMUL.FTZ R61, R61, R132 ;  /* 0x000000843d3d7220 */ /* 0x000fc40000410000 */
[-C--:B------:R-:W-:Y:S01]  /*5fc0*/  FMUL.FTZ R62, R62, R3.reuse ;  /* 0x000000033e3e7220 */ /* 0x080fe20000410000 */
[----:B------:R-:W-:Y:S01]  /*5fd0*/  MUFU.EX2 R165, R165 ;  /* 0x000000a500a57308 */ /* 0x000fe20000000800 */
[-C--:B------:R-:W-:Y:S02]  /*5fe0*/  FMUL.FTZ R63, R63, R3.reuse ;  /* 0x000000033f3f7220 */ /* 0x080fe40000410000 */
[-C--:B------:R-:W-:Y:S01]  /*5ff0*/  FMUL.FTZ R64, R64, R132.reuse ;  /* 0x0000008440407220 */ /* 0x080fe20000410000 */
[----:B------:R-:W-:Y:S01]  /*6000*/  HMMA.16816.F32 R48, R4, R10, R48 ;  /* 0x0000000a0430723c */ /* 0x000fe20000001830 */
[----:B------:R-:W5:Y:S01]  /*6010*/  LDSM.16.MT88.4 R8, [R200+0x16000] ;  /* 0x01600000c808783b */ /* 0x000f620000004200 */
[----:B------:R-:W-:Y:S02]  /*6020*/  FMUL.FTZ R65, R65, R132 ;  /* 0x0000008441417220 */ /* 0x000fe40000410000 */
[-C--:B------:R-:W-:Y:S01]  /*6030*/  FMUL.FTZ R66, R66, R3.reuse ;  /* 0x0000000342427220 */ /* 0x080fe20000410000 */
[----:B------:R-:W2:Y:S01]  /*6040*/  MUFU.EX2 R168, R168 ;  /* 0x000000a800a87308 */ /* 0x000ea20000000800 */
[----:B------:R-:W-:-:S02]  /*6050*/  FMUL.FTZ R67, R67, R3 ;  /* 0x0000000343437220 */ /* 0x000fc40000410000 */
        /* <DEDUP_REMOVED lines=24> */
[----:B------:R-:W1:Y:S01]  /*61e0*/  MUFU.EX2 R164, R164 ;  /* 0x000000a400a47308 */ /* 0x000e620000000800 */
        /* <DEDUP_REMOVED lines=12> */
[----:B------:R-:W-:Y:S01]  /*62b0*/  MUFU.EX2 R154, R154 ;  /* 0x0000009a009a7308 */ /* 0x000fe20000000800 */
        /* <DEDUP_REMOVED lines=26> */
[-C--:B------:R-:W-:Y:S02]  /*6460*/  FMUL.FTZ R99, R99, R3.reuse ;  /* 0x0000000363637220 */ /* 0x080fe40000410000 */
[----:B------:R-:W-:Y:S01]  /*6470*/  FFMA.FTZ R132, R229, R132, R148 ;  /* 0x00000084e5847223 */ /* 0x000fe20000010094 */
[----:B-----5:R-:W-:Y:S01]  /*6480*/  HMMA.16816.F32 R92, R4, R8, R92 ;  /* 0x00000008045c723c */ /* 0x020fe2000000185c */
[----:B------:R-:W-:-:S02]  /*6490*/  FFMA.FTZ R144, R227, R3, R144 ;  /* 0x00000003e3907223 */ /* 0x000fc40000010090 */
[----:B------:R-:W-:Y:S01]  /*64a0*/  FADD.FTZ R147, R147, R132 ;  /* 0x0000008493937221 */ /* 0x000fe20000010000 */
[----:B------:R-:W-:Y:S01]  /*64b0*/  MOV R132, R236 ;  /* 0x000000ec00847202 */ /* 0x000fe20000000f00 */
        /* <DEDUP_REMOVED lines=9> */
[----:B----4-:R-:W-:-:S02]  /*6550*/  F2FP.PACK_AB R5, R163, R160 ;  /* 0x000000a0a305723e */ /* 0x010fc400000000ff */
[----:B------:R-:W-:Y:S01]  /*6560*/  F2FP.PACK_AB R6, R159, R158 ;  /* 0x0000009e9f06723e */ /* 0x000fe200000000ff */
[----:B------:R-:W-:Y:S01]  /*6570*/  FADD.FTZ R157, R157, R156 ;  /* 0x0000009c9d9d7221 */ /* 0x000fe20000010000 */
[----:B------:R-:W-:-:S03]  /*6580*/  F2FP.PACK_AB R7, R162, R161 ;  /* 0x000000a1a207723e */ /* 0x000fc600000000ff */
[----:B------:R-:W-:-:S04]  /*6590*/  FADD.FTZ R158, R158, R157 ;  /* 0x0000009d9e9e7221 */ /* 0x000fc80000010000 */
[C---:B-1----:R-:W-:Y:S08]  /*65a0*/  HMMA.16816.F32 R128, R4.reuse, R12, R128 ;  /* 0x0000000c0480723c */ /* 0x042ff00000001880 */
[C---:B------:R-:W-:Y:S01]  /*65b0*/  HMMA.16816.F32 R124, R4.reuse, R14, R124 ;  /* 0x0000000e047c723c */ /* 0x040fe2000000187c */
[----:B------:R-:W1:Y:S07]  /*65c0*/  LDSM.16.MT88.4 R12, [R200+0x16800] ;  /* 0x01680000c80c783b */ /* 0x000e6e0000004200 */
[C---:B------:R-:W-:Y:S08]  /*65d0*/  HMMA.16816.F32 R36, R4.reuse, R24, R36 ;  /* 0x000000180424723c */ /* 0x040ff00000001824 */
[C---:B------:R-:W-:Y:S01]  /*65e0*/  HMMA.16816.F32 R40, R4.reuse, R26, R40 ;  /* 0x0000001a0428723c */ /* 0x040fe20000001828 */
[----:B------:R-:W2:Y:S07]  /*65f0*/  LDSM.16.MT88.4 R24, [R198+0x16800] ;  /* 0x01680000c618783b */ /* 0x000eae0000004200 */
[C---:B------:R-:W-:Y:S08]  /*6600*/  HMMA.16816.F32 R44, R4.reuse, R20, R44 ;  /* 0x00000014042c723c */ /* 0x040ff0000000182c */
[C---:B------:R-:W-:Y:S01]  /*6610*/  HMMA.16816.F32 R48, R4.reuse, R22, R48 ;  /* 0x000000160430723c */ /* 0x040fe20000001830 */
[----:B------:R-:W4:Y:S07]  /*6620*/  LDSM.16.MT88.4 R20, [R197+0x16800] ;  /* 0x01680000c514783b */ /* 0x000f2e0000004200 */
[C---:B---3--:R-:W-:Y:S08]  /*6630*/  HMMA.16816.F32 R52, R4.reuse, R16, R52 ;  /* 0x000000100434723c */ /* 0x048ff00000001834 */
[C---:B------:R-:W-:Y:S01]  /*6640*/  HMMA.16816.F32 R56, R4.reuse, R18, R56 ;  /* 0x000000120438723c */ /* 0x040fe20000001838 */
[----:B------:R-:W3:Y:S07]  /*6650*/  LDSM.16.MT88.4 R16, [R196+0x16800] ;  /* 0x01680000c410783b */ /* 0x000eee0000004200 */
        /* <DEDUP_REMOVED lines=18> */
[C---:B----4-:R-:W-:Y:S08]  /*6780*/  HMMA.16816.F32 R84, R4.reuse, R20, R84 ;  /* 0x000000140454723c */ /* 0x050ff00000001854 */
[C---:B------:R-:W-:Y:S01]  /*6790*/  HMMA.16816.F32 R88, R4.reuse, R22, R88 ;  /* 0x000000160458723c */ /* 0x040fe20000001858 */
[----:B------:R-:W-:Y:S07]  /*67a0*/  LDSM.16.MT88.4 R20, [R198+0x15000] ;  /* 0x01500000c614783b */ /* 0x000fee0000004200 */
[C---:B---3--:R-:W-:Y:S08]  /*67b0*/  HMMA.16816.F32 R92, R4.reuse, R16, R92 ;  /* 0x00000010045c723c */ /* 0x048ff0000000185c */
        /* <DEDUP_REMOVED lines=73> */
[----:B------:R-:W-:Y:S01]  /*6c50*/  MOV R3, R0 ;  /* 0x0000000000037202 */ /* 0x000fe20000000f00 */
        /* <DEDUP_REMOVED lines=51> */
[----:B------:R-:W2:Y:S04]  /*6f90*/  LDSM.16.M88.4 R136, [R205+0xc800] ;  /* 0x00c80000cd88783b */ /* 0x000ea80000000200 */
[----:B------:R-:W-:Y:S04]  /*6fa0*/  LDSM.16.M88.4 R140, [R204] ;  /* 0x00000000cc8c783b */ /* 0x000fe80000000200 */
[----:B------:R-:W4:Y:S04]  /*6fb0*/  LDSM.16.M88.4 R20, [R203] ;  /* 0x00000000cb14783b */ /* 0x000f280000000200 */
[----:B------:R-:W5:Y:S04]  /*6fc0*/  LDSM.16.M88.4 R152, [R205+0xd000] ;  /* 0x00d00000cd98783b */ /* 0x000f680000000200 */
[----:B------:R-:W4:Y:S04]  /*6fd0*/  LDSM.16.M88.4 R160, [R205+0xd800] ;  /* 0x00d80000cda0783b */ /* 0x000f280000000200 */
[----:B-1----:R-:W1:Y:S04]  /*6fe0*/  LDSM.16.M88.4 R8, [R195] ;  /* 0x00000000c308783b */ /* 0x002e680000000200 */
[----:B------:R-:W-:Y:S04]  /*6ff0*/  LDSM.16.M88.4 R144, [R202] ;  /* 0x00000000ca90783b */ /* 0x000fe80000000200 */
[----:B------:R-:W1:Y:S04]  /*7000*/  LDSM.16.M88.4 R32, [R199+0xc000] ;  /* 0x00c00000c720783b */ /* 0x000e680000000200 */
[----:B------:R-:W1:Y:S01]  /*7010*/  LDSM.16.M88.4 R24, [R194] ;  /* 0x00000000c218783b */ /* 0x000e620000000200 */
[C---:B---3--:R-:W-:Y:S03]  /*7020*/  HMMA.16816.F32 R16, R168.reuse, R12, RZ ;  /* 0x0000000ca810723c */ /* 0x048fe600000018ff */
[----:B------:R-:W3:Y:S04]  /*7030*/  LDSM.16.M88.4 R164, [R193] ;  /* 0x00000000c1a4783b */ /* 0x000ee80000000200 */
[----:B------:R-:W1:Y:S01]  /*7040*/  LDSM.16.M88.4 R4, [R199+0xc800] ;  /* 0x00c80000c704783b */ /* 0x000e620000000200 */
[C---:B------:R-:W-:Y:S03]  /*7050*/  HMMA.16816.F32 R12, R168.reuse, R14, RZ ;  /* 0x0000000ea80c723c */ /* 0x040fe600000018ff */
[----:B------:R-:W-:Y:S04]  /*7060*/  LDSM.16.M88.4 R132, [R199+0xd000] ;  /* 0x00d00000c784783b */ /* 0x000fe80000000200 */
[----:B------:R-:W-:Y:S01]  /*7070*/  LDSM.16.M88.4 R172, [R199+0xd800] ;  /* 0x00d80000c7ac783b */ /* 0x000fe20000000200 */
[C---:B--2---:R-:W-:Y:S03]  /*7080*/  HMMA.16816.F32 R28, R168.reuse, R136, RZ ;  /* 0x00000088a81c723c */ /* 0x044fe600000018ff */
[----:B------:R-:W-:Y:S04]  /*7090*/  LDSM.16.M88.4 R232, [R192+0x2800] ;  /* 0x00280000c0e8783b */ /* 0x000fe80000000200 */
[----:B------:R-:W-:Y:S01]  /*70a0*/  LDSM.16.M88.4 R176, [R205+0x10800] ;  /* 0x01080000cdb0783b */ /* 0x000fe20000000200 */
[----:B------:R-:W-:Y:S03]  /*70b0*/  HMMA.16816.F32 R136, R168, R138, RZ ;  /* 0x0000008aa888723c */ /* 0x000fe600000018ff */
[----:B------:R-:W-:Y:S04]  /*70c0*/  LDSM.16.M88.4 R180, [R199+0xf800] ;  /* 0x00f80000c7b4783b */ /* 0x000fe80000000200 */
[----:B------:R-:W0:Y:S01]  /*70d0*/  LDGDEPBAR ;  /* 0x00000000000079af */ /* 0x000e220000000000 */
[C---:B----4-:R-:W-:Y:S08]  /*70e0*/  HMMA.16816.F32 R16, R140.reuse, R20, R16 ;  /* 0x000000148c10723c */ /* 0x050ff00000001810 */
[----:B------:R-:W-:Y:S01]  /*70f0*/  HMMA.16816.F32 R12, R140, R22, R12 ;  /* 0x000000168c0c723c */ /* 0x000fe2000000180c */
[----:B------:R-:W-:Y:S07]  /*7100*/  LDSM.16.M88.4 R20, [R192] ;  /* 0x00000000c014783b */ /* 0x000fee0000000200 */
[C---:B-----5:R-:W-:Y:S08]  /*7110*/  HMMA.16816.F32 R156, R168.reuse, R152, RZ ;  /* 0x00000098a89c723c */ /* 0x060ff000000018ff */
[C---:B------:R-:W-:Y:S08]  /*7120*/  HMMA.16816.F32 R152, R168.reuse, R154, RZ ;  /* 0x0000009aa898723c */ /* 0x040ff000000018ff */
[C---:B------:R-:W-:Y:S08]  /*7130*/  HMMA.16816.F32 R148, R168.reuse, R160, RZ ;  /* 0x000000a0a894723c */ /* 0x040ff000000018ff */
[----:B------:R-:W-:Y:S01]  /*7140*/  HMMA.16816.F32 R168, R168, R162, RZ ;  /* 0x000000a2a8a8723c */ /* 0x000fe200000018ff */
[----:B------:R-:W2:Y:S07]  /*7150*/  LDSM.16.M88.4 R160, [R201] ;  /* 0x00000000c9a0783b */ /* 0x000eae0000000200 */
        /* <DEDUP_REMOVED lines=13> */
[C---:B------:R-:W-:Y:S08]  /*7230*/  HMMA.16816.F32 R28, R144.reuse, R4, R28 ;  /* 0x00000004901c723c */ /* 0x040ff0000000181c */
[----:B------:R-:W-:Y:S01]  /*7240*/  HMMA.16816.F32 R136, R144, R6, R136 ;  /* 0x000000069088723c */ /* 0x000fe20000001888 */
[----:B------:R-:W4:Y:S07]  /*7250*/  LDSM.16.M88.4 R4, [R205+0xe800] ;  /* 0x00e80000cd04783b */ /* 0x000f2e0000000200 */
[C---:B--2---:R-:W-:Y:S08]  /*7260*/  HMMA.16816.F32 R16, R160.reuse, R20, R16 ;  /* 0x00000014a010723c */ /* 0x044ff00000001810 */
        /* <DEDUP_REMOVED lines=10> */
[----:B------:R-:W2:Y:S04]  /*7310*/  LDSM.16.M88.4 R144, [R205+0xf800] ;  /* 0x00f80000cd90783b */ /* 0x000ea80000000200 */
[----:B------:R-:W-:Y:S03]  /*7320*/  LDSM.16.M88.4 R172, [R202+0x4000] ;  /* 0x00400000caac783b */ /* 0x000fe60000000200 */
[C---:B---3--:R-:W-:Y:S08]  /*7330*/  HMMA.16816.F32 R16, R140.reuse, R32, R16 ;  /* 0x000000208c10723c */ /* 0x048ff00000001810 */
[----:B------:R-:W-:Y:S01]  /*7340*/  HMMA.16816.F32 R12, R140, R34, R12 ;  /* 0x000000228c0c723c */ /* 0x000fe2000000180c */
[----:B------:R-:W-:Y:S07]  /*7350*/  LDSM.16.M88.4 R32, [R199+0xe000] ;  /* 0x00e00000c720783b */ /* 0x000fee0000000200 */
[C---:B------:R-:W-:Y:S08]  /*7360*/  HMMA.16816.F32 R156, R160.reuse, R24, R156 ;  /* 0x00000018a09c723c */ /* 0x040ff0000000189c */
[----:B------:R-:W-:Y:S01]  /*7370*/  HMMA.16816.F32 R152, R160, R26, R152 ;  /* 0x0000001aa098723c */ /* 0x000fe20000001898 */
[----:B------:R-:W3:Y:S07]  /*7380*/  LDSM.16.M88.4 R24, [R190] ;  /* 0x00000000be18783b */ /* 0x000eee0000000200 */
[C---:B----4-:R-:W-:Y:S08]  /*7390*/  HMMA.16816.F32 R28, R140.reuse, R4, R28 ;  /* 0x000000048c1c723c */ /* 0x050ff0000000181c */
[----:B------:R-:W-:Y:S01]  /*73a0*/  HMMA.16816.F32 R136, R140, R6, R136 ;  /* 0x000000068c88723c */ /* 0x000fe20000001888 */
[----:B------:R-:W4:Y:S07]  /*73b0*/  LDSM.16.M88.4 R4, [R189] ;  /* 0x00000000bd04783b */ /* 0x000f2e0000000200 */
        /* <DEDUP_REMOVED lines=10> */
[C---:B--2---:R-:W-:Y:S08]  /*7460*/  HMMA.16816.F32 R148, R140.reuse, R144, R148 ;  /* 0x000000908c94723c */ /* 0x044ff00000001894 */
[----:B------:R-:W-:Y:S01]  /*7470*/  HMMA.16816.F32 R168, R140, R146, R168 ;  /* 0x000000928ca8723c */ /* 0x000fe200000018a8 */
[----:B------:R-:W-:Y:S04]  /*7480*/  LDSM.16.M88.4 R144, [R206+0x8000] ;  /* 0x00800000ce90783b */ /* 0x000fe80000000200 */
[----:B------:R-:W-:Y:S03]  /*7490*/  LDSM.16.M88.4 R140, [R187] ;  /* 0x00000000bb8c783b */ /* 0x000fe60000000200 */
[C---:B---3--:R-:W-:Y:S08]  /*74a0*/  HMMA.16816.F32 R28, R8.reuse, R24, R28 ;  /* 0x00000018081c723c */ /* 0x048ff0000000181c */
[----:B------:R-:W-:Y:S01]  /*74b0*/  HMMA.16816.F32 R136, R8, R26, R136 ;  /* 0x0000001a0888723c */ /* 0x000fe20000001888 */
[----:B------:R-:W2:Y:S07]  /*74c0*/  LDSM.16.M88.4 R24, [R199+0xe800] ;  /* 0x00e80000c718783b */ /* 0x000eae0000000200 */
[C---:B------:R-:W-:Y:S08]  /*74d0*/  HMMA.16816.F32 R16, R172.reuse, R32, R16 ;  /* 0x00000020ac10723c */ /* 0x040ff00000001810 */
[----:B------:R-:W-:Y:S01]  /*74e0*/  HMMA.16816.F32 R12, R172, R34, R12 ;  /* 0x00000022ac0c723c */ /* 0x000fe2000000180c */
[----:B------:R-:W-:Y:S07]  /*74f0*/  LDSM.16.M88.4 R32, [R186] ;  /* 0x00000000ba20783b */ /* 0x000fee0000000200 */
[C---:B----4-:R-:W-:Y:S08]  /*7500*/  HMMA.16816.F32 R156, R8.reuse, R4, R156 ;  /* 0x00000004089c723c */ /* 0x050ff0000000189c */
[C---:B------:R-:W-:Y:S01]  /*7510*/  HMMA.16816.F32 R152, R8.reuse, R6, R152 ;  /* 0x000000060898723c */ /* 0x040fe20000001898 */
[----:B------:R-:W3:Y:S07]  /*7520*/  LDSM.16.M88.4 R4, [R205+0x10000] ;  /* 0x01000000cd04783b */ /* 0x000eee0000000200 */
[C---:B-1----:R-:W-:Y:S08]  /*7530*/  HMMA.16816.F32 R148, R8.reuse, R132, R148 ;  /* 0x000000840894723c */ /* 0x042ff00000001894 */
[----:B------:R-:W-:Y:S01]  /*7540*/  HMMA.16816.F32 R168, R8, R134, R168 ;  /* 0x0000008608a8723c */ /* 0x000fe200000018a8 */
[----:B------:R-:W1:Y:S04]  /*7550*/  LDSM.16.M88.4 R8, [R199+0xf000] ;  /* 0x00f00000c708783b */ /* 0x000e680000000200 */
[----:B------:R-:W4:Y:S03]  /*7560*/  LDSM.16.M88.4 R132, [R204+0x8000] ;  /* 0x00800000cc84783b */ /* 0x000f260000000200 */
[C---:B------:R-:W-:Y:S08]  /*7570*/  HMMA.16816.F32 R16, R164.reuse, R20, R16 ;  /* 0x00000014a410723c */ /* 0x040ff00000001810 */
[----:B------:R-:W-:Y:S01]  /*7580*/  HMMA.16816.F32 R12, R164, R22, R12 ;  /* 0x00000016a40c723c */ /* 0x000fe2000000180c */
[----:B------:R-:W-:Y:S07]  /*7590*/  LDSM.16.M88.4 R20, [R199+0x10000] ;  /* 0x01000000c714783b */ /* 0x000fee0000000200 */
[C---:B--2---:R-:W-:Y:S08]  /*75a0*/  HMMA.16816.F32 R28, R172.reuse, R24, R28 ;  /* 0x00000018ac1c723c */ /* 0x044ff0000000181c */
[----:B------:R-:W-:Y:S01]  /*75b0*/  HMMA.16816.F32 R136, R172, R26, R136 ;  /* 0x0000001aac88723c */ /* 0x000fe20000001888 */
[----:B------:R-:W2:Y:S07]  /*75c0*/  LDSM.16.M88.4 R24, [R202+0x8000] ;  /* 0x00800000ca18783b */ /* 0x000eae0000000200 */
[C---:B---3--:R-:W-:Y:S08]  /*75d0*/  HMMA.16816.F32 R16, R144.reuse, R4, R16 ;  /* 0x000000049010723c */ /* 0x048ff00000001810 */
        /* <DEDUP_REMOVED lines=13> */
[----:B------:R-:W3:Y:S07]  /*76b0*/  LDSM.16.M88.4 R176, [R192+0x3800] ;  /* 0x00380000c0b0783b */ /* 0x000eee0000000200 */
[----:B------:R-:W-:Y:S01]  /*76c0*/  HMMA.16816.F32 R160, R164, R162, R152 ;  /* 0x000000a2a4a0723c */ /* 0x000fe20000001898 */
[----:B------:R-:W-:Y:S07]  /*76d0*/  LDSM.16.M88.4 R152, [R192+0x4800] ;  /* 0x00480000c098783b */ /* 0x000fee0000000200 */
[C---:B------:R-:W-:Y:S08]  /*76e0*/  HMMA.16816.F32 R148, R172.reuse, R180, R148 ;  /* 0x000000b4ac94723c */ /* 0x040ff00000001894 */
[----:B------:R-:W-:Y:S01]  /*76f0*/  HMMA.16816.F32 R172, R172, R182, R168 ;  /* 0x000000b6acac723c */ /* 0x000fe200000018a8 */
[----:B------:R-:W4:Y:S07]  /*7700*/  LDSM.16.M88.4 R168, [R199+0x10800] ;  /* 0x01080000c7a8783b */ /* 0x000f2e0000000200 */
[C---:B--2---:R-:W-:Y:S08]  /*7710*/  HMMA.16816.F32 R16, R24.reuse, R20, R16 ;  /* 0x000000141810723c */ /* 0x044ff00000001810 */
[----:B------:R-:W-:Y:S01]  /*7720*/  HMMA.16816.F32 R12, R24, R22, R12 ;  /* 0x00000016180c723c */ /* 0x000fe2000000180c */
[----:B------:R-:W2:Y:S07]  /*7730*/  LDSM.16.M88.4 R20, [R185] ;  /* 0x00000000b914783b */ /* 0x000eae0000000200 */
[----:B------:R-:W-:Y:S08]  /*7740*/  HMMA.16816.F32 R28, R132, R32, R28 ;  /* 0x00000020841c723c */ /* 0x000ff0000000181c */
[----:B-1----:R-:W-:Y:S08]  /*7750*/  HMMA.16816.F32 R156, R144, R140, R156 ;  /* 0x0000008c909c723c */ /* 0x002ff0000000189c */
[----:B------:R-:W-:Y:S01]  /*7760*/  HMMA.16816.F32 R136, R132, R34, R136 ;  /* 0x000000228488723c */ /* 0x000fe20000001888 */
[----:B------:R-:W1:Y:S07]  /*7770*/  LDSM.16.M88.4 R32, [R205+0x11800] ;  /* 0x01180000cd20783b */ /* 0x000e6e0000000200 */
[----:B------:R-:W-:Y:S08]  /*7780*/  HMMA.16816.F32 R160, R144, R142, R160 ;  /* 0x0000008e90a0723c */ /* 0x000ff000000018a0 */
[----:B---3--:R-:W-:Y:S08]  /*7790*/  HMMA.16816.F32 R148, R164, R176, R148 ;  /* 0x000000b0a494723c */ /* 0x008ff00000001894 */
[----:B------:R-:W-:Y:S08]  /*77a0*/  HMMA.16816.F32 R12, R8, R6, R12 ;  /* 0x00000006080c723c */ /* 0x000ff0000000180c */
[----:B----4-:R-:W-:Y:S08]  /*77b0*/  HMMA.16816.F32 R28, R24, R168, R28 ;  /* 0x000000a8181c723c */ /* 0x010ff0000000181c */
[C---:B--2---:R-:W-:Y:S08]  /*77c0*/  HMMA.16816.F32 R156, R132.reuse, R20, R156 ;  /* 0x00000014849c723c */ /* 0x044ff0000000189c */
[----:B------:R-:W-:Y:S01]  /*77d0*/  HMMA.16816.F32 R160, R132, R22, R160 ;  /* 0x0000001684a0723c */ /* 0x000fe200000018a0 */
[----:B------:R-:W2:Y:S01]  /*77e0*/  LDSM.16.M88.4 R20, [R184] ;  /* 0x00000000b814783b */ /* 0x000ea20000000200 */
[----:B------:R-:W-:-:S02]  /*77f0*/  FMUL.FTZ R12, R12, c[0x0][0x2ec] ;  /* 0x0000bb000c0c7a20 */ /* 0x000fc40000410000 */
[----:B------:R-:W-:Y:S02]  /*7800*/  FMUL.FTZ R13, R13, c[0x0][0x2ec] ;  /* 0x0000bb000d0d7a20 */ /* 0x000fe40000410000 */
[----:B------:R-:W-:Y:S02]  /*7810*/  FMUL.FTZ R14, R14, c[0x0][0x2ec] ;  /* 0x0000bb000e0e7a20 */ /* 0x000fe40000410000 */
[----:B------:R-:W-:Y:S01]  /*7820*/  HMMA.16816.F32 R16, R8, R4, R16 ;  /* 0x000000040810723c */ /* 0x000fe20000001810 */
[----:B------:R-:W3:Y:S01]  /*7830*/  LDSM.16.M88.4 R4, [R199+0x11000] ;  /* 0x01100000c704783b */ /* 0x000ee20000000200 */
[----:B------:R-:W-:Y:S01]  /*7840*/  MUFU.TANH R168, R14 ;  /* 0x0000000e00a87308 */ /* 0x000fe20000002400 */
[----:B------:R-:W-:-:S05]  /*7850*/  FMUL.FTZ R169, R15, c[0x0][0x2ec] ;  /* 0x0000bb000fa97a20 */ /* 0x000fca0000410000 */
[----:B------:R-:W-:Y:S02]  /*7860*/  HMMA.16816.F32 R172, R164, R178, R172 ;  /* 0x000000b2a4ac723c */ /* 0x000fe400000018ac */
[----:B------:R-:W-:Y:S06]  /*7870*/  MUFU.TANH R169, R169 ;  /* 0x000000a900a97308 */ /* 0x000fec0000002400 */
[----:B-1----:R-:W-:Y:S08]  /*7880*/  HMMA.16816.F32 R148, R144, R32, R148 ;  /* 0x000000209094723c */ /* 0x002ff00000001894 */
[----:B------:R-:W-:Y:S01]  /*7890*/  HMMA.16816.F32 R28, R8, R152, R28 ;  /* 0x00000098081c723c */ /* 0x000fe2000000181c */
[----:B------:R-:W-:Y:S01]  /*78a0*/  MUFU.TANH R152, R12 ;  /* 0x0000000c00987308 */ /* 0x000fe20000002400 */
[----:B------:R-:W-:-:S02]  /*78b0*/  FMUL.FTZ R16, R16, c[0x0][0x2ec] ;  /* 0x0000bb0010107a20 */ /* 0x000fc40000410000 */
[----:B------:R-:W-:Y:S02]  /*78c0*/  FMUL.FTZ R17, R17, c[0x0][0x2ec] ;  /* 0x0000bb0011117a20 */ /* 0x000fe40000410000 */
[----:B------:R-:W-:Y:S02]  /*78d0*/  FMUL.FTZ R143, R18, c[0x0][0x2ec] ;  /* 0x0000bb00128f7a20 */ /* 0x000fe40000410000 */
[----:B------:R-:W-:Y:S01]  /*78e0*/  HMMA.16816.F32 R172, R144, R34, R172 ;  /* 0x0000002290ac723c */ /* 0x000fe200000018ac */
[----:B------:R1:W-:Y:S01]  /*78f0*/  MUFU.TANH R153, R13 ;  /* 0x0000000d00997308 */ /* 0x0003e20000002400 */
[----:B------:R-:W-:-:S06]  /*7900*/  FMUL.FTZ R142, R19, c[0x0][0x2ec] ;  /* 0x0000bb00138e7a20 */ /* 0x000fcc0000410000 */
[----:B--2---:R-:W-:Y:S01]  /*7910*/  HMMA.16816.F32 R148, R132, R20, R148 ;  /* 0x000000148494723c */ /* 0x004fe20000001894 */
[----:B------:R-:W-:Y:S07]  /*7920*/  MUFU.TANH R140, R16 ;  /* 0x00000010008c7308 */ /* 0x000fee0000002400 */
[----:B---3--:R-:W-:Y:S01]  /*7930*/  HMMA.16816.F32 R156, R24, R4, R156 ;  /* 0x00000004189c723c */ /* 0x008fe2000000189c */
[----:B-1----:R-:W1:Y:S01]  /*7940*/  LDSM.16.M88.4 R12, [R199+0x11800] ;  /* 0x01180000c70c783b */ /* 0x002e620000000200 */
[----:B------:R2:W-:Y:S01]  /*7950*/  MUFU.TANH R141, R17 ;  /* 0x00000011008d7308 */ /* 0x0005e20000002400 */
[----:B------:R-:W-:-:S02]  /*7960*/  FMUL.FTZ R29, R29, c[0x0][0x2ec] ;  /* 0x0000bb001d1d7a20 */ /* 0x000fc40000410000 */
[----:B------:R-:W-:Y:S02]  /*7970*/  FMUL.FTZ R30, R30, c[0x0][0x2ec] ;  /* 0x0000bb001e1e7a20 */ /* 0x000fe40000410000 */
[----:B------:R-:W-:Y:S01]  /*7980*/  FMUL.FTZ R28, R28, c[0x0][0x2ec] ;  /* 0x0000bb001c1c7a20 */ /* 0x000fe20000410000 */
[----:B------:R-:W-:Y:S01]  /*7990*/  HMMA.16816.F32 R160, R24, R6, R160 ;  /* 0x0000000618a0723c */ /* 0x000fe200000018a0 */
[----:B------:R-:W-:Y:S01]  /*79a0*/  LDSM.16.M88.4 R4, [R192+0x5800] ;  /* 0x00580000c004783b */ /* 0x000fe20000000200 */
[----:B------:R-:W3:Y:S01]  /*79b0*/  MUFU.TANH R142, R142 ;  /* 0x0000008e008e7308 */ /* 0x000ee20000002400 */
[----:B------:R-:W-:-:S05]  /*79c0*/  FMUL.FTZ R31, R31, c[0x0][0x2ec] ;  /* 0x0000bb001f1f7a20 */ /* 0x000fca0000410000 */
[----:B------:R-:W-:Y:S01]  /*79d0*/  HMMA.16816.F32 R136, R24, R170, R136 ;  /* 0x000000aa1888723c */ /* 0x000fe20000001888 */
[----:B--2---:R-:W2:Y:S01]  /*79e0*/  LDSM.16.M88.4 R16, [R192+0x5000] ;  /* 0x00500000c010783b */ /* 0x004ea20000000200 */
[----:B------:R-:W-:Y:S01]  /*79f0*/  MUFU.TANH R29, R29 ;  /* 0x0000001d001d7308 */ /* 0x000fe20000002400 */
[----:B------:R-:W-:-:S05]  /*7a00*/  DEPBAR.LE SB0, 0x0 ;  /* 0x000080000000791a */ /* 0x000fca0000000000 */
[----:B------:R-:W-:Y:S02]  /*7a10*/  HMMA.16816.F32 R172, R132, R22, R172 ;  /* 0x0000001684ac723c */ /* 0x000fe400000018ac */
[----:B------:R-:W4:Y:S05]  /*7a20*/  MUFU.TANH R30, R30 ;  /* 0x0000001e001e7308 */ /* 0x000f2a0000002400 */
[C---:B------:R-:W-:Y:S01]  /*7a30*/  IADD3 R22, R228.reuse, 0x19, RZ ;  /* 0x00000019e4167810 */ /* 0x040fe20007ffe0ff */
[----:B------:R-:W-:Y:S02]  /*7a40*/  IMAD.MOV.U32 R133, RZ, RZ, R3 ;  /* 0x000000ffff857224 */ /* 0x000fe400078e0003 */
[----:B------:R-:W5:Y:S06]  /*7a50*/  MUFU.TANH R28, R28 ;  /* 0x0000001c001c7308 */ /* 0x000f6c0000002400 */
[----:B------:R-:W-:Y:S02]  /*7a60*/  HMMA.16816.F32 R136, R8, R154, R136 ;  /* 0x0000009a0888723c */ /* 0x000fe40000001888 */
[----:B------:R-:W2:Y:S06]  /*7a70*/  MUFU.TANH R31, R31 ;  /* 0x0000001f001f7308 */ /* 0x000eac0000002400 */
[C---:B-1----:R-:W-:Y:S02]  /*7a80*/  HMMA.16816.F32 R148, R24.reuse, R12, R148 ;  /* 0x0000000c1894723c */ /* 0x042fe40000001894 */
[----:B------:R-:W-:Y:S05]  /*7a90*/  MUFU.TANH R143, R143 ;  /* 0x0000008f008f7308 */ /* 0x000fea0000002400 */
[----:B------:R-:W-:Y:S01]  /*7aa0*/  IADD3 R13, R228, 0x1, RZ ;  /* 0x00000001e40d7810 */ /* 0x000fe20007ffe0ff */
[----:B------:R-:W-:Y:S03]  /*7ab0*/  HMMA.16816.F32 R172, R24, R14, R172 ;  /* 0x0000000e18ac723c */ /* 0x000fe600000018ac */
[C---:B------:R-:W-:Y:S01]  /*7ac0*/  ISETP.GE.AND P5, PT, R13.reuse, R226, PT ;  /* 0x000000e20d00720c */ /* 0x040fe20003fa6270 */
[----:B------:R-:W-:Y:S01]  /*7ad0*/  BAR.SYNC.DEFER_BLOCKING 0x0 ;  /* 0x0000000000007b1d */ /* 0x000fe20000010000 */
[----:B------:R-:W-:-:S02]  /*7ae0*/  ISETP.GE.AND P2, PT, R13, R221, PT ;  /* 0x000000dd0d00720c */ /* 0x000fc40003f46270 */
[----:B------:R-:W-:Y:S01]  /*7af0*/  IADD3 R13, R228, 0x8, RZ ;  /* 0x00000008e40d7810 */ /* 0x000fe20007ffe0ff */
[C---:B--2---:R-:W-:Y:S01]  /*7b00*/  HMMA.16816.F32 R156, R8.reuse, R16, R156 ;  /* 0x00000010089c723c */ /* 0x044fe2000000189c */
[----:B------:R-:W-:Y:S02]  /*7b10*/  FMUL.FTZ R137, R137, c[0x0][0x2ec] ;  /* 0x0000bb0089897a20 */ /* 0x000fe40000410000 */
[----:B------:R-:W-:Y:S01]  /*7b20*/  FMUL.FTZ R21, R139, c[0x0][0x2ec] ;  /* 0x0000bb008b157a20 */ /* 0x000fe20000410000 */
[C---:B------:R-:W-:Y:S01]  /*7b30*/  ISETP.GE.AND P4, PT, R13.reuse, R226, PT ;  /* 0x000000e20d00720c */ /* 0x040fe20003f86270 */
[----:B------:R-:W-:Y:S01]  /*7b40*/  MUFU.TANH R20, R137 ;  /* 0x0000008900147308 */ /* 0x000fe20000002400 */
[----:B------:R-:W-:Y:S01]  /*7b50*/  ISETP.GE.AND P1, PT, R13, R221, PT ;  /* 0x000000dd0d00720c */ /* 0x000fe20003f26270 */
[----:B------:R-:W-:Y:S01]  /*7b60*/  FMUL.FTZ R16, R136, c[0x0][0x2ec] ;  /* 0x0000bb0088107a20 */ /* 0x000fe20000410000 */
[----:B------:R-:W-:Y:S01]  /*7b70*/  HMMA.16816.F32 R160, R8, R18, R160 ;  /* 0x0000001208a0723c */ /* 0x000fe200000018a0 */
[----:B------:R-:W-:Y:S01]  /*7b80*/  FMUL.FTZ R17, R138, c[0x0][0x2ec] ;  /* 0x0000bb008a117a20 */ /* 0x000fe20000410000 */
[----:B---3--:R-:W-:-:S02]  /*7b90*/  FSEL R13, R142, -INF , !P2 ;  /* 0xff8000008e0d7808 */ /* 0x008fc40005000000 */
[----:B------:R-:W-:Y:S01]  /*7ba0*/  FSEL R152, R152, -INF , !P4 ;  /* 0xff80000098987808 */ /* 0x000fe20006000000 */
[----:B------:R-:W1:Y:S01]  /*7bb0*/  MUFU.TANH R16, R16 ;  /* 0x0000001000107308 */ /* 0x000e620000002400 */
[----:B------:R-:W-:Y:S02]  /*7bc0*/  FSEL R15, R168, -INF , !P1 ;  /* 0xff800000a80f7808 */ /* 0x000fe40004800000 */
[C---:B------:R-:W-:Y:S05]  /*7bd0*/  HMMA.16816.F32 R148, R8.reuse, R4, R148 ;  /* 0x000000040894723c */ /* 0x040fea0000001894 */
[----:B------:R-:W2:Y:S02]  /*7be0*/  MUFU.TANH R17, R17 ;  /* 0x0000001100117308 */ /* 0x000ea40000002400 */
[C---:B------:R-:W-:Y:S01]  /*7bf0*/  IADD3 R4, R228.reuse, 0x9, RZ ;  /* 0x00000009e4047810 */ /* 0x040fe20007ffe0ff */
[----:B------:R-:W-:Y:S01]  /*7c00*/  FMUL.FTZ R19, R159, c[0x0][0x2ec] ;  /* 0x0000bb009f137a20 */ /* 0x000fe20000410000 */
[----:B------:R-:W-:Y:S01]  /*7c10*/  IADD3 R5, R228, 0x10, RZ ;  /* 0x00000010e4057810 */ /* 0x000fe20007ffe0ff */
[----:B------:R-:W-:Y:S01]  /*7c20*/  HMMA.16816.F32 R172, R8, R6, R172 ;  /* 0x0000000608ac723c */ /* 0x000fe200000018ac */
[-C--:B------:R-:W-:Y:S01]  /*7c30*/  ISETP.GE.AND P0, PT, R4, R226.reuse, PT ;  /* 0x000000e20400720c */ /* 0x080fe20003f06270 */
[----:B------:R-:W-:Y:S01]  /*7c40*/  FMUL.FTZ R156, R156, c[0x0][0x2ec] ;  /* 0x0000bb009c9c7a20 */ /* 0x000fe20000410000 */
[-C--:B------:R-:W-:Y:S01]  /*7c50*/  ISETP.GE.AND P6, PT, R4, R221.reuse, PT ;  /* 0x000000dd0400720c */ /* 0x080fe20003fc6270 */
[----:B------:R-:W3:Y:S01]  /*7c60*/  MUFU.TANH R21, R21 ;  /* 0x0000001500157308 */ /* 0x000ee20000002400 */
[----:B------:R-:W-:Y:S01]  /*7c70*/  FSEL R4, R141, -INF , !P5 ;  /* 0xff8000008d047808 */ /* 0x000fe20006800000 */
[----:B------:R-:W-:Y:S01]  /*7c80*/  FMUL.FTZ R18, R160, c[0x0][0x2ec] ;  /* 0x0000bb00a0127a20 */ /* 0x000fe20000410000 */
[-C--:B------:R-:W-:Y:S01]  /*7c90*/  ISETP.GE.AND P3, PT, R5, R226.reuse, PT ;  /* 0x000000e20500720c */ /* 0x080fe20003f66270 */
[----:B------:R-:W-:Y:S01]  /*7ca0*/  FMUL.FTZ R157, R157, c[0x0][0x2ec] ;  /* 0x0000bb009d9d7a20 */ /* 0x000fe20000410000 */
[-C--:B------:R-:W-:Y:S01]  /*7cb0*/  ISETP.GE.AND P5, PT, R5, R221.reuse, PT ;  /* 0x000000dd0500720c */ /* 0x080fe20003fa6270 */
[----:B------:R-:W-:Y:S01]  /*7cc0*/  FMUL.FTZ R158, R158, c[0x0][0x2ec] ;  /* 0x0000bb009e9e7a20 */ /* 0x000fe20000410000 */
[C---:B------:R-:W-:Y:S01]  /*7cd0*/  IADD3 R5, R228.reuse, 0x11, RZ ;  /* 0x00000011e4057810 */ /* 0x040fe20007ffe0ff */
[----:B------:R-:W1:Y:S01]  /*7ce0*/  MUFU.TANH R170, R156 ;  /* 0x0000009c00aa7308 */ /* 0x000e620000002400 */
[----:B------:R-:W-:Y:S01]  /*7cf0*/  IADD3 R7, R228, 0x20, RZ ;  /* 0x00000020e4077810 */ /* 0x000fe20007ffe0ff */
[----:B------:R-:W-:Y:S01]  /*7d00*/  FMUL.FTZ R141, R151, c[0x0][0x2ec] ;  /* 0x0000bb00978d7a20 */ /* 0x000fe20000410000 */
[-C--:B------:R-:W-:Y:S01]  /*7d10*/  ISETP.GE.AND P2, PT, R5, R226.reuse, PT ;  /* 0x000000e20500720c */ /* 0x080fe20003f46270 */
[----:B------:R-:W-:Y:S01]  /*7d20*/  FMUL.FTZ R161, R161, c[0x0][0x2ec] ;  /* 0x0000bb00a1a17a20 */ /* 0x000fe20000410000 */
[-C--:B------:R-:W-:Y:S01]  /*7d30*/  ISETP.GE.AND P4, PT, R5, R221.reuse, PT ;  /* 0x000000dd0500720c */ /* 0x080fe20003f86270 */
[----:B------:R-:W-:Y:S01]  /*7d40*/  FMUL.FTZ R162, R162, c[0x0][0x2ec] ;  /* 0x0000bb00a2a27a20 */ /* 0x000fe20000410000 */
[----:B------:R-:W-:Y:S01]  /*7d50*/  IADD3 R5, R228, 0x18, RZ ;  /* 0x00000018e4057810 */ /* 0x000fe20007ffe0ff */
[----:B------:R-:W1:Y:S01]  /*7d60*/  MUFU.TANH R19, R19 ;  /* 0x0000001300137308 */ /* 0x000e620000002400 */
[----:B------:R-:W-:Y:S01]  /*7d70*/  FSEL R14, R153, -INF , !P0 ;  /* 0xff800000990e7808 */ /* 0x000fe20004000000 */
[----:B------:R-:W-:Y:S01]  /*7d80*/  FMUL.FTZ R163, R163, c[0x0][0x2ec] ;  /* 0x0000bb00a3a37a20 */ /* 0x000fe20000410000 */
[CC--:B------:R-:W-:Y:S01]  /*7d90*/  ISETP.GE.AND P1, PT, R5.reuse, R226.reuse, PT ;  /* 0x000000e20500720c */ /* 0x0c0fe20003f26270 */
[----:B------:R-:W-:Y:S01]  /*7da0*/  FMUL.FTZ R148, R148, c[0x0][0x2ec] ;  /* 0x0000bb0094947a20 */ /* 0x000fe20000410000 */
[-C--:B------:R-:W-:Y:S01]  /*7db0*/  ISETP.GE.AND P0, PT, R5, R221.reuse, PT ;  /* 0x000000dd0500720c */ /* 0x080fe20003f06270 */
[----:B------:R-:W-:Y:S01]  /*7dc0*/  FMUL.FTZ R149, R149, c[0x0][0x2ec] ;  /* 0x0000bb0095957a20 */ /* 0x000fe20000410000 */
[----:B------:R-:W-:Y:S01]  /*7dd0*/  FSEL R5, R169, -INF , !P6 ;  /* 0xff800000a9057808 */ /* 0x000fe20007000000 */
[----:B------:R-:W1:Y:S01]  /*7de0*/  MUFU.TANH R18, R18 ;  /* 0x0000001200127308 */ /* 0x000e620000002400 */
[----:B----4-:R-:W-:Y:S01]  /*7df0*/  FSEL R27, R30, -INF , !P5 ;  /* 0xff8000001e1b7808 */ /* 0x010fe20006800000 */
[----:B------:R-:W-:Y:S01]  /*7e00*/  FMUL.FTZ R150, R150, c[0x0][0x2ec] ;  /* 0x0000bb0096967a20 */ /* 0x000fe20000410000 */
[----:B------:R-:W-:Y:S01]  /*7e10*/  FSEL R26, R29, -INF , !P2 ;  /* 0xff8000001d1a7808 */ /* 0x000fe20005000000 */
[----:B------:R-:W-:Y:S01]  /*7e20*/  FMUL.FTZ R142, R172, c[0x0][0x2ec] ;  /* 0x0000bb00ac8e7a20 */ /* 0x000fe20000410000 */
[-C--:B------:R-:W-:Y:S01]  /*7e30*/  ISETP.GE.AND P6, PT, R22, R226.reuse, PT ;  /* 0x000000e21600720c */ /* 0x080fe20003fc6270 */
[----:B------:R-:W-:Y:S01]  /*7e40*/  FMUL.FTZ R151, R175, c[0x0][0x2ec] ;  /* 0x0000bb00af977a20 */ /* 0x000fe20000410000 */
[C---:B------:R-:W-:Y:S01]  /*7e50*/  ISETP.GE.AND P5, PT, R7.reuse, R226, PT ;  /* 0x000000e20700720c */ /* 0x040fe20003fa6270 */
[----:B------:R-:W-:Y:S01]  /*7e60*/  MUFU.TANH R12, R157 ;  /* 0x0000009d000c7308 */ /* 0x000fe20000002400 */
[----:B------:R-:W-:Y:S01]  /*7e70*/  ISETP.GE.AND P2, PT, R7, R221, PT ;  /* 0x000000dd0700720c */ /* 0x000fe20003f46270 */
[----:B------:R-:W-:Y:S01]  /*7e80*/  FMUL.FTZ R173, R173, c[0x0][0x2ec] ;  /* 0x0000bb00adad7a20 */ /* 0x000fe20000410000 */
[----:B------:R-:W-:-:S02]  /*7e90*/  IADD3 R6, R228, 0x21, RZ ;  /* 0x00000021e4067810 */ /* 0x000fc40007ffe0ff */
[----:B------:R-:W-:Y:S02]  /*7ea0*/  IADD3 R7, R228, 0x28, RZ ;  /* 0x00000028e4077810 */ /* 0x000fe40007ffe0ff */
[----:B-----5:R-:W-:Y:S01]  /*7eb0*/  FSEL R24, R28, -INF , !P3 ;  /* 0xff8000001c187808 */ /* 0x020fe20005800000 */
[----:B------:R-:W4:Y:S01]  /*7ec0*/  MUFU.TANH R171, R158 ;  /* 0x0000009e00ab7308 */ /* 0x000f220000002400 */
[----:B------:R-:W-:Y:S02]  /*7ed0*/  ISETP.GE.AND P3, PT, R22, R221, PT ;  /* 0x000000dd1600720c */ /* 0x000fe40003f66270 */
[----:B------:R-:W-:Y:S02]  /*7ee0*/  FSEL R25, R31, -INF , !P4 ;  /* 0xff8000001f197808 */ /* 0x000fe40006000000 */
[----:B-1----:R-:W-:Y:S02]  /*7ef0*/  FSEL R22, R16, -INF , !P1 ;  /* 0xff80000010167808 */ /* 0x002fe40004800000 */
[----:B--2---:R-:W-:Y:S01]  /*7f00*/  FSEL R23, R17, -INF , !P0 ;  /* 0xff80000011177808 */ /* 0x004fe20004000000 */
[----:B------:R-:W1:Y:S01]  /*7f10*/  MUFU.TANH R141, R141 ;  /* 0x0000008d008d7308 */ /* 0x000e620000002400 */
[----:B------:R-:W-:-:S02]  /*7f20*/  FSEL R20, R20, -INF , !P6 ;  /* 0xff80000014147808 */ /* 0x000fc40007000000 */
[CC--:B------:R-:W-:Y:S02]  /*7f30*/  ISETP.GE.AND P4, PT, R6.reuse, R226.reuse, PT ;  /* 0x000000e20600720c */ /* 0x0c0fe40003f86270 */
[-C--:B------:R-:W-:Y:S02]  /*7f40*/  ISETP.GE.AND P1, PT, R6, R221.reuse, PT ;  /* 0x000000dd0600720c */ /* 0x080fe40003f26270 */
[C---:B------:R-:W-:Y:S01]  /*7f50*/  ISETP.GE.AND P0, PT, R7.reuse, R226, PT ;  /* 0x000000e20700720c */ /* 0x040fe20003f06270 */
[----:B------:R-:W-:Y:S01]  /*7f60*/  MUFU.TANH R166, R161 ;  /* 0x000000a100a67308 */ /* 0x000fe20000002400 */
[----:B------:R-:W-:Y:S02]  /*7f70*/  ISETP.GE.AND P6, PT, R7, R221, PT ;  /* 0x000000dd0700720c */ /* 0x000fe40003fc6270 */
[C---:B------:R-:W-:Y:S02]  /*7f80*/  IADD3 R6, R228.reuse, 0x29, RZ ;  /* 0x00000029e4067810 */ /* 0x040fe40007ffe0ff */
[----:B------:R-:W-:-:S02]  /*7f90*/  IADD3 R7, R228, 0x31, RZ ;  /* 0x00000031e4077810 */ /* 0x000fc40007ffe0ff */
[----:B---3--:R-:W-:Y:S01]  /*7fa0*/  FSEL R21, R21, -INF , !P3 ;  /* 0xff80000015157808 */ /* 0x008fe20005800000 */
[----:B------:R-:W2:Y:S01]  /*7fb0*/  MUFU.TANH R167, R162 ;  /* 0x000000a200a77308 */ /* 0x000ea20000002400 */
[----:B------:R-:W-:Y:S02]  /*7fc0*/  FSEL R170, R170, -INF , !P5 ;  /* 0xff800000aaaa7808 */ /* 0x000fe40006800000 */
[----:B------:R-:W-:Y:S02]  /*7fd0*/  FSEL R169, R19, -INF , !P1 ;  /* 0xff80000013a97808 */ /* 0x000fe40004800000 */
[----:B------:R-:W-:Y:S02]  /*7fe0*/  FSEL R168, R18, -INF , !P0 ;  /* 0xff80000012a87808 */ /* 0x000fe40004000000 */
[C---:B------:R-:W-:Y:S01]  /*7ff0*/  ISETP.GE.AND P3, PT, R6.reuse, R226, PT ;  /* 0x000000e20600720c */ /* 0x040fe20003f66270 */
[----:B------:R-:W3:Y:S01]  /*8000*/  MUFU.TANH R165, R163 ;  /* 0x000000a300a57308 */ /* 0x000ee20000002400 */
[----:B------:R-:W-:-:S02]  /*8010*/  ISETP.GE.AND P5, PT, R6, R221, PT ;  /* 0x000000dd0600720c */ /* 0x000fc40003fa6270 */
[CC--:B------:R-:W-:Y:S02]  /*8020*/  ISETP.GE.AND P1, PT, R7.reuse, R226.reuse, PT ;  /* 0x000000e20700720c */ /* 0x0c0fe40003f26270 */
[----:B------:R-:W-:Y:S01]  /*8030*/  ISETP.GE.AND P0, PT, R7, R221, PT ;  /* 0x000000dd0700720c */ /* 0x000fe20003f06270 */
[----:B------:R-:W-:Y:S01]  /*8040*/  FMUL.FTZ R7, R174, c[0x0][0x2ec] ;  /* 0x0000bb00ae077a20 */ /* 0x000fe20000410000 */
[----:B------:R-:W-:Y:S01]  /*8050*/  IADD3 R6, R228, 0x30, RZ ;  /* 0x00000030e4067810 */ /* 0x000fe20007ffe0ff */
[----:B------:R-:W5:Y:S01]  /*8060*/  MUFU.TANH R156, R148 ;  /* 0x00000094009c7308 */ /* 0x000f620000002400 */
[----:B----4-:R-:W-:Y:S02]  /*8070*/  FSEL R171, R171, -INF , !P2 ;  /* 0xff800000abab7808 */ /* 0x010fe40005000000 */
[----:B------:R-:W-:Y:S02]  /*8080*/  FSEL R172, R12, -INF , !P4 ;  /* 0xff8000000cac7808 */ /* 0x000fe40006000000 */
[----:B------:R-:W-:-:S02]  /*8090*/  ISETP.GE.AND P2, PT, R6, R226, PT ;  /* 0x000000e20600720c */ /* 0x000fc40003f46270 */
[----:B------:R-:W-:Y:S01]  /*80a0*/  ISETP.GE.AND P4, PT, R6, R221, PT ;  /* 0x000000dd0600720c */ /* 0x000fe20003f86270 */
[----:B------:R-:W4:Y:S01]  /*80b0*/  MUFU.TANH R154, R149 ;  /* 0x00000095009a7308 */ /* 0x000f220000002400 */
[----:B-1----:R-:W-:Y:S02]  /*80c0*/  FSEL R141, R141, -INF , !P0 ;  /* 0xff8000008d8d7808 */ /* 0x002fe40004000000 */
[----:B------:R-:W-:Y:S02]  /*80d0*/  ISETP.NE.AND P0, PT, R2, 0x3, PT ;  /* 0x000000030200780c */ /* 0x000fe40003f05270 */
[----:B--2---:R-:W-:Y:S02]  /*80e0*/  FSEL R167, R167, -INF , !P6 ;  /* 0xff800000a7a77808 */ /* 0x004fe40007000000 */
[----:B------:R-:W-:Y:S01]  /*80f0*/  FSEL R166, R166, -INF , !P3 ;  /* 0xff800000a6a67808 */ /* 0x000fe20005800000 */
[----:B------:R-:W1:Y:S01]  /*8100*/  MUFU.TANH R153, R150 ;  /* 0x0000009600997308 */ /* 0x000e620000002400 */
[----:B------:R-:W-:-:S02]  /*8110*/  ISETP.GE.AND P6, PT, R228, R226, PT ;  /* 0x000000e2e400720c */ /* 0x000fc40003fc6270 */
[C---:B------:R-:W-:Y:S02]  /*8120*/  ISETP.GE.AND P3, PT, R228.reuse, R221, PT ;  /* 0x000000dde400720c */ /* 0x040fe40003f66270 */
[C---:B------:R-:W-:Y:S02]  /*8130*/  IADD3 R8, R228.reuse, 0x38, RZ ;  /* 0x00000038e4087810 */ /* 0x040fe40007ffe0ff */
[----:B------:R-:W-:Y:S01]  /*8140*/  IADD3 R228, R228, 0x39, RZ ;  /* 0x00000039e4e47810 */ /* 0x000fe20007ffe0ff */
[----:B------:R-:W2:Y:S01]  /*8150*/  MUFU.TANH R142, R142 ;  /* 0x0000008e008e7308 */ /* 0x000ea20000002400 */
[----:B---3--:R-:W-:Y:S02]  /*8160*/  FSEL R165, R165, -INF , !P5 ;  /* 0xff800000a5a57808 */ /* 0x008fe40006800000 */
[----:B-----5:R-:W-:Y:S02]  /*8170*/  FSEL R156, R156, -INF , !P2 ;  /* 0xff8000009c9c7808 */ /* 0x020fe40005000000 */
[----:B----4-:R-:W-:-:S02]  /*8180*/  FSEL R154, R154, -INF , !P1 ;  /* 0xff8000009a9a7808 */ /* 0x010fc40004800000 */
[CC--:B------:R-:W-:Y:S01]  /*8190*/  ISETP.GE.AND P5, PT, R8.reuse, R226.reuse, PT ;  /* 0x000000e20800720c */ /* 0x0c0fe20003fa6270 */
[----:B------:R-:W3:Y:S01]  /*81a0*/  MUFU.TANH R6, R173 ;  /* 0x000000ad00067308 */ /* 0x000ee20000002400 */
[----:B-1----:R-:W-:Y:S02]  /*81b0*/  FSEL R153, R153, -INF , !P4 ;  /* 0xff80000099997808 */ /* 0x002fe40006000000 */
[-C--:B------:R-:W-:Y:S02]  /*81c0*/  ISETP.GE.AND P2, PT, R8, R221.reuse, PT ;  /* 0x000000dd0800720c */ /* 0x080fe40003f46270 */
[C---:B------:R-:W-:Y:S02]  /*81d0*/  ISETP.GE.AND P4, PT, R228.reuse, R226, PT ;  /* 0x000000e2e400720c */ /* 0x040fe40003f86270 */
[----:B------:R-:W-:Y:S01]  /*81e0*/  ISETP.GE.AND P1, PT, R228, R221, PT ;  /* 0x000000dde400720c */ /* 0x000fe20003f26270 */
[----:B------:R-:W1:Y:S01]  /*81f0*/  MUFU.TANH R7, R7 ;  /* 0x0000000700077308 */ /* 0x000e620000002400 */
[----:B------:R-:W-:-:S02]  /*8200*/  FSEL R3, R140, -INF , !P6 ;  /* 0xff8000008c037808 */ /* 0x000fc40007000000 */
[----:B------:R-:W-:Y:S02]  /*8210*/  FSEL R9, R143, -INF , !P3 ;  /* 0xff8000008f097808 */ /* 0x000fe40005800000 */
[----:B--2---:R-:W-:-:S03]  /*8220*/  FSEL R142, R142, -INF , !P5 ;  /* 0xff8000008e8e7808 */ /* 0x004fc60006800000 */
[----:B------:R-:W2:Y:S01]  /*8230*/  MUFU.TANH R151, R151 ;  /* 0x0000009700977308 */ /* 0x000ea20000002400 */
[----:B---3--:R-:W-:Y:S02]  /*8240*/  FSEL R140, R6, -INF , !P4 ;  /* 0xff800000068c7808 */ /* 0x008fe40006000000 */
[----:B-1----:R-:W-:Y:S02]  /*8250*/  FSEL R143, R7, -INF , !P2 ;  /* 0xff800000078f7808 */ /* 0x002fe40005000000 */
[----:B--2---:R-:W-:Y:S01]  /*8260*/  FSEL R151, R151, -INF , !P1 ;  /* 0xff80000097977808 */ /* 0x004fe20004800000 */
        /* <DEDUP_REMOVED lines=23> */
.L_x_39:
        /* <DEDUP_REMOVED lines=42> */
[----:B-1----:R-:W-:-:S04]  /*8680*/  FMNMX.FTZ R132, R11, R132, !PT ;  /* 0x000000840b847209 */ /* 0x002fc80007810000 */
[C---:B------:R-:W-:Y:S01]  /*8690*/  FSETP.NEU.FTZ.AND P1, PT, R132.reuse, -INF , PT ;  /* 0xff8000008400780b */ /* 0x040fe20003f3d000 */
[----:B------:R-:W-:-:S05]  /*86a0*/  FMUL.FTZ R155, R132, c[0x0][0x23c] ;  /* 0x00008f00849b7a20 */ /* 0x000fca0000410000 */
[----:B------:R-:W-:-:S05]  /*86b0*/  FSEL R155, R155, RZ, P1 ;  /* 0x000000ff9b9b7208 */ /* 0x000fca0000800000 */
[--C-:B------:R-:W-:Y:S01]  /*86c0*/  FFMA.FTZ R148, R3, c[0x0][0x23c], -R155.reuse ;  /* 0x00008f0003947a23 */ /* 0x100fe2000001089b */
[----:B--2---:R-:W-:Y:S01]  /*86d0*/  FMNMX.FTZ R3, R7, R6, !PT ;  /* 0x0000000607037209 */ /* 0x004fe20007810000 */
[--C-:B------:R-:W-:Y:S01]  /*86e0*/  FFMA.FTZ R147, R4, c[0x0][0x23c], -R155.reuse ;  /* 0x00008f0004937a23 */ /* 0x100fe2000001089b */
[----:B------:R-:W-:Y:S01]  /*86f0*/  FSEL R7, R132, RZ, P1 ;  /* 0x000000ff84077208 */ /* 0x000fe20000800000 */
[--C-:B------:R-:W-:Y:S01]  /*8700*/  FFMA.FTZ R146, R152, c[0x0][0x23c], -R155.reuse ;  /* 0x00008f0098927a23 */ /* 0x100fe2000001089b */
[C---:B------:R-:W-:Y:S01]  /*8710*/  FSETP.NEU.FTZ.AND P0, PT, R3.reuse, -INF , PT ;  /* 0xff8000000300780b */ /* 0x040fe20003f1d000 */
[----:B------:R-:W-:Y:S01]  /*8720*/  FMUL.FTZ R4, R3, c[0x0][0x23c] ;  /* 0x00008f0003047a20 */ /* 0x000fe20000410000 */
[----:B------:R-:W-:Y:S01]  /*8730*/  MUFU.EX2 R148, R148 ;  /* 0x0000009400947308 */ /* 0x000fe20000000800 */
[--C-:B------:R-:W-:Y:S02]  /*8740*/  FFMA.FTZ R145, R14, c[0x0][0x23c], -R155.reuse ;  /* 0x00008f000e917a23 */ /* 0x100fe4000001089b */
[----:B------:R-:W-:Y:S01]  /*8750*/  FFMA.FTZ R157, R24, c[0x0][0x23c], -R155 ;  /* 0x00008f00189d7a23 */ /* 0x000fe2000001089b */
[----:B------:R-:W-:Y:S01]  /*8760*/  FSEL R152, R4, RZ, P0 ;  /* 0x000000ff04987208 */ /* 0x000fe20000000000 */
[----:B------:R-:W-:-:S02]  /*8770*/  FADD.FTZ R4, R236, -R7 ;  /* 0x80000007ec047221 */ /* 0x000fc40000010000 */
[----:B------:R-:W-:Y:S01]  /*8780*/  FFMA.FTZ R158, R26, c[0x0][0x23c], -R155 ;  /* 0x00008f001a9e7a23 */ /* 0x000fe2000001089b */
[----:B------:R-:W1:Y:S01]  /*8790*/  MUFU.EX2 R147, R147 ;  /* 0x0000009300937308 */ /* 0x000e620000000800 */
[--C-:B------:R-:W-:Y:S02]  /*87a0*/  FFMA.FTZ R135, R13, c[0x0][0x23c], -R152.reuse ;  /* 0x00008f000d877a23 */ /* 0x100fe40000010898 */
[--C-:B------:R-:W-:Y:S02]  /*87b0*/  FFMA.FTZ R134, R15, c[0x0][0x23c], -R152.reuse ;  /* 0x00008f000f867a23 */ /* 0x100fe40000010898 */
[----:B------:R-:W2:Y:S01]  /*87c0*/  LDSM.16.MT88.4 R12, [R198+0x12000] ;  /* 0x01200000c60c783b */ /* 0x000ea20000004200 */
[--C-:B------:R-:W-:Y:S01]  /*87d0*/  FFMA.FTZ R149, R5, c[0x0][0x23c], -R152.reuse ;  /* 0x00008f0005957a23 */ /* 0x100fe20000010898 */
[----:B------:R-:W-:Y:S01]  /*87e0*/  FSEL R5, R3, RZ, P0 ;  /* 0x000000ff03057208 */ /* 0x000fe20000000000 */
[----:B------:R-:W-:Y:S01]  /*87f0*/  FFMA.FTZ R144, R9, c[0x0][0x23c], -R152 ;  /* 0x00008f0009907a23 */ /* 0x000fe20000010898 */
[----:B------:R-:W-:Y:S01]  /*8800*/  MUFU.EX2 R146, R146 ;  /* 0x0000009200927308 */ /* 0x000fe20000000800 */
[----:B------:R-:W-:Y:S01]  /*8810*/  FMUL.FTZ R150, R4, c[0x0][0x23c] ;  /* 0x00008f0004967a20 */ /* 0x000fe20000410000 */
[----:B------:R-:W3:Y:S01]  /*8820*/  LDSM.16.MT88.4 R8, [R197+0x12000] ;  /* 0x01200000c508783b */ /* 0x000ee20000004200 */
[----:B------:R-:W-:Y:S01]  /*8830*/  FADD.FTZ R5, R0, -R5 ;  /* 0x8000000500057221 */ /* 0x000fe20000010000 */
[----:B------:R-:W-:Y:S01]  /*8840*/  ISETP.GE.AND P0, PT, R2, 0x4, PT ;  /* 0x000000040200780c */ /* 0x000fe20003f06270 */
[----:B------:R-:W-:-:S02]  /*8850*/  FFMA.FTZ R159, R22, c[0x0][0x23c], -R155 ;  /* 0x00008f00169f7a23 */ /* 0x000fc4000001089b */
[----:B------:R-:W-:Y:S01]  /*8860*/  FMUL.FTZ R0, R5, c[0x0][0x23c] ;  /* 0x00008f0005007a20 */ /* 0x000fe20000410000 */
[----:B------:R-:W4:Y:S01]  /*8870*/  MUFU.EX2 R145, R145 ;  /* 0x0000009100917308 */ /* 0x000f220000000800 */
[----:B-1----:R-:W-:Y:S01]  /*8880*/  F2FP.PACK_AB R4, R147, R148 ;  /* 0x000000949304723e */ /* 0x002fe200000000ff */
[--C-:B------:R-:W-:Y:S02]  /*8890*/  FFMA.FTZ R160, R20, c[0x0][0x23c], -R155.reuse ;  /* 0x00008f0014a07a23 */ /* 0x100fe4000001089b */
[--C-:B------:R-:W-:Y:S02]  /*88a0*/  FFMA.FTZ R161, R27, c[0x0][0x23c], -R152.reuse ;  /* 0x00008f001ba17a23 */ /* 0x100fe40000010898 */
[--C-:B------:R-:W-:Y:S02]  /*88b0*/  FFMA.FTZ R164, R25, c[0x0][0x23c], -R152.reuse ;  /* 0x00008f0019a47a23 */ /* 0x100fe40000010898 */
[----:B------:R-:W-:Y:S01]  /*88c0*/  MUFU.EX2 R144, R144 ;  /* 0x0000009000907308 */ /* 0x000fe20000000800 */
[--C-:B------:R-:W-:Y:S01]  /*88d0*/  FFMA.FTZ R162, R23, c[0x0][0x23c], -R152.reuse ;  /* 0x00008f0017a27a23 */ /* 0x100fe20000010898 */
[----:B------:R-:W-:Y:S01]  /*88e0*/  LDSM.16.MT88.4 R24, [R200+0x14800] ;  /* 0x01480000c818783b */ /* 0x000fe20000004200 */
[----:B------:R-:W-:Y:S01]  /*88f0*/  FFMA.FTZ R163, R21, c[0x0][0x23c], -R152 ;  /* 0x00008f0015a37a23 */ /* 0x000fe20000010898 */
[----:B------:R-:W-:Y:S01]  /*8900*/  @P0 IADD3 R221, R2, -0x4, RZ ;  /* 0xfffffffc02dd0810 */ /* 0x000fe20007ffe0ff */
[--C-:B------:R-:W-:Y:S01]  /*8910*/  FFMA.FTZ R173, R172, c[0x0][0x23c], -R155.reuse ;  /* 0x00008f00acad7a23 */ /* 0x100fe2000001089b */
[----:B------:R-:W-:Y:S01]  /*8920*/  LDSM.16.MT88.4 R20, [R198+0x14800] ;  /* 0x01480000c614783b */ /* 0x000fe20000004200 */
[--C-:B------:R-:W-:Y:S01]  /*8930*/  FFMA.FTZ R175, R166, c[0x0][0x23c], -R155.reuse ;  /* 0x00008f00a6af7a23 */ /* 0x100fe2000001089b */
[----:B------:R-:W1:Y:S01]  /*8940*/  MUFU.EX2 R135, R135 ;  /* 0x0000008700877308 */ /* 0x000e620000000800 */
[----:B----4-:R-:W-:Y:S01]  /*8950*/  F2FP.PACK_AB R6, R145, R146 ;  /* 0x000000929106723e */ /* 0x010fe200000000ff */
[----:B------:R-:W-:-:S02]  /*8960*/  FFMA.FTZ R170, R170, c[0x0][0x23c], -R155 ;  /* 0x00008f00aaaa7a23 */ /* 0x000fc4000001089b */
[--C-:B------:R-:W-:Y:S02]  /*8970*/  FFMA.FTZ R168, R168, c[0x0][0x23c], -R155.reuse ;  /* 0x00008f00a8a87a23 */ /* 0x100fe4000001089b */
[--C-:B------:R-:W-:Y:S02]  /*8980*/  FFMA.FTZ R166, R171, c[0x0][0x23c], -R152.reuse ;  /* 0x00008f00aba67a23 */ /* 0x100fe40000010898 */
[----:B------:R-:W-:Y:S01]  /*8990*/  MUFU.EX2 R134, R134 ;  /* 0x0000008600867308 */ /* 0x000fe20000000800 */
[--C-:B------:R-:W-:Y:S02]  /*89a0*/  FFMA.FTZ R169, R169, c[0x0][0x23c], -R152.reuse ;  /* 0x00008f00a9a97a23 */ /* 0x100fe40000010898 */
[--C-:B------:R-:W-:Y:S02]  /*89b0*/  FFMA.FTZ R167, R167, c[0x0][0x23c], -R152.reuse ;  /* 0x00008f00a7a77a23 */ /* 0x100fe40000010898 */
[----:B------:R-:W-:Y:S02]  /*89c0*/  FFMA.FTZ R172, R165, c[0x0][0x23c], -R152 ;  /* 0x00008f00a5ac7a23 */ /* 0x000fe40000010898 */
[--C-:B------:R-:W-:Y:S01]  /*89d0*/  FFMA.FTZ R165, R154, c[0x0][0x23c], -R155.reuse ;  /* 0x00008f009aa57a23 */ /* 0x100fe2000001089b */
[----:B------:R-:W4:Y:S01]  /*89e0*/  MUFU.EX2 R149, R149 ;  /* 0x0000009500957308 */ /* 0x000f220000000800 */
[----:B-1----:R-:W-:Y:S01]  /*89f0*/  F2FP.PACK_AB R5, R135, R144 ;  /* 0x000000908705723e */ /* 0x002fe200000000ff */
[----:B------:R-:W-:-:S02]  /*8a00*/  FFMA.FTZ R156, R156, c[0x0][0x23c], -R155 ;  /* 0x00008f009c9c7a23 */ /* 0x000fc4000001089b */
[--C-:B------:R-:W-:Y:S02]  /*8a10*/  FFMA.FTZ R154, R142, c[0x0][0x23c], -R155.reuse ;  /* 0x00008f008e9a7a23 */ /* 0x100fe4000001089b */
[--C-:B------:R-:W-:Y:S02]  /*8a20*/  FFMA.FTZ R153, R153, c[0x0][0x23c], -R152.reuse ;  /* 0x00008f0099997a23 */ /* 0x100fe40000010898 */
[----:B------:R-:W1:Y:S01]  /*8a30*/  MUFU.EX2 R150, R150 ;  /* 0x0000009600967308 */ /* 0x000e620000000800 */
[--C-:B------:R-:W-:Y:S02]  /*8a40*/  FFMA.FTZ R174, R141, c[0x0][0x23c], -R152.reuse ;  /* 0x00008f008dae7a23 */ /* 0x100fe40000010898 */
[--C-:B------:R-:W-:Y:S02]  /*8a50*/  FFMA.FTZ R171, R143, c[0x0][0x23c], -R152.reuse ;  /* 0x00008f008fab7a23 */ /* 0x100fe40000010898 */
[----:B------:R-:W-:Y:S02]  /*8a60*/  FFMA.FTZ R155, R140, c[0x0][0x23c], -R155 ;  /* 0x00008f008c9b7a23 */ /* 0x000fe4000001089b */
[----:B------:R-:W-:Y:S01]  /*8a70*/  FFMA.FTZ R152, R151, c[0x0][0x23c], -R152 ;  /* 0x00008f0097987a23 */ /* 0x000fe20000010898 */
[----:B------:R-:W5:Y:S01]  /*8a80*/  MUFU.EX2 R0, R0 ;  /* 0x0000000000007308 */ /* 0x000f620000000800 */
[----:B----4-:R-:W-:Y:S01]  /*8a90*/  F2FP.PACK_AB R7, R149, R134 ;  /* 0x000000869507723e */ /* 0x010fe200000000ff */
[----:B------:R-:W-:Y:S01]  /*8aa0*/  LDSM.16.MT88.4 R140, [R198+0x13800] ;  /* 0x01380000c68c783b */ /* 0x000fe20000004200 */
[----:B-1----:R-:W-:-:S05]  /*8ab0*/  FMUL.FTZ R120, R120, R150 ;  /* 0x0000009678787220 */ /* 0x002fca0000410000 */
[----:B------:R-:W-:Y:S01]  /*8ac0*/  MUFU.EX2 R157, R157 ;  /* 0x0000009d009d7308 */ /* 0x000fe20000000800 */
[-C--:B------:R-:W-:Y:S02]  /*8ad0*/  FMUL.FTZ R121, R121, R150.reuse ;  /* 0x0000009679797220 */ /* 0x080fe40000410000 */
[-C--:B------:R-:W-:Y:S02]  /*8ae0*/  FMUL.FTZ R116, R116, R150.reuse ;  /* 0x0000009674747220 */ /* 0x080fe40000410000 */
[----:B------:R-:W-:Y:S02]  /*8af0*/  FMUL.FTZ R117, R117, R150 ;  /* 0x0000009675757220 */ /* 0x000fe40000410000 */
[-C--:B-----5:R-:W-:Y:S01]  /*8b00*/  FMUL.FTZ R122, R122, R0.reuse ;  /* 0x000000007a7a7220 */ /* 0x0a0fe20000410000 */
[----:B------:R-:W1:Y:S01]  /*8b10*/  MUFU.EX2 R158, R158 ;  /* 0x0000009e009e7308 */ /* 0x000e620000000800 */
[-C--:B------:R-:W-:Y:S02]  /*8b20*/  FMUL.FTZ R123, R123, R0.reuse ;  /* 0x000000007b7b7220 */ /* 0x080fe40000410000 */
[----:B------:R-:W-:-:S02]  /*8b30*/  FMUL.FTZ R118, R118, R0 ;  /* 0x0000000076767220 */ /* 0x000fc40000410000 */
[----:B------:R-:W-:Y:S02]  /*8b40*/  FMUL.FTZ R119, R119, R0 ;  /* 0x0000000077777220 */ /* 0x000fe40000410000 */
[-C--:B------:R-:W-:Y:S01]  /*8b50*/  FMUL.FTZ R128, R128, R150.reuse ;  /* 0x0000009680807220 */ /* 0x080fe20000410000 */
[C---:B--2---:R-:W-:Y:S01]  /*8b60*/  HMMA.16816.F32 R120, R4.reuse, R12, R120 ;  /* 0x0000000c0478723c */ /* 0x044fe20000001878 */
[----:B------:R-:W-:Y:S01]  /*8b70*/  FMUL.FTZ R129, R129, R150 ;  /* 0x0000009681817220 */ /* 0x000fe20000410000 */
[----:B------:R-:W-:Y:S01]  /*8b80*/  MUFU.EX2 R159, R159 ;  /* 0x0000009f009f7308 */ /* 0x000fe20000000800 */
[-C--:B------:R-:W-:Y:S02]  /*8b90*/  FMUL.FTZ R130, R130, R0.reuse ;  /* 0x0000000082827220 */ /* 0x080fe40000410000 */
[----:B------:R-:W-:Y:S02]  /*8ba0*/  FMUL.FTZ R131, R131, R0 ;  /* 0x0000000083837220 */ /* 0x000fe40000410000 */
[-C--:B------:R-:W-:Y:S01]  /*8bb0*/  FMUL.FTZ R124, R124, R150.reuse ;  /* 0x000000967c7c7220 */ /* 0x080fe20000410000 */
[----:B------:R-:W-:Y:S01]  /*8bc0*/  HMMA.16816.F32 R116, R4, R14, R116 ;  /* 0x0000000e0474723c */ /* 0x000fe20000001874 */
[----:B------:R-:W2:Y:S01]  /*8bd0*/  LDSM.16.MT88.4 R12, [R200+0x14000] ;  /* 0x01400000c80c783b */ /* 0x000ea20000004200 */
        /* <DEDUP_REMOVED lines=18> */
[C---:B---3--:R-:W-:Y:S01]  /*8d00*/  HMMA.16816.F32 R112, R4.reuse, R8, R112 ;  /* 0x000000080470723c */ /* 0x048fe20000001870 */
[----:B------:R-:W-:Y:S02]  /*8d10*/  FMUL.FTZ R37, R37, R150 ;  /* 0x0000009625257220 */ /* 0x000fe40000410000 */
[-C--:B------:R-:W-:Y:S01]  /*8d20*/  FMUL.FTZ R38, R38, R0.reuse ;  /* 0x0000000026267220 */ /* 0x080fe20000410000 */
[----:B------:R-:W-:Y:S01]  /*8d30*/  MUFU.EX2 R162, R162 ;  /* 0x000000a200a27308 */ /* 0x000fe20000000800 */
[----:B------:R-:W-:Y:S02]  /*8d40*/  FMUL.FTZ R39, R39, R0 ;  /* 0x0000000027277220 */ /* 0x000fe40000410000 */
[-C--:B------:R-:W-:Y:S01]  /*8d50*/  FMUL.FTZ R40, R40, R150.reuse ;  /* 0x0000009628287220 */ /* 0x080fe20000410000 */
[----:B------:R-:W-:Y:S01]  /*8d60*/  HMMA.16816.F32 R108, R4, R10, R108 ;  /* 0x0000000a046c723c */ /* 0x000fe2000000186c */
[----:B------:R-:W3:Y:S01]  /*8d70*/  LDSM.16.MT88.4 R8, [R198+0x14000] ;  /* 0x01400000c608783b */ /* 0x000ee20000004200 */
[----:B------:R-:W-:-:S02]  /*8d80*/  FMUL.FTZ R41, R41, R150 ;  /* 0x0000009629297220 */ /* 0x000fc40000410000 */
[-C--:B------:R-:W-:Y:S01]  /*8d90*/  FMUL.FTZ R42, R42, R0.reuse ;  /* 0x000000002a2a7220 */ /* 0x080fe20000410000 */
[----:B------:R-:W1:Y:S01]  /*8da0*/  MUFU.EX2 R163, R163 ;  /* 0x000000a300a37308 */ /* 0x000e620000000800 */
[----:B------:R-:W-:Y:S02]  /*8db0*/  FMUL.FTZ R43, R43, R0 ;  /* 0x000000002b2b7220 */ /* 0x000fe40000410000 */
[C---:B--2---:R-:W-:Y:S01]  /*8dc0*/  HMMA.16816.F32 R36, R4.reuse, R12, R36 ;  /* 0x0000000c0424723c */ /* 0x044fe20000001824 */
[-C--:B------:R-:W-:Y:S02]  /*8dd0*/  FMUL.FTZ R104, R104, R150.reuse ;  /* 0x0000009668687220 */ /* 0x080fe40000410000 */
[----:B------:R-:W-:Y:S02]  /*8de0*/  FMUL.FTZ R105, R105, R150 ;  /* 0x0000009669697220 */ /* 0x000fe40000410000 */
[-C--:B------:R-:W-:Y:S01]  /*8df0*/  FMUL.FTZ R106, R106, R0.reuse ;  /* 0x000000006a6a7220 */ /* 0x080fe20000410000 */
[----:B------:R-:W-:Y:S01]  /*8e00*/  MUFU.EX2 R170, R170 ;  /* 0x000000aa00aa7308 */ /* 0x000fe20000000800 */
[----:B------:R-:W-:Y:S01]  /*8e10*/  FMUL.FTZ R107, R107, R0 ;  /* 0x000000006b6b7220 */ /* 0x000fe20000410000 */
[----:B------:R-:W-:Y:S01]  /*8e20*/  HMMA.16816.F32 R40, R4, R14, R40 ;  /* 0x0000000e0428723c */ /* 0x000fe20000001828 */
[----:B------:R-:W2:Y:S01]  /*8e30*/  LDSM.16.MT88.4 R12, [R196+0x14000] ;  /* 0x01400000c40c783b */ /* 0x000ea20000004200 */
        /* <DEDUP_REMOVED lines=19> */
[----:B---3--:R-:W-:Y:S01]  /*8f70*/  HMMA.16816.F32 R44, R4, R8, R44 ;  /* 0x00000008042c723c */ /* 0x008fe2000000182c */
[----:B------:R-:W-:-:S02]  /*8f80*/  FMUL.FTZ R61, R61, R150 ;  /* 0x000000963d3d7220 */ /* 0x000fc40000410000 */
[-C--:B------:R-:W-:Y:S01]  /*8f90*/  FMUL.FTZ R62, R62, R0.reuse ;  /* 0x000000003e3e7220 */ /* 0x080fe20000410000 */
[----:B------:R-:W-:Y:S01]  /*8fa0*/  MUFU.EX2 R166, R166 ;  /* 0x000000a600a67308 */ /* 0x000fe20000000800 */
[----:B------:R-:W-:Y:S02]  /*8fb0*/  FMUL.FTZ R63, R63, R0 ;  /* 0x000000003f3f7220 */ /* 0x000fe40000410000 */
[-C--:B------:R-:W-:Y:S01]  /*8fc0*/  FMUL.FTZ R64, R64, R150.reuse ;  /* 0x0000009640407220 */ /* 0x080fe20000410000 */
[----:B------:R-:W-:Y:S01]  /*8fd0*/  HMMA.16816.F32 R48, R4, R10, R48 ;  /* 0x0000000a0430723c */ /* 0x000fe20000001830 */
[----:B------:R-:W3:Y:S01]  /*8fe0*/  LDSM.16.MT88.4 R8, [R200+0x16000] ;  /* 0x01600000c808783b */ /* 0x000ee20000004200 */
[----:B------:R-:W-:Y:S02]  /*8ff0*/  FMUL.FTZ R65, R65, R150 ;  /* 0x0000009641417220 */ /* 0x000fe40000410000 */
[-C--:B------:R-:W-:Y:S01]  /*9000*/  FMUL.FTZ R66, R66, R0.reuse ;  /* 0x0000000042427220 */ /* 0x080fe20000410000 */
[----:B------:R-:W1:Y:S01]  /*9010*/  MUFU.EX2 R169, R169 ;  /* 0x000000a900a97308 */ /* 0x000e620000000800 */
[----:B------:R-:W-:-:S02]  /*9020*/  FMUL.FTZ R67, R67, R0 ;  /* 0x0000000043437220 */ /* 0x000fc40000410000 */
        /* <DEDUP_REMOVED lines=37> */
[----:B------:R-:W-:Y:S01]  /*9280*/  MUFU.EX2 R155, R155 ;  /* 0x0000009b009b7308 */ /* 0x000fe20000000800 */
        /* <DEDUP_REMOVED lines=28> */
[----:B---3--:R-:W-:Y:S01]  /*9450*/  HMMA.16816.F32 R92, R4, R8, R92 ;  /* 0x00000008045c723c */ /* 0x008fe2000000185c */
[----:B------:R-:W-:-:S02]  /*9460*/  FFMA.FTZ R0, R227, R0, R144 ;  /* 0x00000000e3007223 */ /* 0x000fc40000010090 */
[----:B------:R-:W-:Y:S02]  /*9470*/  FADD.FTZ R147, R147, R148 ;  /* 0x0000009493937221 */ /* 0x000fe40000010000 */
[----:B------:R-:W-:Y:S02]  /*9480*/  FADD.FTZ R135, R135, R0 ;  /* 0x0000000087877221 */ /* 0x000fe40000010000 */
[----:B------:R-:W-:Y:S01]  /*9490*/  FADD.FTZ R0, R146, R147 ;  /* 0x0000009392007221 */ /* 0x000fe20000010000 */
[----:B------:R-:W-:Y:S01]  /*94a0*/  HMMA.16816.F32 R96, R4, R10, R96 ;  /* 0x0000000a0460723c */ /* 0x000fe20000001860 */
[----:B------:R-:W-:Y:S02]  /*94b0*/  LDSM.16.MT88.4 R8, [R196+0x14800] ;  /* 0x01480000c408783b */ /* 0x000fe40000004200 */
[----:B------:R-:W-:-:S04]  /*94c0*/  FADD.FTZ R0, R145, R0 ;  /* 0x0000000091007221 */ /* 0x000fc80000010000 */
[----:B-1----:R-:W-:Y:S01]  /*94d0*/  F2FP.PACK_AB R4, R158, R157 ;  /* 0x0000009d9e04723e */ /* 0x002fe200000000ff */
[----:B------:R-:W-:Y:S01]  /*94e0*/  FADD.FTZ R157, R157, R0 ;  /* 0x000000009d9d7221 */ /* 0x000fe20000010000 */
[----:B-----5:R-:W-:Y:S02]  /*94f0*/  F2FP.PACK_AB R5, R164, R161 ;  /* 0x000000a1a405723e */ /* 0x020fe400000000ff */
[----:B------:R-:W-:Y:S01]  /*9500*/  F2FP.PACK_AB R6, R160, R159 ;  /* 0x0000009fa006723e */ /* 0x000fe200000000ff */
[----:B------:R-:W-:Y:S01]  /*9510*/  FADD.FTZ R158, R158, R157 ;  /* 0x0000009d9e9e7221 */ /* 0x000fe20000010000 */
[----:B------:R-:W-:-:S03]  /*9520*/  F2FP.PACK_AB R7, R163, R162 ;  /* 0x000000a2a307723e */ /* 0x000fc600000000ff */
[----:B------:R-:W-:-:S04]  /*9530*/  FADD.FTZ R159, R159, R158 ;  /* 0x0000009e9f9f7221 */ /* 0x000fc80000010000 */
[C---:B--2---:R-:W-:Y:S08]  /*9540*/  HMMA.16816.F32 R128, R4.reuse, R12, R128 ;  /* 0x0000000c0480723c */ /* 0x044ff00000001880 */
        /* <DEDUP_REMOVED lines=108> */
[----:B------:R-:W-:Y:S02]  /*9c10*/  FADD.FTZ R175, R175, R168 ;  /* 0x000000a8afaf7221 */ /* 0x000fe40000010000 */
        /* <DEDUP_REMOVED lines=22> */
.L_x_37:
[----:B------:R-:W-:-:S07]  /*9d80*/  IADD3 R221, R133, -0x1, RZ ;  /* 0xffffffff85dd7810 */ /* 0x000fce0007ffe0ff */
.L_x_40:
        /* <DEDUP_REMOVED lines=13> */
.L_x_44:
        /* <DEDUP_REMOVED lines=23> */
.L_x_42:
[----:B------:R-:W-:Y:S04]  /*9fd0*/  DEPBAR.LE SB0, 0x0 ;  /* 0x000080000000791a */ /* 0x000fe80000000000 */
[----:B------:R-:W-:Y:S01]  /*9fe0*/  BAR.SYNC.DEFER_BLOCKING 0x0 ;  /* 0x0000000000007b1d */ /* 0x000fe20000010000 */
[----:B------:R-:W-:Y:S01]  /*9ff0*/  SHF.R.S32.HI R3, RZ, 0x1f, R221 ;  /* 0x0000001fff037819 */ /* 0x000fe200000114dd */
[C---:B------:R-:W-:Y:S02]  /*a000*/  IMAD R2, R221.reuse, UR5, RZ ;  /* 0x00000005dd027c24 */ /* 0x040fe4000f8e02ff */
[----:B------:R-:W-:Y:S04]  /*a010*/  IMAD.WIDE.U32 R132, R221, UR4, R216 ;  /* 0x00000004dd847c25 */ /* 0x000fe8000f8e00d8 */
[----:B------:R-:W-:Y:S01]  /*a020*/  IMAD R2, R3, UR4, R2 ;  /* 0x0000000403027c24 */ /* 0x000fe2000f8e0202 */
[----:B------:R-:W-:Y:S04]  /*a030*/  LEA R230, P1, R132, c[0x0][0x170], 0x1 ;  /* 0x00005c0084e67a11 */ /* 0x000fe800078208ff */
[----:B------:R-:W-:Y:S02]  /*a040*/  IADD3 R2, R133, R2, RZ ;  /* 0x0000000285027210 */ /* 0x000fe40007ffe0ff */
[----:B------:R-:W-:Y:S02]  /*a050*/  IADD3 R232, P0, R230, UR7, RZ ;  /* 0x00000007e6e87c10 */ /* 0x000fe4000ff1e0ff */
[----:B------:R-:W-:Y:S04]  /*a060*/  LEA.HI.X R231, R132, c[0x0][0x174], R2, 0x1, P1 ;  /* 0x00005d0084e77a11 */ /* 0x000fe800008f0c02 */
[----:B------:R-:W-:Y:S02]  /*a070*/  IADD3.X R233, R231, UR6, RZ, P0, !PT ;  /* 0x00000006e7e97c10 */ /* 0x000fe400087fe4ff */
[----:B------:R-:W-:Y:S01]  /*a080*/  ISETP.GT.AND P0, PT, R221, RZ, PT ;  /* 0x000000ffdd00720c */ /* 0x000fe20003f04270 */
[----:B------:R-:W-:Y:S01]  /*a090*/  @!PT LDS RZ, [RZ] ;  /* 0x00000000fffff984 */ /* 0x000fe20000000800 */
[----:B------:R-:W-:Y:S01]  /*a0a0*/  @!PT LDS RZ, [RZ] ;  /* 0x00000000fffff984 */ /* 0x000fe20000000800 */
[----:B------:R-:W-:Y:S01]  /*a0b0*/  @!PT LDS RZ, [RZ] ;  /* 0x00000000fffff984 */ /* 0x000fe20000000800 */
[----:B------:R1:W-:Y:S07]  /*a0c0*/  LDGSTS.E.BYPASS.LTC128B.128 [R211+0x12000], [R230.64] ;  /* 0x12000000e6d37fae */ /* 0x0003ee000b901d48 */
[----:B------:R1:W-:Y:S07]  /*a0d0*/  LDGSTS.E.BYPASS.LTC128B.128 [R211+0x14000], [R230.64+0x80] ;  /* 0x14000080e6d37fae */ /* 0x0003ee000b901d48 */
[----:B------:R1:W-:Y:S07]  /*a0e0*/  LDGSTS.E.BYPASS.LTC128B.128 [R211+0x16000], [R230.64+0x100] ;  /* 0x16000100e6d37fae */ /* 0x0003ee000b901d48 */
[----:B------:R2:W-:Y:S07]  /*a0f0*/  LDGSTS.E.BYPASS.LTC128B.128 [R211+0x13000], [R232.64] ;  /* 0x13000000e8d37fae */ /* 0x0005ee000b901d48 */
[----:B------:R2:W-:Y:S07]  /*a100*/  LDGSTS.E.BYPASS.LTC128B.128 [R211+0x15000], [R232.64+0x80] ;  /* 0x15000080e8d37fae */ /* 0x0005ee000b901d48 */
[----:B------:R2:W-:Y:S07]  /*a110*/  LDGSTS.E.BYPASS.LTC128B.128 [R211+0x17000], [R232.64+0x100] ;  /* 0x17000100e8d37fae */ /* 0x0005ee000b901d48 */
[----:B------:R-:W-:Y:S07]  /*a120*/  LDSM.16.M88.4 R136, [R206] ;  /* 0x00000000ce88783b */ /* 0x000fee0000000200 */
[----:B------:R-:W3:Y:S07]  /*a130*/  LDSM.16.M88.4 R140, [R205+0xc000] ;  /* 0x00c00000cd8c783b */ /* 0x000eee0000000200 */
[----:B------:R-:W4:Y:S07]  /*a140*/  LDSM.16.M88.4 R144, [R205+0xc800] ;  /* 0x00c80000cd90783b */ /* 0x000f2e0000000200 */
[----:B------:R-:W5:Y:S07]  /*a150*/  LDSM.16.M88.4 R148, [R205+0xd000] ;  /* 0x00d00000cd94783b */ /* 0x000f6e0000000200 */
[----:B------:R-:W0:Y:S07]  /*a160*/  LDGDEPBAR ;  /* 0x00000000000079af */ /* 0x000e2e0000000000 */
[----:B------:R-:W1:Y:S07]  /*a170*/  LDSM.16.M88.4 R152, [R205+0xd800] ;  /* 0x00d80000cd98783b */ /* 0x000e6e0000000200 */
[----:B------:R-:W-:Y:S01]  /*a180*/  LDSM.16.M88.4 R156, [R204] ;  /* 0x00000000cc9c783b */ /* 0x000fe20000000200 */
[C---:B---3--:R-:W-:Y:S06]  /*a190*/  HMMA.16816.F32 R4, R136.reuse, R140, RZ ;  /* 0x0000008c8804723c */ /* 0x048fec00000018ff */
[----:B------:R-:W3:Y:S02]  /*a1a0*/  LDSM.16.M88.4 R160, [R203] ;  /* 0x00000000cba0783b */ /* 0x000ee40000000200 */
[C---:B------:R-:W-:Y:S05]  /*a1b0*/  HMMA.16816.F32 R8, R136.reuse, R142, RZ ;  /* 0x0000008e8808723c */ /* 0x040fea00000018ff */
[----:B------:R-:W2:Y:S03]  /*a1c0*/  LDSM.16.M88.4 R164, [R195] ;  /* 0x00000000c3a4783b */ /* 0x000ea60000000200 */
[C---:B----4-:R-:W-:Y:S04]  /*a1d0*/  HMMA.16816.F32 R12, R136.reuse, R144, RZ ;  /* 0x00000090880c723c */ /* 0x050fe800000018ff */
[----:B------:R-:W4:Y:S04]  /*a1e0*/  LDSM.16.M88.4 R168, [R194] ;  /* 0x00000000c2a8783b */ /* 0x000f280000000200 */
[C---:B------:R-:W-:Y:S03]  /*a1f0*/  HMMA.16816.F32 R16, R136.reuse, R146, RZ ;  /* 0x000000928810723c */ /* 0x040fe600000018ff */
[----:B------:R-:W2:Y:S05]  /*a200*/  LDSM.16.M88.4 R172, [R193] ;  /* 0x00000000c1ac783b */ /* 0x000eaa0000000200 */
[C---:B-----5:R-:W-:Y:S02]  /*a210*/  HMMA.16816.F32 R20, R136.reuse, R148, RZ ;  /* 0x000000948814723c */ /* 0x060fe400000018ff */
[----:B------:R-:W-:Y:S06]  /*a220*/  LDSM.16.M88.4 R176, [R202] ;  /* 0x00000000cab0783b */ /* 0x000fec0000000200 */
[C---:B------:R-:W-:Y:S01]  /*a230*/  HMMA.16816.F32 R24, R136.reuse, R150, RZ ;  /* 0x000000968818723c */ /* 0x040fe200000018ff */
[----:B------:R-:W5:Y:S07]  /*a240*/  LDSM.16.M88.4 R180, [R199+0xc000] ;  /* 0x00c00000c7b4783b */ /* 0x000f6e0000000200 */
[C---:B-1----:R-:W-:Y:S01]  /*a250*/  HMMA.16816.F32 R28, R136.reuse, R152, RZ ;  /* 0x00000098881c723c */ /* 0x042fe200000018ff */
[----:B------:R-:W-:Y:S07]  /*a260*/  LDSM.16.M88.4 R140, [R199+0xd000] ;  /* 0x00d00000c78c783b */ /* 0x000fee0000000200 */
[----:B------:R-:W-:Y:S01]  /*a270*/  HMMA.16816.F32 R32, R136, R154, RZ ;  /* 0x0000009a8820723c */ /* 0x000fe200000018ff */
[----:B------:R-:W1:Y:S07]  /*a280*/  LDSM.16.M88.4 R136, [R199+0xc800] ;  /* 0x00c80000c788783b */ /* 0x000e6e0000000200 */
[C---:B---3--:R-:W-:Y:S01]  /*a290*/  HMMA.16816.F32 R4, R156.reuse, R160, R4 ;  /* 0x000000a09c04723c */ /* 0x048fe20000001804 */
[----:B------:R-:W3:Y:S07]  /*a2a0*/  LDSM.16.M88.4 R144, [R199+0xd800] ;  /* 0x00d80000c790783b */ /* 0x000eee0000000200 */
[C---:B------:R-:W-:Y:S01]  /*a2b0*/  HMMA.16816.F32 R8, R156.reuse, R162, R8 ;  /* 0x000000a29c08723c */ /* 0x040fe20000001808 */
[----:B------:R-:W-:Y:S07]  /*a2c0*/  LDSM.16.M88.4 R148, [R201] ;  /* 0x00000000c994783b */ /* 0x000fee0000000200 */
[C---:B--2---:R-:W-:Y:S01]  /*a2d0*/  HMMA.16816.F32 R12, R156.reuse, R164, R12 ;  /* 0x000000a49c0c723c */ /* 0x044fe2000000180c */
[----:B------:R-:W2:Y:S07]  /*a2e0*/  LDSM.16.M88.4 R152, [R192] ;  /* 0x00000000c098783b */ /* 0x000eae0000000200 */
[C---:B------:R-:W-:Y:S01]  /*a2f0*/  HMMA.16816.F32 R16, R156.reuse, R166, R16 ;  /* 0x000000a69c10723c */ /* 0x040fe20000001810 */
[----:B------:R-:W-:Y:S07]  /*a300*/  LDSM.16.M88.4 R160, [R192+0x1000] ;  /* 0x00100000c0a0783b */ /* 0x000fee0000000200 */
[C---:B----4-:R-:W-:Y:S01]  /*a310*/  HMMA.16816.F32 R20, R156.reuse, R168, R20 ;  /* 0x000000a89c14723c */ /* 0x050fe20000001814 */
[----:B------:R-:W-:Y:S07]  /*a320*/  LDSM.16.M88.4 R164, [R192+0x1800] ;  /* 0x00180000c0a4783b */ /* 0x000fee0000000200 */
[C---:B------:R-:W-:Y:S01]  /*a330*/  HMMA.16816.F32 R24, R156.reuse, R170, R24 ;  /* 0x000000aa9c18723c */ /* 0x040fe20000001818 */
[----:B------:R-:W-:Y:S07]  /*a340*/  LDSM.16.M88.4 R168, [R206+0x4000] ;  /* 0x00400000cea8783b */ /* 0x000fee0000000200 */
[C---:B------:R-:W-:Y:S08]  /*a350*/  HMMA.16816.F32 R28, R156.reuse, R172, R28 ;  /* 0x000000ac9c1c723c */ /* 0x040ff0000000181c */
[----:B------:R-:W-:Y:S01]  /*a360*/  HMMA.16816.F32 R32, R156, R174, R32 ;  /* 0x000000ae9c20723c */ /* 0x000fe20000001820 */
[----:B------:R-:W4:Y:S07]  /*a370*/  LDSM.16.M88.4 R156, [R192+0x800] ;  /* 0x00080000c09c783b */ /* 0x000f2e0000000200 */
[C---:B-----5:R-:W-:Y:S01]  /*a380*/  HMMA.16816.F32 R4, R176.reuse, R180, R4 ;  /* 0x000000b4b004723c */ /* 0x060fe20000001804 */
[----:B------:R-:W5:Y:S07]  /*a390*/  LDSM.16.M88.4 R172, [R205+0xe000] ;  /* 0x00e00000cdac783b */ /* 0x000f6e0000000200 */
[C---:B------:R-:W-:Y:S01]  /*a3a0*/  HMMA.16816.F32 R8, R176.reuse, R182, R8 ;  /* 0x000000b6b008723c */ /* 0x040fe20000001808 */
[----:B------:R-:W-:Y:S07]  /*a3b0*/  LDSM.16.M88.4 R180, [R191] ;  /* 0x00000000bfb4783b */ /* 0x000fee0000000200 */
[C---:B-1----:R-:W-:Y:S08]  /*a3c0*/  HMMA.16816.F32 R12, R176.reuse, R136, R12 ;  /* 0x00000088b00c723c */ /* 0x042ff0000000180c */
[C---:B------:R-:W-:Y:S01]  /*a3d0*/  HMMA.16816.F32 R16, R176.reuse, R138, R16 ;  /* 0x0000008ab010723c */ /* 0x040fe20000001810 */
[----:B------:R-:W1:Y:S07]  /*a3e0*/  LDSM.16.M88.4 R136, [R205+0xe800] ;  /* 0x00e80000cd88783b */ /* 0x000e6e0000000200 */
[C---:B------:R-:W-:Y:S08]  /*a3f0*/  HMMA.16816.F32 R20, R176.reuse, R140, R20 ;  /* 0x0000008cb014723c */ /* 0x040ff00000001814 */
[C---:B------:R-:W-:Y:S01]  /*a400*/  HMMA.16816.F32 R24, R176.reuse, R142, R24 ;  /* 0x0000008eb018723c */ /* 0x040fe20000001818 */
[----:B------:R-:W1:Y:S07]  /*a410*/  LDSM.16.M88.4 R140, [R205+0xf000] ;  /* 0x00f00000cd8c783b */ /* 0x000e6e0000000200 */
[C---:B---3--:R-:W-:Y:S08]  /*a420*/  HMMA.16816.F32 R28, R176.reuse, R144, R28 ;  /* 0x00000090b01c723c */ /* 0x048ff0000000181c */
[----:B------:R-:W-:Y:S01]  /*a430*/  HMMA.16816.F32 R32, R176, R146, R32 ;  /* 0x00000092b020723c */ /* 0x000fe20000001820 */
[----:B------:R-:W3:Y:S07]  /*a440*/  LDSM.16.M88.4 R144, [R205+0xf800] ;  /* 0x00f80000cd90783b */ /* 0x000eee0000000200 */
[C---:B--2---:R-:W-:Y:S01]  /*a450*/  HMMA.16816.F32 R4, R148.reuse, R152, R4 ;  /* 0x000000989404723c */ /* 0x044fe20000001804 */
[----:B------:R-:W2:Y:S07]  /*a460*/  LDSM.16.M88.4 R176, [R204+0x4000] ;  /* 0x00400000ccb0783b */ /* 0x000eae0000000200 */
[C---:B------:R-:W-:Y:S01]  /*a470*/  HMMA.16816.F32 R8, R148.reuse, R154, R8 ;  /* 0x0000009a9408723c */ /* 0x040fe20000001808 */
[----:B------:R-:W-:Y:S07]  /*a480*/  LDSM.16.M88.4 R152, [R189] ;  /* 0x00000000bd98783b */ /* 0x000fee0000000200 */
[C---:B----4-:R-:W-:Y:S08]  /*a490*/  HMMA.16816.F32 R12, R148.reuse, R156, R12 ;  /* 0x0000009c940c723c */ /* 0x050ff0000000180c */
[C---:B------:R-:W-:Y:S01]  /*a4a0*/  HMMA.16816.F32 R16, R148.reuse, R158, R16 ;  /* 0x0000009e9410723c */ /* 0x040fe20000001810 */
[----:B------:R-:W-:Y:S07]  /*a4b0*/  LDSM.16.M88.4 R156, [R188] ;  /* 0x00000000bc9c783b */ /* 0x000fee0000000200 */
[C---:B------:R-:W-:Y:S08]  /*a4c0*/  HMMA.16816.F32 R20, R148.reuse, R160, R20 ;  /* 0x000000a09414723c */ /* 0x040ff00000001814 */
[C---:B------:R-:W-:Y:S01]  /*a4d0*/  HMMA.16816.F32 R24, R148.reuse, R162, R24 ;  /* 0x000000a29418723c */ /* 0x040fe20000001818 */
[----:B------:R-:W-:Y:S07]  /*a4e0*/  LDSM.16.M88.4 R160, [R202+0x4000] ;  /* 0x00400000caa0783b */ /* 0x000fee0000000200 */
[C---:B------:R-:W-:Y:S08]  /*a4f0*/  HMMA.16816.F32 R28, R148.reuse, R164, R28 ;  /* 0x000000a4941c723c */ /* 0x040ff0000000181c */
[----:B------:R-:W-:Y:S01]  /*a500*/  HMMA.16816.F32 R32, R148, R166, R32 ;  /* 0x000000a69420723c */ /* 0x000fe20000001820 */
[----:B------:R-:W4:Y:S07]  /*a510*/  LDSM.16.M88.4 R148, [R190] ;  /* 0x00000000be94783b */ /* 0x000f2e0000000200 */
[C---:B-----5:R-:W-:Y:S01]  /*a520*/  HMMA.16816.F32 R4, R168.reuse, R172, R4 ;  /* 0x000000aca804723c */ /* 0x060fe20000001804 */
[----:B------:R-:W5:Y:S07]  /*a530*/  LDSM.16.M88.4 R164, [R199+0xe000] ;  /* 0x00e00000c7a4783b */ /* 0x000f6e0000000200 */
[C---:B------:R-:W-:Y:S01]  /*a540*/  HMMA.16816.F32 R8, R168.reuse, R174, R8 ;  /* 0x000000aea808723c */ /* 0x040fe20000001808 */
[----:B------:R-:W-:Y:S07]  /*a550*/  LDSM.16.M88.4 R172, [R192+0x2000] ;  /* 0x00200000c0ac783b */ /* 0x000fee0000000200 */
        /* <DEDUP_REMOVED lines=12> */
[----:B------:R-:W-:Y:S07]  /*a620*/  LDSM.16.M88.4 R180, [R205+0x10000] ;  /* 0x01000000cdb4783b */ /* 0x000fee0000000200 */
[C---:B----4-:R-:W-:Y:S08]  /*a630*/  HMMA.16816.F32 R12, R176.reuse, R148, R12 ;  /* 0x00000094b00c723c */ /* 0x050ff0000000180c */
[C---:B------:R-:W-:Y:S01]  /*a640*/  HMMA.16816.F32 R16, R176.reuse, R150, R16 ;  /* 0x00000096b010723c */ /* 0x040fe20000001810 */
[----:B------:R-:W4:Y:S07]  /*a650*/  LDSM.16.M88.4 R148, [R192+0x2800] ;  /* 0x00280000c094783b */ /* 0x000f2e0000000200 */
[C---:B------:R-:W-:Y:S08]  /*a660*/  HMMA.16816.F32 R20, R176.reuse, R152, R20 ;  /* 0x00000098b014723c */ /* 0x040ff00000001814 */
[C---:B------:R-:W-:Y:S01]  /*a670*/  HMMA.16816.F32 R24, R176.reuse, R154, R24 ;  /* 0x0000009ab018723c */ /* 0x040fe20000001818 */
[----:B------:R-:W2:Y:S07]  /*a680*/  LDSM.16.M88.4 R152, [R192+0x3000] ;  /* 0x00300000c098783b */ /* 0x000eae0000000200 */
[C---:B------:R-:W-:Y:S08]  /*a690*/  HMMA.16816.F32 R28, R176.reuse, R156, R28 ;  /* 0x0000009cb01c723c */ /* 0x040ff0000000181c */
[----:B------:R-:W-:Y:S01]  /*a6a0*/  HMMA.16816.F32 R32, R176, R158, R32 ;  /* 0x0000009eb020723c */ /* 0x000fe20000001820 */
[----:B------:R-:W2:Y:S07]  /*a6b0*/  LDSM.16.M88.4 R156, [R192+0x3800] ;  /* 0x00380000c09c783b */ /* 0x000eae0000000200 */
        /* <DEDUP_REMOVED lines=19> */
[----:B------:R-:W4:Y:S07]  /*a7f0*/  LDSM.16.M88.4 R148, [R186] ;  /* 0x00000000ba94783b */ /* 0x000f2e0000000200 */
[C---:B------:R-:W-:Y:S08]  /*a800*/  HMMA.16816.F32 R20, R168.reuse, R152, R20 ;  /* 0x00000098a814723c */ /* 0x040ff00000001814 */
[C---:B------:R-:W-:Y:S01]  /*a810*/  HMMA.16816.F32 R24, R168.reuse, R154, R24 ;  /* 0x0000009aa818723c */ /* 0x040fe20000001818 */
[----:B------:R-:W1:Y:S07]  /*a820*/  LDSM.16.M88.4 R152, [R185] ;  /* 0x00000000b998783b */ /* 0x000e6e0000000200 */
[C---:B------:R-:W-:Y:S08]  /*a830*/  HMMA.16816.F32 R28, R168.reuse, R156, R28 ;  /* 0x0000009ca81c723c */ /* 0x040ff0000000181c */
[----:B------:R-:W-:Y:S01]  /*a840*/  HMMA.16816.F32 R32, R168, R158, R32 ;  /* 0x0000009ea820723c */ /* 0x000fe20000001820 */
[----:B------:R-:W2:Y:S07]  /*a850*/  LDSM.16.M88.4 R156, [R184] ;  /* 0x00000000b89c783b */ /* 0x000eae0000000200 */
[----:B------:R-:W2:Y:S01]  /*a860*/  LDSM.16.M88.4 R168, [R202+0x8000] ;  /* 0x00800000caa8783b */ /* 0x000ea20000000200 */
[C---:B-----5:R-:W-:Y:S08]  /*a870*/  HMMA.16816.F32 R4, R176.reuse, R180, R4 ;  /* 0x000000b4b004723c */ /* 0x060ff00000001804 */
[C---:B------:R-:W-:Y:S01]  /*a880*/  HMMA.16816.F32 R8, R176.reuse, R182, R8 ;  /* 0x000000b6b008723c */ /* 0x040fe20000001808 */
[----:B------:R-:W-:Y:S07]  /*a890*/  LDSM.16.M88.4 R180, [R192+0x4000] ;  /* 0x00400000c0b4783b */ /* 0x000fee0000000200 */
[C---:B-1----:R-:W-:Y:S08]  /*a8a0*/  HMMA.16816.F32 R12, R176.reuse, R136, R12 ;  /* 0x00000088b00c723c */ /* 0x042ff0000000180c */
[C---:B------:R-:W-:Y:S01]  /*a8b0*/  HMMA.16816.F32 R16, R176.reuse, R138, R16 ;  /* 0x0000008ab010723c */ /* 0x040fe20000001810 */
[----:B------:R-:W1:Y:S07]  /*a8c0*/  LDSM.16.M88.4 R136, [R199+0x10800] ;  /* 0x01080000c788783b */ /* 0x000e6e0000000200 */
[C---:B------:R-:W-:Y:S08]  /*a8d0*/  HMMA.16816.F32 R20, R176.reuse, R140, R20 ;  /* 0x0000008cb014723c */ /* 0x040ff00000001814 */
[C---:B------:R-:W-:Y:S01]  /*a8e0*/  HMMA.16816.F32 R24, R176.reuse, R142, R24 ;  /* 0x0000008eb018723c */ /* 0x040fe20000001818 */
[----:B------:R-:W5:Y:S07]  /*a8f0*/  LDSM.16.M88.4 R140, [R199+0x11000] ;  /* 0x01100000c78c783b */ /* 0x000f6e0000000200 */
[C---:B---3--:R-:W-:Y:S08]  /*a900*/  HMMA.16816.F32 R28, R176.reuse, R144, R28 ;  /* 0x00000090b01c723c */ /* 0x048ff0000000181c */
[----:B------:R-:W-:Y:S01]  /*a910*/  HMMA.16816.F32 R32, R176, R146, R32 ;  /* 0x00000092b020723c */ /* 0x000fe20000001820 */
[----:B------:R-:W3:Y:S07]  /*a920*/  LDSM.16.M88.4 R144, [R199+0x11800] ;  /* 0x01180000c790783b */ /* 0x000eee0000000200 */
[----:B------:R-:W1:Y:S01]  /*a930*/  LDSM.16.M88.4 R176, [R201+0x8000] ;  /* 0x00800000c9b0783b */ /* 0x000e620000000200 */
[C---:B--2---:R-:W-:Y:S08]  /*a940*/  HMMA.16816.F32 R4, R160.reuse, R164, R4 ;  /* 0x000000a4a004723c */ /* 0x044ff00000001804 */
[C---:B------:R-:W-:Y:S08]  /*a950*/  HMMA.16816.F32 R8, R160.reuse, R166, R8 ;  /* 0x000000a6a008723c */ /* 0x040ff00000001808 */
[C---:B----4-:R-:W-:Y:S08]  /*a960*/  HMMA.16816.F32 R12, R160.reuse, R148, R12 ;  /* 0x00000094a00c723c */ /* 0x050ff0000000180c */
[C---:B------:R-:W-:Y:S08]  /*a970*/  HMMA.16816.F32 R16, R160.reuse, R150, R16 ;  /* 0x00000096a010723c */ /* 0x040ff00000001810 */
[C---:B------:R-:W-:Y:S08]  /*a980*/  HMMA.16816.F32 R20, R160.reuse, R152, R20 ;  /* 0x00000098a014723c */ /* 0x040ff00000001814 */
[C---:B------:R-:W-:Y:S08]  /*a990*/  HMMA.16816.F32 R24, R160.reuse, R154, R24 ;  /* 0x0000009aa018723c */ /* 0x040ff00000001818 */
[C---:B------:R-:W-:Y:S08]  /*a9a0*/  HMMA.16816.F32 R28, R160.reuse, R156, R28 ;  /* 0x0000009ca01c723c */ /* 0x040ff0000000181c */
[----:B------:R-:W-:Y:S08]  /*a9b0*/  HMMA.16816.F32 R32, R160, R158, R32 ;  /* 0x0000009ea020723c */ /* 0x000ff00000001820 */
[C---:B------:R-:W-:Y:S08]  /*a9c0*/  HMMA.16816.F32 R4, R168.reuse, R172, R4 ;  /* 0x000000aca804723c */ /* 0x040ff00000001804 */
[C---:B------:R-:W-:Y:S08]  /*a9d0*/  HMMA.16816.F32 R8, R168.reuse, R174, R8 ;  /* 0x000000aea808723c */ /* 0x040ff00000001808 */
[C---:B-1----:R-:W-:Y:S08]  /*a9e0*/  HMMA.16816.F32 R12, R168.reuse, R136, R12 ;  /* 0x00000088a80c723c */ /* 0x042ff0000000180c */
[C---:B------:R-:W-:Y:S01]  /*a9f0*/  HMMA.16816.F32 R16, R168.reuse, R138, R16 ;  /* 0x0000008aa810723c */ /* 0x040fe20000001810 */
[----:B------:R-:W1:Y:S07]  /*aa00*/  LDSM.16.M88.4 R136, [R192+0x4800] ;  /* 0x00480000c088783b */ /* 0x000e6e0000000200 */
[C---:B-----5:R-:W-:Y:S08]  /*aa10*/  HMMA.16816.F32 R20, R168.reuse, R140, R20 ;  /* 0x0000008ca814723c */ /* 0x060ff00000001814 */
[C---:B------:R-:W-:Y:S01]  /*aa20*/  HMMA.16816.F32 R24, R168.reuse, R142, R24 ;  /* 0x0000008ea818723c */ /* 0x040fe20000001818 */
[----:B------:R-:W2:Y:S07]  /*aa30*/  LDSM.16.M88.4 R140, [R192+0x5000] ;  /* 0x00500000c08c783b */ /* 0x000eae0000000200 */
[C---:B---3--:R-:W-:Y:S08]  /*aa40*/  HMMA.16816.F32 R28, R168.reuse, R144, R28 ;  /* 0x00000090a81c723c */ /* 0x048ff0000000181c */
[----:B------:R-:W-:Y:S08]  /*aa50*/  HMMA.16816.F32 R32, R168, R146, R32 ;  /* 0x00000092a820723c */ /* 0x000ff00000001820 */
[C---:B------:R-:W-:Y:S08]  /*aa60*/  HMMA.16816.F32 R4, R176.reuse, R180, R4 ;  /* 0x000000b4b004723c */ /* 0x040ff00000001804 */
[C---:B------:R-:W-:Y:S08]  /*aa70*/  HMMA.16816.F32 R8, R176.reuse, R182, R8 ;  /* 0x000000b6b008723c */ /* 0x040ff00000001808 */
[C---:B-1----:R-:W-:Y:S08]  /*aa80*/  HMMA.16816.F32 R12, R176.reuse, R136, R12 ;  /* 0x00000088b00c723c */ /* 0x042ff0000000180c */
[C---:B------:R-:W-:Y:S01]  /*aa90*/  HMMA.16816.F32 R16, R176.reuse, R138, R16 ;  /* 0x0000008ab010723c */ /* 0x040fe20000001810 */
[----:B------:R-:W1:Y:S01]  /*aaa0*/  LDSM.16.M88.4 R136, [R192+0x5800] ;  /* 0x00580000c088783b */ /* 0x000e620000000200 */
[----:B------:R-:W-:Y:S04]  /*aab0*/  DEPBAR.LE SB0, 0x0 ;  /* 0x000080000000791a */ /* 0x000fe80000000000 */
[----:B------:R-:W-:Y:S02]  /*aac0*/  FMUL.FTZ R3, R4, c[0x0][0x2ec] ;  /* 0x0000bb0004037a20 */ /* 0x000fe40000410000 */
[C---:B--2---:R-:W-:Y:S02]  /*aad0*/  HMMA.16816.F32 R20, R176.reuse, R140, R20 ;  /* 0x0000008cb014723c */ /* 0x044fe40000001814 */
[----:B------:R2:W3:Y:S01]  /*aae0*/  MUFU.TANH R170, R3 ;  /* 0x0000000300aa7308 */ /* 0x0004e20000002400 */
[----:B------:R-:W-:Y:S02]  /*aaf0*/  BAR.SYNC.DEFER_BLOCKING 0x0 ;  /* 0x0000000000007b1d */ /* 0x000fe40000010000 */
[----:B------:R-:W-:Y:S02]  /*ab00*/  FMUL.FTZ R2, R6, c[0x0][0x2ec] ;  /* 0x0000bb0006027a20 */ /* 0x000fe40000410000 */
[----:B------:R-:W-:Y:S01]  /*ab10*/  FMUL.FTZ R252, R5, c[0x0][0x2ec] ;  /* 0x0000bb0005fc7a20 */ /* 0x000fe20000410000 */
[C---:B------:R-:W-:Y:S04]  /*ab20*/  HMMA.16816.F32 R24, R176.reuse, R142, R24 ;  /* 0x0000008eb018723c */ /* 0x040fe80000001818 */
[----:B------:R4:W2:Y:S01]  /*ab30*/  MUFU.TANH R171, R2 ;  /* 0x0000000200ab7308 */ /* 0x0008a20000002400 */
[----:B------:R-:W-:Y:S02]  /*ab40*/  FMUL.FTZ R251, R7, c[0x0][0x2ec] ;  /* 0x0000bb0007fb7a20 */ /* 0x000fe40000410000 */
[----:B------:R-:W-:Y:S02]  /*ab50*/  FMUL.FTZ R250, R8, c[0x0][0x2ec] ;  /* 0x0000bb0008fa7a20 */ /* 0x000fe40000410000 */
[----:B------:R-:W-:Y:S03]  /*ab60*/  FMUL.FTZ R248, R12, c[0x0][0x2ec] ;  /* 0x0000bb000cf87a20 */ /* 0x000fe60000410000 */
[----:B------:R-:W-:Y:S02]  /*ab70*/  FMUL.FTZ R246, R13, c[0x0][0x2ec] ;  /* 0x0000bb000df67a20 */ /* 0x000fe40000410000 */
[----:B------:R-:W2:Y:S01]  /*ab80*/  MUFU.TANH R252, R252 ;  /* 0x000000fc00fc7308 */ /* 0x000ea20000002400 */
[----:B------:R-:W-:Y:S02]  /*ab90*/  FMUL.FTZ R249, R14, c[0x0][0x2ec] ;  /* 0x0000bb000ef97a20 */ /* 0x000fe40000410000 */
[----:B------:R-:W-:Y:S02]  /*aba0*/  FMUL.FTZ R247, R15, c[0x0][0x2ec] ;  /* 0x0000bb000ff77a20 */ /* 0x000fe40000410000 */
[----:B------:R-:W-:Y:S02]  /*abb0*/  FMUL.FTZ R244, R16, c[0x0][0x2ec] ;  /* 0x0000bb0010f47a20 */ /* 0x000fe40000410000 */
[----:B------:R-:W-:Y:S02]  /*abc0*/  FMUL.FTZ R242, R17, c[0x0][0x2ec] ;  /* 0x0000bb0011f27a20 */ /* 0x000fe40000410000 */
[----:B------:R-:W-:Y:S01]  /*abd0*/  FMUL.FTZ R245, R18, c[0x0][0x2ec] ;  /* 0x0000bb0012f57a20 */ /* 0x000fe20000410000 */
[----:B------:R-:W2:Y:S01]  /*abe0*/  MUFU.TANH R251, R251 ;  /* 0x000000fb00fb7308 */ /* 0x000ea20000002400 */
[C---:B-1----:R-:W-:Y:S03]  /*abf0*/  HMMA.16816.F32 R28, R176.reuse, R136, R28 ;  /* 0x00000088b01c723c */ /* 0x042fe6000000181c */
[----:B------:R-:W-:Y:S02]  /*ac00*/  FMUL.FTZ R243, R19, c[0x0][0x2ec] ;  /* 0x0000bb0013f37a20 */ /* 0x000fe40000410000 */
[----:B------:R-:W-:Y:S02]  /*ac10*/  FMUL.FTZ R240, R20, c[0x0][0x2ec] ;  /* 0x0000bb0014f07a20 */ /* 0x000fe40000410000 */
[----:B------:R-:W-:Y:S01]  /*ac20*/  FMUL.FTZ R238, R21, c[0x0][0x2ec] ;  /* 0x0000bb0015ee7a20 */ /* 0x000fe20000410000 */
[----:B------:R-:W-:Y:S01]  /*ac30*/  HMMA.16816.F32 R32, R176, R138, R32 ;  /* 0x0000008ab020723c */ /* 0x000fe20000001820 */
[----:B------:R-:W1:Y:S03]  /*ac40*/  MUFU.TANH R250, R250 ;  /* 0x000000fa00fa7308 */ /* 0x000e660000002400 */
[----:B------:R-:W-:Y:S02]  /*ac50*/  FMUL.FTZ R241, R22, c[0x0][0x2ec] ;  /* 0x0000bb0016f17a20 */ /* 0x000fe40000410000 */
[----:B------:R-:W-:Y:S02]  /*ac60*/  FMUL.FTZ R239, R23, c[0x0][0x2ec] ;  /* 0x0000bb0017ef7a20 */ /* 0x000fe40000410000 */
[----:B------:R-:W-:Y:S03]  /*ac70*/  FMUL.FTZ R236, R24, c[0x0][0x2ec] ;  /* 0x0000bb0018ec7a20 */ /* 0x000fe60000410000 */
[----:B------:R-:W1:Y:S01]  /*ac80*/  MUFU.TANH R248, R248 ;  /* 0x000000f800f87308 */ /* 0x000e620000002400 */
[----:B------:R-:W-:Y:S02]  /*ac90*/  FMUL.FTZ R234, R25, c[0x0][0x2ec] ;  /* 0x0000bb0019ea7a20 */ /* 0x000fe40000410000 */
[----:B------:R-:W-:Y:S02]  /*aca0*/  FMUL.FTZ R237, R26, c[0x0][0x2ec] ;  /* 0x0000bb001aed7a20 */ /* 0x000fe40000410000 */
[----:B------:R-:W-:Y:S02]  /*acb0*/  FMUL.FTZ R235, R27, c[0x0][0x2ec] ;  /* 0x0000bb001beb7a20 */ /* 0x000fe40000410000 */
[----:B------:R-:W-:Y:S02]  /*acc0*/  FMUL.FTZ R230, R28, c[0x0][0x2ec] ;  /* 0x0000bb001ce67a20 */ /* 0x000fe40000410000 */
[----:B------:R-:W-:Y:S01]  /*acd0*/  FMUL.FTZ R232, R29, c[0x0][0x2ec] ;  /* 0x0000bb001de87a20 */ /* 0x000fe20000410000 */
        /* <DEDUP_REMOVED lines=8> */
[----:B--2---:R-:W-:Y:S02]  /*ad60*/  FMUL.FTZ R3, R10, c[0x0][0x2ec] ;  /* 0x0000bb000a037a20 */ /* 0x004fe40000410000 */
[----:B----4-:R-:W-:Y:S02]  /*ad70*/  FMUL.FTZ R2, R11, c[0x0][0x2ec] ;  /* 0x0000bb000b027a20 */ /* 0x010fe40000410000 */
[----:B------:R-:W-:Y:S03]  /*ad80*/  FMUL.FTZ R35, R35, c[0x0][0x2ec] ;  /* 0x0000bb0023237a20 */ /* 0x000fe60000410000 */
[----:B------:R2:W4:Y:S10]  /*ad90*/  MUFU.TANH R182, R132 ;  /* 0x0000008400b67308 */ /* 0x0005340000002400 */
[----:B------:R2:W1:Y:S10]  /*ada0*/  MUFU.TANH R183, R3 ;  /* 0x0000000300b77308 */ /* 0x0004740000002400 */
[----:B------:R2:W1:Y:S10]  /*adb0*/  MUFU.TANH R181, R2 ;  /* 0x0000000200b57308 */ /* 0x0004740000002400 */
[----:B------:R-:W1:Y:S10]  /*adc0*/  MUFU.TANH R247, R247 ;  /* 0x000000f700f77308 */ /* 0x000e740000002400 */
        /* <DEDUP_REMOVED lines=19> */
[----:B------:R2:W1:Y:S02]  /*af00*/  MUFU.TANH R133, R35 ;  /* 0x0000002300857308 */ /* 0x0004640000002400 */
[----:B-1234-:R-:W-:-:S05]  /*af10*/  @P0 BRA `(.L_x_44) ;  /* 0xffffef4000000947 */ /* 0x01efca000383ffff */
.L_x_43:
        /* <DEDUP_REMOVED lines=39> */
[----:B-1----:R-:W-:Y:S02]  /*b190*/  FMNMX.FTZ R7, R133, R2, !PT ;  /* 0x0000000285077209 */ /* 0x002fe40007810000 */
[----:B------:R-:W-:Y:S01]  /*b1a0*/  IADD3 R221, R221, -0x1, RZ ;  /* 0xffffffffdddd7810 */ /* 0x000fe20007ffe0ff */
[----:B------:R-:W1:Y:S08]  /*b1b0*/  SHFL.BFLY PT, R6, R5, 0x2, 0x1f ;  /* 0x0c401f0005067f89 */ /* 0x000e7000000e0000 */
[----:B------:R-:W2:Y:S08]  /*b1c0*/  SHFL.BFLY PT, R2, R7, 0x2, 0x1f ;  /* 0x0c401f0007027f89 */ /* 0x000eb000000e0000 */
[----:B------:R-:W-:Y:S08]  /*b1d0*/  LDSM.16.MT88.4 R160, [R196+0x15800] ;  /* 0x01580000c4a0783b */ /* 0x000ff00000004200 */
[----:B------:R-:W-:Y:S01]  /*b1e0*/  LDSM.16.MT88.4 R164, [R200+0x17800] ;  /* 0x01780000c8a4783b */ /* 0x000fe20000004200 */
[----:B-1----:R-:W-:Y:S02]  /*b1f0*/  FMNMX.FTZ R9, R5, R6, !PT ;  /* 0x0000000605097209 */ /* 0x002fe40007810000 */
[----:B--2---:R-:W-:Y:S05]  /*b200*/  FMNMX.FTZ R4, R7, R2, !PT ;  /* 0x0000000207047209 */ /* 0x004fea0007810000 */
[----:B------:R-:W1:Y:S08]  /*b210*/  SHFL.BFLY PT, R132, R9, 0x1, 0x1f ;  /* 0x0c201f0009847f89 */ /* 0x000e7000000e0000 */
[----:B------:R-:W2:Y:S01]  /*b220*/  SHFL.BFLY PT, R3, R4, 0x1, 0x1f ;  /* 0x0c201f0004037f89 */ /* 0x000ea200000e0000 */
[----:B-1----:R-:W-:Y:S04]  /*b230*/  FMNMX.FTZ R132, R9, R132, !PT ;  /* 0x0000008409847209 */ /* 0x002fe80007810000 */
[C---:B------:R-:W-:Y:S01]  /*b240*/  FSETP.NEU.FTZ.AND P1, PT, R132.reuse, -INF , PT ;  /* 0xff8000008400780b */ /* 0x040fe20003f3d000 */
[C---:B------:R-:W-:Y:S02]  /*b250*/  FMUL.FTZ R145, R132.reuse, c[0x0][0x23c] ;  /* 0x00008f0084917a20 */ /* 0x040fe40000410000 */
[----:B------:R-:W-:Y:S01]  /*b260*/  FADD.FTZ R2, -R132, R135 ;  /* 0x0000008784027221 */ /* 0x000fe20000010100 */
[----:B--2---:R-:W-:Y:S02]  /*b270*/  FMNMX.FTZ R3, R4, R3, !PT ;  /* 0x0000000304037209 */ /* 0x004fe40007810000 */
[----:B------:R-:W-:Y:S01]  /*b280*/  FSEL R145, R145, RZ, P1 ;  /* 0x000000ff91917208 */ /* 0x000fe20000800000 */
[----:B------:R-:W-:Y:S01]  /*b290*/  FMUL.FTZ R6, R2, c[0x0][0x23c] ;  /* 0x00008f0002067a20 */ /* 0x000fe20000410000 */
[C---:B------:R-:W-:Y:S01]  /*b2a0*/  FSETP.NEU.FTZ.AND P1, PT, R3.reuse, -INF , PT ;  /* 0xff8000000300780b */ /* 0x040fe20003f3d000 */
[C---:B------:R-:W-:Y:S01]  /*b2b0*/  FMUL.FTZ R144, R3.reuse, c[0x0][0x23c] ;  /* 0x00008f0003907a20 */ /* 0x040fe20000410000 */
[----:B------:R-:W-:Y:S01]  /*b2c0*/  MOV R135, R132 ;  /* 0x0000008400877202 */ /* 0x000fe20000000f00 */
[----:B------:R-:W-:Y:S01]  /*b2d0*/  FADD.FTZ R5, -R3, R0 ;  /* 0x0000000003057221 */ /* 0x000fe20000010100 */
[----:B------:R-:W1:Y:S01]  /*b2e0*/  MUFU.EX2 R2, R6 ;  /* 0x0000000600027308 */ /* 0x000e620000000800 */
[--C-:B------:R-:W-:Y:S01]  /*b2f0*/  FFMA.FTZ R175, R170, c[0x0][0x23c], -R145.reuse ;  /* 0x00008f00aaaf7a23 */ /* 0x100fe20000010891 */
[----:B------:R-:W-:Y:S01]  /*b300*/  FSEL R144, R144, RZ, P1 ;  /* 0x000000ff90907208 */ /* 0x000fe20000800000 */
[--C-:B------:R-:W-:Y:S02]  /*b310*/  FFMA.FTZ R174, R252, c[0x0][0x23c], -R145.reuse ;  /* 0x00008f00fcae7a23 */ /* 0x100fe40000010891 */
[--C-:B------:R-:W-:Y:S02]  /*b320*/  FFMA.FTZ R173, R250, c[0x0][0x23c], -R145.reuse ;  /* 0x00008f00faad7a23 */ /* 0x100fe40000010891 */
[--C-:B------:R-:W-:Y:S02]  /*b330*/  FFMA.FTZ R171, R171, c[0x0][0x23c], -R144.reuse ;  /* 0x00008f00abab7a23 */ /* 0x100fe40000010890 */
[--C-:B------:R-:W-:Y:S01]  /*b340*/  FFMA.FTZ R170, R251, c[0x0][0x23c], -R144.reuse ;  /* 0x00008f00fbaa7a23 */ /* 0x100fe20000010890 */
[----:B------:R-:W-:Y:S01]  /*b350*/  MUFU.EX2 R175, R175 ;  /* 0x000000af00af7308 */ /* 0x000fe20000000800 */
[--C-:B------:R-:W-:Y:S02]  /*b360*/  FFMA.FTZ R172, R182, c[0x0][0x23c], -R145.reuse ;  /* 0x00008f00b6ac7a23 */ /* 0x100fe40000010891 */
[--C-:B------:R-:W-:Y:S02]  /*b370*/  FFMA.FTZ R169, R183, c[0x0][0x23c], -R144.reuse ;  /* 0x00008f00b7a97a23 */ /* 0x100fe40000010890 */
[--C-:B------:R-:W-:Y:S02]  /*b380*/  FFMA.FTZ R168, R181, c[0x0][0x23c], -R144.reuse ;  /* 0x00008f00b5a87a23 */ /* 0x100fe40000010890 */
[----:B------:R-:W-:Y:S02]  /*b390*/  FMUL.FTZ R0, R5, c[0x0][0x23c] ;  /* 0x00008f0005007a20 */ /* 0x000fe40000410000 */
[--C-:B------:R-:W-:Y:S01]  /*b3a0*/  FFMA.FTZ R176, R248, c[0x0][0x23c], -R145.reuse ;  /* 0x00008f00f8b07a23 */ /* 0x100fe20000010891 */
[----:B------:R-:W2:Y:S01]  /*b3b0*/  MUFU.EX2 R174, R174 ;  /* 0x000000ae00ae7308 */ /* 0x000ea20000000800 */
[--C-:B------:R-:W-:Y:S02]  /*b3c0*/  FFMA.FTZ R177, R246, c[0x0][0x23c], -R145.reuse ;  /* 0x00008f00f6b17a23 */ /* 0x100fe40000010891 */
[--C-:B------:R-:W-:Y:S02]  /*b3d0*/  FFMA.FTZ R178, R249, c[0x0][0x23c], -R144.reuse ;  /* 0x00008f00f9b27a23 */ /* 0x100fe40000010890 */
[C---:B-1----:R-:W-:Y:S02]  /*b3e0*/  FMUL.FTZ R4, R2.reuse, R128 ;  /* 0x0000008002047220 */ /* 0x042fe40000410000 */
[C---:B------:R-:W-:Y:S02]  /*b3f0*/  FMUL.FTZ R5, R2.reuse, R129 ;  /* 0x0000008102057220 */ /* 0x040fe40000410000 */
[C---:B------:R-:W-:Y:S01]  /*b400*/  FMUL.FTZ R8, R2.reuse, R124 ;  /* 0x0000007c02087220 */ /* 0x040fe20000410000 */
[----:B------:R-:W1:Y:S01]  /*b410*/  MUFU.EX2 R0, R0 ;  /* 0x0000000000007308 */ /* 0x000e620000000800 */
[C---:B------:R-:W-:Y:S02]  /*b420*/  FMUL.FTZ R9, R2.reuse, R125 ;  /* 0x0000007d02097220 */ /* 0x040fe40000410000 */
[C---:B------:R-:W-:Y:S02]  /*b430*/  FMUL.FTZ R16, R2.reuse, R116 ;  /* 0x0000007402107220 */ /* 0x040fe40000410000 */
[C---:B------:R-:W-:Y:S02]  /*b440*/  FMUL.FTZ R17, R2.reuse, R117 ;  /* 0x0000007502117220 */ /* 0x040fe40000410000 */
[C---:B------:R-:W-:Y:S02]  /*b450*/  FMUL.FTZ R24, R2.reuse, R108 ;  /* 0x0000006c02187220 */ /* 0x040fe40000410000 */
[C---:B------:R-:W-:Y:S01]  /*b460*/  FMUL.FTZ R25, R2.reuse, R109 ;  /* 0x0000006d02197220 */ /* 0x040fe20000410000 */
[----:B------:R-:W-:Y:S01]  /*b470*/  MUFU.EX2 R171, R171 ;  /* 0x000000ab00ab7308 */ /* 0x000fe20000000800 */
[C---:B------:R-:W-:Y:S02]  /*b480*/  FMUL.FTZ R32, R2.reuse, R100 ;  /* 0x0000006402207220 */ /* 0x040fe40000410000 */
[----:B------:R-:W-:Y:S01]  /*b490*/  FMUL.FTZ R33, R2, R101 ;  /* 0x0000006502217220 */ /* 0x000fe20000410000 */
[----:B--2---:R-:W-:Y:S01]  /*b4a0*/  F2FP.PACK_AB R128, R174, R175 ;  /* 0x000000afae80723e */ /* 0x004fe200000000ff */
[C---:B------:R-:W-:Y:S02]  /*b4b0*/  FMUL.FTZ R36, R2.reuse, R36 ;  /* 0x0000002402247220 */ /* 0x040fe40000410000 */
[C---:B------:R-:W-:Y:S02]  /*b4c0*/  FMUL.FTZ R37, R2.reuse, R37 ;  /* 0x0000002502257220 */ /* 0x040fe40000410000 */
[C---:B------:R-:W-:Y:S01]  /*b4d0*/  FMUL.FTZ R40, R2.reuse, R40 ;  /* 0x0000002802287220 */ /* 0x040fe20000410000 */
[----:B------:R-:W2:Y:S01]  /*b4e0*/  MUFU.EX2 R170, R170 ;  /* 0x000000aa00aa7308 */ /* 0x000ea20000000800 */
[C---:B------:R-:W-:Y:S02]  /*b4f0*/  FMUL.FTZ R41, R2.reuse, R41 ;  /* 0x0000002902297220 */ /* 0x040fe40000410000 */
[----:B------:R-:W-:Y:S02]  /*b500*/  FMUL.FTZ R44, R2, R44 ;  /* 0x0000002c022c7220 */ /* 0x000fe40000410000 */
[C---:B-1----:R-:W-:Y:S02]  /*b510*/  FMUL.FTZ R6, R0.reuse, R130 ;  /* 0x0000008200067220 */ /* 0x042fe40000410000 */
[C---:B------:R-:W-:Y:S02]  /*b520*/  FMUL.FTZ R7, R0.reuse, R131 ;  /* 0x0000008300077220 */ /* 0x040fe40000410000 */
[C---:B------:R-:W-:Y:S01]  /*b530*/  FMUL.FTZ R10, R0.reuse, R126 ;  /* 0x0000007e000a7220 */ /* 0x040fe20000410000 */
[----:B------:R-:W-:Y:S01]  /*b540*/  MUFU.EX2 R173, R173 ;  /* 0x000000ad00ad7308 */ /* 0x000fe20000000800 */
[C---:B------:R-:W-:Y:S02]  /*b550*/  FMUL.FTZ R11, R0.reuse, R127 ;  /* 0x0000007f000b7220 */ /* 0x040fe40000410000 */
[C---:B------:R-:W-:Y:S01]  /*b560*/  FMUL.FTZ R18, R0.reuse, R118 ;  /* 0x0000007600127220 */ /* 0x040fe20000410000 */
[----:B------:R-:W-:Y:S01]  /*b570*/  LDSM.16.MT88.4 R124, [R200+0x14800] ;  /* 0x01480000c87c783b */ /* 0x000fe20000004200 */
[C---:B------:R-:W-:Y:S02]  /*b580*/  FMUL.FTZ R19, R0.reuse, R119 ;  /* 0x0000007700137220 */ /* 0x040fe40000410000 */
[C---:B------:R-:W-:Y:S02]  /*b590*/  FMUL.FTZ R26, R0.reuse, R110 ;  /* 0x0000006e001a7220 */ /* 0x040fe40000410000 */
[C---:B------:R-:W-:Y:S01]  /*b5a0*/  FMUL.FTZ R27, R0.reuse, R111 ;  /* 0x0000006f001b7220 */ /* 0x040fe20000410000 */
[----:B------:R-:W1:Y:S01]  /*b5b0*/  MUFU.EX2 R172, R172 ;  /* 0x000000ac00ac7308 */ /* 0x000e620000000800 */
[C---:B------:R-:W-:Y:S01]  /*b5c0*/  FMUL.FTZ R34, R0.reuse, R102 ;  /* 0x0000006600227220 */ /* 0x040fe20000410000 */
[----:B------:R-:W-:Y:S01]  /*b5d0*/  LDSM.16.MT88.4 R108, [R196+0x14000] ;  /* 0x01400000c46c783b */ /* 0x000fe20000004200 */
[----:B------:R-:W-:Y:S01]  /*b5e0*/  FMUL.FTZ R35, R0, R103 ;  /* 0x0000006700237220 */ /* 0x000fe20000410000 */
[----:B--2---:R-:W-:Y:S01]  /*b5f0*/  F2FP.PACK_AB R129, R170, R171 ;  /* 0x000000abaa81723e */ /* 0x004fe200000000ff */
[C---:B------:R-:W-:Y:S02]  /*b600*/  FMUL.FTZ R38, R0.reuse, R38 ;  /* 0x0000002600267220 */ /* 0x040fe40000410000 */
[C---:B------:R-:W-:Y:S02]  /*b610*/  FMUL.FTZ R39, R0.reuse, R39 ;  /* 0x0000002700277220 */ /* 0x040fe40000410000 */
[C---:B------:R-:W-:Y:S01]  /*b620*/  FMUL.FTZ R42, R0.reuse, R42 ;  /* 0x0000002a002a7220 */ /* 0x040fe20000410000 */
[----:B------:R-:W-:Y:S01]  /*b630*/  MUFU.EX2 R169, R169 ;  /* 0x000000a900a97308 */ /* 0x000fe20000000800 */
[----:B------:R-:W-:Y:S01]  /*b640*/  LDSM.16.MT88.4 R100, [R197+0x14000] ;  /* 0x01400000c564783b */ /* 0x000fe20000004200 */
[----:B------:R-:W-:Y:S02]  /*b650*/  FMUL.FTZ R43, R0, R43 ;  /* 0x0000002b002b7220 */ /* 0x000fe40000410000 */
[----:B------:R-:W-:Y:S02]  /*b660*/  FMUL.FTZ R45, R2, R45 ;  /* 0x0000002d022d7220 */ /* 0x000fe40000410000 */
[C---:B------:R-:W-:Y:S02]  /*b670*/  FMUL.FTZ R46, R0.reuse, R46 ;  /* 0x0000002e002e7220 */ /* 0x040fe40000410000 */
[----:B------:R-:W-:Y:S01]  /*b680*/  FMUL.FTZ R47, R0, R47 ;  /* 0x0000002f002f7220 */ /* 0x000fe20000410000 */
[----:B------:R-:W-:Y:S01]  /*b690*/  LDSM.16.MT88.4 R116, [R198+0x12800] ;  /* 0x01280000c674783b */ /* 0x000fe20000004200 */
[----:B------:R-:W2:Y:S01]  /*b6a0*/  MUFU.EX2 R168, R168 ;  /* 0x000000a800a87308 */ /* 0x000ea20000000800 */
[C---:B------:R-:W-:Y:S02]  /*b6b0*/  FMUL.FTZ R48, R2.reuse, R48 ;  /* 0x0000003002307220 */ /* 0x040fe40000410000 */
[----:B------:R-:W-:Y:S01]  /*b6c0*/  FMUL.FTZ R49, R2, R49 ;  /* 0x0000003102317220 */ /* 0x000fe20000410000 */
[----:B-1----:R-:W-:Y:S01]  /*b6d0*/  F2FP.PACK_AB R130, R172, R173 ;  /* 0x000000adac82723e */ /* 0x002fe200000000ff */
        /* <DEDUP_REMOVED lines=9> */
[----:B------:R-:W1:Y:S01]  /*b770*/  MUFU.EX2 R177, R177 ;  /* 0x000000b100b17308 */ /* 0x000e620000000800 */
[C---:B------:R-:W-:Y:S02]  /*b780*/  FMUL.FTZ R58, R0.reuse, R58 ;  /* 0x0000003a003a7220 */ /* 0x040fe40000410000 */
[----:B------:R-:W-:Y:S01]  /*b790*/  FMUL.FTZ R59, R0, R59 ;  /* 0x0000003b003b7220 */ /* 0x000fe20000410000 */
[----:B--2---:R-:W-:Y:S01]  /*b7a0*/  F2FP.PACK_AB R131, R168, R169 ;  /* 0x000000a9a883723e */ /* 0x004fe200000000ff */
[C---:B------:R-:W-:Y:S02]  /*b7b0*/  FMUL.FTZ R60, R2.reuse, R60 ;  /* 0x0000003c023c7220 */ /* 0x040fe40000410000 */
[----:B------:R-:W-:Y:S02]  /*b7c0*/  FMUL.FTZ R61, R2, R61 ;  /* 0x0000003d023d7220 */ /* 0x000fe40000410000 */
[C---:B------:R-:W-:Y:S01]  /*b7d0*/  FMUL.FTZ R62, R0.reuse, R62 ;  /* 0x0000003e003e7220 */ /* 0x040fe20000410000 */
[----:B------:R-:W-:Y:S01]  /*b7e0*/  MUFU.EX2 R178, R178 ;  /* 0x000000b200b27308 */ /* 0x000fe20000000800 */
[C---:B------:R-:W-:Y:S05]  /*b7f0*/  HMMA.16816.F32 R4, R128.reuse, R12, R4 ;  /* 0x0000000c8004723c */ /* 0x040fea0000001804 */
[----:B------:R-:W-:Y:S02]  /*b800*/  FMUL.FTZ R63, R0, R63 ;  /* 0x0000003f003f7220 */ /* 0x000fe40000410000 */
[C---:B------:R-:W-:Y:S01]  /*b810*/  FMUL.FTZ R12, R2.reuse, R120 ;  /* 0x00000078020c7220 */ /* 0x040fe20000410000 */
[C---:B------:R-:W-:Y:S04]  /*b820*/  HMMA.16816.F32 R8, R128.reuse, R14, R8 ;  /* 0x0000000e8008723c */ /* 0x040fe80000001808 */
[C---:B------:R-:W-:Y:S02]  /*b830*/  FMUL.FTZ R13, R2.reuse, R121 ;  /* 0x00000079020d7220 */ /* 0x040fe40000410000 */
[----:B------:R-:W-:Y:S02]  /*b840*/  FMUL.FTZ R64, R2, R64 ;  /* 0x0000004002407220 */ /* 0x000fe40000410000 */
[C---:B------:R-:W-:Y:S04]  /*b850*/  FMUL.FTZ R14, R0.reuse, R122 ;  /* 0x0000007a000e7220 */ /* 0x040fe80000410000 */
[----:B------:R-:W-:Y:S02]  /*b860*/  FMUL.FTZ R15, R0, R123 ;  /* 0x0000007b000f7220 */ /* 0x000fe40000410000 */
[----:B------:R-:W2:Y:S01]  /*b870*/  LDSM.16.MT88.4 R120, [R196+0x12000] ;  /* 0x01200000c478783b */ /* 0x000ea20000004200 */
[----:B------:R-:W-:Y:S02]  /*b880*/  FMUL.FTZ R65, R2, R65 ;  /* 0x0000004102417220 */ /* 0x000fe40000410000 */
[C---:B------:R-:W-:Y:S02]  /*b890*/  FMUL.FTZ R66, R0.reuse, R66 ;  /* 0x0000004200427220 */ /* 0x040fe40000410000 */
[C---:B------:R-:W-:Y:S03]  /*b8a0*/  HMMA.16816.F32 R12, R128.reuse, R20, R12 ;  /* 0x00000014800c723c */ /* 0x040fe6000000180c */
[----:B------:R-:W-:Y:S02]  /*b8b0*/  FMUL.FTZ R67, R0, R67 ;  /* 0x0000004300437220 */ /* 0x000fe40000410000 */
[C---:B------:R-:W-:Y:S02]  /*b8c0*/  FMUL.FTZ R68, R2.reuse, R68 ;  /* 0x0000004402447220 */ /* 0x040fe40000410000 */
[C---:B------:R-:W-:Y:S01]  /*b8d0*/  FMUL.FTZ R20, R2.reuse, R112 ;  /* 0x0000007002147220 */ /* 0x040fe20000410000 */
[C---:B------:R-:W-:Y:S04]  /*b8e0*/  HMMA.16816.F32 R16, R128.reuse, R22, R16 ;  /* 0x000000168010723c */ /* 0x040fe80000001810 */
[C---:B------:R-:W-:Y:S02]  /*b8f0*/  FMUL.FTZ R21, R2.reuse, R113 ;  /* 0x0000007102157220 */ /* 0x040fe40000410000 */
[----:B------:R-:W-:Y:S02]  /*b900*/  FMUL.FTZ R69, R2, R69 ;  /* 0x0000004502457220 */ /* 0x000fe40000410000 */
[C---:B------:R-:W-:Y:S04]  /*b910*/  FMUL.FTZ R22, R0.reuse, R114 ;  /* 0x0000007200167220 */ /* 0x040fe80000410000 */
[C---:B------:R-:W-:Y:S02]  /*b920*/  FMUL.FTZ R23, R0.reuse, R115 ;  /* 0x0000007300177220 */ /* 0x040fe40000410000 */
[----:B------:R-:W3:Y:S01]  /*b930*/  LDSM.16.MT88.4 R112, [R200+0x14000] ;  /* 0x01400000c870783b */ /* 0x000ee20000004200 */
[C---:B------:R-:W-:Y:S02]  /*b940*/  FMUL.FTZ R70, R0.reuse, R70 ;  /* 0x0000004600467220 */ /* 0x040fe40000410000 */
[----:B------:R-:W-:Y:S02]  /*b950*/  FMUL.FTZ R71, R0, R71 ;  /* 0x0000004700477220 */ /* 0x000fe40000410000 */
[C---:B------:R-:W-:Y:S03]  /*b960*/  HMMA.16816.F32 R20, R128.reuse, R28, R20 ;  /* 0x0000001c8014723c */ /* 0x040fe60000001814 */
[C---:B------:R-:W-:Y:S02]  /*b970*/  FMUL.FTZ R72, R2.reuse, R72 ;  /* 0x0000004802487220 */ /* 0x040fe40000410000 */
[C---:B------:R-:W-:Y:S02]  /*b980*/  FMUL.FTZ R73, R2.reuse, R73 ;  /* 0x0000004902497220 */ /* 0x040fe40000410000 */
[C---:B------:R-:W-:Y:S01]  /*b990*/  FMUL.FTZ R28, R2.reuse, R104 ;  /* 0x00000068021c7220 */ /* 0x040fe20000410000 */
[C---:B------:R-:W-:Y:S04]  /*b9a0*/  HMMA.16816.F32 R24, R128.reuse, R30, R24 ;  /* 0x0000001e8018723c */ /* 0x040fe80000001818 */
[----:B------:R-:W-:Y:S02]  /*b9b0*/  FMUL.FTZ R29, R2, R105 ;  /* 0x00000069021d7220 */ /* 0x000fe40000410000 */
[C---:B------:R-:W-:Y:S02]  /*b9c0*/  FMUL.FTZ R74, R0.reuse, R74 ;  /* 0x0000004a004a7220 */ /* 0x040fe40000410000 */
[C---:B------:R-:W-:Y:S04]  /*b9d0*/  FMUL.FTZ R30, R0.reuse, R106 ;  /* 0x0000006a001e7220 */ /* 0x040fe80000410000 */
[C---:B------:R-:W-:Y:S02]  /*b9e0*/  FMUL.FTZ R31, R0.reuse, R107 ;  /* 0x0000006b001f7220 */ /* 0x040fe40000410000 */
[----:B------:R-:W4:Y:S01]  /*b9f0*/  LDSM.16.MT88.4 R104, [R198+0x14000] ;  /* 0x01400000c668783b */ /* 0x000f220000004200 */
[----:B------:R-:W-:Y:S02]  /*ba00*/  FMUL.FTZ R75, R0, R75 ;  /* 0x0000004b004b7220 */ /* 0x000fe40000410000 */
[C---:B------:R-:W-:Y:S02]  /*ba10*/  FMUL.FTZ R76, R2.reuse, R76 ;  /* 0x0000004c024c7220 */ /* 0x040fe40000410000 */
[C---:B--2---:R-:W-:Y:S03]  /*ba20*/  HMMA.16816.F32 R28, R128.reuse, R120, R28 ;  /* 0x00000078801c723c */ /* 0x044fe6000000181c */
[----:B------:R-:W-:Y:S02]  /*ba30*/  FMUL.FTZ R77, R2, R77 ;  /* 0x0000004d024d7220 */ /* 0x000fe40000410000 */
[C---:B------:R-:W-:Y:S02]  /*ba40*/  FMUL.FTZ R78, R0.reuse, R78 ;  /* 0x0000004e004e7220 */ /* 0x040fe40000410000 */
[----:B------:R-:W-:Y:S01]  /*ba50*/  FMUL.FTZ R79, R0, R79 ;  /* 0x0000004f004f7220 */ /* 0x000fe20000410000 */
[C---:B------:R-:W-:Y:S01]  /*ba60*/  HMMA.16816.F32 R32, R128.reuse, R122, R32 ;  /* 0x0000007a8020723c */ /* 0x040fe20000001820 */
[----:B------:R-:W-:Y:S03]  /*ba70*/  LDSM.16.MT88.4 R120, [R196+0x12800] ;  /* 0x01280000c478783b */ /* 0x000fe60000004200 */
[C---:B------:R-:W-:Y:S02]  /*ba80*/  FMUL.FTZ R80, R2.reuse, R80 ;  /* 0x0000005002507220 */ /* 0x040fe40000410000 */
[----:B------:R-:W-:Y:S02]  /*ba90*/  FMUL.FTZ R81, R2, R81 ;  /* 0x0000005102517220 */ /* 0x000fe40000410000 */
[C---:B---3--:R-:W-:Y:S04]  /*baa0*/  HMMA.16816.F32 R36, R128.reuse, R112, R36 ;  /* 0x000000708024723c */ /* 0x048fe80000001824 */
[C---:B------:R-:W-:Y:S02]  /*bab0*/  FMUL.FTZ R82, R0.reuse, R82 ;  /* 0x0000005200527220 */ /* 0x040fe40000410000 */
[----:B------:R-:W-:Y:S02]  /*bac0*/  FMUL.FTZ R83, R0, R83 ;  /* 0x0000005300537220 */ /* 0x000fe40000410000 */
[C---:B------:R-:W-:Y:S01]  /*bad0*/  HMMA.16816.F32 R40, R128.reuse, R114, R40 ;  /* 0x000000728028723c */ /* 0x040fe20000001828 */
[----:B------:R-:W-:Y:S03]  /*bae0*/  LDSM.16.MT88.4 R112, [R200+0x12800] ;  /* 0x01280000c870783b */ /* 0x000fe60000004200 */
[C---:B------:R-:W-:Y:S02]  /*baf0*/  FMUL.FTZ R84, R2.reuse, R84 ;  /* 0x0000005402547220 */ /* 0x040fe40000410000 */
[----:B------:R-:W-:Y:S02]  /*bb00*/  FMUL.FTZ R85, R2, R85 ;  /* 0x0000005502557220 */ /* 0x000fe40000410000 */
[C---:B------:R-:W-:Y:S01]  /*bb10*/  FMUL.FTZ R86, R0.reuse, R86 ;  /* 0x0000005600567220 */ /* 0x040fe20000410000 */
[C---:B----4-:R-:W-:Y:S03]  /*bb20*/  HMMA.16816.F32 R44, R128.reuse, R104, R44 ;  /* 0x00000068802c723c */ /* 0x050fe6000000182c */
[----:B------:R-:W-:Y:S02]  /*bb30*/  FMUL.FTZ R87, R0, R87 ;  /* 0x0000005700577220 */ /* 0x000fe40000410000 */
[--C-:B------:R-:W-:Y:S02]  /*bb40*/  FFMA.FTZ R179, R247, c[0x0][0x23c], -R144.reuse ;  /* 0x00008f00f7b37a23 */ /* 0x100fe40000010890 */
[--C-:B------:R-:W-:Y:S01]  /*bb50*/  FFMA.FTZ R181, R244, c[0x0][0x23c], -R145.reuse ;  /* 0x00008f00f4b57a23 */ /* 0x100fe20000010891 */
[C---:B------:R-:W-:Y:S01]  /*bb60*/  HMMA.16816.F32 R48, R128.reuse, R106, R48 ;  /* 0x0000006a8030723c */ /* 0x040fe20000001830 */
[----:B------:R-:W2:Y:S02]  /*bb70*/  LDSM.16.MT88.4 R104, [R200+0x16000] ;  /* 0x01600000c868783b */ /* 0x000ea40000004200 */
[----:B------:R-:W3:Y:S01]  /*bb80*/  MUFU.EX2 R179, R179 ;  /* 0x000000b300b37308 */ /* 0x000ee20000000800 */
[--C-:B------:R-:W-:Y:S02]  /*bb90*/  FFMA.FTZ R180, R242, c[0x0][0x23c], -R145.reuse ;  /* 0x00008f00f2b47a23 */ /* 0x100fe40000010891 */
[--C-:B------:R-:W-:Y:S02]  /*bba0*/  FFMA.FTZ R182, R245, c[0x0][0x23c], -R144.reuse ;  /* 0x00008f00f5b67a23 */ /* 0x100fe40000010890 */
[C---:B------:R-:W-:Y:S04]  /*bbb0*/  HMMA.16816.F32 R52, R128.reuse, R100, R52 ;  /* 0x000000648034723c */ /* 0x040fe80000001834 */
[--C-:B------:R-:W-:Y:S01]  /*bbc0*/  FFMA.FTZ R183, R243, c[0x0][0x23c], -R144.reuse ;  /* 0x00008f00f3b77a23 */ /* 0x100fe20000010890 */
[----:B------:R-:W-:Y:S01]  /*bbd0*/  MUFU.EX2 R181, R181 ;  /* 0x000000b500b57308 */ /* 0x000fe20000000800 */
[C---:B------:R-:W-:Y:S02]  /*bbe0*/  FMUL.FTZ R88, R2.reuse, R88 ;  /* 0x0000005802587220 */ /* 0x040fe40000410000 */
[C---:B------:R-:W-:Y:S01]  /*bbf0*/  HMMA.16816.F32 R56, R128.reuse, R102, R56 ;  /* 0x000000668038723c */ /* 0x040fe20000001838 */
[----:B------:R-:W4:Y:S03]  /*bc00*/  LDSM.16.MT88.4 R100, [R198+0x16000] ;  /* 0x01600000c664783b */ /* 0x000f260000004200 */
[----:B------:R-:W-:Y:S02]  /*bc10*/  FMUL.FTZ R89, R2, R89 ;  /* 0x0000005902597220 */ /* 0x000fe40000410000 */
[C---:B------:R-:W-:Y:S01]  /*bc20*/  FMUL.FTZ R90, R0.reuse, R90 ;  /* 0x0000005a005a7220 */ /* 0x040fe20000410000 */
[----:B------:R-:W5:Y:S01]  /*bc30*/  MUFU.EX2 R180, R180 ;  /* 0x000000b400b47308 */ /* 0x000f620000000800 */
[C---:B------:R-:W-:Y:S04]  /*bc40*/  HMMA.16816.F32 R60, R128.reuse, R108, R60 ;  /* 0x0000006c803c723c */ /* 0x040fe8000000183c */
[----:B------:R-:W-:Y:S02]  /*bc50*/  FMUL.FTZ R91, R0, R91 ;  /* 0x0000005b005b7220 */ /* 0x000fe40000410000 */
[C---:B------:R-:W-:Y:S02]  /*bc60*/  FMUL.FTZ R92, R2.reuse, R92 ;  /* 0x0000005c025c7220 */ /* 0x040fe40000410000 */
[C---:B------:R-:W-:Y:S01]  /*bc70*/  HMMA.16816.F32 R64, R128.reuse, R110, R64 ;  /* 0x0000006e8040723c */ /* 0x040fe20000001840 */
[----:B------:R-:W5:Y:S01]  /*bc80*/  LDSM.16.MT88.4 R108, [R197+0x16000] ;  /* 0x01600000c56c783b */ /* 0x000f620000004200 */
[----:B------:R-:W-:Y:S02]  /*bc90*/  MUFU.EX2 R182, R182 ;  /* 0x000000b600b67308 */ /* 0x000fe40000000800 */
[----:B------:R-:W-:Y:S02]  /*bca0*/  FMUL.FTZ R93, R2, R93 ;  /* 0x0000005d025d7220 */ /* 0x000fe40000410000 */
[C---:B------:R-:W-:Y:S02]  /*bcb0*/  FMUL.FTZ R94, R0.reuse, R94 ;  /* 0x0000005e005e7220 */ /* 0x040fe40000410000 */
[----:B------:R-:W-:Y:S01]  /*bcc0*/  FMUL.FTZ R95, R0, R95 ;  /* 0x0000005f005f7220 */ /* 0x000fe20000410000 */
[C---:B--2---:R-:W-:Y:S03]  /*bcd0*/  HMMA.16816.F32 R68, R128.reuse, R104, R68 ;  /* 0x000000688044723c */ /* 0x044fe60000001844 */
[C---:B------:R-:W-:Y:S01]  /*bce0*/  FMUL.FTZ R96, R2.reuse, R96 ;  /* 0x0000006002607220 */ /* 0x040fe20000410000 */
[----:B------:R-:W2:Y:S01]  /*bcf0*/  MUFU.EX2 R183, R183 ;  /* 0x000000b700b77308 */ /* 0x000ea20000000800 */
[----:B------:R-:W-:Y:S02]  /*bd00*/  FMUL.FTZ R97, R2, R97 ;  /* 0x0000006102617220 */ /* 0x000fe40000410000 */
[C---:B------:R-:W-:Y:S01]  /*bd10*/  FMUL.FTZ R98, R0.reuse, R98 ;  /* 0x0000006200627220 */ /* 0x040fe20000410000 */
[C---:B------:R-:W-:Y:S01]  /*bd20*/  HMMA.16816.F32 R72, R128.reuse, R106, R72 ;  /* 0x0000006a8048723c */ /* 0x040fe20000001848 */
[----:B------:R-:W2:Y:S03]  /*bd30*/  LDSM.16.MT88.4 R104, [R196+0x16000] ;  /* 0x01600000c468783b */ /* 0x000ea60000004200 */
[----:B------:R-:W-:Y:S02]  /*bd40*/  FMUL.FTZ R99, R0, R99 ;  /* 0x0000006300637220 */ /* 0x000fe40000410000 */
[--C-:B------:R-:W-:Y:S02]  /*bd50*/  FFMA.FTZ R240, R240, c[0x0][0x23c], -R145.reuse ;  /* 0x00008f00f0f07a23 */ /* 0x100fe40000010891 */
[C---:B----4-:R-:W-:Y:S04]  /*bd60*/  HMMA.16816.F32 R76, R128.reuse, R100, R76 ;  /* 0x00000064804c723c */ /* 0x050fe8000000184c */
[--C-:B------:R-:W-:Y:S01]  /*bd70*/  FFMA.FTZ R243, R238, c[0x0][0x23c], -R145.reuse ;  /* 0x00008f00eef37a23 */ /* 0x100fe20000010891 */
[----:B------:R-:W-:Y:S01]  /*bd80*/  MUFU.EX2 R240, R240 ;  /* 0x000000f000f07308 */ /* 0x000fe20000000800 */
[--C-:B------:R-:W-:Y:S01]  /*bd90*/  FFMA.FTZ R238, R241, c[0x0][0x23c], -R144.reuse ;  /* 0x00008f00f1ee7a23 */ /* 0x100fe20000010890 */
[----:B-1----:R-:W-:Y:S01]  /*bda0*/  F2FP.PACK_AB R100, R177, R176 ;  /* 0x000000b0b164723e */ /* 0x002fe200000000ff */
[C---:B------:R-:W-:Y:S04]  /*bdb0*/  HMMA.16816.F32 R80, R128.reuse, R102, R80 ;  /* 0x000000668050723c */ /* 0x040fe80000001850 */
[----:B---3--:R-:W-:Y:S01]  /*bdc0*/  F2FP.PACK_AB R101, R179, R178 ;  /* 0x000000b2b365723e */ /* 0x008fe200000000ff */
[--C-:B------:R-:W-:Y:S02]  /*bdd0*/  FFMA.FTZ R239, R239, c[0x0][0x23c], -R144.reuse ;  /* 0x00008f00efef7a23 */ /* 0x100fe40000010890 */
[----:B-----5:R-:W-:Y:S01]  /*bde0*/  F2FP.PACK_AB R102, R180, R181 ;  /* 0x000000b5b466723e */ /* 0x020fe200000000ff */
[C---:B------:R-:W-:Y:S01]  /*bdf0*/  HMMA.16816.F32 R84, R128.reuse, R108, R84 ;  /* 0x0000006c8054723c */ /* 0x040fe20000001854 */
[----:B------:R-:W1:Y:S03]  /*be00*/  MUFU.EX2 R243, R243 ;  /* 0x000000f300f37308 */ /* 0x000e660000000800 */
[----:B--2---:R-:W-:Y:S01]  /*be10*/  F2FP.PACK_AB R103, R183, R182 ;  /* 0x000000b6b767723e */ /* 0x004fe200000000ff */
[--C-:B------:R-:W-:Y:S02]  /*be20*/  FFMA.FTZ R236, R236, c[0x0][0x23c], -R145.reuse ;  /* 0x00008f00ecec7a23 */ /* 0x100fe40000010891 */
[--C-:B------:R-:W-:Y:S01]  /*be30*/  FFMA.FTZ R241, R234, c[0x0][0x23c], -R145.reuse ;  /* 0x00008f00eaf17a23 */ /* 0x100fe20000010891 */
[C---:B------:R-:W-:Y:S01]  /*be40*/  HMMA.16816.F32 R88, R128.reuse, R110, R88 ;  /* 0x0000006e8058723c */ /* 0x040fe20000001858 */
[----:B------:R-:W2:Y:S02]  /*be50*/  LDSM.16.MT88.4 R108, [R197+0x12800] ;  /* 0x01280000c56c783b */ /* 0x000ea40000004200 */
[----:B------:R-:W-:Y:S01]  /*be60*/  MUFU.EX2 R238, R238 ;  /* 0x000000ee00ee7308 */ /* 0x000fe20000000800 */
[--C-:B------:R-:W-:Y:S02]  /*be70*/  FFMA.FTZ R234, R237, c[0x0][0x23c], -R144.reuse ;  /* 0x00008f00edea7a23 */ /* 0x100fe40000010890 */
[--C-:B------:R-:W-:Y:S02]  /*be80*/  FFMA.FTZ R235, R235, c[0x0][0x23c], -R144.reuse ;  /* 0x00008f00ebeb7a23 */ /* 0x100fe40000010890 */
[--C-:B------:R-:W-:Y:S01]  /*be90*/  FFMA.FTZ R230, R230, c[0x0][0x23c], -R145.reuse ;  /* 0x00008f00e6e67a23 */ /* 0x100fe20000010891 */
[C---:B------:R-:W-:Y:S03]  /*bea0*/  HMMA.16816.F32 R92, R128.reuse, R104, R92 ;  /* 0x00000068805c723c */ /* 0x040fe6000000185c */
[--C-:B------:R-:W-:Y:S01]  /*beb0*/  FFMA.FTZ R237, R232, c[0x0][0x23c], -R145.reuse ;  /* 0x00008f00e8ed7a23 */ /* 0x100fe20000010891 */
[----:B------:R-:W3:Y:S01]  /*bec0*/  MUFU.EX2 R239, R239 ;  /* 0x000000ef00ef7308 */ /* 0x000ee20000000800 */
[--C-:B------:R-:W-:Y:S02]  /*bed0*/  FFMA.FTZ R232, R233, c[0x0][0x23c], -R144.reuse ;  /* 0x00008f00e9e87a23 */ /* 0x100fe40000010890 */
[--C-:B------:R-:W-:Y:S01]  /*bee0*/  FFMA.FTZ R231, R231, c[0x0][0x23c], -R144.reuse ;  /* 0x00008f00e7e77a23 */ /* 0x100fe20000010890 */
[----:B------:R-:W-:Y:S01]  /*bef0*/  HMMA.16816.F32 R96, R128, R106, R96 ;  /* 0x0000006a8060723c */ /* 0x000fe20000001860 */
[----:B------:R-:W4:Y:S03]  /*bf00*/  LDSM.16.MT88.4 R104, [R196+0x14800] ;  /* 0x01480000c468783b */ /* 0x000f260000004200 */
[--C-:B------:R-:W-:Y:S02]  /*bf10*/  FFMA.FTZ R228, R228, c[0x0][0x23c], -R145.reuse ;  /* 0x00008f00e4e47a23 */ /* 0x100fe40000010891 */
[----:B------:R-:W-:Y:S01]  /*bf20*/  FFMA.FTZ R145, R226, c[0x0][0x23c], -R145 ;  /* 0x00008f00e2917a23 */ /* 0x000fe20000010891 */
[----:B------:R-:W-:Y:S01]  /*bf30*/  MUFU.EX2 R236, R236 ;  /* 0x000000ec00ec7308 */ /* 0x000fe20000000800 */
[C---:B------:R-:W-:Y:S01]  /*bf40*/  HMMA.16816.F32 R4, R100.reuse, R112, R4 ;  /* 0x000000706404723c */ /* 0x040fe20000001804 */
[----:B------:R-:W-:Y:S04]  /*bf50*/  LDSM.16.MT88.4 R128, [R198+0x15000] ;  /* 0x01500000c680783b */ /* 0x000fe80000004200 */
[--C-:B------:R-:W-:Y:S02]  /*bf60*/  FFMA.FTZ R134, R134, c[0x0][0x23c], -R144.reuse ;  /* 0x00008f0086867a23 */ /* 0x100fe40000010890 */
[----:B------:R-:W-:Y:S01]  /*bf70*/  FFMA.FTZ R144, R133, c[0x0][0x23c], -R144 ;  /* 0x00008f0085907a23 */ /* 0x000fe20000010890 */
[C---:B------:R-:W-:Y:S01]  /*bf80*/  HMMA.16816.F32 R8, R100.reuse, R114, R8 ;  /* 0x000000726408723c */ /* 0x040fe20000001808 */
[----:B------:R-:W-:Y:S01]  /*bf90*/  LDSM.16.MT88.4 R112, [R198+0x16800] ;  /* 0x01680000c670783b */ /* 0x000fe20000004200 */
[----:B------:R-:W-:Y:S02]  /*bfa0*/  MUFU.EX2 R233, R145 ;  /* 0x0000009100e97308 */ /* 0x000fe40000000800 */
[----:B------:R-:W-:Y:S02]  /*bfb0*/  FFMA.FTZ R175, R2, R229, R175 ;  /* 0x000000e502af7223 */ /* 0x000fe400000100af */
[----:B------:R-:W-:Y:S01]  /*bfc0*/  FFMA.FTZ R171, R0, R227, R171 ;  /* 0x000000e300ab7223 */ /* 0x000fe200000100ab */
[----:B------:R-:W-:Y:S01]  /*bfd0*/  MOV R0, R3 ;  /* 0x0000000300007202 */ /* 0x000fe20000000f00 */
[C---:B------:R-:W-:Y:S04]  /*bfe0*/  HMMA.16816.F32 R12, R100.reuse, R116, R12 ;  /* 0x00000074640c723c */ /* 0x040fe8000000180c */
[----:B------:R5:W-:Y:S01]  /*bff0*/  MUFU.EX2 R133, R144 ;  /* 0x0000009000857308 */ /* 0x000be20000000800 */
[----:B------:R-:W-:Y:S02]  /*c000*/  FADD.FTZ R174, R174, R175 ;  /* 0x000000afaeae7221 */ /* 0x000fe40000010000 */
[----:B------:R-:W-:Y:S01]  /*c010*/  FADD.FTZ R170, R170, R171 ;  /* 0x000000abaaaa7221 */ /* 0x000fe20000010000 */
[C---:B------:R-:W-:Y:S01]  /*c020*/  HMMA.16816.F32 R16, R100.reuse, R118, R16 ;  /* 0x000000766410723c */ /* 0x040fe20000001810 */
[----:B------:R-:W-:Y:S03]  /*c030*/  LDSM.16.MT88.4 R116, [R197+0x16800] ;  /* 0x01680000c574783b */ /* 0x000fe60000004200 */
[----:B------:R-:W-:Y:S02]  /*c040*/  FADD.FTZ R173, R173, R174 ;  /* 0x000000aeadad7221 */ /* 0x000fe40000010000 */
[----:B------:R-:W1:Y:S02]  /*c050*/  MUFU.EX2 R241, R241 ;  /* 0x000000f100f17308 */ /* 0x000e640000000800 */
[C---:B--2---:R-:W-:Y:S04]  /*c060*/  HMMA.16816.F32 R20, R100.reuse, R108, R20 ;  /* 0x0000006c6414723c */ /* 0x044fe80000001814 */
[----:B------:R-:W-:Y:S04]  /*c070*/  FADD.FTZ R173, R172, R173 ;  /* 0x000000adacad7221 */ /* 0x000fe80000010000 */
[C---:B------:R-:W-:Y:S01]  /*c080*/  HMMA.16816.F32 R24, R100.reuse, R110, R24 ;  /* 0x0000006e6418723c */ /* 0x040fe20000001818 */
[----:B------:R-:W2:Y:S01]  /*c090*/  LDSM.16.MT88.4 R108, [R200+0x16800] ;  /* 0x01680000c86c783b */ /* 0x000ea20000004200 */
[----:B------:R-:W-:Y:S02]  /*c0a0*/  MUFU.EX2 R234, R234 ;  /* 0x000000ea00ea7308 */ /* 0x000fe40000000800 */
[----:B------:R-:W-:Y:S04]  /*c0b0*/  FADD.FTZ R176, R176, R173 ;  /* 0x000000adb0b07221 */ /* 0x000fe80000010000 */
[C---:B------:R-:W-:Y:S01]  /*c0c0*/  HMMA.16816.F32 R28, R100.reuse, R120, R28 ;  /* 0x00000078641c723c */ /* 0x040fe2000000181c */
[----:B-----5:R-:W-:Y:S03]  /*c0d0*/  LDSM.16.MT88.4 R144, [R196+0x13800] ;  /* 0x01380000c490783b */ /* 0x020fe60000004200 */
[----:B------:R-:W5:Y:S01]  /*c0e0*/  MUFU.EX2 R235, R235 ;  /* 0x000000eb00eb7308 */ /* 0x000f620000000800 */
[----:B------:R-:W-:Y:S03]  /*c0f0*/  FADD.FTZ R176, R177, R176 ;  /* 0x000000b0b1b07221 */ /* 0x000fe60000010000 */
[C---:B------:R-:W-:Y:S01]  /*c100*/  HMMA.16816.F32 R32, R100.reuse, R122, R32 ;  /* 0x0000007a6420723c */ /* 0x040fe20000001820 */
[----:B------:R-:W-:Y:S03]  /*c110*/  LDSM.16.MT88.4 R120, [R198+0x13000] ;  /* 0x01300000c678783b */ /* 0x000fe60000004200 */
[----:B------:R-:W-:Y:S02]  /*c120*/  FADD.FTZ R181, R181, R176 ;  /* 0x000000b0b5b57221 */ /* 0x000fe40000010000 */
[----:B------:R-:W-:Y:S02]  /*c130*/  MUFU.EX2 R230, R230 ;  /* 0x000000e600e67308 */ /* 0x000fe40000000800 */
[C---:B------:R-:W-:Y:S04]  /*c140*/  HMMA.16816.F32 R36, R100.reuse, R124, R36 ;  /* 0x0000007c6424723c */ /* 0x040fe80000001824 */
[----:B------:R-:W-:Y:S04]  /*c150*/  FADD.FTZ R181, R180, R181 ;  /* 0x000000b5b4b57221 */ /* 0x000fe80000010000 */
[C---:B------:R-:W-:Y:S01]  /*c160*/  HMMA.16816.F32 R40, R100.reuse, R126, R40 ;  /* 0x0000007e6428723c */ /* 0x040fe20000001828 */
[----:B------:R-:W-:Y:S01]  /*c170*/  LDSM.16.MT88.4 R124, [R196+0x13000] ;  /* 0x01300000c47c783b */ /* 0x000fe20000004200 */
[----:B------:R-:W1:Y:S06]  /*c180*/  MUFU.EX2 R237, R237 ;  /* 0x000000ed00ed7308 */ /* 0x000e6c0000000800 */
[C---:B------:R-:W-:Y:S04]  /*c190*/  HMMA.16816.F32 R44, R100.reuse, R136, R44 ;  /* 0x00000088642c723c */ /* 0x040fe8000000182c */
[----:B------:R-:W-:Y:S04]  /*c1a0*/  MUFU.EX2 R232, R232 ;  /* 0x000000e800e87308 */ /* 0x000fe80000000800 */
[C---:B------:R-:W-:Y:S01]  /*c1b0*/  HMMA.16816.F32 R48, R100.reuse, R138, R48 ;  /* 0x0000008a6430723c */ /* 0x040fe20000001830 */
[----:B------:R-:W-:Y:S05]  /*c1c0*/  LDSM.16.MT88.4 R136, [R197+0x15000] ;  /* 0x01500000c588783b */ /* 0x000fea0000004200 */
[----:B------:R-:W1:Y:S02]  /*c1d0*/  MUFU.EX2 R231, R231 ;  /* 0x000000e700e77308 */ /* 0x000e640000000800 */
[C---:B------:R-:W-:Y:S08]  /*c1e0*/  HMMA.16816.F32 R52, R100.reuse, R140, R52 ;  /* 0x0000008c6434723c */ /* 0x040ff00000001834 */
[C---:B------:R-:W-:Y:S01]  /*c1f0*/  HMMA.16816.F32 R56, R100.reuse, R142, R56 ;  /* 0x0000008e6438723c */ /* 0x040fe20000001838 */
[----:B------:R-:W-:Y:S01]  /*c200*/  LDSM.16.MT88.4 R140, [R197+0x13800] ;  /* 0x01380000c58c783b */ /* 0x000fe20000004200 */
[----:B------:R-:W1:Y:S06]  /*c210*/  MUFU.EX2 R228, R228 ;  /* 0x000000e400e47308 */ /* 0x000e6c0000000800 */
[C---:B----4-:R-:W-:Y:S04]  /*c220*/  HMMA.16816.F32 R60, R100.reuse, R104, R60 ;  /* 0x00000068643c723c */ /* 0x050fe8000000183c */
[----:B------:R-:W4:Y:S04]  /*c230*/  MUFU.EX2 R134, R134 ;  /* 0x0000008600867308 */ /* 0x000f280000000800 */
[C---:B------:R-:W-:Y:S01]  /*c240*/  HMMA.16816.F32 R64, R100.reuse, R106, R64 ;  /* 0x0000006a6440723c */ /* 0x040fe20000001840 */
[----:B------:R-:W1:Y:S07]  /*c250*/  LDSM.16.MT88.4 R104, [R196+0x16800] ;  /* 0x01680000c468783b */ /* 0x000e6e0000004200 */
[C---:B--2---:R-:W-:Y:S08]  /*c260*/  HMMA.16816.F32 R68, R100.reuse, R108, R68 ;  /* 0x0000006c6444723c */ /* 0x044ff00000001844 */
[C---:B------:R-:W-:Y:S01]  /*c270*/  HMMA.16816.F32 R72, R100.reuse, R110, R72 ;  /* 0x0000006e6448723c */ /* 0x040fe20000001848 */
[----:B------:R-:W2:Y:S07]  /*c280*/  LDSM.16.MT88.4 R108, [R200+0x13000] ;  /* 0x01300000c86c783b */ /* 0x000eae0000004200 */
[C---:B------:R-:W-:Y:S08]  /*c290*/  HMMA.16816.F32 R76, R100.reuse, R112, R76 ;  /* 0x00000070644c723c */ /* 0x040ff0000000184c */
[C---:B------:R-:W-:Y:S01]  /*c2a0*/  HMMA.16816.F32 R80, R100.reuse, R114, R80 ;  /* 0x000000726450723c */ /* 0x040fe20000001850 */
[----:B------:R-:W2:Y:S07]  /*c2b0*/  LDSM.16.MT88.4 R112, [R197+0x13000] ;  /* 0x01300000c570783b */ /* 0x000eae0000004200 */
[C---:B------:R-:W-:Y:S08]  /*c2c0*/  HMMA.16816.F32 R84, R100.reuse, R116, R84 ;  /* 0x000000746454723c */ /* 0x040ff00000001854 */
[C---:B------:R-:W-:Y:S01]  /*c2d0*/  HMMA.16816.F32 R88, R100.reuse, R118, R88 ;  /* 0x000000766458723c */ /* 0x040fe20000001858 */
[----:B------:R-:W4:Y:S07]  /*c2e0*/  LDSM.16.MT88.4 R116, [R200+0x15000] ;  /* 0x01500000c874783b */ /* 0x000f2e0000004200 */
[C---:B-1----:R-:W-:Y:S08]  /*c2f0*/  HMMA.16816.F32 R92, R100.reuse, R104, R92 ;  /* 0x00000068645c723c */ /* 0x042ff0000000185c */
[----:B------:R-:W-:Y:S01]  /*c300*/  HMMA.16816.F32 R96, R100, R106, R96 ;  /* 0x0000006a6460723c */ /* 0x000fe20000001860 */
[----:B------:R-:W1:Y:S06]  /*c310*/  LDSM.16.MT88.4 R104, [R196+0x15000] ;  /* 0x01500000c468783b */ /* 0x000e6c0000004200 */
[----:B------:R-:W-:Y:S01]  /*c320*/  F2FP.PACK_AB R100, R243, R240 ;  /* 0x000000f0f364723e */ /* 0x000fe200000000ff */
[----:B------:R-:W-:Y:S01]  /*c330*/  FADD.FTZ R240, R240, R181 ;  /* 0x000000b5f0f07221 */ /* 0x000fe20000010000 */
[----:B---3--:R-:W-:Y:S03]  /*c340*/  F2FP.PACK_AB R101, R239, R238 ;  /* 0x000000eeef65723e */ /* 0x008fe600000000ff */
[----:B------:R-:W-:Y:S01]  /*c350*/  F2FP.PACK_AB R102, R241, R236 ;  /* 0x000000ecf166723e */ /* 0x000fe200000000ff */
[----:B------:R-:W-:Y:S01]  /*c360*/  FADD.FTZ R243, R243, R240 ;  /* 0x000000f0f3f37221 */ /* 0x000fe20000010000 */
[----:B-----5:R-:W-:Y:S03]  /*c370*/  F2FP.PACK_AB R103, R235, R234 ;  /* 0x000000eaeb67723e */ /* 0x020fe600000000ff */
[----:B------:R-:W-:Y:S04]  /*c380*/  FADD.FTZ R236, R236, R243 ;  /* 0x000000f3ecec7221 */ /* 0x000fe80000010000 */
[C---:B--2---:R-:W-:Y:S03]  /*c390*/  HMMA.16816.F32 R4, R100.reuse, R108, R4 ;  /* 0x0000006c6404723c */ /* 0x044fe60000001804 */
[----:B------:R-:W-:Y:S05]  /*c3a0*/  FADD.FTZ R241, R241, R236 ;  /* 0x000000ecf1f17221 */ /* 0x000fea0000010000 */
[C---:B------:R-:W-:Y:S01]  /*c3b0*/  HMMA.16816.F32 R8, R100.reuse, R110, R8 ;  /* 0x0000006e6408723c */ /* 0x040fe20000001808 */
[----:B------:R-:W2:Y:S07]  /*c3c0*/  LDSM.16.MT88.4 R108, [R200+0x17000] ;  /* 0x01700000c86c783b */ /* 0x000eae0000004200 */
[C---:B------:R-:W-:Y:S08]  /*c3d0*/  HMMA.16816.F32 R12, R100.reuse, R120, R12 ;  /* 0x00000078640c723c */ /* 0x040ff0000000180c */
[C---:B------:R-:W-:Y:S08]  /*c3e0*/  HMMA.16816.F32 R16, R100.reuse, R122, R16 ;  /* 0x0000007a6410723c */ /* 0x040ff00000001810 */
[C---:B------:R-:W-:Y:S08]  /*c3f0*/  HMMA.16816.F32 R20, R100.reuse, R112, R20 ;  /* 0x000000706414723c */ /* 0x040ff00000001814 */
[C---:B------:R-:W-:Y:S01]  /*c400*/  HMMA.16816.F32 R24, R100.reuse, R114, R24 ;  /* 0x000000726418723c */ /* 0x040fe20000001818 */
[----:B------:R-:W3:Y:S07]  /*c410*/  LDSM.16.MT88.4 R112, [R198+0x17000] ;  /* 0x01700000c670783b */ /* 0x000eee0000004200 */
[C---:B------:R-:W-:Y:S08]  /*c420*/  HMMA.16816.F32 R28, R100.reuse, R124, R28 ;  /* 0x0000007c641c723c */ /* 0x040ff0000000181c */
[C---:B------:R-:W-:Y:S01]  /*c430*/  HMMA.16816.F32 R32, R100.reuse, R126, R32 ;  /* 0x0000007e6420723c */ /* 0x040fe20000001820 */
[----:B------:R-:W-:Y:S07]  /*c440*/  LDSM.16.MT88.4 R124, [R200+0x13800] ;  /* 0x01380000c87c783b */ /* 0x000fee0000004200 */
[C---:B----4-:R-:W-:Y:S08]  /*c450*/  HMMA.16816.F32 R36, R100.reuse, R116, R36 ;  /* 0x000000746424723c */ /* 0x050ff00000001824 */
[C---:B------:R-:W-:Y:S01]  /*c460*/  HMMA.16816.F32 R40, R100.reuse, R118, R40 ;  /* 0x000000766428723c */ /* 0x040fe20000001828 */
[----:B------:R-:W4:Y:S07]  /*c470*/  LDSM.16.MT88.4 R116, [R197+0x17000] ;  /* 0x01700000c574783b */ /* 0x000f2e0000004200 */
[C---:B------:R-:W-:Y:S08]  /*c480*/  HMMA.16816.F32 R44, R100.reuse, R128, R44 ;  /* 0x00000080642c723c */ /* 0x040ff0000000182c */
[C---:B------:R-:W-:Y:S08]  /*c490*/  HMMA.16816.F32 R48, R100.reuse, R130, R48 ;  /* 0x000000826430723c */ /* 0x040ff00000001830 */
[C---:B------:R-:W-:Y:S07]  /*c4a0*/  HMMA.16816.F32 R52, R100.reuse, R136, R52 ;  /* 0x000000886434723c */ /* 0x040fee0000001834 */
[----:B------:R-:W-:Y:S01]  /*c4b0*/  F2FP.PACK_AB R136, R237, R230 ;  /* 0x000000e6ed88723e */ /* 0x000fe200000000ff */
[C---:B------:R-:W-:Y:S04]  /*c4c0*/  HMMA.16816.F32 R56, R100.reuse, R138, R56 ;  /* 0x0000008a6438723c */ /* 0x040fe80000001838 */
[----:B------:R-:W-:Y:S01]  /*c4d0*/  F2FP.PACK_AB R137, R231, R232 ;  /* 0x000000e8e789723e */ /* 0x000fe200000000ff */
[----:B------:R-:W-:Y:S02]  /*c4e0*/  FADD.FTZ R230, R230, R241 ;  /* 0x000000f1e6e67221 */ /* 0x000fe40000010000 */
[----:B------:R-:W-:Y:S01]  /*c4f0*/  F2FP.PACK_AB R138, R233, R228 ;  /* 0x000000e4e98a723e */ /* 0x000fe200000000ff */
[C---:B-1----:R-:W-:Y:S04]  /*c500*/  HMMA.16816.F32 R60, R100.reuse, R104, R60 ;  /* 0x00000068643c723c */ /* 0x042fe8000000183c */
[----:B------:R-:W-:Y:S01]  /*c510*/  F2FP.PACK_AB R139, R133, R134 ;  /* 0x00000086858b723e */ /* 0x000fe200000000ff */
[----:B------:R-:W-:Y:S03]  /*c520*/  FADD.FTZ R237, R237, R230 ;  /* 0x000000e6eded7221 */ /* 0x000fe60000010000 */
[C---:B------:R-:W-:Y:S01]  /*c530*/  HMMA.16816.F32 R64, R100.reuse, R106, R64 ;  /* 0x0000006a6440723c */ /* 0x040fe20000001840 */
[----:B------:R-:W1:Y:S03]  /*c540*/  LDSM.16.MT88.4 R104, [R196+0x17000] ;  /* 0x01700000c468783b */ /* 0x000e660000004200 */
[----:B------:R-:W-:Y:S04]  /*c550*/  FADD.FTZ R228, R228, R237 ;  /* 0x000000ede4e47221 */ /* 0x000fe80000010000 */
[C---:B--2---:R-:W-:Y:S04]  /*c560*/  HMMA.16816.F32 R68, R100.reuse, R108, R68 ;  /* 0x0000006c6444723c */ /* 0x044fe80000001844 */
[----:B------:R-:W-:Y:S04]  /*c570*/  FADD.FTZ R229, R233, R228 ;  /* 0x000000e4e9e57221 */ /* 0x000fe80000010000 */
[C---:B------:R-:W-:Y:S01]  /*c580*/  HMMA.16816.F32 R72, R100.reuse, R110, R72 ;  /* 0x0000006e6448723c */ /* 0x040fe20000001848 */
[----:B------:R-:W2:Y:S07]  /*c590*/  LDSM.16.MT88.4 R108, [R198+0x13800] ;  /* 0x01380000c66c783b */ /* 0x000eae0000004200 */
[C---:B---3--:R-:W-:Y:S08]  /*c5a0*/  HMMA.16816.F32 R76, R100.reuse, R112, R76 ;  /* 0x00000070644c723c */ /* 0x048ff0000000184c */
[C---:B------:R-:W-:Y:S08]  /*c5b0*/  HMMA.16816.F32 R80, R100.reuse, R114, R80 ;  /* 0x000000726450723c */ /* 0x040ff00000001850 */
[C---:B----4-:R-:W-:Y:S08]  /*c5c0*/  HMMA.16816.F32 R84, R100.reuse, R116, R84 ;  /* 0x000000746454723c */ /* 0x050ff00000001854 */
[C---:B------:R-:W-:Y:S08]  /*c5d0*/  HMMA.16816.F32 R88, R100.reuse, R118, R88 ;  /* 0x000000766458723c */ /* 0x040ff00000001858 */
[C---:B-1----:R-:W-:Y:S08]  /*c5e0*/  HMMA.16816.F32 R92, R100.reuse, R104, R92 ;  /* 0x00000068645c723c */ /* 0x042ff0000000185c */
[----:B------:R-:W-:Y:S08]  /*c5f0*/  HMMA.16816.F32 R96, R100, R106, R96 ;  /* 0x0000006a6460723c */ /* 0x000ff00000001860 */
[C---:B------:R-:W-:Y:S01]  /*c600*/  HMMA.16816.F32 R128, R136.reuse, R124, R4 ;  /* 0x0000007c8880723c */ /* 0x040fe20000001804 */
[----:B------:R-:W1:Y:S07]  /*c610*/  LDSM.16.MT88.4 R4, [R198+0x17800] ;  /* 0x01780000c604783b */ /* 0x000e6e0000004200 */
[C---:B------:R-:W-:Y:S01]  /*c620*/  HMMA.16816.F32 R124, R136.reuse, R126, R8 ;  /* 0x0000007e887c723c */ /* 0x040fe20000001808 */
[----:B------:R-:W3:Y:S07]  /*c630*/  LDSM.16.MT88.4 R8, [R197+0x17800] ;  /* 0x01780000c508783b */ /* 0x000eee0000004200 */
[C---:B--2---:R-:W-:Y:S01]  /*c640*/  HMMA.16816.F32 R120, R136.reuse, R108, R12 ;  /* 0x0000006c8878723c */ /* 0x044fe2000000180c */
[----:B------:R-:W2:Y:S07]  /*c650*/  LDSM.16.MT88.4 R12, [R196+0x17800] ;  /* 0x01780000c40c783b */ /* 0x000eae0000004200 */
[C---:B------:R-:W-:Y:S08]  /*c660*/  HMMA.16816.F32 R116, R136.reuse, R110, R16 ;  /* 0x0000006e8874723c */ /* 0x040ff00000001810 */
        /* <DEDUP_REMOVED lines=14> */
[C---:B-1----:R-:W-:Y:S07]  /*c750*/  HMMA.16816.F32 R76, R136.reuse, R4, R76 ;  /* 0x00000004884c723c */ /* 0x042fee000000184c */
[----:B------:R-:W-:Y:S01]  /*c760*/  FADD.FTZ R5, R169, R170 ;  /* 0x000000aaa9057221 */ /* 0x000fe20000010000 */
[C---:B------:R-:W-:Y:S04]  /*c770*/  HMMA.16816.F32 R80, R136.reuse, R6, R80 ;  /* 0x000000068850723c */ /* 0x040fe80000001850 */
[----:B------:R-:W-:Y:S04]  /*c780*/  FADD.FTZ R5, R168, R5 ;  /* 0x00000005a8057221 */ /* 0x000fe80000010000 */
[C---:B---3--:R-:W-:Y:S04]  /*c790*/  HMMA.16816.F32 R84, R136.reuse, R8, R84 ;  /* 0x000000088854723c */ /* 0x048fe80000001854 */
[----:B------:R-:W-:Y:S04]  /*c7a0*/  FADD.FTZ R178, R178, R5 ;  /* 0x00000005b2b27221 */ /* 0x000fe80000010000 */
[C---:B------:R-:W-:Y:S04]  /*c7b0*/  HMMA.16816.F32 R88, R136.reuse, R10, R88 ;  /* 0x0000000a8858723c */ /* 0x040fe80000001858 */
[----:B------:R-:W-:Y:S04]  /*c7c0*/  FADD.FTZ R179, R179, R178 ;  /* 0x000000b2b3b37221 */ /* 0x000fe80000010000 */
[----:B------:R-:W-:Y:S01]  /*c7d0*/  FADD.FTZ R182, R182, R179 ;  /* 0x000000b3b6b67221 */ /* 0x000fe20000010000 */
[C---:B--2---:R-:W-:Y:S03]  /*c7e0*/  HMMA.16816.F32 R92, R136.reuse, R12, R92 ;  /* 0x0000000c885c723c */ /* 0x044fe6000000185c */
[----:B------:R-:W-:Y:S04]  /*c7f0*/  FADD.FTZ R183, R183, R182 ;  /* 0x000000b6b7b77221 */ /* 0x000fe80000010000 */
[----:B------:R-:W-:Y:S01]  /*c800*/  FADD.FTZ R238, R238, R183 ;  /* 0x000000b7eeee7221 */ /* 0x000fe20000010000 */
[----:B------:R-:W-:Y:S04]  /*c810*/  HMMA.16816.F32 R96, R136, R14, R96 ;  /* 0x0000000e8860723c */ /* 0x000fe80000001860 */
[----:B------:R-:W-:Y:S04]  /*c820*/  FADD.FTZ R239, R239, R238 ;  /* 0x000000eeefef7221 */ /* 0x000fe80000010000 */
[----:B------:R-:W-:Y:S04]  /*c830*/  FADD.FTZ R234, R234, R239 ;  /* 0x000000efeaea7221 */ /* 0x000fe80000010000 */
[----:B------:R-:W-:Y:S04]  /*c840*/  FADD.FTZ R235, R235, R234 ;  /* 0x000000eaebeb7221 */ /* 0x000fe80000010000 */
[----:B------:R-:W-:Y:S04]  /*c850*/  FADD.FTZ R232, R232, R235 ;  /* 0x000000ebe8e87221 */ /* 0x000fe80000010000 */
[----:B------:R-:W-:Y:S04]  /*c860*/  FADD.FTZ R231, R231, R232 ;  /* 0x000000e8e7e77221 */ /* 0x000fe80000010000 */
[----:B------:R-:W-:Y:S04]  /*c870*/  FADD.FTZ R134, R134, R231 ;  /* 0x000000e786867221 */ /* 0x000fe80000010000 */
[----:B------:R-:W-:Y:S01]  /*c880*/  FADD.FTZ R227, R133, R134 ;  /* 0x0000008685e37221 */ /* 0x000fe20000010000 */
[----:B------:R-:W-:-:S05]  /*c890*/  @P0 BRA `(.L_x_42) ;  /* 0xffffd73000000947 */ /* 0x000fca000383ffff */
.L_x_41:
        /* <DEDUP_REMOVED lines=218> */
[----:B------:R-:W-:Y:S04]  /*d640*/  STS [R25], R100 ;  /* 0x0000006419007388 */ /* 0x000fe80000000800 */
[----:B------:R-:W-:Y:S04]  /*d650*/  STS [R25+0x400], R102 ;  /* 0x0004006619007388 */ /* 0x000fe80000000800 */
        /* <DEDUP_REMOVED lines=12> */
[----:B------:R-:W2:Y:S04]  /*d720*/  S2R R7, SR_CTAID.Y ;  /* 0x0000000000077919 */ /* 0x000ea80000002600 */
[----:B------:R4:W-:Y:S04]  /*d730*/  STS [R23+0x4000], R60 ;  /* 0x0040003c17007388 */ /* 0x0009e80000000800 */
[----:B------:R5:W-:Y:S04]  /*d740*/  STS [R23+0x4400], R62 ;  /* 0x0044003e17007388 */ /* 0x000be80000000800 */
[----:B------:R1:W-:Y:S04]  /*d750*/  STS [R25+0x4000], R64 ;  /* 0x0040004019007388 */ /* 0x0003e80000000800 */
[----:B------:R-:W-:Y:S04]  /*d760*/  STS [R25+0x4400], R66 ;  /* 0x0044004219007388 */ /* 0x000fe80000000800 */
[----:B------:R-:W-:Y:S04]  /*d770*/  STS [R11+0x8000], R68 ;  /* 0x008000440b007388 */ /* 0x000fe80000000800 */
[----:B------:R3:W-:Y:S01]  /*d780*/  STS [R11+0x8400], R70 ;  /* 0x008400460b007388 */ /* 0x0007e20000000800 */
[----:B--2---:R-:W-:Y:S01]  /*d790*/  @!P0 SHF.R.S32.HI R12, RZ, 0x1f, R7 ;  /* 0x0000001fff0c8819 */ /* 0x004fe20000011407 */
[----:B------:R-:W-:-:S02]  /*d7a0*/  @!P3 IMAD R63, R7, c[0x0][0x214], RZ ;  /* 0x00008500073fba24 */ /* 0x000fc400078e02ff */
[----:B------:R2:W-:Y:S01]  /*d7b0*/  STS [R13+0x8000], R72 ;  /* 0x008000480d007388 */ /* 0x0005e20000000800 */
[----:B----4-:R-:W-:Y:S01]  /*d7c0*/  @P1 MOV R60, c[0x0][0x210] ;  /* 0x00008400003c1a02 */ /* 0x010fe20000000f00 */
[----:B------:R-:W-:Y:S01]  /*d7d0*/  @!P0 IMAD R12, R12, c[0x0][0x1e0], RZ ;  /* 0x000078000c0c8a24 */ /* 0x000fe200078e02ff */
[----:B------:R-:W-:Y:S01]  /*d7e0*/  @!P3 SEL R63, R63, R210, !P0 ;  /* 0x000000d23f3fb207 */ /* 0x000fe20004000000 */
[----:B------:R2:W-:Y:S01]  /*d7f0*/  STS [R13+0x8400], R74 ;  /* 0x0084004a0d007388 */ /* 0x0005e20000000800 */
[----:B-----5:R-:W-:Y:S01]  /*d800*/  @P1 MOV R62, 0x1 ;  /* 0x00000001003e1802 */ /* 0x020fe20000000f00 */
[C---:B------:R-:W-:Y:S02]  /*d810*/  @!P0 IMAD R61, R7.reuse, c[0x0][0x1e4], R12 ;  /* 0x00007900073d8a24 */ /* 0x040fe400078e020c */
[----:B------:R2:W-:Y:S01]  /*d820*/  STS [R15+0x8000], R76 ;  /* 0x0080004c0f007388 */ /* 0x0005e20000000800 */
[----:B------:R-:W-:Y:S02]  /*d830*/  @P1 IMAD R60, R60, c[0x0][0x214], RZ ;  /* 0x000085003c3c1a24 */ /* 0x000fe400078e02ff */
[----:B-1----:R-:W-:Y:S01]  /*d840*/  @!P0 IMAD.WIDE.U32 R64, R7, c[0x0][0x1e0], RZ ;  /* 0x0000780007408a25 */ /* 0x002fe200078e00ff */
[----:B------:R2:W-:Y:S04]  /*d850*/  STS [R15+0x8400], R78 ;  /* 0x0084004e0f007388 */ /* 0x0005e80000000800 */
[----:B------:R2:W-:Y:S01]  /*d860*/  STS [R17+0x8000], R80 ;  /* 0x0080005011007388 */ /* 0x0005e20000000800 */
[----:B------:R-:W-:-:S02]  /*d870*/  @!P0 IADD3 R5, R65, R61, RZ ;  /* 0x0000003d41058210 */ /* 0x000fc40007ffe0ff */
[----:B------:R-:W-:Y:S01]  /*d880*/  @!P0 MOV R4, R64 ;  /* 0x0000004000048202 */ /* 0x000fe20000000f00 */
[----:B------:R2:W-:Y:S01]  /*d890*/  STS [R17+0x8400], R82 ;  /* 0x0084005211007388 */ /* 0x0005e20000000800 */
[----:B---3--:R-:W-:Y:S01]  /*d8a0*/  @!P1 MOV R11, c[0x0][0x214] ;  /* 0x00008500000b9a02 */ /* 0x008fe20000000f00 */
[----:B------:R-:W-:Y:S01]  /*d8b0*/  CS2R R64, SRZ ;  /* 0x0000000000407805 */ /* 0x000fe2000001ff00 */
[----:B------:R-:W-:Y:S01]  /*d8c0*/  SHF.R.S32.HI R61, RZ, 0x1f, R8 ;  /* 0x0000001fff3d7819 */ /* 0x000fe20000011408 */
[----:B------:R2:W-:Y:S01]  /*d8d0*/  STS [R19+0x8000], R84 ;  /* 0x0080005413007388 */ /* 0x0005e20000000800 */
[----:B------:R-:W-:Y:S02]  /*d8e0*/  @!P1 SEL R60, R11, c[0x0][0x234], !P2 ;  /* 0x00008d000b3c9a07 */ /* 0x000fe40005000000 */
[----:B------:R-:W-:Y:S01]  /*d8f0*/  LOP3.LUT P0, RZ, R9, 0x3, RZ, 0xc0, !PT ;  /* 0x0000000309ff7812 */ /* 0x000fe2000780c0ff */
[----:B------:R2:W-:Y:S01]  /*d900*/  STS [R19+0x8400], R86 ;  /* 0x0084005613007388 */ /* 0x0005e20000000800 */
[----:B------:R-:W-:Y:S01]  /*d910*/  LEA.HI R61, R61, R8, RZ, 0x3 ;  /* 0x000000083d3d7211 */ /* 0x000fe200078f18ff */
[----:B------:R-:W-:Y:S01]  /*d920*/  @!P1 IMAD R62, R60, c[0x0][0x1c0], RZ ;  /* 0x000070003c3e9a24 */ /* 0x000fe200078e02ff */
[----:B------:R-:W-:Y:S01]  /*d930*/  @!P3 MOV R64, R63 ;  /* 0x0000003f0040b202 */ /* 0x000fe20000000f00 */
[----:B------:R2:W-:Y:S01]  /*d940*/  STS [R21+0x8000], R88 ;  /* 0x0080005815007388 */ /* 0x0005e20000000800 */
[----:B------:R-:W-:Y:S01]  /*d950*/  @!P3 SHF.R.S32.HI R65, RZ, 0x1f, R63 ;  /* 0x0000001fff41b819 */ /* 0x000fe2000001143f */
[----:B------:R-:W-:Y:S01]  /*d960*/  IMAD R62, R7, R62, RZ ;  /* 0x0000003e073e7224 */ /* 0x000fe200078e02ff */
[----:B------:R-:W-:Y:S01]  /*d970*/  @P1 MOV R7, c[0x0][0x210] ;  /* 0x0000840000071a02 */ /* 0x000fe20000000f00 */
[----:B------:R2:W-:Y:S01]  /*d980*/  STS [R21+0x8400], R90 ;  /* 0x0084005a15007388 */ /* 0x0005e20000000800 */
[----:B------:R-:W-:Y:S01]  /*d990*/  @!P1 MOV R7, 0x1 ;  /* 0x0000000100079802 */ /* 0x000fe20000000f00 */
[----:B------:R-:W-:Y:S01]  /*d9a0*/  @P5 FMUL.FTZ R63, R2, 0.69314718246459960938 ;  /* 0x3f317218023f5820 */ /* 0x000fe20000410000 */
[----:B------:R-:W-:Y:S01]  /*d9b0*/  SEL R62, R62, RZ, P3 ;  /* 0x000000ff3e3e7207 */ /* 0x000fe20001800000 */
[----:B------:R2:W-:Y:S01]  /*d9c0*/  STS [R23+0x8000], R92 ;  /* 0x0080005c17007388 */ /* 0x0005e20000000800 */
[----:B------:R-:W-:Y:S01]  /*d9d0*/  LOP3.LUT R61, R61, 0xffffff8, RZ, 0xc0, !PT ;  /* 0x0ffffff83d3d7812 */ /* 0x000fe200078ec0ff */
[----:B------:R-:W-:-:S02]  /*d9e0*/  @P4 FMUL.FTZ R2, R0, 0.69314718246459960938 ;  /* 0x3f31721800024820 */ /* 0x000fc40000410000 */
[----:B------:R2:W-:Y:S01]  /*d9f0*/  STS [R23+0x8400], R94 ;  /* 0x0084005e17007388 */ /* 0x0005e20000000800 */
[----:B------:R-:W-:Y:S02]  /*da00*/  IADD3 R61, R8, -R61, RZ ;  /* 0x8000003d083d7210 */ /* 0x000fe40007ffe0ff */
[----:B------:R-:W-:Y:S01]  /*da10*/  MOV R8, 0x7f800000 ;  /* 0x7f80000000087802 */ /* 0x000fe20000000f00 */
[----:B------:R2:W-:Y:S01]  /*da20*/  STS [R25+0x8000], R96 ;  /* 0x0080006019007388 */ /* 0x0005e20000000800 */
[----:B------:R-:W-:Y:S01]  /*da30*/  @P5 FFMA.FTZ R8, R132, c[0x0][0x238], R63 ;  /* 0x00008e0084085a23 */ /* 0x000fe2000001003f */
[----:B------:R-:W-:Y:S02]  /*da40*/  LEA R220, R61, R220, 0x4 ;  /* 0x000000dc3ddc7211 */ /* 0x000fe400078e20ff */
        /* <DEDUP_REMOVED lines=42> */
.L_x_46:
[----:B--2-4-:R-:W-:Y:S05]  /*dcf0*/  BSYNC B0 ;  /* 0x0000000000007941 */ /* 0x014fea0003800000 */
.L_x_45:
        /* <DEDUP_REMOVED lines=24> */
.L_x_48:
[----:B------:R-:W-:Y:S05]  /*de80*/  BSYNC B0 ;  /* 0x0000000000007941 */ /* 0x000fea0003800000 */
.L_x_47:
        /* <DEDUP_REMOVED lines=17> */
.L_x_50:
[----:B------:R-:W-:Y:S05]  /*dfa0*/  BSYNC B0 ;  /* 0x0000000000007941 */ /* 0x000fea0003800000 */
.L_x_49:
        /* <DEDUP_REMOVED lines=17> */
.L_x_52:
[----:B------:R-:W-:Y:S05]  /*e0c0*/  BSYNC B0 ;  /* 0x0000000000007941 */ /* 0x000fea0003800000 */
.L_x_51:
        /* <DEDUP_REMOVED lines=15> */
.L_x_33:
        /* <DEDUP_REMOVED lines=64> */
.L_x_54:
[----:B------:R-:W-:Y:S05]  /*e5c0*/  BSYNC B0 ;  /* 0x0000000000007941 */ /* 0x000fea0003800000 */
.L_x_53:
        /* <DEDUP_REMOVED lines=17> */
.L_x_56:
[----:B------:R-:W-:Y:S05]  /*e6e0*/  BSYNC B0 ;  /* 0x0000000000007941 */ /* 0x000fea0003800000 */
.L_x_55:
        /* <DEDUP_REMOVED lines=17> */
.L_x_58:
[----:B------:R-:W-:Y:S05]  /*e800*/  BSYNC B0 ;  /* 0x0000000000007941 */ /* 0x000fea0003800000 */
.L_x_57:
        /* <DEDUP_REMOVED lines=17> */
.L_x_60:
[----:B------:R-:W-:Y:S05]  /*e920*/  BSYNC B0 ;  /* 0x0000000000007941 */ /* 0x000fea0003800000 */
.L_x_59:
        /* <DEDUP_REMOVED lines=35> */
.L_x_61:
        /* <DEDUP_REMOVED lines=10> */
.L_x_683:


//--------------------- .text._ZN5flash16flash_fwd_kernelI23Flash_fwd_kernel_traitsILi192ELi128ELi64ELi8ELb0ELb0EN7cutlass6half_tE19Flash_kernel_traitsILi192ELi128ELi64ELi8ES3_EELb0ELb1ELb0ELb0ELb0ELb0ELb0ELb0EEEvNS_16Flash_fwd_paramsE --------------------------
	.section	.text._ZN5flash16flash_fwd_kernelI23Flash_fwd_kernel_traitsILi192ELi128ELi64ELi8ELb0ELb0EN7cutlass6half_tE19Flash_kernel_traitsILi192ELi128ELi64ELi8ES3_EELb0ELb1ELb0ELb0ELb0ELb0ELb0ELb0EEEvNS_16Flash_fwd_paramsE,"ax",@progbits
	.sectioninfo	@"SHI_REGISTERS=237"
	.align	128
        .global         _ZN5flash16flash_fwd_kernelI23Flash_fwd_kernel_traitsILi192ELi128ELi64ELi8ELb0ELb0EN7cutlass6half_tE19Flash_kernel_traitsILi192ELi128ELi64ELi8ES3_EELb0ELb1ELb0ELb0ELb0ELb0ELb0ELb0EEEvNS_16Flash_fwd_paramsE
        .type           _ZN5flash16flash_fwd_kernelI23Flash_fwd_kernel_traitsILi192ELi128ELi64ELi8ELb0ELb0EN7cutlass6half_tE19Flash_kernel_traitsILi192ELi128ELi64ELi8ES3_EELb0ELb1ELb0ELb0ELb0ELb0ELb0ELb0EEEvNS_16Flash_fwd_paramsE,@function
        .size           _ZN5flash16flash_fwd_kernelI23Flash_fwd_kernel_traitsILi192ELi128ELi64ELi8ELb0ELb0EN7cutlass6half_tE19Flash_kernel_traitsILi192ELi128ELi64ELi8ES3_EELb0ELb1ELb0ELb0ELb0ELb0ELb0ELb0EEEvNS_16Flash_fwd_paramsE,(.L_x_684 - _ZN5flash16flash_fwd_kernelI23Flash_fwd_kernel_traitsILi192ELi128ELi64ELi8ELb0ELb0EN7cutlass6half_tE19Flash_kernel_traitsILi192ELi128ELi64ELi8ES3_EELb0ELb1ELb0ELb0ELb0ELb0ELb0ELb0EEEvNS_16Flash_fwd_paramsE)
        .other          _ZN5flash16flash_fwd_kernelI23Flash_fwd_kernel_traitsILi192ELi128ELi64ELi8ELb0ELb0EN7cutlass6half_tE19Flash_kernel_traitsILi192ELi128ELi64ELi8ES3_EELb0ELb1ELb0ELb0ELb0ELb0ELb0ELb0EEEvNS_16Flash_fwd_paramsE,@"STO_CUDA_ENTRY STV_DEFAULT"
_ZN5flash16flash_fwd_kernelI23Flash_fwd_kernel_traitsILi192ELi128ELi64ELi8ELb0ELb0EN7cutlass6half_tE19Flash_kernel_traitsILi192ELi128ELi64ELi8ES3_EELb0ELb1ELb0ELb0ELb0ELb0ELb0ELb0EEEvNS_16Flash_fwd_paramsE:
.text._ZN5flash16flash_fwd_kernelI23Flash_fwd_kernel_traitsILi192ELi128ELi64ELi8ELb0ELb0EN7cutlass6half_tE19Flash_kernel_traitsILi192ELi128ELi64ELi8ES3_EELb0ELb1ELb0ELb0ELb0ELb0ELb0ELb0EEEvNS_16Flash_fwd_paramsE:
        /* <DEDUP_REMOVED lines=24> */
[----:B------:R-:W4:Y:S01]  /*0180*/  S2R R14, SR_CTAID.Z ;  /* 0x00000000000e7919 */ /* 0x000f220000002700 */
[----:B------:R-:W-:Y:S01]  /*0190*/  ISETP.NE.AND.EX P0, PT, RZ, c[0x0][0x24c], PT, P0 ;  /* 0x00009300ff007a0c */ /* 0x000fe20003f05300 */
[----:B--2---:R-:W-:Y:S02]  /*01a0*/  @P2 IMAD.IADD R205, R205, 0x1, -R200 ;  /* 0x00000001cdcd2824 */ /* 0x004fe400078e0ac8 */
[----:B------:R-:W-:-:S10]  /*01b0*/  @!P2 IMAD.MOV.U32 R205, RZ, RZ, c[0x0][0x214] ;  /* 0x00008500ffcda624 */ /* 0x000fd400078e00ff */
[----:B------:R-:W-:Y:S05]  /*01c0*/  @!P0 BRA `(.L_x_62) ;  /* 0x0000004000008947 */ /* 0x000fea0003800000 */
[----:B-1-34-:R-:W2:Y:S02]  /*01d0*/  @P3 LDG.E R4, [R6.64+0x4] ;  /* 0x0000040c06043981 */ /* 0x01aea4000c1e1900 */
[----:B--2--5:R-:W-:-:S06]  /*01e0*/  @P3 IADD3 R5, R4, -R9, RZ ;  /* 0x8000000904053210 */ /* 0x024fcc0007ffe0ff */
[----:B------:R1:W5:Y:S01]  /*01f0*/  @!P3 LDG.E R5, [R6.64] ;  /* 0x0000000c0605b981 */ /* 0x000362000c1e1900 */
[----:B------:R-:W-:Y:S05]  /*0200*/  BRA `(.L_x_63) ;  /* 0x0000001000007947 */ /* 0x000fea0003800000 */
.L_x_62:
[----:B-1-34-:R-:W-:Y:S02]  /*0210*/  MOV R5, c[0x0][0x218] ;  /* 0x0000860000057a02 */ /* 0x01afe40000000f00 */
.L_x_63:
[----:B------:R-:W-:-:S04]  /*0220*/  ISETP.NE.U32.AND P2, PT, RZ, c[0x0][0x258], PT ;  /* 0x00009600ff007a0c */ /* 0x000fc80003f45070 */
[----:B------:R-:W-:-:S13]  /*0230*/  ISETP.NE.AND.EX P2, PT, RZ, c[0x0][0x25c], PT, P2 ;  /* 0x00009700ff007a0c */ /* 0x000fda0003f45320 */
[----:B------:R-:W-:-:S05]  /*0240*/  @P2 IMAD.WIDE R10, R0, R3, c[0x0][0x258] ;  /* 0x00009600000a2625 */ /* 0x000fca00078e0203 */
[----:B-1----:R-:W2:Y:S01]  /*0250*/  @P2 LDG.E R7, [R10.64] ;  /* 0x0000000c0a072981 */ /* 0x002ea2000c1e1900 */
        /* <DEDUP_REMOVED lines=15> */
[----:B------:R-:W-:Y:S01]  /*0350*/  SHF.R.S32.HI R5, RZ, 0x6, R5 ;  /* 0x00000006ff057819 */ /* 0x000fe20000011405 */
[----:B------:R-:W1:Y:S01]  /*0360*/  S2R R3, SR_TID.X ;  /* 0x0000000000037919 */ /* 0x000e620000002100 */
        /* <DEDUP_REMOVED lines=10> */
[----:B------:R-:W-:-:S04]  /*0410*/  @!P1 IMAD.WIDE.U32 R12, R0, c[0x0][0x178], RZ ;  /* 0x00005e00000c9a25 */ /* 0x000fc800078e00ff */
[----:B------:R-:W-:Y:S01]  /*0420*/  @!P1 IMAD R5, R0, c[0x0][0x17c], R5 ;  /* 0x00005f0000059a24 */ /* 0x000fe200078e0205 */
[----:B------:R-:W-:Y:S01]  /*0430*/  @!P1 MOV R20, R12 ;  /* 0x0000000c00149202 */ /* 0x000fe20000000f00 */
[----:B------:R-:W-:-:S04]  /*0440*/  @P0 IMAD.WIDE.U32 R206, R16, c[0x0][0x198], RZ ;  /* 0x0000660010ce0a25 */ /* 0x000fc800078e00ff */
[----:B------:R-:W-:Y:S01]  /*0450*/  @P1 IMAD R11, R200, c[0x0][0x194], R21 ;  /* 0x00006500c80b1a24 */ /* 0x000fe200078e0215 */
[----:B------:R-:W-:Y:S01]  /*0460*/  @!P1 IADD3 R11, R13, R5, RZ ;  /* 0x000000050d0b9210 */ /* 0x000fe20007ffe0ff */
[----:B------:R-:W-:Y:S01]  /*0470*/  @P0 IMAD R16, R16, c[0x0][0x19c], R207 ;  /* 0x0000670010100a24 */ /* 0x000fe200078e02cf */
        /* <DEDUP_REMOVED lines=11> */
.L_x_65:
[----:B------:R-:W-:Y:S01]  /*0530*/  IABS R8, c[0x0][0x1c8] ;  /* 0x0000720000087a13 */ /* 0x000fe20000000000 */
[----:B------:R-:W-:Y:S01]  /*0540*/  IMAD.MOV.U32 R12, RZ, RZ, RZ ;  /* 0x000000ffff0c7224 */ /* 0x000fe200078e00ff */
[----:B------:R-:W-:Y:S01]  /*0550*/  SHF.R.S32.HI R17, RZ, 0x1f, R14 ;  /* 0x0000001fff117819 */ /* 0x000fe2000001140e */
[----:B------:R-:W-:Y:S01]  /*0560*/  @P0 IMAD.IADD R9, R2, 0x1, R9 ;  /* 0x0000000102090824 */ /* 0x000fe200078e0209 */
[----:B------:R-:W2:Y:S08]  /*0570*/  I2F.RP R10, R8 ;  /* 0x00000008000a7306 */ /* 0x000eb00000209400 */
[----:B--2---:R-:W2:Y:S02]  /*0580*/  MUFU.RCP R13, R10 ;  /* 0x0000000a000d7308 */ /* 0x004ea40000001000 */
[----:B--2---:R-:W-:-:S06]  /*0590*/  IADD3 R13, R13, 0xffffffe, RZ ;  /* 0x0ffffffe0d0d7810 */ /* 0x004fcc0007ffe0ff */
[----:B------:R-:W2:Y:S02]  /*05a0*/  F2I.FTZ.U32.TRUNC.NTZ R13, R13 ;  /* 0x0000000d000d7305 */ /* 0x000ea4000021f000 */
[----:B--2---:R-:W-:-:S04]  /*05b0*/  IMAD.MOV R5, RZ, RZ, -R13 ;  /* 0x000000ffff057224 */ /* 0x004fc800078e0a0d */
[----:B------:R-:W-:Y:S01]  /*05c0*/  IMAD R7, R5, R8, RZ ;  /* 0x0000000805077224 */ /* 0x000fe200078e02ff */
[----:B------:R-:W-:-:S03]  /*05d0*/  IABS R5, R14 ;  /* 0x0000000e00057213 */ /* 0x000fc60000000000 */
[----:B------:R-:W-:-:S04]  /*05e0*/  IMAD.HI.U32 R12, R13, R7, R12 ;  /* 0x000000070d0c7227 */ /* 0x000fc800078e000c */
[----:B------:R-:W-:-:S04]  /*05f0*/  IMAD.MOV.U32 R7, RZ, RZ, R5 ;  /* 0x000000ffff077224 */ /* 0x000fc800078e0005 */
[----:B------:R-:W-:-:S04]  /*0600*/  IMAD.HI.U32 R214, R12, R7, RZ ;  /* 0x000000070cd67227 */ /* 0x000fc800078e00ff */
[----:B------:R-:W-:Y:S02]  /*0610*/  IMAD.MOV R5, RZ, RZ, -R214 ;  /* 0x000000ffff057224 */ /* 0x000fe400078e0ad6 */
[----:B------:R-:W-:-:S04]  /*0620*/  @P0 IMAD.WIDE.U32 R12, R9, c[0x0][0x1a0], RZ ;  /* 0x00006800090c0a25 */ /* 0x000fc800078e00ff */
[----:B------:R-:W-:Y:S02]  /*0630*/  IMAD R5, R8, R5, R7 ;  /* 0x0000000508057224 */ /* 0x000fe400078e0207 */
[----:B------:R-:W-:-:S03]  /*0640*/  @P0 IMAD R9, R9, c[0x0][0x1a4], R13 ;  /* 0x0000690009090a24 */ /* 0x000fc600078e020d */
[----:B------:R-:W-:-:S13]  /*0650*/  ISETP.GT.U32.AND P2, PT, R8, R5, PT ;  /* 0x000000050800720c */ /* 0x000fda0003f44070 */
[-C--:B------:R-:W-:Y:S02]  /*0660*/  @!P2 IADD3 R5, R5, -R8.reuse, RZ ;  /* 0x800000080505a210 */ /* 0x080fe40007ffe0ff */
[----:B------:R-:W-:Y:S02]  /*0670*/  @!P2 IADD3 R214, R214, 0x1, RZ ;  /* 0x00000001d6d6a810 */ /* 0x000fe40007ffe0ff */
[----:B------:R-:W-:Y:S02]  /*0680*/  ISETP.GE.U32.AND P3, PT, R5, R8, PT ;  /* 0x000000080500720c */ /* 0x000fe40003f66070 */
[----:B------:R-:W-:Y:S02]  /*0690*/  LOP3.LUT R5, R14, c[0x0][0x1c8], RZ, 0x3c, !PT ;  /* 0x000072000e057a12 */ /* 0x000fe400078e3cff */
[----:B------:R-:W-:Y:S02]  /*06a0*/  ISETP.NE.AND P2, PT, RZ, c[0x0][0x1c8], PT ;  /* 0x00007200ff007a0c */ /* 0x000fe40003f45270 */
[----:B------:R-:W-:-:S02]  /*06b0*/  ISETP.GE.AND P1, PT, R5, RZ, PT ;  /* 0x000000ff0500720c */ /* 0x000fc40003f26270 */
[----:B------:R-:W-:-:S05]  /*06c0*/  @P0 MOV R8, R12 ;  /* 0x0000000c00080202 */ /* 0x000fca0000000f00 */
[----:B------:R-:W-:-:S06]  /*06d0*/  @P3 IADD3 R214, R214, 0x1, RZ ;  /* 0x00000001d6d63810 */ /* 0x000fcc0007ffe0ff */
        /* <DEDUP_REMOVED lines=13> */
.L_x_66:
[----:B-1----:R-:W-:Y:S01]  /*07b0*/  SHF.R.S32.HI R10, RZ, 0x1f, R3 ;  /* 0x0000001fff0a7819 */ /* 0x002fe20000011403 */
[----:B------:R-:W-:Y:S01]  /*07c0*/  IMAD R17, R17, c[0x0][0x1a8], RZ ;  /* 0x00006a0011117a24 */ /* 0x000fe200078e02ff */
[----:B------:R-:W-:Y:S01]  /*07d0*/  BSSY B0, `(.L_x_67) ;  /* 0x000006a000007945 */ /* 0x000fe20003800000 */
[----:B------:R-:W-:Y:S01]  /*07e0*/  IMAD.IADD R199, R205, 0x1, -R6 ;  /* 0x00000001cdc77824 */ /* 0x000fe200078e0a06 */
[-C--:B------:R-:W-:Y:S01]  /*07f0*/  LEA.HI R2, R10, R3.reuse, RZ, 0x3 ;  /* 0x000000030a027211 */ /* 0x080fe200078f18ff */
[----:B------:R-:W-:Y:S01]  /*0800*/  IMAD R17, R14, c[0x0][0x1ac], R17 ;  /* 0x00006b000e117a24 */ /* 0x000fe200078e0211 */
[----:B------:R-:W-:Y:S02]  /*0810*/  LEA.HI R197, R10, R3, RZ, 0x4 ;  /* 0x000000030ac57211 */ /* 0x000fe400078f20ff */
[----:B------:R-:W-:Y:S02]  /*0820*/  SHF.R.S32.HI R12, RZ, 0x3, R2 ;  /* 0x00000003ff0c7819 */ /* 0x000fe40000011402 */
[----:B------:R-:W-:-:S02]  /*0830*/  LOP3.LUT R2, R2, 0xfffffff8, RZ, 0xc0, !PT ;  /* 0xfffffff802027812 */ /* 0x000fc400078ec0ff */
[----:B------:R-:W-:Y:S01]  /*0840*/  LOP3.LUT R0, R197, 0xfffffff0, RZ, 0xc0, !PT ;  /* 0xfffffff0c5007812 */ /* 0x000fe200078ec0ff */
[----:B------:R-:W-:Y:S01]  /*0850*/  IMAD.SHL.U32 R5, R12, 0x40, RZ ;  /* 0x000000400c057824 */ /* 0x000fe200078e00ff */
[----:B------:R-:W-:Y:S01]  /*0860*/  SHF.R.S32.HI R18, RZ, 0x4, R197 ;  /* 0x00000004ff127819 */ /* 0x000fe200000114c5 */
[C---:B------:R-:W-:Y:S01]  /*0870*/  IMAD.IADD R2, R3.reuse, 0x1, -R2 ;  /* 0x0000000103027824 */ /* 0x040fe200078e0a02 */
[----:B------:R-:W-:Y:S01]  /*0880*/  SHF.R.S32.HI R13, RZ, 0x1f, R12 ;  /* 0x0000001fff0d7819 */ /* 0x000fe2000001140c */
[----:B------:R-:W-:Y:S01]  /*0890*/  IMAD.IADD R0, R3, 0x1, -R0 ;  /* 0x0000000103007824 */ /* 0x000fe200078e0a00 */
[----:B------:R-:W-:Y:S01]  /*08a0*/  LOP3.LUT R5, R5, 0x1c0, RZ, 0xc0, !PT ;  /* 0x000001c005057812 */ /* 0x000fe200078ec0ff */
[----:B------:R-:W-:Y:S01]  /*08b0*/  IMAD.SHL.U32 R210, R2, 0x8, RZ ;  /* 0x0000000802d27824 */ /* 0x000fe200078e00ff */
[----:B------:R-:W-:Y:S02]  /*08c0*/  LEA.HI R197, R197, R18, RZ, 0x1 ;  /* 0x00000012c5c57211 */ /* 0x000fe400078f08ff */
[----:B------:R-:W-:-:S02]  /*08d0*/  SHF.R.U32.HI R202, RZ, 0x3, R5 ;  /* 0x00000003ffca7819 */ /* 0x000fc40000011605 */
[----:B------:R-:W-:Y:S02]  /*08e0*/  LOP3.LUT R7, R5, 0x38, R210, 0xf8, !PT ;  /* 0x0000003805077812 */ /* 0x000fe400078ef8d2 */
[----:B------:R-:W-:Y:S02]  /*08f0*/  SHF.R.S32.HI R5, RZ, 0x1f, R0 ;  /* 0x0000001fff057819 */ /* 0x000fe40000011400 */
[----:B------:R-:W-:Y:S02]  /*0900*/  IADD3 R20, P0, R210, R20, RZ ;  /* 0x00000014d2147210 */ /* 0x000fe40007f1e0ff */
[----:B------:R-:W-:Y:S02]  /*0910*/  LEA.HI R5, R5, R0, RZ, 0x3 ;  /* 0x0000000005057211 */ /* 0x000fe400078f18ff */
[----:B------:R-:W-:Y:S02]  /*0920*/  SHF.R.S32.HI R211, RZ, 0x1f, R210 ;  /* 0x0000001fffd37819 */ /* 0x000fe400000114d2 */
[C---:B------:R-:W-:Y:S01]  /*0930*/  LOP3.LUT R19, R5.reuse, 0xfffffff8, RZ, 0xc0, !PT ;  /* 0xfffffff805137812 */ /* 0x040fe200078ec0ff */
[----:B------:R-:W-:Y:S01]  /*0940*/  IMAD.SHL.U32 R5, R5, 0x40, RZ ;  /* 0x0000004005057824 */ /* 0x000fe200078e00ff */
[----:B------:R-:W-:Y:S01]  /*0950*/  LOP3.LUT R202, R7, R202, RZ, 0x3c, !PT ;  /* 0x000000ca07ca7212 */ /* 0x000fe200078e3cff */
[----:B------:R-:W-:Y:S01]  /*0960*/  IMAD.X R21, R211, 0x1, R11, P0 ;  /* 0x00000001d3157824 */ /* 0x000fe200000e060b */
[----:B------:R-:W-:Y:S01]  /*0970*/  LEA.HI R7, R10, R3, RZ, 0x6 ;  /* 0x000000030a077211 */ /* 0x000fe200078f30ff */
[----:B------:R-:W-:Y:S01]  /*0980*/  IMAD.IADD R19, R0, 0x1, -R19 ;  /* 0x0000000100137824 */ /* 0x000fe200078e0a13 */
[----:B------:R-:W-:Y:S01]  /*0990*/  LOP3.LUT R197, R197, 0xfffffffe, RZ, 0xc0, !PT ;  /* 0xfffffffec5c57812 */ /* 0x000fe200078ec0ff */
[----:B------:R-:W-:Y:S01]  /*09a0*/  IMAD.WIDE.U32 R14, R14, c[0x0][0x1a8], R20 ;  /* 0x00006a000e0e7a25 */ /* 0x000fe200078e0014 */
[----:B------:R-:W-:-:S02]  /*09b0*/  SHF.R.S32.HI R11, RZ, 0x1f, R214 ;  /* 0x0000001fff0b7819 */ /* 0x000fc400000114d6 */
[----:B------:R-:W-:Y:S01]  /*09c0*/  LOP3.LUT P3, RZ, R19, 0x4, RZ, 0xc0, !PT ;  /* 0x0000000413ff7812 */ /* 0x000fe2000786c0ff */
[----:B------:R-:W-:Y:S01]  /*09d0*/  IMAD.SHL.U32 R7, R7, 0x8, RZ ;  /* 0x0000000807077824 */ /* 0x000fe200078e00ff */
[----:B------:R-:W-:Y:S01]  /*09e0*/  LOP3.LUT P2, RZ, R19, 0x2, RZ, 0xc0, !PT ;  /* 0x0000000213ff7812 */ /* 0x000fe2000784c0ff */
[----:B------:R-:W-:Y:S01]  /*09f0*/  IMAD R21, R13, c[0x0][0x1a0], RZ ;  /* 0x000068000d157a24 */ /* 0x000fe200078e02ff */
[----:B------:R-:W-:Y:S01]  /*0a00*/  LEA.HI R85, R10, R3, RZ, 0x5 ;  /* 0x000000030a557211 */ /* 0x000fe200078f28ff */
[----:B------:R-:W-:Y:S01]  /*0a10*/  IMAD.WIDE.U32 R22, R12, c[0x0][0x1a0], R210 ;  /* 0x000068000c167a25 */ /* 0x000fe200078e00d2 */
[----:B------:R-:W-:Y:S02]  /*0a20*/  LOP3.LUT R202, R202, 0xfffffe00, R7, 0xf8, !PT ;  /* 0xfffffe00caca7812 */ /* 0x000fe400078ef807 */
[----:B------:R-:W-:Y:S01]  /*0a30*/  IADD3 R204, R210, 0x40, RZ ;  /* 0x00000040d2cc7810 */ /* 0x000fe20007ffe0ff */
[----:B------:R-:W-:Y:S01]  /*0a40*/  IMAD.IADD R197, R18, 0x1, -R197 ;  /* 0x0000000112c57824 */ /* 0x000fe200078e0ac5 */
[----:B------:R-:W-:Y:S01]  /*0a50*/  IADD3 R8, P0, R8, R22, RZ ;  /* 0x0000001608087210 */ /* 0x000fe20007f1e0ff */
[----:B------:R-:W-:Y:S01]  /*0a60*/  IMAD.SHL.U32 R19, R19, 0x40, RZ ;  /* 0x0000004013137824 */ /* 0x000fe200078e00ff */
[----:B------:R-:W-:Y:S01]  /*0a70*/  IADD3 R203, R210, 0x80, RZ ;  /* 0x00000080d2cb7810 */ /* 0x000fe20007ffe0ff */
[----:B------:R-:W-:-:S02]  /*0a80*/  IMAD R7, R13, c[0x0][0x198], RZ ;  /* 0x000066000d077a24 */ /* 0x000fc400078e02ff */
[----:B------:R-:W-:Y:S01]  /*0a90*/  IMAD.WIDE.U32 R24, R12, c[0x0][0x198], R210 ;  /* 0x000066000c187a25 */ /* 0x000fe200078e00d2 */
[----:B------:R-:W-:-:S03]  /*0aa0*/  LOP3.LUT R19, R19, 0x1c0, RZ, 0xc0, !PT ;  /* 0x000001c013137812 */ /* 0x000fc600078ec0ff */
[----:B------:R-:W-:Y:S01]  /*0ab0*/  IMAD R0, R12, c[0x0][0x1a4], R21 ;  /* 0x000069000c007a24 */ /* 0x000fe200078e0215 */
[----:B------:R-:W-:Y:S01]  /*0ac0*/  IADD3 R206, P1, R206, R24, RZ ;  /* 0x00000018cece7210 */ /* 0x000fe20007f3e0ff */
[----:B------:R-:W-:Y:S02]  /*0ad0*/  IMAD.SHL.U32 R18, R197, 0x8, RZ ;  /* 0x00000008c5127824 */ /* 0x000fe400078e00ff */
[C---:B------:R-:W-:Y:S01]  /*0ae0*/  IMAD R7, R12.reuse, c[0x0][0x19c], R7 ;  /* 0x000067000c077a24 */ /* 0x040fe200078e0207 */
[----:B------:R-:W-:Y:S01]  /*0af0*/  IADD3.X R9, R9, R23, R0, P0, !PT ;  /* 0x0000001709097210 */ /* 0x000fe200007fe400 */
[----:B------:R-:W-:Y:S01]  /*0b00*/  IMAD R209, R11, c[0x0][0x1b0], RZ ;  /* 0x00006c000bd17a24 */ /* 0x000fe200078e02ff */
[----:B------:R-:W-:Y:S01]  /*0b10*/  LOP3.LUT R18, R19, 0x8, R18, 0xf8, !PT ;  /* 0x0000000813127812 */ /* 0x000fe200078ef812 */
[----:B------:R-:W-:Y:S01]  /*0b20*/  IMAD R219, R11, c[0x0][0x1b8], RZ ;  /* 0x00006e000bdb7a24 */ /* 0x000fe200078e02ff */
[----:B------:R-:W-:Y:S01]  /*0b30*/  ISETP.GE.AND P0, PT, R12, R199, PT ;  /* 0x000000c70c00720c */ /* 0x000fe20003f06270 */
[C---:B------:R-:W-:Y:S01]  /*0b40*/  IMAD R209, R214.reuse, c[0x0][0x1b4], R209 ;  /* 0x00006d00d6d17a24 */ /* 0x040fe200078e02d1 */
[----:B------:R-:W-:Y:S01]  /*0b50*/  SHF.R.U32.HI R19, RZ, 0x3, R19 ;  /* 0x00000003ff137819 */ /* 0x000fe20000011613 */
[----:B------:R-:W-:Y:S01]  /*0b60*/  IMAD R219, R214, c[0x0][0x1bc], R219 ;  /* 0x00006f00d6db7a24 */ /* 0x000fe200078e02db */
[----:B------:R-:W-:Y:S01]  /*0b70*/  IADD3.X R207, R16, R25, R7, P1, !PT ;  /* 0x0000001910cf7210 */ /* 0x000fe20000ffe407 */
[----:B------:R-:W-:Y:S01]  /*0b80*/  IMAD.MOV.U32 R7, RZ, RZ, 0x10 ;  /* 0x00000010ff077424 */ /* 0x000fe200078e00ff */
[----:B------:R-:W-:Y:S01]  /*0b90*/  LOP3.LUT R0, R18, R19, RZ, 0x3c, !PT ;  /* 0x0000001312007212 */ /* 0x000fe200078e3cff */
[----:B------:R-:W-:-:S03]  /*0ba0*/  IMAD.WIDE R18, R201, 0x80, R12 ;  /* 0x00000080c9127825 */ /* 0x000fc600078e020c */
[----:B------:R-:W-:Y:S01]  /*0bb0*/  LOP3.LUT R0, R0, 0xfffffe00, R5, 0xf8, !PT ;  /* 0xfffffe0000007812 */ /* 0x000fe200078ef805 */
[----:B------:R-:W-:Y:S01]  /*0bc0*/  IMAD.WIDE.U32 R206, R214, c[0x0][0x1b0], R206 ;  /* 0x00006c00d6ce7a25 */ /* 0x000fe200078e00ce */
[----:B------:R-:W-:-:S03]  /*0bd0*/  SEL R7, R7, 0xfffffff0, !P2 ;  /* 0xfffffff007077807 */ /* 0x000fc60005000000 */
[----:B------:R-:W-:Y:S01]  /*0be0*/  IMAD.WIDE.U32 R214, R214, c[0x0][0x1b8], R8 ;  /* 0x00006e00d6d67a25 */ /* 0x000fe200078e0008 */
[----:B------:R-:W-:Y:S02]  /*0bf0*/  LOP3.LUT R8, R85, 0xffffffe0, RZ, 0xc0, !PT ;  /* 0xffffffe055087812 */ /* 0x000fe400078ec0ff */
[----:B------:R-:W-:Y:S01]  /*0c00*/  SHF.R.S32.HI R85, RZ, 0x5, R85 ;  /* 0x00000005ff557819 */ /* 0x000fe20000011455 */
[----:B------:R-:W-:Y:S02]  /*0c10*/  IMAD.MOV.U32 R5, RZ, RZ, 0x20 ;  /* 0x00000020ff057424 */ /* 0x000fe400078e00ff */
[----:B------:R-:W-:Y:S02]  /*0c20*/  IMAD.IADD R9, R3, 0x1, -R8 ;  /* 0x0000000103097824 */ /* 0x000fe400078e0a08 */
[----:B------:R-:W-:Y:S01]  /*0c30*/  IMAD.SHL.U32 R202, R202, 0x2, RZ ;  /* 0x00000002caca7824 */ /* 0x000fe200078e00ff */
[----:B------:R-:W-:Y:S01]  /*0c40*/  SEL R5, R5, 0xffffffe0, !P3 ;  /* 0xffffffe005057807 */ /* 0x000fe20005800000 */
[----:B------:R-:W-:-:S02]  /*0c50*/  IMAD.IADD R17, R15, 0x1, R17 ;  /* 0x000000010f117824 */ /* 0x000fc400078e0211 */
[----:B------:R-:W-:Y:S02]  /*0c60*/  IMAD.IADD R209, R207, 0x1, R209 ;  /* 0x00000001cfd17824 */ /* 0x000fe400078e02d1 */
[----:B------:R-:W-:Y:S01]  /*0c70*/  IMAD.IADD R219, R215, 0x1, R219 ;  /* 0x00000001d7db7824 */ /* 0x000fe200078e02db */
[----:B------:R-:W-:Y:S05]  /*0c80*/  @P0 BRA `(.L_x_68) ;  /* 0x000001e000000947 */ /* 0x000fea0003800000 */
[----:B------:R-:W-:Y:S01]  /*0c90*/  ISETP.GE.AND P4, PT, R210, c[0x0][0x220], PT ;  /* 0x00008800d2007a0c */ /* 0x000fe20003f86270 */
[----:B------:R-:W-:Y:S01]  /*0ca0*/  IMAD R11, R19, c[0x0][0x190], RZ ;  /* 0x00006400130b7a24 */ /* 0x000fe200078e02ff */
[----:B------:R-:W-:Y:S01]  /*0cb0*/  ISETP.GE.AND P3, PT, R204, c[0x0][0x220], PT ;  /* 0x00008800cc007a0c */ /* 0x000fe20003f66270 */
[----:B------:R-:W-:Y:S01]  /*0cc0*/  IMAD.MOV.U32 R16, RZ, RZ, R14 ;  /* 0x000000ffff107224 */ /* 0x000fe200078e000e */
[----:B------:R-:W-:Y:S01]  /*0cd0*/  ISETP.GE.AND P2, PT, R203, c[0x0][0x220], PT ;  /* 0x00008800cb007a0c */ /* 0x000fe20003f46270 */
[C---:B------:R-:W-:Y:S02]  /*0ce0*/  IMAD R8, R18.reuse, c[0x0][0x194], R11 ;  /* 0x0000650012087a24 */ /* 0x040fe400078e020b */
[----:B------:R-:W-:-:S04]  /*0cf0*/  IMAD.WIDE.U32 R20, R18, c[0x0][0x190], R16 ;  /* 0x0000640012147a25 */ /* 0x000fc800078e0010 */
[----:B------:R-:W-:Y:S02]  /*0d00*/  IMAD.IADD R8, R21, 0x1, R8 ;  /* 0x0000000115087824 */ /* 0x000fe400078e0208 */
[C---:B------:R-:W-:Y:S01]  /*0d10*/  @!P4 LEA R22, P1, R20.reuse, c[0x0][0x160], 0x1 ;  /* 0x000058001416ca11 */ /* 0x040fe200078208ff */
[----:B------:R1:W-:Y:S01]  /*0d20*/  @P4 STS.128 [R202], RZ ;  /* 0x000000ffca004388 */ /* 0x0003e20000000c00 */
[C---:B------:R-:W-:Y:S02]  /*0d30*/  @!P3 LEA R10, P0, R20.reuse, c[0x0][0x160], 0x1 ;  /* 0x00005800140aba11 */ /* 0x040fe400078008ff */
[C-C-:B------:R-:W-:Y:S02]  /*0d40*/  @!P4 LEA.HI.X R23, R20.reuse, c[0x0][0x164], R8.reuse, 0x1, P1 ;  /* 0x000059001417ca11 */ /* 0x140fe400008f0c08 */
[----:B------:R-:W-:-:S03]  /*0d50*/  @!P3 LEA.HI.X R11, R20, c[0x0][0x164], R8, 0x1, P0 ;  /* 0x00005900140bba11 */ /* 0x000fc600000f0c08 */
[----:B------:R-:W-:Y:S01]  /*0d60*/  @!PT LDS RZ, [RZ] ;  /* 0x00000000fffff984 */ /* 0x000fe20000000800 */
[----:B------:R-:W-:Y:S01]  /*0d70*/  @!PT LDS RZ, [RZ] ;  /* 0x00000000fffff984 */ /* 0x000fe20000000800 */
[----:B------:R-:W-:Y:S01]  /*0d80*/  @!PT LDS RZ, [RZ] ;  /* 0x00000000fffff984 */ /* 0x000fe20000000800 */
[----:B------:R1:W-:Y:S04]  /*0d90*/  @!P4 LDGSTS.E.BYPASS.LTC128B.128 [R202], [R22.64] ;  /* 0x0000000016cacfae */ /* 0x0003e8000b901d4c */
[----:B------:R1:W-:Y:S04]  /*0da0*/  @P3 STS.128 [R202+0x4000], RZ ;  /* 0x004000ffca003388 */ /* 0x0003e80000000c00 */
[----:B------:R-:W-:Y:S01]  /*0db0*/  @!PT LDS RZ, [RZ] ;  /* 0x00000000fffff984 */ /* 0x000fe20000000800 */
[----:B------:R-:W-:Y:S01]  /*0dc0*/  @!PT LDS RZ, [RZ] ;  /* 0x00000000fffff984 */ /* 0x000fe20000000800 */
[----:B------:R-:W-:Y:S01]  /*0dd0*/  @!PT LDS RZ, [RZ] ;  /* 0x00000000fffff984 */ /* 0x000fe20000000800 */
[----:B------:R1:W-:Y:S04]  /*0de0*/  @!P3 LDGSTS.E.BYPASS.LTC128B.128 [R202+0x4000], [R10.64+0x80] ;  /* 0x040000800acabfae */ /* 0x0003e8000b901d4c */
[----:B------:R1:W-:Y:S01]  /*0df0*/  @P2 STS.128 [R202+0x8000], RZ ;  /* 0x008000ffca002388 */ /* 0x0003e20000000c00 */
[----:B------:R-:W-:Y:S05]  /*0e00*/  @P2 BRA `(.L_x_68) ;  /* 0x0000006000002947 */ /* 0x000fea0003800000 */
[----:B-1----:R-:W-:-:S04]  /*0e10*/  LEA R10, P0, R20, c[0x0][0x160], 0x1 ;  /* 0x00005800140a7a11 */ /* 0x002fc800078008ff */
[----:B------:R-:W-:-:S05]  /*0e20*/  LEA.HI.X R11, R20, c[0x0][0x164], R8, 0x1, P0 ;  /* 0x00005900140b7a11 */ /* 0x000fca00000f0c08 */
[----:B------:R-:W-:Y:S01]  /*0e30*/  @!PT LDS RZ, [RZ] ;  /* 0x00000000fffff984 */ /* 0x000fe20000000800 */
[----:B------:R-:W-:Y:S01]  /*0e40*/  @!PT LDS RZ, [RZ] ;  /* 0x00000000fffff984 */ /* 0x000fe20000000800 */
[----:B------:R-:W-:Y:S01]  /*0e50*/  @!PT LDS RZ, [RZ] ;  /* 0x00000000fffff984 */ /* 0x000fe20000000800 */
[----:B------:R1:W-:Y:S04]  /*0e60*/  LDGSTS.E.BYPASS.LTC128B.128 [R202+0x8000], [R10.64+0x100] ;  /* 0x080001000aca7fae */ /* 0x0003e8000b901d4c */
.L_x_68:
[----:B------:R-:W-:Y:S05]  /*0e70*/  BSYNC B0 ;  /* 0x0000000000007941 */ /* 0x000fea0003800000 */
.L_x_67:
[----:B------:R-:W-:Y:S01]  /*0e80*/  IADD3 R8, R12, 0x20, RZ ;  /* 0x000000200c087810 */ /* 0x000fe20007ffe0ff */
[----:B------:R-:W-:Y:S03]  /*0e90*/  BSSY B0, `(.L_x_69) ;  /* 0x0000024000007945 */ /* 0x000fe60003800000 */
[----:B------:R-:W-:-:S13]  /*0ea0*/  ISETP.GE.AND P0, PT, R8, R199, PT ;  /* 0x000000c70800720c */ /* 0x000fda0003f06270 */
[----:B------:R-:W-:Y:S05]  /*0eb0*/  @P0 BRA `(.L_x_70) ;  /* 0x0000021000000947 */ /* 0x000fea0003800000 */
[----:B-1----:R-:W-:Y:S01]  /*0ec0*/  IADD3 R11, P0, R18, 0x20, RZ ;  /* 0x00000020120b7810 */ /* 0x002fe20007f1e0ff */
[----:B------:R-:W-:Y:S01]  /*0ed0*/  IMAD.MOV.U32 R20, RZ, RZ, R14 ;  /* 0x000000ffff147224 */ /* 0x000fe200078e000e */
[----:B------:R-:W-:Y:S01]  /*0ee0*/  ISETP.GE.AND P3, PT, R210, c[0x0][0x220], PT ;  /* 0x00008800d2007a0c */ /* 0x000fe20003f66270 */
[----:B------:R-:W-:Y:S01]  /*0ef0*/  IMAD.MOV.U32 R21, RZ, RZ, R17 ;  /* 0x000000ffff157224 */ /* 0x000fe200078e0011 */
[----:B------:R-:W-:Y:S01]  /*0f00*/  ISETP.GE.AND P2, PT, R204, c[0x0][0x220], PT ;  /* 0x00008800cc007a0c */ /* 0x000fe20003f46270 */
[----:B------:R-:W-:Y:S01]  /*0f10*/  IMAD.X R10, RZ, RZ, R19, P0 ;  /* 0x000000ffff0a7224 */ /* 0x000fe200000e0613 */
[----:B------:R-:W-:Y:S01]  /*0f20*/  ISETP.GE.AND P0, PT, R203, c[0x0][0x220], PT ;  /* 0x00008800cb007a0c */ /* 0x000fe20003f06270 */
[----:B------:R-:W-:-:S04]  /*0f30*/  IMAD.WIDE.U32 R20, R11, c[0x0][0x190], R20 ;  /* 0x000064000b147a25 */ /* 0x000fc800078e0014 */
[----:B------:R-:W-:-:S04]  /*0f40*/  IMAD R10, R10, c[0x0][0x190], RZ ;  /* 0x000064000a0a7a24 */ /* 0x000fc800078e02ff */
[----:B------:R-:W-:Y:S01]  /*0f50*/  IMAD R10, R11, c[0x0][0x194], R10 ;  /* 0x000065000b0a7a24 */ /* 0x000fe200078e020a */
[C---:B------:R-:W-:Y:S01]  /*0f60*/  @!P3 LEA R22, P4, R20.reuse, c[0x0][0x160], 0x1 ;  /* 0x000058001416ba11 */ /* 0x040fe200078808ff */
[----:B------:R1:W-:Y:S01]  /*0f70*/  @P3 STS.128 [R202+0x1000], RZ ;  /* 0x001000ffca003388 */ /* 0x0003e20000000c00 */
[----:B------:R-:W-:Y:S01]  /*0f80*/  @!P2 LEA R24, P1, R20, c[0x0][0x160], 0x1 ;  /* 0x000058001418aa11 */ /* 0x000fe200078208ff */
[----:B------:R-:W-:-:S05]  /*0f90*/  IMAD.IADD R10, R21, 0x1, R10 ;  /* 0x00000001150a7824 */ /* 0x000fca00078e020a */
[C-C-:B------:R-:W-:Y:S02]  /*0fa0*/  @!P3 LEA.HI.X R23, R20.reuse, c[0x0][0x164], R10.reuse, 0x1, P4 ;  /* 0x000059001417ba11 */ /* 0x140fe400020f0c0a */
[----:B------:R-:W-:-:S03]  /*0fb0*/  @!P2 LEA.HI.X R25, R20, c[0x0][0x164], R10, 0x1, P1 ;  /* 0x000059001419aa11 */ /* 0x000fc600008f0c0a */
[----:B------:R-:W-:Y:S01]  /*0fc0*/  @!PT LDS RZ, [RZ] ;  /* 0x00000000fffff984 */ /* 0x000fe20000000800 */
[----:B------:R-:W-:Y:S01]  /*0fd0*/  @!PT LDS RZ, [RZ] ;  /* 0x00000000fffff984 */ /* 0x000fe20000000800 */
[----:B------:R-:W-:Y:S01]  /*0fe0*/  @!PT LDS RZ, [RZ] ;  /* 0x00000000fffff984 */ /* 0x000fe20000000800 */
[----:B------:R1:W-:Y:S04]  /*0ff0*/  @!P3 LDGSTS.E.BYPASS.LTC128B.128 [R202+0x1000], [R22.64] ;  /* 0x0100000016cabfae */ /* 0x0003e8000b901d4c */
        /* <DEDUP_REMOVED lines=13> */
.L_x_70:
[----:B------:R-:W-:Y:S05]  /*10d0*/  BSYNC B0 ;  /* 0x0000000000007941 */ /* 0x000fea0003800000 */
.L_x_69:
[----:B-1----:R-:W-:Y:S01]  /*10e0*/  IADD3 R10, R12, 0x40, RZ ;  /* 0x000000400c0a7810 */ /* 0x002fe20007ffe0ff */
[----:B------:R-:W-:Y:S03]  /*10f0*/  BSSY B0, `(.L_x_71) ;  /* 0x0000024000007945 */ /* 0x000fe60003800000 */
[----:B------:R-:W-:-:S13]  /*1100*/  ISETP.GE.AND P0, PT, R10, R199, PT ;  /* 0x000000c70a00720c */ /* 0x000fda0003f06270 */
[----:B------:R-:W-:Y:S05]  /*1110*/  @P0 BRA `(.L_x_72) ;  /* 0x0000021000000947 */ /* 0x000fea0003800000 */
[----:B------:R-:W-:Y:S01]  /*1120*/  IADD3 R11, P0, R18, 0x40, RZ ;  /* 0x00000040120b7810 */ /* 0x000fe20007f1e0ff */
        /* <DEDUP_REMOVED lines=32> */
.L_x_72:
[----:B------:R-:W-:Y:S05]  /*1330*/  BSYNC B0 ;  /* 0x0000000000007941 */ /* 0x000fea0003800000 */
.L_x_71:
[----:B------:R-:W-:Y:S01]  /*1340*/  IADD3 R10, R12, 0x60, RZ ;  /* 0x000000600c0a7810 */ /* 0x000fe20007ffe0ff */
[----:B------:R-:W-:Y:S01]  /*1350*/  UMOV UR8, 0x6 ;  /* 0x0000000600087882 */ /* 0x000fe20000000000 */
[----:B------:R-:W-:Y:S01]  /*1360*/  BSSY B0, `(.L_x_73) ;  /* 0x0000026000007945 */ /* 0x000fe20003800000 */
[----:B------:R-:W-:Y:S01]  /*1370*/  ULDC.64 UR6, c[0x0][0x198] ;  /* 0x0000660000067ab9 */ /* 0x000fe20000000a00 */
[----:B------:R-:W-:Y:S01]  /*1380*/  ISETP.GE.AND P0, PT, R10, R199, PT ;  /* 0x000000c70a00720c */ /* 0x000fe20003f06270 */
[----:B------:R-:W-:Y:S02]  /*1390*/  USHF.L.U64.HI UR9, UR6, UR8, UR7 ;  /* 0x0000000806097299 */ /* 0x000fe40008010207 */
[----:B------:R-:W-:-:S10]  /*13a0*/  USHF.L.U32 UR10, UR6, 0x6, URZ ;  /* 0x00000006060a7899 */ /* 0x000fd4000800063f */
[----:B------:R-:W-:Y:S05]  /*13b0*/  @P0 BRA `(.L_x_74) ;  /* 0x0000020000000947 */ /* 0x000fea0003800000 */
[----:B------:R-:W-:Y:S01]  /*13c0*/  IADD3 R10, P0, R18, 0x60, RZ ;  /* 0x00000060120a7810 */ /* 0x000fe20007f1e0ff */
[----:B------:R-:W-:Y:S01]  /*13d0*/  IMAD.MOV.U32 R15, RZ, RZ, R17 ;  /* 0x000000ffff0f7224 */ /* 0x000fe200078e0011 */
[----:B------:R-:W-:Y:S02]  /*13e0*/  ISETP.GE.AND P3, PT, R210, c[0x0][0x220], PT ;  /* 0x00008800d2007a0c */ /* 0x000fe40003f66270 */
        /* <DEDUP_REMOVED lines=23> */
[----:B--2---:R-:W-:-:S04]  /*1560*/  LEA R16, P0, R14, c[0x0][0x160], 0x1 ;  /* 0x000058000e107a11 */ /* 0x004fc800078008ff */
[----:B------:R-:W-:-:S05]  /*1570*/  LEA.HI.X R17, R14, c[0x0][0x164], R10, 0x1, P0 ;  /* 0x000059000e117a11 */ /* 0x000fca00000f0c0a */
[----:B------:R-:W-:Y:S01]  /*1580*/  @!PT LDS RZ, [RZ] ;  /* 0x00000000fffff984 */ /* 0x000fe20000000800 */
[----:B------:R-:W-:Y:S01]  /*1590*/  @!PT LDS RZ, [RZ] ;  /* 0x00000000fffff984 */ /* 0x000fe20000000800 */
[----:B------:R-:W-:Y:S01]  /*15a0*/  @!PT LDS RZ, [RZ] ;  /* 0x00000000fffff984 */ /* 0x000fe20000000800 */
[----:B------:R2:W-:Y:S04]  /*15b0*/  LDGSTS.E.BYPASS.LTC128B.128 [R202+0xb000], [R16.64+0x100] ;  /* 0x0b00010010ca7fae */ /* 0x0005e8000b901d4c */
.L_x_74:
[----:B------:R-:W-:Y:S05]  /*15c0*/  BSYNC B0 ;  /* 0x0000000000007941 */ /* 0x000fea0003800000 */
.L_x_73:
[----:B------:R-:W-:Y:S01]  /*15d0*/  IADD3 R133, R212, -0x1, RZ ;  /* 0xffffffffd4857810 */ /* 0x000fe20007ffe0ff */
[----:B------:R-:W-:Y:S01]  /*15e0*/  BSSY B0, `(.L_x_75) ;  /* 0x0000023000007945 */ /* 0x000fe20003800000 */
[----:B------:R-:W-:Y:S02]  /*15f0*/  MOV R208, R206 ;  /* 0x000000ce00d07202 */ /* 0x000fe40000000f00 */
[----:B------:R-:W-:Y:S01]  /*1600*/  SHF.R.S32.HI R14, RZ, 0x1f, R133 ;  /* 0x0000001fff0e7819 */ /* 0x000fe20000011485 */
[C---:B------:R-:W-:Y:S02]  /*1610*/  IMAD R11, R133.reuse, -0x40, R4 ;  /* 0xffffffc0850b7824 */ /* 0x040fe400078e0204 */
[C---:B------:R-:W-:Y:S02]  /*1620*/  IMAD R15, R133.reuse, UR9, RZ ;  /* 0x00000009850f7c24 */ /* 0x040fe4000f8e02ff */
[----:B--2---:R-:W-:Y:S01]  /*1630*/  IMAD.WIDE.U32 R16, R133, UR10, R208 ;  /* 0x0000000a85107c25 */ /* 0x004fe2000f8e00d0 */
[----:B------:R-:W-:-:S03]  /*1640*/  ISETP.GE.AND P0, PT, R12, R11, PT ;  /* 0x0000000b0c00720c */ /* 0x000fc60003f06270 */
[----:B------:R-:W-:-:S05]  /*1650*/  IMAD R10, R14, UR10, R15 ;  /* 0x0000000a0e0a7c24 */ /* 0x000fca000f8e020f */
[----:B------:R-:W-:-:S05]  /*1660*/  IADD3 R10, R17, R10, RZ ;  /* 0x0000000a110a7210 */ /* 0x000fca0007ffe0ff */
[----:B------:R-:W-:Y:S05]  /*1670*/  @P0 BRA `(.L_x_76) ;  /* 0x0000019000000947 */ /* 0x000fea0003800000 */
[----:B------:R-:W-:Y:S02]  /*1680*/  ISETP.GE.AND P3, PT, R210, c[0x0][0x220], PT ;  /* 0x00008800d2007a0c */ /* 0x000fe40003f66270 */
[----:B------:R-:W-:Y:S02]  /*1690*/  ISETP.GE.AND P2, PT, R204, c[0x0][0x220], PT ;  /* 0x00008800cc007a0c */ /* 0x000fe40003f46270 */
[----:B------:R-:W-:-:S09]  /*16a0*/  ISETP.GE.AND P0, PT, R203, c[0x0][0x220], PT ;  /* 0x00008800cb007a0c */ /* 0x000fd20003f06270 */
[C---:B------:R-:W-:Y:S01]  /*16b0*/  @!P3 LEA R20, P4, R16.reuse, c[0x0][0x168], 0x1 ;  /* 0x00005a001014ba11 */ /* 0x040fe200078808ff */
[----:B------:R2:W-:Y:S01]  /*16c0*/  @P3 STS.128 [R202+0xc000], RZ ;  /* 0x00c000ffca003388 */ /* 0x0005e20000000c00 */
[C---:B------:R-:W-:Y:S02]  /*16d0*/  @!P2 LEA R18, P1, R16.reuse, c[0x0][0x168], 0x1 ;  /* 0x00005a001012aa11 */ /* 0x040fe400078208ff */
        /* <DEDUP_REMOVED lines=19> */
.L_x_76:
[----:B------:R-:W-:Y:S05]  /*1810*/  BSYNC B0 ;  /* 0x0000000000007941 */ /* 0x000fea0003800000 */
.L_x_75:
[----:B------:R-:W-:Y:S01]  /*1820*/  ISETP.GE.AND P0, PT, R8, R11, PT ;  /* 0x0000000b0800720c */ /* 0x000fe20003f06270 */
[----:B------:R-:W-:Y:S01]  /*1830*/  UMOV UR7, 0x5 ;  /* 0x0000000500077882 */ /* 0x000fe20000000000 */
[----:B------:R-:W-:Y:S01]  /*1840*/  BSSY B0, `(.L_x_77) ;  /* 0x0000023000007945 */ /* 0x000fe20003800000 */
[----:B------:R-:W-:Y:S02]  /*1850*/  ULDC UR14, c[0x0][0x19c] ;  /* 0x00006700000e7ab9 */ /* 0x000fe40000000800 */
[----:B------:R-:W-:Y:S02]  /*1860*/  USHF.L.U32 UR11, UR6, 0x5, URZ ;  /* 0x00000005060b7899 */ /* 0x000fe4000800063f */
[----:B------:R-:W-:Y:S02]  /*1870*/  ULDC.64 UR4, c[0x0][0x1a0] ;  /* 0x0000680000047ab9 */ /* 0x000fe40000000a00 */
[----:B------:R-:W-:Y:S02]  /*1880*/  USHF.L.U64.HI UR6, UR6, UR7, UR14 ;  /* 0x0000000706067299 */ /* 0x000fe4000801020e */
[----:B------:R-:W-:-:S02]  /*1890*/  USHF.L.U64.HI UR8, UR4, UR8, UR5 ;  /* 0x0000000804087299 */ /* 0x000fc40008010205 */
[----:B------:R-:W-:Y:S01]  /*18a0*/  USHF.L.U32 UR14, UR4, 0x6, URZ ;  /* 0x00000006040e7899 */ /* 0x000fe2000800063f */
[----:B------:R-:W-:Y:S06]  /*18b0*/  @P0 BRA `(.L_x_78) ;  /* 0x000001b000000947 */ /* 0x000fec0003800000 */
[----:B------:R-:W-:Y:S02]  /*18c0*/  ISETP.GE.AND P3, PT, R210, c[0x0][0x220], PT ;  /* 0x00008800d2007a0c */ /* 0x000fe40003f66270 */
[----:B------:R-:W-:Y:S02]  /*18d0*/  ISETP.GE.AND P2, PT, R204, c[0x0][0x220], PT ;  /* 0x00008800cc007a0c */ /* 0x000fe40003f46270 */
[----:B------:R-:W-:Y:S02]  /*18e0*/  IADD3 R15, P1, R16, UR11, RZ ;  /* 0x0000000b100f7c10 */ /* 0x000fe4000ff3e0ff */
[----:B------:R-:W-:Y:S02]  /*18f0*/  ISETP.GE.AND P0, PT, R203, c[0x0][0x220], PT ;  /* 0x00008800cb007a0c */ /* 0x000fe40003f06270 */
[----:B------:R-:W-:-:S05]  /*1900*/  IADD3.X R10, R10, UR6, RZ, P1, !PT ;  /* 0x000000060a0a7c10 */ /* 0x000fca0008ffe4ff */
[C---:B--2---:R-:W-:Y:S01]  /*1910*/  @!P3 LEA R18, P4, R15.reuse, c[0x0][0x168], 0x1 ;  /* 0x00005a000f12ba11 */ /* 0x044fe200078808ff */
        /* <DEDUP_REMOVED lines=21> */
.L_x_78:
[----:B------:R-:W-:Y:S05]  /*1a70*/  BSYNC B0 ;  /* 0x0000000000007941 */ /* 0x000fea0003800000 */
.L_x_77:
[----:B------:R-:W0:Y:S01]  /*1a80*/  LDGDEPBAR ;  /* 0x00000000000079af */ /* 0x000e220000000000 */
[----:B------:R-:W-:Y:S01]  /*1a90*/  ISETP.GE.AND P0, PT, R12, R11, PT ;  /* 0x0000000b0c00720c */ /* 0x000fe20003f06270 */
[----:B------:R-:W-:Y:S01]  /*1aa0*/  IMAD R15, R133, UR8, RZ ;  /* 0x00000008850f7c24 */ /* 0x000fe2000f8e02ff */
[----:B------:R-:W-:Y:S01]  /*1ab0*/  MOV R218, R214 ;  /* 0x000000d600da7202 */ /* 0x000fe20000000f00 */
[----:B------:R-:W-:Y:S01]  /*1ac0*/  IMAD.SHL.U32 R216, R3, 0x2, RZ ;  /* 0x0000000203d87824 */ /* 0x000fe200078e00ff */
[----:B------:R-:W-:Y:S01]  /*1ad0*/  SHF.R.S32.HI R10, RZ, 0x1f, R9 ;  /* 0x0000001fff0a7819 */ /* 0x000fe20000011409 */
[----:B------:R-:W-:Y:S01]  /*1ae0*/  IMAD R14, R14, UR14, R15 ;  /* 0x0000000e0e0e7c24 */ /* 0x000fe2000f8e020f */
[----:B------:R-:W-:Y:S01]  /*1af0*/  BSSY B0, `(.L_x_79) ;  /* 0x0000025000007945 */ /* 0x000fe20003800000 */
[----:B--2---:R-:W-:Y:S01]  /*1b00*/  IMAD.WIDE.U32 R16, R133, UR14, R218 ;  /* 0x0000000e85107c25 */ /* 0x004fe2000f8e00da */
[----:B------:R-:W-:Y:S02]  /*1b10*/  LEA.HI R9, R10, R9, RZ, 0x2 ;  /* 0x000000090a097211 */ /* 0x000fe400078f10ff */
[----:B------:R-:W-:Y:S01]  /*1b20*/  LOP3.LUT R216, R216, 0x6, RZ, 0xc0, !PT ;  /* 0x00000006d8d87812 */ /* 0x000fe200078ec0ff */
[----:B------:R-:W-:Y:S01]  /*1b30*/  IMAD.IADD R14, R17, 0x1, R14 ;  /* 0x00000001110e7824 */ /* 0x000fe200078e020e */
[----:B------:R-:W-:Y:S01]  /*1b40*/  SHF.R.S32.HI R3, RZ, 0x2, R9 ;  /* 0x00000002ff037819 */ /* 0x000fe20000011409 */
[----:B------:R-:W-:-:S04]  /*1b50*/  DEPBAR.LE SB0, 0x0 ;  /* 0x000080000000791a */ /* 0x000fc80000000000 */
[----:B------:R-:W-:Y:S06]  /*1b60*/  BAR.SYNC.DEFER_BLOCKING 0x0 ;  /* 0x0000000000007b1d */ /* 0x000fec0000010000 */
[----:B------:R2:W-:Y:S04]  /*1b70*/  @P0 STS.128 [R202+0x12000], RZ ;  /* 0x012000ffca000388 */ /* 0x0005e80000000c00 */
[----:B------:R2:W-:Y:S04]  /*1b80*/  @P0 STS.128 [R202+0x14000], RZ ;  /* 0x014000ffca000388 */ /* 0x0005e80000000c00 */
[----:B------:R2:W-:Y:S01]  /*1b90*/  @P0 STS.128 [R202+0x16000], RZ ;  /* 0x016000ffca000388 */ /* 0x0005e20000000c00 */
[----:B------:R-:W-:Y:S05]  /*1ba0*/  @P0 BRA `(.L_x_80) ;  /* 0x0000019000000947 */ /* 0x000fea0003800000 */
[----:B------:R-:W-:Y:S02]  /*1bb0*/  ISETP.GE.AND P3, PT, R210, c[0x0][0x220], PT ;  /* 0x00008800d2007a0c */ /* 0x000fe40003f66270 */
[----:B------:R-:W-:-:S02]  /*1bc0*/  ISETP.GE.AND P2, PT, R204, c[0x0][0x220], PT ;  /* 0x00008800cc007a0c */ /* 0x000fc40003f46270 */
        /* <DEDUP_REMOVED lines=17> */
[----:B---3--:R-:W-:-:S04]  /*1ce0*/  LEA R18, P0, R16, c[0x0][0x170], 0x1 ;  /* 0x00005c0010127a11 */ /* 0x008fc800078008ff */
[----:B------:R-:W-:-:S05]  /*1cf0*/  LEA.HI.X R19, R16, c[0x0][0x174], R14, 0x1, P0 ;  /* 0x00005d0010137a11 */ /* 0x000fca00000f0c0e */
[----:B------:R-:W-:Y:S01]  /*1d00*/  @!PT LDS RZ, [RZ] ;  /* 0x00000000fffff984 */ /* 0x000fe20000000800 */
[----:B------:R-:W-:Y:S01]  /*1d10*/  @!PT LDS RZ, [RZ] ;  /* 0x00000000fffff984 */ /* 0x000fe20000000800 */
[----:B------:R-:W-:Y:S01]  /*1d20*/  @!PT LDS RZ, [RZ] ;  /* 0x00000000fffff984 */ /* 0x000fe20000000800 */
[----:B------:R3:W-:Y:S04]  /*1d30*/  LDGSTS.E.BYPASS.LTC128B.128 [R202+0x16000], [R18.64+0x100] ;  /* 0x1600010012ca7fae */ /* 0x0007e8000b901d4c */
.L_x_80:
[----:B------:R-:W-:Y:S05]  /*1d40*/  BSYNC B0 ;  /* 0x0000000000007941 */ /* 0x000fea0003800000 */
.L_x_79:
[----:B------:R-:W-:Y:S01]  /*1d50*/  ISETP.GE.AND P0, PT, R8, R11, PT ;  /* 0x0000000b0800720c */ /* 0x000fe20003f06270 */
[----:B------:R-:W-:Y:S01]  /*1d60*/  ULDC UR5, c[0x0][0x1a4] ;  /* 0x0000690000057ab9 */ /* 0x000fe20000000800 */
[----:B------:R-:W-:Y:S01]  /*1d70*/  BSSY B0, `(.L_x_81) ;  /* 0x0000022000007945 */ /* 0x000fe20003800000 */
[----:B------:R-:W-:Y:S02]  /*1d80*/  USHF.L.U32 UR15, UR4, 0x5, URZ ;  /* 0x00000005040f7899 */ /* 0x000fe4000800063f */
[----:B------:R-:W-:-:S08]  /*1d90*/  USHF.L.U64.HI UR5, UR4, UR7, UR5 ;  /* 0x0000000704057299 */ /* 0x000fd00008010205 */
[----:B------:R4:W-:Y:S04]  /*1da0*/  @P0 STS.128 [R202+0x13000], RZ ;  /* 0x013000ffca000388 */ /* 0x0009e80000000c00 */
[----:B------:R4:W-:Y:S04]  /*1db0*/  @P0 STS.128 [R202+0x15000], RZ ;  /* 0x015000ffca000388 */ /* 0x0009e80000000c00 */
[----:B------:R4:W-:Y:S01]  /*1dc0*/  @P0 STS.128 [R202+0x17000], RZ ;  /* 0x017000ffca000388 */ /* 0x0009e20000000c00 */
[----:B------:R-:W-:Y:S05]  /*1dd0*/  @P0 BRA `(.L_x_82) ;  /* 0x000001b000000947 */ /* 0x000fea0003800000 */
[----:B------:R-:W-:Y:S02]  /*1de0*/  ISETP.GE.AND P3, PT, R210, c[0x0][0x220], PT ;  /* 0x00008800d2007a0c */ /* 0x000fe40003f66270 */
[----:B------:R-:W-:-:S02]  /*1df0*/  ISETP.GE.AND P2, PT, R204, c[0x0][0x220], PT ;  /* 0x00008800cc007a0c */ /* 0x000fc40003f46270 */
[----:B------:R-:W-:Y:S02]  /*1e00*/  IADD3 R8, P1, R16, UR15, RZ ;  /* 0x0000000f10087c10 */ /* 0x000fe4000ff3e0ff */
[----:B------:R-:W-:Y:S02]  /*1e10*/  ISETP.GE.AND P0, PT, R203, c[0x0][0x220], PT ;  /* 0x00008800cb007a0c */ /* 0x000fe40003f06270 */
[----:B------:R-:W-:-:S05]  /*1e20*/  IADD3.X R9, R14, UR5, RZ, P1, !PT ;  /* 0x000000050e097c10 */ /* 0x000fca0008ffe4ff */
        /* <DEDUP_REMOVED lines=22> */
.L_x_82:
[----:B------:R-:W-:Y:S05]  /*1f90*/  BSYNC B0 ;  /* 0x0000000000007941 */ /* 0x000fea0003800000 */
.L_x_81:
[C---:B------:R-:W-:Y:S01]  /*1fa0*/  IMAD.SHL.U32 R8, R2.reuse, 0x40, RZ ;  /* 0x0000004002087824 */ /* 0x040fe200078e00ff */
[----:B------:R-:W-:Y:S01]  /*1fb0*/  R2P PR, R2, 0x6 ;  /* 0x0000000602007804 */ /* 0x000fe20000000000 */
[----:B------:R-:W-:Y:S01]  /*1fc0*/  IMAD.SHL.U32 R12, R12, 0x8, RZ ;  /* 0x000000080c0c7824 */ /* 0x000fe200078e00ff */
[----:B------:R-:W0:Y:S01]  /*1fd0*/  LDGDEPBAR ;  /* 0x00000000000079af */ /* 0x000e220000000000 */
[C---:B------:R-:W-:Y:S01]  /*1fe0*/  IMAD R198, R85.reuse, 0x400, R0 ;  /* 0x0000040055c67824 */ /* 0x040fe200078e0200 */
[----:B------:R-:W-:Y:S01]  /*1ff0*/  LOP3.LUT R9, R8, 0x1c0, RZ, 0xc0, !PT ;  /* 0x000001c008097812 */ /* 0x000fe200078ec0ff */
[----:B------:R-:W-:Y:S02]  /*2000*/  IMAD R6, R85, 0x10, R6 ;  /* 0x0000001055067824 */ /* 0x000fe400078e0206 */
[----:B------:R-:W-:Y:S01]  /*2010*/  IMAD.SHL.U32 R198, R198, 0x2, RZ ;  /* 0x00000002c6c67824 */ /* 0x000fe200078e00ff */
[----:B------:R-:W-:Y:S02]  /*2020*/  LOP3.LUT R8, R9, 0x8, R12, 0xf8, !PT ;  /* 0x0000000809087812 */ /* 0x000fe400078ef80c */
[----:B------:R-:W-:Y:S01]  /*2030*/  SHF.R.U32.HI R9, RZ, 0x3, R9 ;  /* 0x00000003ff097819 */ /* 0x000fe20000011609 */
[--C-:B------:R-:W-:Y:S01]  /*2040*/  IMAD R196, R7, 0x2, R198.reuse ;  /* 0x0000000207c47824 */ /* 0x100fe200078e02c6 */
[----:B-1----:R-:W-:Y:S01]  /*2050*/  LDSM.16.M88.4 R24, [R198] ;  /* 0x00000000c618783b */ /* 0x002fe20000000200 */
[C---:B------:R-:W-:Y:S01]  /*2060*/  IMAD R194, R5.reuse, 0x2, R198 ;  /* 0x0000000205c27824 */ /* 0x040fe200078e02c6 */
[----:B------:R-:W-:Y:S01]  /*2070*/  LOP3.LUT R8, R8, R9, RZ, 0x3c, !PT ;  /* 0x0000000908087212 */ /* 0x000fe200078e3cff */
[----:B------:R-:W-:Y:S01]  /*2080*/  IMAD R193, R5, 0x2, R196 ;  /* 0x0000000205c17824 */ /* 0x000fe200078e02c4 */
[----:B------:R-:W-:Y:S01]  /*2090*/  LDSM.16.M88.4 R40, [R196] ;  /* 0x00000000c428783b */ /* 0x000fe20000000200 */
[----:B------:R-:W-:-:S02]  /*20a0*/  IADD3 R3, R6, 0x1, R3 ;  /* 0x0000000106037810 */ /* 0x000fc40007ffe003 */
[----:B------:R-:W-:Y:S01]  /*20b0*/  IMAD R197, R197, 0x200, R8 ;  /* 0x00000200c5c57824 */ /* 0x000fe200078e0208 */
[----:B------:R-:W-:Y:S01]  /*20c0*/  LDSM.16.M88.4 R44, [R194] ;  /* 0x00000000c22c783b */ /* 0x000fe20000000200 */
[----:B------:R-:W-:Y:S02]  /*20d0*/  IADD3 R3, R4, R3, -R205 ;  /* 0x0000000304037210 */ /* 0x000fe40007ffe8cd */
[----:B------:R-:W-:Y:S01]  /*20e0*/  IMAD.SHL.U32 R197, R197, 0x2, RZ ;  /* 0x00000002c5c57824 */ /* 0x000fe200078e00ff */
[----:B------:R-:W-:Y:S04]  /*20f0*/  LDSM.16.M88.4 R68, [R193] ;  /* 0x00000000c144783b */ /* 0x000fe80000000200 */
[----:B------:R-:W1:Y:S01]  /*2100*/  LDSM.16.M88.4 R60, [R197+0xc800] ;  /* 0x00c80000c53c783b */ /* 0x000e620000000200 */
[----:B------:R-:W-:-:S02]  /*2110*/  IADD3 R2, R197, 0xc000, RZ ;  /* 0x0000c000c5027810 */ /* 0x000fc40007ffe0ff */
[----:B------:R-:W-:Y:S01]  /*2120*/  IADD3 R195, R197, 0xc020, RZ ;  /* 0x0000c020c5c37810 */ /* 0x000fe20007ffe0ff */
[----:B---3--:R-:W3:Y:S01]  /*2130*/  LDSM.16.M88.4 R16, [R197+0xc000] ;  /* 0x00c00000c510783b */ /* 0x008ee20000000200 */
[----:B------:R-:W-:Y:S01]  /*2140*/  @P1 IADD3 R195, R2, -0x20, RZ ;  /* 0xffffffe002c31810 */ /* 0x000fe20007ffe0ff */
[----:B------:R-:W-:Y:S02]  /*2150*/  IMAD.MOV.U32 R2, RZ, RZ, 0x40 ;  /* 0x00000040ff027424 */ /* 0x000fe400078e00ff */
[----:B------:R-:W5:Y:S01]  /*2160*/  LDSM.16.M88.4 R52, [R197+0xd000] ;  /* 0x00d00000c534783b */ /* 0x000f620000000200 */
[C---:B------:R-:W-:Y:S02]  /*2170*/  IADD3 R187, R195.reuse, 0x800, RZ ;  /* 0x00000800c3bb7810 */ /* 0x040fe40007ffe0ff */
[----:B------:R-:W-:Y:S01]  /*2180*/  SEL R2, R2, 0xffffffc0, !P2 ;  /* 0xffffffc002027807 */ /* 0x000fe20005000000 */
[----:B------:R-:W2:Y:S01]  /*2190*/  LDSM.16.M88.4 R8, [R195+0x800] ;  /* 0x00080000c308783b */ /* 0x000ea20000000200 */
[----:B------:R-:W-:-:S02]  /*21a0*/  IADD3 R186, R195, 0x1000, RZ ;  /* 0x00001000c3ba7810 */ /* 0x000fc40007ffe0ff */
[----:B------:R-:W-:Y:S01]  /*21b0*/  IADD3 R185, R195, 0x1800, RZ ;  /* 0x00001800c3b97810 */ /* 0x000fe20007ffe0ff */
[----:B------:R-:W4:Y:S01]  /*21c0*/  LDSM.16.M88.4 R32, [R197+0xd800] ;  /* 0x00d80000c520783b */ /* 0x000f220000000200 */
[----:B------:R-:W-:Y:S01]  /*21d0*/  IMAD.IADD R191, R197, 0x1, R2 ;  /* 0x00000001c5bf7824 */ /* 0x000fe200078e0202 */
[C---:B------:R-:W-:Y:S01]  /*21e0*/  IADD3 R183, R195.reuse, 0x2000, RZ ;  /* 0x00002000c3b77810 */ /* 0x040fe20007ffe0ff */
[----:B------:R-:W-:Y:S01]  /*21f0*/  IMAD.IADD R184, R2, 0x1, R195 ;  /* 0x0000000102b87824 */ /* 0x000fe200078e02c3 */
[----:B------:R-:W2:Y:S01]  /*2200*/  LDSM.16.M88.4 R28, [R195] ;  /* 0x00000000c31c783b */ /* 0x000ea20000000200 */
[C---:B------:R-:W-:Y:S02]  /*2210*/  IADD3 R182, R195.reuse, 0x2800, RZ ;  /* 0x00002800c3b67810 */ /* 0x040fe40007ffe0ff */
[C---:B------:R-:W-:Y:S01]  /*2220*/  IADD3 R181, R195.reuse, 0x3000, RZ ;  /* 0x00003000c3b57810 */ /* 0x040fe20007ffe0ff */
[----:B------:R-:W2:Y:S01]  /*2230*/  LDSM.16.M88.4 R12, [R195+0x1000] ;  /* 0x00100000c30c783b */ /* 0x000ea20000000200 */
[----:B------:R-:W-:-:S02]  /*2240*/  IADD3 R180, R195, 0x3800, RZ ;  /* 0x00003800c3b47810 */ /* 0x000fc40007ffe0ff */
[C---:B------:R-:W-:Y:S01]  /*2250*/  IADD3 R179, R195.reuse, 0x4000, RZ ;  /* 0x00004000c3b37810 */ /* 0x040fe20007ffe0ff */
[----:B------:R-:W2:Y:S01]  /*2260*/  LDSM.16.M88.4 R72, [R195+0x1800] ;  /* 0x00180000c348783b */ /* 0x000ea20000000200 */
[C---:B------:R-:W-:Y:S02]  /*2270*/  IADD3 R178, R195.reuse, 0x4800, RZ ;  /* 0x00004800c3b27810 */ /* 0x040fe40007ffe0ff */
[C---:B------:R-:W-:Y:S01]  /*2280*/  IADD3 R177, R195.reuse, 0x5000, RZ ;  /* 0x00005000c3b17810 */ /* 0x040fe20007ffe0ff */
[----:B------:R-:W2:Y:S01]  /*2290*/  LDSM.16.M88.4 R36, [R191+0xc000] ;  /* 0x00c00000bf24783b */ /* 0x000ea20000000200 */
[----:B------:R-:W-:-:S03]  /*22a0*/  IADD3 R176, R195, 0x5800, RZ ;  /* 0x00005800c3b07810 */ /* 0x000fc60007ffe0ff */
[----:B------:R-:W-:Y:S01]  /*22b0*/  LDSM.16.M88.4 R76, [R195+0x2800] ;  /* 0x00280000c34c783b */ /* 0x000fe20000000200 */
[C---:B-1----:R-:W-:Y:S03]  /*22c0*/  HMMA.16816.F32 R64, R24.reuse, R60, RZ ;  /* 0x0000003c1840723c */ /* 0x042fe600000018ff */
[----:B------:R-:W-:Y:S05]  /*22d0*/  LDSM.16.M88.4 R80, [R193+0x4000] ;  /* 0x00400000c150783b */ /* 0x000fea0000000200 */
[C---:B------:R-:W-:Y:S08]  /*22e0*/  HMMA.16816.F32 R60, R24.reuse, R62, RZ ;  /* 0x0000003e183c723c */ /* 0x040ff000000018ff */
[C---:B---3--:R-:W-:Y:S08]  /*22f0*/  HMMA.16816.F32 R20, R24.reuse, R16, RZ ;  /* 0x000000101814723c */ /* 0x048ff000000018ff */
[C---:B------:R-:W-:Y:S08]  /*2300*/  HMMA.16816.F32 R16, R24.reuse, R18, RZ ;  /* 0x000000121810723c */ /* 0x040ff000000018ff */
[C---:B-----5:R-:W-:Y:S08]  /*2310*/  HMMA.16816.F32 R56, R24.reuse, R52, RZ ;  /* 0x000000341838723c */ /* 0x060ff000000018ff */
[----:B------:R-:W-:Y:S08]  /*2320*/  HMMA.16816.F32 R52, R24, R54, RZ ;  /* 0x000000361834723c */ /* 0x000ff000000018ff */
[C---:B--2---:R-:W-:Y:S08]  /*2330*/  HMMA.16816.F32 R64, R40.reuse, R8, R64 ;  /* 0x000000082840723c */ /* 0x044ff00000001840 */
[----:B------:R-:W-:Y:S01]  /*2340*/  HMMA.16816.F32 R60, R40, R10, R60 ;  /* 0x0000000a283c723c */ /* 0x000fe2000000183c */
[----:B------:R-:W1:Y:S07]  /*2350*/  LDSM.16.M88.4 R8, [R191+0xd000] ;  /* 0x00d00000bf08783b */ /* 0x000e6e0000000200 */
[C---:B----4-:R-:W-:Y:S08]  /*2360*/  HMMA.16816.F32 R48, R24.reuse, R32, RZ ;  /* 0x000000201830723c */ /* 0x050ff000000018ff */
[----:B------:R-:W-:Y:S01]  /*2370*/  HMMA.16816.F32 R24, R24, R34, RZ ;  /* 0x000000221818723c */ /* 0x000fe200000018ff */
[----:B------:R-:W2:Y:S07]  /*2380*/  LDSM.16.M88.4 R32, [R191+0xc800] ;  /* 0x00c80000bf20783b */ /* 0x000eae0000000200 */
[C---:B------:R-:W-:Y:S08]  /*2390*/  HMMA.16816.F32 R20, R40.reuse, R28, R20 ;  /* 0x0000001c2814723c */ /* 0x040ff00000001814 */
[C---:B------:R-:W-:Y:S01]  /*23a0*/  HMMA.16816.F32 R16, R40.reuse, R30, R16 ;  /* 0x0000001e2810723c */ /* 0x040fe20000001810 */
[----:B------:R-:W3:Y:S07]  /*23b0*/  LDSM.16.M88.4 R28, [R191+0xd800] ;  /* 0x00d80000bf1c783b */ /* 0x000eee0000000200 */
[C---:B------:R-:W-:Y:S08]  /*23c0*/  HMMA.16816.F32 R56, R40.reuse, R12, R56 ;  /* 0x0000000c2838723c */ /* 0x040ff00000001838 */
[C---:B------:R-:W-:Y:S01]  /*23d0*/  HMMA.16816.F32 R52, R40.reuse, R14, R52 ;  /* 0x0000000e2834723c */ /* 0x040fe20000001834 */
[----:B------:R-:W4:Y:S07]  /*23e0*/  LDSM.16.M88.4 R12, [R184] ;  /* 0x00000000b80c783b */ /* 0x000f2e0000000200 */
[C---:B------:R-:W-:Y:S08]  /*23f0*/  HMMA.16816.F32 R48, R40.reuse, R72, R48 ;  /* 0x000000482830723c */ /* 0x040ff00000001830 */
[----:B------:R-:W-:Y:S01]  /*2400*/  HMMA.16816.F32 R24, R40, R74, R24 ;  /* 0x0000004a2818723c */ /* 0x000fe20000001818 */
[----:B------:R-:W5:Y:S04]  /*2410*/  LDSM.16.M88.4 R72, [R184+0x1800] ;  /* 0x00180000b848783b */ /* 0x000f680000000200 */
[----:B------:R-:W3:Y:S03]  /*2420*/  LDSM.16.M88.4 R40, [R184+0x800] ;  /* 0x00080000b828783b */ /* 0x000ee60000000200 */
[C---:B------:R-:W-:Y:S08]  /*2430*/  HMMA.16816.F32 R20, R44.reuse, R36, R20 ;  /* 0x000000242c14723c */ /* 0x040ff00000001814 */
[C---:B------:R-:W-:Y:S01]  /*2440*/  HMMA.16816.F32 R16, R44.reuse, R38, R16 ;  /* 0x000000262c10723c */ /* 0x040fe20000001810 */
[----:B------:R-:W-:Y:S07]  /*2450*/  LDSM.16.M88.4 R36, [R197+0xe000] ;  /* 0x00e00000c524783b */ /* 0x000fee0000000200 */
[C---:B-1----:R-:W-:Y:S08]  /*2460*/  HMMA.16816.F32 R56, R44.reuse, R8, R56 ;  /* 0x000000082c38723c */ /* 0x042ff00000001838 */
[C---:B------:R-:W-:Y:S01]  /*2470*/  HMMA.16816.F32 R52, R44.reuse, R10, R52 ;  /* 0x0000000a2c34723c */ /* 0x040fe20000001834 */
[----:B------:R-:W1:Y:S07]  /*2480*/  LDSM.16.M88.4 R8, [R184+0x1000] ;  /* 0x00100000b808783b */ /* 0x000e6e0000000200 */
[C---:B--2---:R-:W-:Y:S08]  /*2490*/  HMMA.16816.F32 R64, R44.reuse, R32, R64 ;  /* 0x000000202c40723c */ /* 0x044ff00000001840 */
[C---:B------:R-:W-:Y:S01]  /*24a0*/  HMMA.16816.F32 R60, R44.reuse, R34, R60 ;  /* 0x000000222c3c723c */ /* 0x040fe2000000183c */
[----:B------:R-:W-:Y:S07]  /*24b0*/  LDSM.16.M88.4 R32, [R197+0xe800] ;  /* 0x00e80000c520783b */ /* 0x000fee0000000200 */
[C---:B---3--:R-:W-:Y:S08]  /*24c0*/  HMMA.16816.F32 R48, R44.reuse, R28, R48 ;  /* 0x0000001c2c30723c */ /* 0x048ff00000001830 */
[----:B------:R-:W-:Y:S01]  /*24d0*/  HMMA.16816.F32 R44, R44, R30, R24 ;  /* 0x0000001e2c2c723c */ /* 0x000fe20000001818 */
[----:B------:R-:W2:Y:S04]  /*24e0*/  LDSM.16.M88.4 R24, [R198+0x4000] ;  /* 0x00400000c618783b */ /* 0x000ea80000000200 */
[----:B------:R-:W3:Y:S03]  /*24f0*/  LDSM.16.M88.4 R28, [R197+0xf800] ;  /* 0x00f80000c51c783b */ /* 0x000ee60000000200 */
[C---:B----4-:R-:W-:Y:S08]  /*2500*/  HMMA.16816.F32 R20, R68.reuse, R12, R20 ;  /* 0x0000000c4414723c */ /* 0x050ff00000001814 */
[C---:B------:R-:W-:Y:S01]  /*2510*/  HMMA.16816.F32 R16, R68.reuse, R14, R16 ;  /* 0x0000000e4410723c */ /* 0x040fe20000001810 */
[----:B------:R-:W4:Y:S07]  /*2520*/  LDSM.16.M88.4 R12, [R197+0xf000] ;  /* 0x00f00000c50c783b */ /* 0x000f2e0000000200 */
[C---:B-----5:R-:W-:Y:S08]  /*2530*/  HMMA.16816.F32 R48, R68.reuse, R72, R48 ;  /* 0x000000484430723c */ /* 0x060ff00000001830 */
[C---:B------:R-:W-:Y:S08]  /*2540*/  HMMA.16816.F32 R64, R68.reuse, R40, R64 ;  /* 0x000000284440723c */ /* 0x040ff00000001840 */
[C---:B------:R-:W-:Y:S01]  /*2550*/  HMMA.16816.F32 R60, R68.reuse, R42, R60 ;  /* 0x0000002a443c723c */ /* 0x040fe2000000183c */
[----:B------:R-:W-:Y:S07]  /*2560*/  LDSM.16.M88.4 R40, [R196+0x4000] ;  /* 0x00400000c428783b */ /* 0x000fee0000000200 */
[C---:B-1----:R-:W-:Y:S08]  /*2570*/  HMMA.16816.F32 R56, R68.reuse, R8, R56 ;  /* 0x000000084438723c */ /* 0x042ff00000001838 */
[C---:B------:R-:W-:Y:S01]  /*2580*/  HMMA.16816.F32 R52, R68.reuse, R10, R52 ;  /* 0x0000000a4434723c */ /* 0x040fe20000001834 */
[----:B------:R-:W1:Y:S07]  /*2590*/  LDSM.16.M88.4 R8, [R195+0x2000] ;  /* 0x00200000c308783b */ /* 0x000e6e0000000200 */
[----:B------:R-:W-:Y:S01]  /*25a0*/  HMMA.16816.F32 R44, R68, R74, R44 ;  /* 0x0000004a442c723c */ /* 0x000fe2000000182c */
[----:B------:R-:W5:Y:S04]  /*25b0*/  LDSM.16.M88.4 R68, [R195+0x3800] ;  /* 0x00380000c344783b */ /* 0x000f680000000200 */
[----:B------:R-:W1:Y:S03]  /*25c0*/  LDSM.16.M88.4 R72, [R195+0x3000] ;  /* 0x00300000c348783b */ /* 0x000e660000000200 */
[C---:B--2---:R-:W-:Y:S08]  /*25d0*/  HMMA.16816.F32 R20, R24.reuse, R36, R20 ;  /* 0x000000241814723c */ /* 0x044ff00000001814 */
[C---:B------:R-:W-:Y:S01]  /*25e0*/  HMMA.16816.F32 R16, R24.reuse, R38, R16 ;  /* 0x000000261810723c */ /* 0x040fe20000001810 */
[----:B------:R-:W-:Y:S07]  /*25f0*/  LDSM.16.M88.4 R36, [R191+0xe000] ;  /* 0x00e00000bf24783b */ /* 0x000fee0000000200 */
[C---:B---3--:R-:W-:Y:S08]  /*2600*/  HMMA.16816.F32 R48, R24.reuse, R28, R48 ;  /* 0x0000001c1830723c */ /* 0x048ff00000001830 */
[C---:B------:R-:W-:Y:S08]  /*2610*/  HMMA.16816.F32 R64, R24.reuse, R32, R64 ;  /* 0x000000201840723c */ /* 0x040ff00000001840 */
[C---:B------:R-:W-:Y:S01]  /*2620*/  HMMA.16816.F32 R60, R24.reuse, R34, R60 ;  /* 0x00000022183c723c */ /* 0x040fe2000000183c */
[----:B------:R-:W-:Y:S07]  /*2630*/  LDSM.16.M88.4 R32, [R191+0xe800] ;  /* 0x00e80000bf20783b */ /* 0x000fee0000000200 */
[C---:B----4-:R-:W-:Y:S08]  /*2640*/  HMMA.16816.F32 R56, R24.reuse, R12, R56 ;  /* 0x0000000c1838723c */ /* 0x050ff00000001838 */
[C---:B------:R-:W-:Y:S01]  /*2650*/  HMMA.16816.F32 R52, R24.reuse, R14, R52 ;  /* 0x0000000e1834723c */ /* 0x040fe20000001834 */
[----:B------:R-:W2:Y:S07]  /*2660*/  LDSM.16.M88.4 R12, [R194+0x4000] ;  /* 0x00400000c20c783b */ /* 0x000eae0000000200 */
[----:B------:R-:W-:Y:S01]  /*2670*/  HMMA.16816.F32 R44, R24, R30, R44 ;  /* 0x0000001e182c723c */ /* 0x000fe2000000182c */
[----:B------:R-:W3:Y:S04]  /*2680*/  LDSM.16.M88.4 R24, [R191+0xf800] ;  /* 0x00f80000bf18783b */ /* 0x000ee80000000200 */
[----:B------:R-:W4:Y:S03]  /*2690*/  LDSM.16.M88.4 R28, [R191+0xf000] ;  /* 0x00f00000bf1c783b */ /* 0x000f260000000200 */
[C---:B-1----:R-:W-:Y:S08]  /*26a0*/  HMMA.16816.F32 R20, R40.reuse, R8, R20 ;  /* 0x000000082814723c */ /* 0x042ff00000001814 */
[C---:B------:R-:W-:Y:S01]  /*26b0*/  HMMA.16816.F32 R16, R40.reuse, R10, R16 ;  /* 0x0000000a2810723c */ /* 0x040fe20000001810 */
[----:B------:R-:W1:Y:S07]  /*26c0*/  LDSM.16.M88.4 R8, [R184+0x2000] ;  /* 0x00200000b808783b */ /* 0x000e6e0000000200 */
[C---:B-----5:R-:W-:Y:S08]  /*26d0*/  HMMA.16816.F32 R48, R40.reuse, R68, R48 ;  /* 0x000000442830723c */ /* 0x060ff00000001830 */
[C---:B------:R-:W-:Y:S08]  /*26e0*/  HMMA.16816.F32 R64, R40.reuse, R76, R64 ;  /* 0x0000004c2840723c */ /* 0x040ff00000001840 */
[C---:B------:R-:W-:Y:S01]  /*26f0*/  HMMA.16816.F32 R60, R40.reuse, R78, R60 ;  /* 0x0000004e283c723c */ /* 0x040fe2000000183c */
[----:B------:R-:W-:Y:S07]  /*2700*/  LDSM.16.M88.4 R76, [R184+0x2800] ;  /* 0x00280000b84c783b */ /* 0x000fee0000000200 */
[C---:B------:R-:W-:Y:S01]  /*2710*/  HMMA.16816.F32 R44, R40.reuse, R70, R44 ;  /* 0x00000046282c723c */ /* 0x040fe2000000182c */
[----:B------:R-:W5:Y:S07]  /*2720*/  LDSM.16.M88.4 R68, [R184+0x3800] ;  /* 0x00380000b844783b */ /* 0x000f6e0000000200 */
[C---:B------:R-:W-:Y:S08]  /*2730*/  HMMA.16816.F32 R56, R40.reuse, R72, R56 ;  /* 0x000000482838723c */ /* 0x040ff00000001838 */
[----:B------:R-:W-:Y:S01]  /*2740*/  HMMA.16816.F32 R52, R40, R74, R52 ;  /* 0x0000004a2834723c */ /* 0x000fe20000001834 */
[----:B------:R-:W1:Y:S04]  /*2750*/  LDSM.16.M88.4 R72, [R184+0x3000] ;  /* 0x00300000b848783b */ /* 0x000e680000000200 */
[----:B------:R-:W-:Y:S03]  /*2760*/  LDSM.16.M88.4 R40, [R198+0x8000] ;  /* 0x00800000c628783b */ /* 0x000fe60000000200 */
[C---:B--2---:R-:W-:Y:S08]  /*2770*/  HMMA.16816.F32 R20, R12.reuse, R36, R20 ;  /* 0x000000240c14723c */ /* 0x044ff00000001814 */
[C---:B------:R-:W-:Y:S01]  /*2780*/  HMMA.16816.F32 R16, R12.reuse, R38, R16 ;  /* 0x000000260c10723c */ /* 0x040fe20000001810 */
[----:B------:R-:W2:Y:S07]  /*2790*/  LDSM.16.M88.4 R36, [R197+0x10000] ;  /* 0x01000000c524783b */ /* 0x000eae0000000200 */
[C---:B---3--:R-:W-:Y:S08]  /*27a0*/  HMMA.16816.F32 R48, R12.reuse, R24, R48 ;  /* 0x000000180c30723c */ /* 0x048ff00000001830 */
[C---:B------:R-:W-:Y:S08]  /*27b0*/  HMMA.16816.F32 R64, R12.reuse, R32, R64 ;  /* 0x000000200c40723c */ /* 0x040ff00000001840 */
[C---:B------:R-:W-:Y:S01]  /*27c0*/  HMMA.16816.F32 R60, R12.reuse, R34, R60 ;  /* 0x000000220c3c723c */ /* 0x040fe2000000183c */
[----:B------:R-:W3:Y:S07]  /*27d0*/  LDSM.16.M88.4 R32, [R197+0x10800] ;  /* 0x01080000c520783b */ /* 0x000eee0000000200 */
[C---:B------:R-:W-:Y:S01]  /*27e0*/  HMMA.16816.F32 R44, R12.reuse, R26, R44 ;  /* 0x0000001a0c2c723c */ /* 0x040fe2000000182c */
[----:B------:R-:W2:Y:S07]  /*27f0*/  LDSM.16.M88.4 R24, [R197+0x11800] ;  /* 0x01180000c518783b */ /* 0x000eae0000000200 */
[C---:B----4-:R-:W-:Y:S08]  /*2800*/  HMMA.16816.F32 R56, R12.reuse, R28, R56 ;  /* 0x0000001c0c38723c */ /* 0x050ff00000001838 */
[----:B------:R-:W-:Y:S01]  /*2810*/  HMMA.16816.F32 R52, R12, R30, R52 ;  /* 0x0000001e0c34723c */ /* 0x000fe20000001834 */
[----:B------:R-:W4:Y:S04]  /*2820*/  LDSM.16.M88.4 R28, [R197+0x11000] ;  /* 0x01100000c51c783b */ /* 0x000f280000000200 */
[----:B------:R-:W-:Y:S03]  /*2830*/  LDSM.16.M88.4 R12, [R196+0x8000] ;  /* 0x00800000c40c783b */ /* 0x000fe60000000200 */
[C---:B-1----:R-:W-:Y:S08]  /*2840*/  HMMA.16816.F32 R20, R80.reuse, R8, R20 ;  /* 0x000000085014723c */ /* 0x042ff00000001814 */
[C---:B------:R-:W-:Y:S01]  /*2850*/  HMMA.16816.F32 R16, R80.reuse, R10, R16 ;  /* 0x0000000a5010723c */ /* 0x040fe20000001810 */
[----:B------:R-:W1:Y:S07]  /*2860*/  LDSM.16.M88.4 R8, [R195+0x4000] ;  /* 0x00400000c308783b */ /* 0x000e6e0000000200 */
[C---:B-----5:R-:W-:Y:S08]  /*2870*/  HMMA.16816.F32 R48, R80.reuse, R68, R48 ;  /* 0x000000445030723c */ /* 0x060ff00000001830 */
[C---:B------:R-:W-:Y:S08]  /*2880*/  HMMA.16816.F32 R64, R80.reuse, R76, R64 ;  /* 0x0000004c5040723c */ /* 0x040ff00000001840 */
[C---:B------:R-:W-:Y:S08]  /*2890*/  HMMA.16816.F32 R60, R80.reuse, R78, R60 ;  /* 0x0000004e503c723c */ /* 0x040ff0000000183c */
[C---:B------:R-:W-:Y:S01]  /*28a0*/  HMMA.16816.F32 R68, R80.reuse, R70, R44 ;  /* 0x000000465044723c */ /* 0x040fe2000000182c */
[----:B------:R-:W5:Y:S07]  /*28b0*/  LDSM.16.M88.4 R44, [R195+0x4800] ;  /* 0x00480000c32c783b */ /* 0x000f6e0000000200 */
[C---:B------:R-:W-:Y:S08]  /*28c0*/  HMMA.16816.F32 R56, R80.reuse, R72, R56 ;  /* 0x000000485038723c */ /* 0x040ff00000001838 */
[----:B------:R-:W-:Y:S08]  /*28d0*/  HMMA.16816.F32 R52, R80, R74, R52 ;  /* 0x0000004a5034723c */ /* 0x000ff00000001834 */
[C---:B--2---:R-:W-:Y:S08]  /*28e0*/  HMMA.16816.F32 R20, R40.reuse, R36, R20 ;  /* 0x000000242814723c */ /* 0x044ff00000001814 */
[C---:B------:R-:W-:Y:S01]  /*28f0*/  HMMA.16816.F32 R16, R40.reuse, R38, R16 ;  /* 0x000000262810723c */ /* 0x040fe20000001810 */
[----:B------:R-:W2:Y:S07]  /*2900*/  LDSM.16.M88.4 R36, [R195+0x5000] ;  /* 0x00500000c324783b */ /* 0x000eae0000000200 */
[C---:B---3--:R-:W-:Y:S08]  /*2910*/  HMMA.16816.F32 R64, R40.reuse, R32, R64 ;  /* 0x000000202840723c */ /* 0x048ff00000001840 */
[C---:B------:R-:W-:Y:S01]  /*2920*/  HMMA.16816.F32 R60, R40.reuse, R34, R60 ;  /* 0x00000022283c723c */ /* 0x040fe2000000183c */
[----:B------:R-:W-:Y:S07]  /*2930*/  LDSM.16.M88.4 R32, [R191+0x10000] ;  /* 0x01000000bf20783b */ /* 0x000fee0000000200 */
[C---:B------:R-:W-:Y:S08]  /*2940*/  HMMA.16816.F32 R48, R40.reuse, R24, R48 ;  /* 0x000000182830723c */ /* 0x040ff00000001830 */
[C---:B------:R-:W-:Y:S01]  /*2950*/  HMMA.16816.F32 R68, R40.reuse, R26, R68 ;  /* 0x0000001a2844723c */ /* 0x040fe20000001844 */
[----:B------:R-:W3:Y:S07]  /*2960*/  LDSM.16.M88.4 R24, [R195+0x5800] ;  /* 0x00580000c318783b */ /* 0x000eee0000000200 */
[C---:B----4-:R-:W-:Y:S08]  /*2970*/  HMMA.16816.F32 R56, R40.reuse, R28, R56 ;  /* 0x0000001c2838723c */ /* 0x050ff00000001838 */
[----:B------:R-:W-:Y:S01]  /*2980*/  HMMA.16816.F32 R52, R40, R30, R52 ;  /* 0x0000001e2834723c */ /* 0x000fe20000001834 */
[----:B------:R-:W-:Y:S04]  /*2990*/  LDSM.16.M88.4 R28, [R191+0x10800] ;  /* 0x01080000bf1c783b */ /* 0x000fe80000000200 */
[----:B------:R-:W-:Y:S03]  /*29a0*/  LDSM.16.M88.4 R40, [R191+0x11000] ;  /* 0x01100000bf28783b */ /* 0x000fe60000000200 */
[C---:B-1----:R-:W-:Y:S08]  /*29b0*/  HMMA.16816.F32 R20, R12.reuse, R8, R20 ;  /* 0x000000080c14723c */ /* 0x042ff00000001814 */
[C---:B------:R-:W-:Y:S01]  /*29c0*/  HMMA.16816.F32 R16, R12.reuse, R10, R16 ;  /* 0x0000000a0c10723c */ /* 0x040fe20000001810 */
[----:B------:R-:W1:Y:S07]  /*29d0*/  LDSM.16.M88.4 R8, [R194+0x8000] ;  /* 0x00800000c208783b */ /* 0x000e6e0000000200 */
[C---:B-----5:R-:W-:Y:S08]  /*29e0*/  HMMA.16816.F32 R64, R12.reuse, R44, R64 ;  /* 0x0000002c0c40723c */ /* 0x060ff00000001840 */
[C---:B------:R-:W-:Y:S01]  /*29f0*/  HMMA.16816.F32 R60, R12.reuse, R46, R60 ;  /* 0x0000002e0c3c723c */ /* 0x040fe2000000183c */
[----:B------:R-:W4:Y:S07]  /*2a00*/  LDSM.16.M88.4 R44, [R191+0x11800] ;  /* 0x01180000bf2c783b */ /* 0x000f2e0000000200 */
[C---:B--2---:R-:W-:Y:S08]  /*2a10*/  HMMA.16816.F32 R56, R12.reuse, R36, R56 ;  /* 0x000000240c38723c */ /* 0x044ff00000001838 */
[C---:B------:R-:W-:Y:S01]  /*2a20*/  HMMA.16816.F32 R72, R12.reuse, R38, R52 ;  /* 0x000000260c48723c */ /* 0x040fe20000001834 */
[----:B------:R-:W-:Y:S04]  /*2a30*/  LDSM.16.M88.4 R36, [R193+0x8000] ;  /* 0x00800000c124783b */ /* 0x000fe80000000200 */
[----:B------:R-:W2:Y:S03]  /*2a40*/  LDSM.16.M88.4 R52, [R184+0x4000] ;  /* 0x00400000b834783b */ /* 0x000ea60000000200 */
[C---:B---3--:R-:W-:Y:S08]  /*2a50*/  HMMA.16816.F32 R48, R12.reuse, R24, R48 ;  /* 0x000000180c30723c */ /* 0x048ff00000001830 */
[----:B------:R-:W-:Y:S01]  /*2a60*/  HMMA.16816.F32 R68, R12, R26, R68 ;  /* 0x0000001a0c44723c */ /* 0x000fe20000001844 */
[----:B------:R-:W3:Y:S04]  /*2a70*/  LDSM.16.M88.4 R12, [R184+0x4800] ;  /* 0x00480000b80c783b */ /* 0x000ee80000000200 */
[----:B------:R-:W5:Y:S03]  /*2a80*/  LDSM.16.M88.4 R24, [R184+0x5000] ;  /* 0x00500000b818783b */ /* 0x000f660000000200 */
[C---:B-1----:R-:W-:Y:S07]  /*2a90*/  HMMA.16816.F32 R64, R8.reuse, R28, R64 ;  /* 0x0000001c0840723c */ /* 0x042fee0000001840 */
[----:B------:R-:W-:Y:S01]  /*2aa0*/  IADD3 R29, R3, c[0x0][0x2e8], RZ ;  /* 0x0000ba00031d7a10 */ /* 0x000fe20007ffe0ff */
[----:B------:R-:W-:Y:S01]  /*2ab0*/  HMMA.16816.F32 R20, R8, R32, R20 ;  /* 0x000000200814723c */ /* 0x000fe20000001814 */
[----:B------:R-:W-:-:S02]  /*2ac0*/  IMAD R3, R133, 0x40, R216 ;  /* 0x0000004085037824 */ /* 0x000fc400078e02d8 */
[----:B------:R-:W-:-:S05]  /*2ad0*/  IMNMX R228, R29, R4, PT ;  /* 0x000000041de47217 */ /* 0x000fca0003800200 */
[C---:B------:R-:W-:Y:S07]  /*2ae0*/  HMMA.16816.F32 R60, R8.reuse, R30, R60 ;  /* 0x0000001e083c723c */ /* 0x040fee000000183c */
[----:B------:R-:W-:Y:S01]  /*2af0*/  IADD3 R31, R29, 0x8, RZ ;  /* 0x000000081d1f7810 */ /* 0x000fe20007ffe0ff */
[----:B------:R-:W-:Y:S01]  /*2b00*/  HMMA.16816.F32 R16, R8, R34, R16 ;  /* 0x000000220810723c */ /* 0x000fe20000001810 */
[----:B------:R-:W-:Y:S02]  /*2b10*/  IADD3 R29, R3, 0x1, RZ ;  /* 0x00000001031d7810 */ /* 0x000fe40007ffe0ff */
[----:B------:R-:W-:-:S02]  /*2b20*/  IMNMX R2, R31, R4, PT ;  /* 0x000000041f027217 */ /* 0x000fc40003800200 */
[C---:B------:R-:W-:Y:S02]  /*2b30*/  ISETP.GE.AND P0, PT, R29.reuse, R228, PT ;  /* 0x000000e41d00720c */ /* 0x040fe40003f06270 */
[----:B------:R-:W-:Y:S01]  /*2b40*/  ISETP.GE.AND P3, PT, R29, R2, PT ;  /* 0x000000021d00720c */ /* 0x000fe20003f66270 */
[----:B------:R-:W-:Y:S01]  /*2b50*/  HMMA.16816.F32 R56, R8, R40, R56 ;  /* 0x000000280838723c */ /* 0x000fe20000001838 */
[----:B------:R-:W-:-:S04]  /*2b60*/  IADD3 R29, R3, 0x9, RZ ;  /* 0x00000009031d7810 */ /* 0x000fc80007ffe0ff */
[C---:B------:R-:W-:Y:S02]  /*2b70*/  ISETP.GE.AND P2, PT, R29.reuse, R228, PT ;  /* 0x000000e41d00720c */ /* 0x040fe40003f46270 */
[----:B------:R-:W-:Y:S01]  /*2b80*/  ISETP.GE.AND P5, PT, R29, R2, PT ;  /* 0x000000021d00720c */ /* 0x000fe20003fa6270 */
[C---:B------:R-:W-:Y:S08]  /*2b90*/  HMMA.16816.F32 R72, R8.reuse, R42, R72 ;  /* 0x0000002a0848723c */ /* 0x040ff00000001848 */
[C---:B----4-:R-:W-:Y:S08]  /*2ba0*/  HMMA.16816.F32 R48, R8.reuse, R44, R48 ;  /* 0x0000002c0830723c */ /* 0x050ff00000001830 */
[----:B------:R-:W-:Y:S07]  /*2bb0*/  HMMA.16816.F32 R68, R8, R46, R68 ;  /* 0x0000002e0844723c */ /* 0x000fee0000001844 */
[----:B------:R-:W-:Y:S01]  /*2bc0*/  IADD3 R9, R3, 0x8, RZ ;  /* 0x0000000803097810 */ /* 0x000fe20007ffe0ff */
[----:B--2---:R-:W-:Y:S03]  /*2bd0*/  HMMA.16816.F32 R20, R36, R52, R20 ;  /* 0x000000342414723c */ /* 0x004fe60000001814 */
[----:B------:R-:W-:-:S02]  /*2be0*/  ISETP.GE.AND P4, PT, R9, R228, PT ;  /* 0x000000e40900720c */ /* 0x000fc40003f86270 */
[----:B------:R-:W-:Y:S02]  /*2bf0*/  ISETP.GE.AND P6, PT, R9, R2, PT ;  /* 0x000000020900720c */ /* 0x000fe40003fc6270 */
[----:B------:R-:W1:Y:S01]  /*2c00*/  LDSM.16.M88.4 R8, [R184+0x5800] ;  /* 0x00580000b808783b */ /* 0x000e620000000200 */
[----:B------:R-:W-:Y:S01]  /*2c10*/  HMMA.16816.F32 R16, R36, R54, R16 ;  /* 0x000000362410723c */ /* 0x000fe20000001810 */
[----:B------:R-:W-:-:S07]  /*2c20*/  DEPBAR.LE SB0, 0x0 ;  /* 0x000080000000791a */ /* 0x000fce0000000000 */
[C---:B---3--:R-:W-:Y:S07]  /*2c30*/  HMMA.16816.F32 R64, R36.reuse, R12, R64 ;  /* 0x0000000c2440723c */ /* 0x048fee0000001840 */
[----:B------:R-:W-:Y:S01]  /*2c40*/  IADD3 R13, R3, 0x10, RZ ;  /* 0x00000010030d7810 */ /* 0x000fe20007ffe0ff */
[----:B------:R-:W-:Y:S01]  /*2c50*/  HMMA.16816.F32 R60, R36, R14, R60 ;  /* 0x0000000e243c723c */ /* 0x000fe2000000183c */
[----:B------:R-:W-:Y:S02]  /*2c60*/  FSEL R21, R21, -INF , !P0 ;  /* 0xff80000015157808 */ /* 0x000fe40004000000 */
[----:B------:R-:W-:-:S02]  /*2c70*/  ISETP.GE.AND P1, PT, R13, R228, PT ;  /* 0x000000e40d00720c */ /* 0x000fc40003f26270 */
[----:B------:R-:W-:Y:S02]  /*2c80*/  ISETP.GE.AND P0, PT, R13, R2, PT ;  /* 0x000000020d00720c */ /* 0x000fe40003f06270 */
[C---:B------:R-:W-:Y:S01]  /*2c90*/  IADD3 R13, R3.reuse, 0x11, RZ ;  /* 0x00000011030d7810 */ /* 0x040fe20007ffe0ff */
[C---:B-----5:R-:W-:Y:S01]  /*2ca0*/  HMMA.16816.F32 R72, R36.reuse, R26, R72 ;  /* 0x0000001a2448723c */ /* 0x060fe20000001848 */
[----:B------:R-:W-:Y:S02]  /*2cb0*/  IADD3 R15, R3, 0x18, RZ ;  /* 0x00000018030f7810 */ /* 0x000fe40007ffe0ff */
[----:B------:R-:W-:Y:S02]  /*2cc0*/  FSEL R6, R23, -INF , !P3 ;  /* 0xff80000017067808 */ /* 0x000fe40005800000 */
[----:B------:R-:W-:Y:S02]  /*2cd0*/  FSEL R29, R16, -INF , !P4 ;  /* 0xff800000101d7808 */ /* 0x000fe40006000000 */
[C---:B------:R-:W-:Y:S01]  /*2ce0*/  ISETP.GE.AND P3, PT, R13.reuse, R228, PT ;  /* 0x000000e40d00720c */ /* 0x040fe20003f66270 */
[----:B------:R-:W-:Y:S01]  /*2cf0*/  HMMA.16816.F32 R56, R36, R24, R56 ;  /* 0x000000182438723c */ /* 0x000fe20000001838 */
[----:B------:R-:W-:-:S02]  /*2d00*/  ISETP.GE.AND P4, PT, R13, R2, PT ;  /* 0x000000020d00720c */ /* 0x000fc40003f86270 */
[----:B------:R-:W-:Y:S02]  /*2d10*/  IADD3 R13, R3, 0x19, RZ ;  /* 0x00000019030d7810 */ /* 0x000fe40007ffe0ff */
[----:B------:R-:W-:Y:S02]  /*2d20*/  FSEL R18, R18, -INF , !P6 ;  /* 0xff80000012127808 */ /* 0x000fe40007000000 */
[----:B------:R-:W-:Y:S01]  /*2d30*/  FSEL R23, R17, -INF , !P2 ;  /* 0xff80000011177808 */ /* 0x000fe20005000000 */
[----:B-1----:R-:W-:Y:S01]  /*2d40*/  HMMA.16816.F32 R68, R36, R10, R68 ;  /* 0x0000000a2444723c */ /* 0x002fe20000001844 */
[C---:B------:R-:W-:Y:S02]  /*2d50*/  ISETP.GE.AND P6, PT, R15.reuse, R228, PT ;  /* 0x000000e40f00720c */ /* 0x040fe40003fc6270 */
[----:B------:R-:W-:Y:S02]  /*2d60*/  ISETP.GE.AND P2, PT, R15, R2, PT ;  /* 0x000000020f00720c */ /* 0x000fe40003f46270 */
[----:B------:R-:W-:-:S02]  /*2d70*/  FSEL R4, R19, -INF , !P5 ;  /* 0xff80000013047808 */ /* 0x000fc40006800000 */
[----:B------:R-:W-:Y:S01]  /*2d80*/  IADD3 R15, R3, 0x20, RZ ;  /* 0x00000020030f7810 */ /* 0x000fe20007ffe0ff */
[----:B------:R-:W-:Y:S01]  /*2d90*/  HMMA.16816.F32 R48, R36, R8, R48 ;  /* 0x000000082430723c */ /* 0x000fe20000001830 */
[----:B------:R-:W-:Y:S02]  /*2da0*/  FSEL R19, R64, -INF , !P1 ;  /* 0xff80000040137808 */ /* 0x000fe40004800000 */
[C---:B------:R-:W-:Y:S02]  /*2db0*/  ISETP.GE.AND P5, PT, R13.reuse, R228, PT ;  /* 0x000000e40d00720c */ /* 0x040fe40003fa6270 */
[----:B------:R-:W-:Y:S02]  /*2dc0*/  ISETP.GE.AND P1, PT, R13, R2, PT ;  /* 0x000000020d00720c */ /* 0x000fe40003f26270 */
[----:B------:R-:W-:Y:S02]  /*2dd0*/  IADD3 R13, R3, 0x21, RZ ;  /* 0x00000021030d7810 */ /* 0x000fe40007ffe0ff */
[----:B------:R-:W-:-:S02]  /*2de0*/  FSEL R14, R66, -INF , !P0 ;  /* 0xff800000420e7808 */ /* 0x000fc40004000000 */
[----:B------:R-:W-:Y:S02]  /*2df0*/  FSEL R17, R65, -INF , !P3 ;  /* 0xff80000041117808 */ /* 0x000fe40005800000 */
[C---:B------:R-:W-:Y:S02]  /*2e00*/  ISETP.GE.AND P0, PT, R15.reuse, R228, PT ;  /* 0x000000e40f00720c */ /* 0x040fe40003f06270 */
[----:B------:R-:W-:Y:S02]  /*2e10*/  ISETP.GE.AND P3, PT, R15, R2, PT ;  /* 0x000000020f00720c */ /* 0x000fe40003f66270 */
[----:B------:R-:W-:Y:S02]  /*2e20*/  IADD3 R25, R3, 0x28, RZ ;  /* 0x0000002803197810 */ /* 0x000fe40007ffe0ff */
[----:B------:R-:W-:Y:S02]  /*2e30*/  FSEL R16, R67, -INF , !P4 ;  /* 0xff80000043107808 */ /* 0x000fe40006000000 */
[----:B------:R-:W-:-:S02]  /*2e40*/  FSEL R15, R60, -INF , !P6 ;  /* 0xff8000003c0f7808 */ /* 0x000fc40007000000 */
[C---:B------:R-:W-:Y:S02]  /*2e50*/  ISETP.GE.AND P4, PT, R13.reuse, R228, PT ;  /* 0x000000e40d00720c */ /* 0x040fe40003f86270 */
[-C--:B------:R-:W-:Y:S02]  /*2e60*/  ISETP.GE.AND P6, PT, R13, R2.reuse, PT ;  /* 0x000000020d00720c */ /* 0x080fe40003fc6270 */
[----:B------:R-:W-:Y:S02]  /*2e70*/  FSEL R13, R61, -INF , !P5 ;  /* 0xff8000003d0d7808 */ /* 0x000fe40006800000 */
[----:B------:R-:W-:Y:S02]  /*2e80*/  ISETP.GE.AND P5, PT, R25, R2, PT ;  /* 0x000000021900720c */ /* 0x000fe40003fa6270 */
[----:B------:R-:W-:Y:S02]  /*2e90*/  IADD3 R11, R3, 0x38, RZ ;  /* 0x00000038030b7810 */ /* 0x000fe40007ffe0ff */
[----:B------:R-:W-:-:S02]  /*2ea0*/  FSEL R166, R74, -INF , !P5 ;  /* 0xff8000004aa67808 */ /* 0x000fc40006800000 */
[----:B------:R-:W-:Y:S02]  /*2eb0*/  FSEL R12, R62, -INF , !P2 ;  /* 0xff8000003e0c7808 */ /* 0x000fe40005000000 */
[-C--:B------:R-:W-:Y:S02]  /*2ec0*/  ISETP.GE.AND P5, PT, R11, R228.reuse, PT ;  /* 0x000000e40b00720c */ /* 0x080fe40003fa6270 */
[----:B------:R-:W-:Y:S02]  /*2ed0*/  ISETP.GE.AND P2, PT, R25, R228, PT ;  /* 0x000000e41900720c */ /* 0x000fe40003f46270 */
[C---:B------:R-:W-:Y:S02]  /*2ee0*/  IADD3 R25, R3.reuse, 0x29, RZ ;  /* 0x0000002903197810 */ /* 0x040fe40007ffe0ff */
[----:B------:R-:W-:Y:S02]  /*2ef0*/  IADD3 R9, R3, 0x30, RZ ;  /* 0x0000003003097810 */ /* 0x000fe40007ffe0ff */
[----:B------:R-:W-:-:S02]  /*2f00*/  FSEL R143, R68, -INF , !P5 ;  /* 0xff800000448f7808 */ /* 0x000fc40006800000 */
[----:B------:R-:W-:Y:S02]  /*2f10*/  FSEL R167, R56, -INF , !P0 ;  /* 0xff80000038a77808 */ /* 0x000fe40004000000 */
[----:B------:R-:W-:Y:S02]  /*2f20*/  FSEL R162, R58, -INF , !P3 ;  /* 0xff8000003aa27808 */ /* 0x000fe40005800000 */
[----:B------:R-:W-:Y:S01]  /*2f30*/  FSEL R159, R57, -INF , !P4 ;  /* 0xff800000399f7808 */ /* 0x000fe20006000000 */
[----:B------:R-:W-:Y:S01]  /*2f40*/  BAR.SYNC.DEFER_BLOCKING 0x0 ;  /* 0x0000000000007b1d */ /* 0x000fe20000010000 */
[----:B------:R-:W-:Y:S02]  /*2f50*/  ISETP.GE.AND P5, PT, R212, 0x2, PT ;  /* 0x00000002d400780c */ /* 0x000fe40003fa6270 */
[----:B------:R-:W-:Y:S02]  /*2f60*/  ISETP.GE.AND P0, PT, R25, R2, PT ;  /* 0x000000021900720c */ /* 0x000fe40003f06270 */
[----:B------:R-:W-:-:S02]  /*2f70*/  ISETP.GE.AND P3, PT, R9, R228, PT ;  /* 0x000000e40900720c */ /* 0x000fc40003f66270 */
[----:B------:R-:W-:Y:S02]  /*2f80*/  ISETP.GE.AND P4, PT, R9, R2, PT ;  /* 0x000000020900720c */ /* 0x000fe40003f86270 */
[----:B------:R-:W-:Y:S02]  /*2f90*/  IADD3 R9, R3, 0x31, RZ ;  /* 0x0000003103097810 */ /* 0x000fe40007ffe0ff */
[----:B------:R-:W-:Y:S02]  /*2fa0*/  FSEL R8, R63, -INF , !P1 ;  /* 0xff8000003f087808 */ /* 0x000fe40004800000 */
[----:B------:R-:W-:Y:S02]  /*2fb0*/  FSEL R172, R59, -INF , !P6 ;  /* 0xff8000003bac7808 */ /* 0x000fe40007000000 */
[----:B------:R-:W-:Y:S02]  /*2fc0*/  FSEL R165, R72, -INF , !P2 ;  /* 0xff80000048a57808 */ /* 0x000fe40005000000 */
[----:B------:R-:W-:-:S02]  /*2fd0*/  FSEL R170, R75, -INF , !P0 ;  /* 0xff8000004baa7808 */ /* 0x000fc40004000000 */
[-C--:B------:R-:W-:Y:S02]  /*2fe0*/  ISETP.GE.AND P1, PT, R25, R228.reuse, PT ;  /* 0x000000e41900720c */ /* 0x080fe40003f26270 */
[C---:B------:R-:W-:Y:S02]  /*2ff0*/  ISETP.GE.AND P6, PT, R9.reuse, R228, PT ;  /* 0x000000e40900720c */ /* 0x040fe40003fc6270 */
[----:B------:R-:W-:Y:S02]  /*3000*/  ISETP.GE.AND P2, PT, R9, R2, PT ;  /* 0x000000020900720c */ /* 0x000fe40003f46270 */
[C---:B------:R-:W-:Y:S02]  /*3010*/  ISETP.GE.AND P0, PT, R3.reuse, R228, PT ;  /* 0x000000e40300720c */ /* 0x040fe40003f06270 */
[----:B------:R-:W-:Y:S02]  /*3020*/  IADD3 R9, R3, 0x39, RZ ;  /* 0x0000003903097810 */ /* 0x000fe40007ffe0ff */
[----:B------:R-:W-:-:S02]  /*3030*/  FSEL R161, R73, -INF , !P1 ;  /* 0xff80000049a17808 */ /* 0x000fc40004800000 */
[----:B------:R-:W-:Y:S02]  /*3040*/  FSEL R171, R48, -INF , !P3 ;  /* 0xff80000030ab7808 */ /* 0x000fe40005800000 */
[----:B------:R-:W-:Y:S02]  /*3050*/  FSEL R164, R50, -INF , !P4 ;  /* 0xff80000032a47808 */ /* 0x000fe40006000000 */
[----:B------:R-:W-:Y:S02]  /*3060*/  FSEL R20, R20, -INF , !P0 ;  /* 0xff80000014147808 */ /* 0x000fe40004000000 */
[-C--:B------:R-:W-:Y:S02]  /*3070*/  ISETP.GE.AND P1, PT, R11, R2.reuse, PT ;  /* 0x000000020b00720c */ /* 0x080fe40003f26270 */
        /* <DEDUP_REMOVED lines=10> */
[----:B------:R-:W-:Y:S01]  /*3120*/  IADD3 R25, R212, -0x2, RZ ;  /* 0xfffffffed4197810 */ /* 0x000fe20007ffe0ff */
[----:B------:R-:W-:Y:S01]  /*3130*/  BSSY B0, `(.L_x_84) ;  /* 0x0000036000007945 */ /* 0x000fe20003800000 */
[----:B------:R-:W-:Y:S02]  /*3140*/  ISETP.GE.AND P4, PT, R210, c[0x0][0x220], PT ;  /* 0x00008800d2007a0c */ /* 0x000fe40003f86270 */
[----:B------:R-:W-:Y:S01]  /*3150*/  SHF.R.S32.HI R10, RZ, 0x1f, R25 ;  /* 0x0000001fff0a7819 */ /* 0x000fe20000011419 */
[C---:B------:R-:W-:Y:S01]  /*3160*/  IMAD R3, R25.reuse, UR9, RZ ;  /* 0x0000000919037c24 */ /* 0x040fe2000f8e02ff */
[----:B------:R-:W-:Y:S01]  /*3170*/  ISETP.GE.AND P3, PT, R204, c[0x0][0x220], PT ;  /* 0x00008800cc007a0c */ /* 0x000fe20003f66270 */
[----:B------:R-:W-:Y:S01]  /*3180*/  IMAD.WIDE.U32 R24, R25, UR10, R208 ;  /* 0x0000000a19187c25 */ /* 0x000fe2000f8e00d0 */
[----:B------:R-:W-:-:S03]  /*3190*/  ISETP.GE.AND P1, PT, R203, c[0x0][0x220], PT ;  /* 0x00008800cb007a0c */ /* 0x000fc60003f26270 */
[----:B------:R-:W-:-:S04]  /*31a0*/  IMAD R3, R10, UR10, R3 ;  /* 0x0000000a0a037c24 */ /* 0x000fc8000f8e0203 */
[----:B------:R-:W-:Y:S01]  /*31b0*/  IMAD.IADD R3, R25, 0x1, R3 ;  /* 0x0000000119037824 */ /* 0x000fe200078e0203 */
[C---:B------:R-:W-:Y:S01]  /*31c0*/  @!P4 LEA R26, P6, R24.reuse, c[0x0][0x168], 0x1 ;  /* 0x00005a00181aca11 */ /* 0x040fe200078c08ff */
[----:B------:R1:W-:Y:S02]  /*31d0*/  @P4 STS.128 [R202+0xc000], RZ ;  /* 0x00c000ffca004388 */ /* 0x0003e40000000c00 */
[C---:B------:R-:W-:Y:S02]  /*31e0*/  @!P3 LEA R32, P2, R24.reuse, c[0x0][0x168], 0x1 ;  /* 0x00005a001820ba11 */ /* 0x040fe400078408ff */
[C---:B------:R-:W-:Y:S02]  /*31f0*/  @!P1 LEA R30, P0, R24.reuse, c[0x0][0x168], 0x1 ;  /* 0x00005a00181e9a11 */ /* 0x040fe400078008ff */
[C---:B------:R-:W-:Y:S02]  /*3200*/  @!P4 LEA.HI.X R27, R24.reuse, c[0x0][0x16c], R3, 0x1, P6 ;  /* 0x00005b00181bca11 */ /* 0x040fe400030f0c03 */
[----:B------:R-:W-:-:S02]  /*3210*/  IADD3 R10, P6, R24, UR11, RZ ;  /* 0x0000000b180a7c10 */ /* 0x000fc4000ffde0ff */
[C-C-:B------:R-:W-:Y:S01]  /*3220*/  @!P3 LEA.HI.X R33, R24.reuse, c[0x0][0x16c], R3.reuse, 0x1, P2 ;  /* 0x00005b001821ba11 */ /* 0x140fe200010f0c03 */
[----:B------:R-:W-:Y:S01]  /*3230*/  @!PT LDS RZ, [RZ] ;  /* 0x00000000fffff984 */ /* 0x000fe20000000800 */
[----:B------:R-:W-:Y:S01]  /*3240*/  @!PT LDS RZ, [RZ] ;  /* 0x00000000fffff984 */ /* 0x000fe20000000800 */
[----:B------:R-:W-:Y:S01]  /*3250*/  @!PT LDS RZ, [RZ] ;  /* 0x00000000fffff984 */ /* 0x000fe20000000800 */
[----:B------:R1:W-:Y:S01]  /*3260*/  @!P4 LDGSTS.E.BYPASS.LTC128B.128 [R202+0xc000], [R26.64] ;  /* 0x0c0000001acacfae */ /* 0x0003e2000b901d4c */
[----:B------:R-:W-:Y:S02]  /*3270*/  @!P1 LEA.HI.X R31, R24, c[0x0][0x16c], R3, 0x1, P0 ;  /* 0x00005b00181f9a11 */ /* 0x000fe400000f0c03 */
[C---:B------:R-:W-:Y:S01]  /*3280*/  @!P4 LEA R34, P2, R10.reuse, c[0x0][0x168], 0x1 ;  /* 0x00005a000a22ca11 */ /* 0x040fe200078408ff */
[----:B------:R1:W-:Y:S01]  /*3290*/  @P3 STS.128 [R202+0xe000], RZ ;  /* 0x00e000ffca003388 */ /* 0x0003e20000000c00 */
[----:B------:R-:W-:Y:S02]  /*32a0*/  IADD3.X R3, R3, UR6, RZ, P6, !PT ;  /* 0x0000000603037c10 */ /* 0x000fe4000b7fe4ff */
[C---:B------:R-:W-:Y:S01]  /*32b0*/  @!P3 LEA R24, P0, R10.reuse, c[0x0][0x168], 0x1 ;  /* 0x00005a000a18ba11 */ /* 0x040fe200078008ff */
[----:B------:R-:W-:Y:S01]  /*32c0*/  @!PT LDS RZ, [RZ] ;  /* 0x00000000fffff984 */ /* 0x000fe20000000800 */
[----:B------:R-:W-:Y:S01]  /*32d0*/  @!PT LDS RZ, [RZ] ;  /* 0x00000000fffff984 */ /* 0x000fe20000000800 */
[----:B------:R-:W-:Y:S01]  /*32e0*/  @!PT LDS RZ, [RZ] ;  /* 0x00000000fffff984 */ /* 0x000fe20000000800 */
[----:B------:R1:W-:Y:S01]  /*32f0*/  @!P3 LDGSTS.E.BYPASS.LTC128B.128 [R202+0xe000], [R32.64+0x80] ;  /* 0x0e00008020cabfae */ /* 0x0003e2000b901d4c */
[----:B------:R-:W-:-:S02]  /*3300*/  @!P4 LEA.HI.X R35, R10, c[0x0][0x16c], R3, 0x1, P2 ;  /* 0x00005b000a23ca11 */ /* 0x000fc400010f0c03 */
[----:B------:R-:W-:Y:S01]  /*3310*/  @!P3 LEA.HI.X R25, R10, c[0x0][0x16c], R3, 0x1, P0 ;  /* 0x00005b000a19ba11 */ /* 0x000fe200000f0c03 */
[----:B------:R1:W-:Y:S04]  /*3320*/  @P1 STS.128 [R202+0x10000], RZ ;  /* 0x010000ffca001388 */ /* 0x0003e80000000c00 */
[----:B------:R-:W-:Y:S01]  /*3330*/  @!PT LDS RZ, [RZ] ;  /* 0x00000000fffff984 */ /* 0x000fe20000000800 */
[----:B------:R-:W-:Y:S01]  /*3340*/  @!PT LDS RZ, [RZ] ;  /* 0x00000000fffff984 */ /* 0x000fe20000000800 */
[----:B------:R-:W-:Y:S01]  /*3350*/  @!PT LDS RZ, [RZ] ;  /* 0x00000000fffff984 */ /* 0x000fe20000000800 */
[----:B------:R1:W-:Y:S04]  /*3360*/  @!P1 LDGSTS.E.BYPASS.LTC128B.128 [R202+0x10000], [R30.64+0x100] ;  /* 0x100001001eca9fae */ /* 0x0003e8000b901d4c */
[----:B------:R1:W-:Y:S04]  /*3370*/  @P4 STS.128 [R202+0xd000], RZ ;  /* 0x00d000ffca004388 */ /* 0x0003e80000000c00 */
        /* <DEDUP_REMOVED lines=17> */
.L_x_85:
[----:B------:R-:W-:Y:S05]  /*3490*/  BSYNC B0 ;  /* 0x0000000000007941 */ /* 0x000fea0003800000 */
.L_x_84:
[----:B------:R-:W0:Y:S02]  /*34a0*/  LDGDEPBAR ;  /* 0x00000000000079af */ /* 0x000e240000000000 */
.L_x_83:
[----:B-1----:R-:W-:Y:S02]  /*34b0*/  FMNMX.FTZ R24, R20, R21, !PT ;  /* 0x0000001514187209 */ /* 0x002fe40007810000 */
        /* <DEDUP_REMOVED lines=83> */
[----:B------:R-:W2:Y:S01]  /*39f0*/  LDSM.16.MT88.4 R16, [R189+0x14800] ;  /* 0x01480000bd10783b */ /* 0x000ea20000004200 */
        /* <DEDUP_REMOVED lines=219> */
[----:B------:R-:W-:-:S04]  /*47b0*/  DEPBAR.LE SB0, 0x0 ;  /* 0x000080000000791a */ /* 0x000fc80000000000 */
[----:B------:R-:W-:Y:S01]  /*47c0*/  IADD3 R133, R212, -0x2, RZ ;  /* 0xfffffffed4857810 */ /* 0x000fe20007ffe0ff */
[----:B------:R-:W-:Y:S01]  /*47d0*/  BAR.SYNC.DEFER_BLOCKING 0x0 ;  /* 0x0000000000007b1d */ /* 0x000fe20000010000 */
[----:B------:R-:W-:Y:S02]  /*47e0*/  ISETP.GE.AND P3, PT, R210, c[0x0][0x220], PT ;  /* 0x00008800d2007a0c */ /* 0x000fe40003f66270 */
[----:B------:R-:W-:Y:S01]  /*47f0*/  ISETP.GE.AND P2, PT, R204, c[0x0][0x220], PT ;  /* 0x00008800cc007a0c */ /* 0x000fe20003f46270 */
[----:B------:R-:W-:Y:S01]  /*4800*/  IMAD R0, R133, UR8, RZ ;  /* 0x0000000885007c24 */ /* 0x000fe2000f8e02ff */
[----:B------:R-:W-:Y:S01]  /*4810*/  ISETP.GE.AND P1, PT, R203, c[0x0][0x220], PT ;  /* 0x00008800cb007a0c */ /* 0x000fe20003f26270 */
[----:B------:R-:W-:Y:S01]  /*4820*/  IMAD.WIDE.U32 R6, R133, UR14, R218 ;  /* 0x0000000e85067c25 */ /* 0x000fe2000f8e00da */
[----:B------:R-:W-:-:S05]  /*4830*/  SHF.R.S32.HI R5, RZ, 0x1f, R133 ;  /* 0x0000001fff057819 */ /* 0x000fca0000011485 */
[----:B------:R-:W-:Y:S01]  /*4840*/  IMAD R0, R5, UR14, R0 ;  /* 0x0000000e05007c24 */ /* 0x000fe2000f8e0200 */
[C---:B------:R-:W-:Y:S02]  /*4850*/  IADD3 R5, P5, R6.reuse, UR15, RZ ;  /* 0x0000000f06057c10 */ /* 0x040fe4000ffbe0ff */
[C---:B------:R-:W-:Y:S01]  /*4860*/  @!P3 LEA R8, P6, R6.reuse, c[0x0][0x170], 0x1 ;  /* 0x00005c000608ba11 */ /* 0x040fe200078c08ff */
[----:B------:R-:W-:Y:S01]  /*4870*/  IMAD.IADD R0, R7, 0x1, R0 ;  /* 0x0000000107007824 */ /* 0x000fe200078e0200 */
[C---:B------:R-:W-:Y:S02]  /*4880*/  @!P2 LEA R12, P4, R6.reuse, c[0x0][0x170], 0x1 ;  /* 0x00005c00060caa11 */ /* 0x040fe400078808ff */
[C---:B------:R-:W-:Y:S02]  /*4890*/  @!P1 LEA R10, P0, R6.reuse, c[0x0][0x170], 0x1 ;  /* 0x00005c00060a9a11 */ /* 0x040fe400078008ff */
[C-C-:B------:R-:W-:Y:S02]  /*48a0*/  @!P3 LEA.HI.X R9, R6.reuse, c[0x0][0x174], R0.reuse, 0x1, P6 ;  /* 0x00005d000609ba11 */ /* 0x140fe400030f0c00 */
[C-C-:B------:R-:W-:Y:S01]  /*48b0*/  @!P2 LEA.HI.X R13, R6.reuse, c[0x0][0x174], R0.reuse, 0x1, P4 ;  /* 0x00005d00060daa11 */ /* 0x140fe200020f0c00 */
[----:B------:R-:W-:Y:S01]  /*48c0*/  @P3 STS.128 [R202+0x12000], RZ ;  /* 0x012000ffca003388 */ /* 0x000fe20000000c00 */
[----:B------:R-:W-:-:S02]  /*48d0*/  @!P1 LEA.HI.X R11, R6, c[0x0][0x174], R0, 0x1, P0 ;  /* 0x00005d00060b9a11 */ /* 0x000fc400000f0c00 */
[C---:B------:R-:W-:Y:S01]  /*48e0*/  @!P3 LEA R6, P0, R5.reuse, c[0x0][0x170], 0x1 ;  /* 0x00005c000506ba11 */ /* 0x040fe200078008ff */
[----:B------:R-:W-:Y:S01]  /*48f0*/  @!PT LDS RZ, [RZ] ;  /* 0x00000000fffff984 */ /* 0x000fe20000000800 */
[----:B------:R-:W-:Y:S01]  /*4900*/  @!PT LDS RZ, [RZ] ;  /* 0x00000000fffff984 */ /* 0x000fe20000000800 */
[----:B------:R-:W-:Y:S01]  /*4910*/  @!PT LDS RZ, [RZ] ;  /* 0x00000000fffff984 */ /* 0x000fe20000000800 */
[----:B------:R1:W-:Y:S01]  /*4920*/  @!P3 LDGSTS.E.BYPASS.LTC128B.128 [R202+0x12000], [R8.64] ;  /* 0x1200000008cabfae */ /* 0x0003e2000b901d4c */
[----:B------:R-:W-:Y:S02]  /*4930*/  IADD3.X R0, R0, UR5, RZ, P5, !PT ;  /* 0x0000000500007c10 */ /* 0x000fe4000affe4ff */
[C---:B------:R-:W-:Y:S01]  /*4940*/  @!P2 LEA R16, P5, R5.reuse, c[0x0][0x170], 0x1 ;  /* 0x00005c000510aa11 */ /* 0x040fe200078a08ff */
[----:B------:R-:W-:Y:S01]  /*4950*/  @P2 STS.128 [R202+0x14000], RZ ;  /* 0x014000ffca002388 */ /* 0x000fe20000000c00 */
[C---:B------:R-:W-:Y:S02]  /*4960*/  @!P1 LEA R14, P4, R5.reuse, c[0x0][0x170], 0x1 ;  /* 0x00005c00050e9a11 */ /* 0x040fe400078808ff */
[C-C-:B------:R-:W-:Y:S01]  /*4970*/  @!P3 LEA.HI.X R7, R5.reuse, c[0x0][0x174], R0.reuse, 0x1, P0 ;  /* 0x00005d000507ba11 */ /* 0x140fe200000f0c00 */
[----:B------:R-:W-:Y:S01]  /*4980*/  @!PT LDS RZ, [RZ] ;  /* 0x00000000fffff984 */ /* 0x000fe20000000800 */
[----:B------:R-:W-:Y:S01]  /*4990*/  @!PT LDS RZ, [RZ] ;  /* 0x00000000fffff984 */ /* 0x000fe20000000800 */
[----:B------:R-:W-:Y:S01]  /*49a0*/  @!PT LDS RZ, [RZ] ;  /* 0x00000000fffff984 */ /* 0x000fe20000000800 */
[----:B------:R2:W-:Y:S01]  /*49b0*/  @!P2 LDGSTS.E.BYPASS.LTC128B.128 [R202+0x14000], [R12.64+0x80] ;  /* 0x140000800ccaafae */ /* 0x0005e2000b901d4c */
[----:B------:R-:W-:-:S02]  /*49c0*/  @!P2 LEA.HI.X R17, R5, c[0x0][0x174], R0, 0x1, P5 ;  /* 0x00005d000511aa11 */ /* 0x000fc400028f0c00 */
[----:B------:R-:W-:Y:S01]  /*49d0*/  @!P1 LEA.HI.X R15, R5, c[0x0][0x174], R0, 0x1, P4 ;  /* 0x00005d00050f9a11 */ /* 0x000fe200020f0c00 */
[----:B------:R-:W-:Y:S04]  /*49e0*/  @P1 STS.128 [R202+0x16000], RZ ;  /* 0x016000ffca001388 */ /* 0x000fe80000000c00 */
[----:B------:R-:W-:Y:S01]  /*49f0*/  @!PT LDS RZ, [RZ] ;  /* 0x00000000fffff984 */ /* 0x000fe20000000800 */
[----:B------:R-:W-:Y:S01]  /*4a00*/  @!PT LDS RZ, [RZ] ;  /* 0x00000000fffff984 */ /* 0x000fe20000000800 */
[----:B------:R-:W-:Y:S01]  /*4a10*/  @!PT LDS RZ, [RZ] ;  /* 0x00000000fffff984 */ /* 0x000fe20000000800 */
[----:B------:R1:W-:Y:S04]  /*4a20*/  @!P1 LDGSTS.E.BYPASS.LTC128B.128 [R202+0x16000], [R10.64+0x100] ;  /* 0x160001000aca9fae */ /* 0x0003e8000b901d4c */
[----:B------:R-:W-:Y:S04]  /*4a30*/  @P3 STS.128 [R202+0x13000], RZ ;  /* 0x013000ffca003388 */ /* 0x000fe80000000c00 */
[----:B------:R-:W-:Y:S01]  /*4a40*/  @!PT LDS RZ, [RZ] ;  /* 0x00000000fffff984 */ /* 0x000fe20000000800 */
[----:B------:R-:W-:Y:S01]  /*4a50*/  @!PT LDS RZ, [RZ] ;  /* 0x00000000fffff984 */ /* 0x000fe20000000800 */
[----:B------:R-:W-:Y:S01]  /*4a60*/  @!PT LDS RZ, [RZ] ;  /* 0x00000000fffff984 */ /* 0x000fe20000000800 */
[----:B------:R3:W-:Y:S04]  /*4a70*/  @!P3 LDGSTS.E.BYPASS.LTC128B.128 [R202+0x13000], [R6.64] ;  /* 0x1300000006cabfae */ /* 0x0007e8000b901d4c */
        /* <DEDUP_REMOVED lines=9> */
[----:B------:R2:W-:Y:S04]  /*4b10*/  @!P1 LDGSTS.E.BYPASS.LTC128B.128 [R202+0x17000], [R14.64+0x100] ;  /* 0x170001000eca9fae */ /* 0x0005e8000b901d4c */
[----:B------:R-:W-:Y:S04]  /*4b20*/  LDSM.16.M88.4 R164, [R198] ;  /* 0x00000000c6a4783b */ /* 0x000fe80000000200 */
[----:B------:R-:W5:Y:S04]  /*4b30*/  LDSM.16.M88.4 R28, [R197+0xc800] ;  /* 0x00c80000c51c783b */ /* 0x000f680000000200 */
[----:B------:R-:W4:Y:S04]  /*4b40*/  LDSM.16.M88.4 R136, [R197+0xc000] ;  /* 0x00c00000c588783b */ /* 0x000f280000000200 */
[----:B------:R-:W4:Y:S04]  /*4b50*/  LDSM.16.M88.4 R20, [R197+0xd000] ;  /* 0x00d00000c514783b */ /* 0x000f280000000200 */
[----:B------:R-:W-:Y:S04]  /*4b60*/  LDSM.16.M88.4 R144, [R196] ;  /* 0x00000000c490783b */ /* 0x000fe80000000200 */
[----:B---3--:R-:W3:Y:S04]  /*4b70*/  LDSM.16.M88.4 R4, [R187] ;  /* 0x00000000bb04783b */ /* 0x008ee80000000200 */
[----:B------:R-:W3:Y:S04]  /*4b80*/  LDSM.16.M88.4 R148, [R197+0xd800] ;  /* 0x00d80000c594783b */ /* 0x000ee80000000200 */
[----:B-1----:R-:W1:Y:S04]  /*4b90*/  LDSM.16.M88.4 R8, [R195] ;  /* 0x00000000c308783b */ /* 0x002e680000000200 */
[----:B------:R-:W1:Y:S04]  /*4ba0*/  LDSM.16.M88.4 R224, [R186] ;  /* 0x00000000bae0783b */ /* 0x000e680000000200 */
[----:B------:R-:W-:Y:S04]  /*4bb0*/  LDSM.16.M88.4 R156, [R194] ;  /* 0x00000000c29c783b */ /* 0x000fe80000000200 */
[----:B--2---:R-:W2:Y:S01]  /*4bc0*/  LDSM.16.M88.4 R12, [R191+0xc800] ;  /* 0x00c80000bf0c783b */ /* 0x004ea20000000200 */
[C---:B-----5:R-:W-:Y:S03]  /*4bd0*/  HMMA.16816.F32 R32, R164.reuse, R28, RZ ;  /* 0x0000001ca420723c */ /* 0x060fe600000018ff */
[----:B------:R-:W5:Y:S04]  /*4be0*/  LDSM.16.M88.4 R152, [R185] ;  /* 0x00000000b998783b */ /* 0x000f680000000200 */
[----:B----4-:R-:W4:Y:S01]  /*4bf0*/  LDSM.16.M88.4 R16, [R191+0xc000] ;  /* 0x00c00000bf10783b */ /* 0x010f220000000200 */
[C---:B------:R-:W-:Y:S03]  /*4c00*/  HMMA.16816.F32 R28, R164.reuse, R30, RZ ;  /* 0x0000001ea41c723c */ /* 0x040fe600000018ff */
[----:B------:R-:W1:Y:S04]  /*4c10*/  LDSM.16.M88.4 R220, [R191+0xd000] ;  /* 0x00d00000bfdc783b */ /* 0x000e680000000200 */
[----:B------:R-:W-:Y:S01]  /*4c20*/  LDSM.16.M88.4 R172, [R191+0xd800] ;  /* 0x00d80000bfac783b */ /* 0x000fe20000000200 */
[C---:B------:R-:W-:Y:S03]  /*4c30*/  HMMA.16816.F32 R140, R164.reuse, R136, RZ ;  /* 0x00000088a48c723c */ /* 0x040fe600000018ff */
[----:B------:R-:W-:Y:S04]  /*4c40*/  LDSM.16.M88.4 R160, [R184+0x1000] ;  /* 0x00100000b8a0783b */ /* 0x000fe80000000200 */
[----:B------:R-:W0:Y:S01]  /*4c50*/  LDGDEPBAR ;  /* 0x00000000000079af */ /* 0x000e220000000000 */
[C---:B------:R-:W-:Y:S08]  /*4c60*/  HMMA.16816.F32 R136, R164.reuse, R138, RZ ;  /* 0x0000008aa488723c */ /* 0x040ff000000018ff */
[C---:B------:R-:W-:Y:S08]  /*4c70*/  HMMA.16816.F32 R24, R164.reuse, R20, RZ ;  /* 0x00000014a418723c */ /* 0x040ff000000018ff */
[----:B------:R-:W-:Y:S08]  /*4c80*/  HMMA.16816.F32 R20, R164, R22, RZ ;  /* 0x00000016a414723c */ /* 0x000ff000000018ff */
[C---:B---3--:R-:W-:Y:S08]  /*4c90*/  HMMA.16816.F32 R32, R144.reuse, R4, R32 ;  /* 0x000000049020723c */ /* 0x048ff00000001820 */
[----:B------:R-:W-:Y:S01]  /*4ca0*/  HMMA.16816.F32 R28, R144, R6, R28 ;  /* 0x00000006901c723c */ /* 0x000fe2000000181c */
[----:B------:R-:W-:Y:S07]  /*4cb0*/  LDSM.16.M88.4 R4, [R184+0x800] ;  /* 0x00080000b804783b */ /* 0x000fee0000000200 */
[C---:B------:R-:W-:Y:S08]  /*4cc0*/  HMMA.16816.F32 R168, R164.reuse, R148, RZ ;  /* 0x00000094a4a8723c */ /* 0x040ff000000018ff */
[----:B------:R-:W-:Y:S01]  /*4cd0*/  HMMA.16816.F32 R164, R164, R150, RZ ;  /* 0x00000096a4a4723c */ /* 0x000fe200000018ff */
[----:B------:R-:W3:Y:S07]  /*4ce0*/  LDSM.16.M88.4 R148, [R193] ;  /* 0x00000000c194783b */ /* 0x000eee0000000200 */
[C---:B-1----:R-:W-:Y:S08]  /*4cf0*/  HMMA.16816.F32 R140, R144.reuse, R8, R140 ;  /* 0x00000008908c723c */ /* 0x042ff0000000188c */
[C---:B------:R-:W-:Y:S01]  /*4d00*/  HMMA.16816.F32 R136, R144.reuse, R10, R136 ;  /* 0x0000000a9088723c */ /* 0x040fe20000001888 */
[----:B------:R-:W1:Y:S07]  /*4d10*/  LDSM.16.M88.4 R8, [R184] ;  /* 0x00000000b808783b */ /* 0x000e6e0000000200 */
[C---:B------:R-:W-:Y:S08]  /*4d20*/  HMMA.16816.F32 R24, R144.reuse, R224, R24 ;  /* 0x000000e09018723c */ /* 0x040ff00000001818 */
[----:B------:R-:W-:Y:S01]  /*4d30*/  HMMA.16816.F32 R20, R144, R226, R20 ;  /* 0x000000e29014723c */ /* 0x000fe20000001814 */
[----:B------:R-:W-:Y:S07]  /*4d40*/  LDSM.16.M88.4 R224, [R197+0xf000] ;  /* 0x00f00000c5e0783b */ /* 0x000fee0000000200 */
[C---:B--2---:R-:W-:Y:S08]  /*4d50*/  HMMA.16816.F32 R32, R156.reuse, R12, R32 ;  /* 0x0000000c9c20723c */ /* 0x044ff00000001820 */
[----:B------:R-:W-:Y:S01]  /*4d60*/  HMMA.16816.F32 R28, R156, R14, R28 ;  /* 0x0000000e9c1c723c */ /* 0x000fe2000000181c */
[----:B------:R-:W-:Y:S07]  /*4d70*/  LDSM.16.M88.4 R12, [R197+0xe800] ;  /* 0x00e80000c50c783b */ /* 0x000fee0000000200 */
[C---:B-----5:R-:W-:Y:S08]  /*4d80*/  HMMA.16816.F32 R168, R144.reuse, R152, R168 ;  /* 0x0000009890a8723c */ /* 0x060ff000000018a8 */
[----:B------:R-:W-:Y:S01]  /*4d90*/  HMMA.16816.F32 R164, R144, R154, R164 ;  /* 0x0000009a90a4723c */ /* 0x000fe200000018a4 */
[----:B------:R-:W-:Y:S04]  /*4da0*/  LDSM.16.M88.4 R152, [R184+0x1800] ;  /* 0x00180000b898783b */ /* 0x000fe80000000200 */
[----:B------:R-:W-:Y:S03]  /*4db0*/  LDSM.16.M88.4 R144, [R197+0xe000] ;  /* 0x00e00000c590783b */ /* 0x000fe60000000200 */
[C---:B----4-:R-:W-:Y:S08]  /*4dc0*/  HMMA.16816.F32 R140, R156.reuse, R16, R140 ;  /* 0x000000109c8c723c */ /* 0x050ff0000000188c */
[C---:B------:R-:W-:Y:S01]  /*4dd0*/  HMMA.16816.F32 R136, R156.reuse, R18, R136 ;  /* 0x000000129c88723c */ /* 0x040fe20000001888 */
[----:B------:R-:W2:Y:S07]  /*4de0*/  LDSM.16.M88.4 R16, [R198+0x4000] ;  /* 0x00400000c610783b */ /* 0x000eae0000000200 */
[C---:B------:R-:W-:Y:S08]  /*4df0*/  HMMA.16816.F32 R24, R156.reuse, R220, R24 ;  /* 0x000000dc9c18723c */ /* 0x040ff00000001818 */
[----:B------:R-:W-:Y:S01]  /*4e00*/  HMMA.16816.F32 R20, R156, R222, R20 ;  /* 0x000000de9c14723c */ /* 0x000fe20000001814 */
[----:B------:R-:W-:Y:S07]  /*4e10*/  LDSM.16.M88.4 R220, [R197+0xf800] ;  /* 0x00f80000c5dc783b */ /* 0x000fee0000000200 */
[C---:B---3--:R-:W-:Y:S08]  /*4e20*/  HMMA.16816.F32 R32, R148.reuse, R4, R32 ;  /* 0x000000049420723c */ /* 0x048ff00000001820 */
[----:B------:R-:W-:Y:S01]  /*4e30*/  HMMA.16816.F32 R28, R148, R6, R28 ;  /* 0x00000006941c723c */ /* 0x000fe2000000181c */
[----:B------:R-:W-:Y:S07]  /*4e40*/  LDSM.16.M88.4 R4, [R182] ;  /* 0x00000000b604783b */ /* 0x000fee0000000200 */
[C---:B------:R-:W-:Y:S08]  /*4e50*/  HMMA.16816.F32 R168, R156.reuse, R172, R168 ;  /* 0x000000ac9ca8723c */ /* 0x040ff000000018a8 */
[----:B------:R-:W-:Y:S01]  /*4e60*/  HMMA.16816.F32 R164, R156, R174, R164 ;  /* 0x000000ae9ca4723c */ /* 0x000fe200000018a4 */
[----:B------:R-:W3:Y:S04]  /*4e70*/  LDSM.16.M88.4 R156, [R196+0x4000] ;  /* 0x00400000c49c783b */ /* 0x000ee80000000200 */
[----:B------:R-:W-:Y:S03]  /*4e80*/  LDSM.16.M88.4 R172, [R181] ;  /* 0x00000000b5ac783b */ /* 0x000fe60000000200 */
[C---:B-1----:R-:W-:Y:S08]  /*4e90*/  HMMA.16816.F32 R140, R148.reuse, R8, R140 ;  /* 0x00000008948c723c */ /* 0x042ff0000000188c */
[C---:B------:R-:W-:Y:S01]  /*4ea0*/  HMMA.16816.F32 R136, R148.reuse, R10, R136 ;  /* 0x0000000a9488723c */ /* 0x040fe20000001888 */
[----:B------:R-:W1:Y:S07]  /*4eb0*/  LDSM.16.M88.4 R8, [R183] ;  /* 0x00000000b708783b */ /* 0x000e6e0000000200 */
[C---:B------:R-:W-:Y:S08]  /*4ec0*/  HMMA.16816.F32 R24, R148.reuse, R160, R24 ;  /* 0x000000a09418723c */ /* 0x040ff00000001818 */
[----:B------:R-:W-:Y:S01]  /*4ed0*/  HMMA.16816.F32 R20, R148, R162, R20 ;  /* 0x000000a29414723c */ /* 0x000fe20000001814 */
[----:B------:R-:W-:Y:S07]  /*4ee0*/  LDSM.16.M88.4 R160, [R180] ;  /* 0x00000000b4a0783b */ /* 0x000fee0000000200 */
[C---:B--2---:R-:W-:Y:S08]  /*4ef0*/  HMMA.16816.F32 R32, R16.reuse, R12, R32 ;  /* 0x0000000c1020723c */ /* 0x044ff00000001820 */
[----:B------:R-:W-:Y:S01]  /*4f00*/  HMMA.16816.F32 R28, R16, R14, R28 ;  /* 0x0000000e101c723c */ /* 0x000fe2000000181c */
[----:B------:R-:W-:Y:S07]  /*4f10*/  LDSM.16.M88.4 R12, [R194+0x4000] ;  /* 0x00400000c20c783b */ /* 0x000fee0000000200 */
[C---:B------:R-:W-:Y:S08]  /*4f20*/  HMMA.16816.F32 R168, R148.reuse, R152, R168 ;  /* 0x0000009894a8723c */ /* 0x040ff000000018a8 */
[----:B------:R-:W-:Y:S01]  /*4f30*/  HMMA.16816.F32 R164, R148, R154, R164 ;  /* 0x0000009a94a4723c */ /* 0x000fe200000018a4 */
[----:B------:R-:W2:Y:S04]  /*4f40*/  LDSM.16.M88.4 R148, [R191+0xe800] ;  /* 0x00e80000bf94783b */ /* 0x000ea80000000200 */
[----:B------:R-:W4:Y:S03]  /*4f50*/  LDSM.16.M88.4 R152, [R191+0xe000] ;  /* 0x00e00000bf98783b */ /* 0x000f260000000200 */
[C---:B------:R-:W-:Y:S08]  /*4f60*/  HMMA.16816.F32 R140, R16.reuse, R144, R140 ;  /* 0x00000090108c723c */ /* 0x040ff0000000188c */
[C---:B------:R-:W-:Y:S01]  /*4f70*/  HMMA.16816.F32 R136, R16.reuse, R146, R136 ;  /* 0x000000921088723c */ /* 0x040fe20000001888 */
[----:B------:R-:W5:Y:S07]  /*4f80*/  LDSM.16.M88.4 R144, [R191+0xf000] ;  /* 0x00f00000bf90783b */ /* 0x000f6e0000000200 */
[C---:B------:R-:W-:Y:S08]  /*4f90*/  HMMA.16816.F32 R24, R16.reuse, R224, R24 ;  /* 0x000000e01018723c */ /* 0x040ff00000001818 */
[----:B------:R-:W-:Y:S01]  /*4fa0*/  HMMA.16816.F32 R20, R16, R226, R20 ;  /* 0x000000e21014723c */ /* 0x000fe20000001814 */
[----:B------:R-:W-:Y:S07]  /*4fb0*/  LDSM.16.M88.4 R224, [R184+0x3000] ;  /* 0x00300000b8e0783b */ /* 0x000fee0000000200 */
[C---:B---3--:R-:W-:Y:S08]  /*4fc0*/  HMMA.16816.F32 R32, R156.reuse, R4, R32 ;  /* 0x000000049c20723c */ /* 0x048ff00000001820 */
[----:B------:R-:W-:Y:S01]  /*4fd0*/  HMMA.16816.F32 R28, R156, R6, R28 ;  /* 0x000000069c1c723c */ /* 0x000fe2000000181c */
[----:B------:R-:W-:Y:S07]  /*4fe0*/  LDSM.16.M88.4 R4, [R184+0x2800] ;  /* 0x00280000b804783b */ /* 0x000fee0000000200 */
[C---:B------:R-:W-:Y:S08]  /*4ff0*/  HMMA.16816.F32 R168, R16.reuse, R220, R168 ;  /* 0x000000dc10a8723c */ /* 0x040ff000000018a8 */
[----:B------:R-:W-:Y:S01]  /*5000*/  HMMA.16816.F32 R164, R16, R222, R164 ;  /* 0x000000de10a4723c */ /* 0x000fe200000018a4 */
[----:B------:R-:W3:Y:S04]  /*5010*/  LDSM.16.M88.4 R220, [R193+0x4000] ;  /* 0x00400000c1dc783b */ /* 0x000ee80000000200 */
[----:B------:R-:W3:Y:S03]  /*5020*/  LDSM.16.M88.4 R16, [R191+0xf800] ;  /* 0x00f80000bf10783b */ /* 0x000ee60000000200 */
[C---:B-1----:R-:W-:Y:S08]  /*5030*/  HMMA.16816.F32 R140, R156.reuse, R8, R140 ;  /* 0x000000089c8c723c */ /* 0x042ff0000000188c */
[C---:B------:R-:W-:Y:S01]  /*5040*/  HMMA.16816.F32 R136, R156.reuse, R10, R136 ;  /* 0x0000000a9c88723c */ /* 0x040fe20000001888 */
[----:B------:R-:W1:Y:S07]  /*5050*/  LDSM.16.M88.4 R8, [R184+0x2000] ;  /* 0x00200000b808783b */ /* 0x000e6e0000000200 */
[C---:B------:R-:W-:Y:S08]  /*5060*/  HMMA.16816.F32 R24, R156.reuse, R172, R24 ;  /* 0x000000ac9c18723c */ /* 0x040ff00000001818 */
[----:B------:R-:W-:Y:S01]  /*5070*/  HMMA.16816.F32 R20, R156, R174, R20 ;  /* 0x000000ae9c14723c */ /* 0x000fe20000001814 */
[----:B------:R-:W-:Y:S07]  /*5080*/  LDSM.16.M88.4 R172, [R184+0x3800] ;  /* 0x00380000b8ac783b */ /* 0x000fee0000000200 */
[C---:B--2---:R-:W-:Y:S08]  /*5090*/  HMMA.16816.F32 R32, R12.reuse, R148, R32 ;  /* 0x000000940c20723c */ /* 0x044ff00000001820 */
[----:B------:R-:W-:Y:S01]  /*50a0*/  HMMA.16816.F32 R28, R12, R150, R28 ;  /* 0x000000960c1c723c */ /* 0x000fe2000000181c */
[----:B------:R-:W-:Y:S07]  /*50b0*/  LDSM.16.M88.4 R148, [R197+0x11000] ;  /* 0x01100000c594783b */ /* 0x000fee0000000200 */
[C---:B------:R-:W-:Y:S08]  /*50c0*/  HMMA.16816.F32 R168, R156.reuse, R160, R168 ;  /* 0x000000a09ca8723c */ /* 0x040ff000000018a8 */
[----:B------:R-:W-:Y:S01]  /*50d0*/  HMMA.16816.F32 R164, R156, R162, R164 ;  /* 0x000000a29ca4723c */ /* 0x000fe200000018a4 */
[----:B------:R-:W-:Y:S04]  /*50e0*/  LDSM.16.M88.4 R160, [R198+0x8000] ;  /* 0x00800000c6a0783b */ /* 0x000fe80000000200 */
[----:B------:R-:W-:Y:S03]  /*50f0*/  LDSM.16.M88.4 R156, [R197+0x10000] ;  /* 0x01000000c59c783b */ /* 0x000fe60000000200 */
[C---:B----4-:R-:W-:Y:S08]  /*5100*/  HMMA.16816.F32 R140, R12.reuse, R152, R140 ;  /* 0x000000980c8c723c */ /* 0x050ff0000000188c */
[C---:B------:R-:W-:Y:S01]  /*5110*/  HMMA.16816.F32 R136, R12.reuse, R154, R136 ;  /* 0x0000009a0c88723c */ /* 0x040fe20000001888 */
[----:B------:R-:W2:Y:S07]  /*5120*/  LDSM.16.M88.4 R152, [R197+0x10800] ;  /* 0x01080000c598783b */ /* 0x000eae0000000200 */
[C---:B-----5:R-:W-:Y:S08]  /*5130*/  HMMA.16816.F32 R24, R12.reuse, R144, R24 ;  /* 0x000000900c18723c */ /* 0x060ff00000001818 */
[----:B------:R-:W-:Y:S01]  /*5140*/  HMMA.16816.F32 R20, R12, R146, R20 ;  /* 0x000000920c14723c */ /* 0x000fe20000001814 */
[----:B------:R-:W-:Y:S07]  /*5150*/  LDSM.16.M88.4 R144, [R197+0x11800] ;  /* 0x01180000c590783b */ /* 0x000fee0000000200 */
[C---:B---3--:R-:W-:Y:S08]  /*5160*/  HMMA.16816.F32 R32, R220.reuse, R4, R32 ;  /* 0x00000004dc20723c */ /* 0x048ff00000001820 */
[----:B------:R-:W-:Y:S01]  /*5170*/  HMMA.16816.F32 R28, R220, R6, R28 ;  /* 0x00000006dc1c723c */ /* 0x000fe2000000181c */
[----:B------:R-:W-:Y:S07]  /*5180*/  LDSM.16.M88.4 R4, [R177] ;  /* 0x00000000b104783b */ /* 0x000fee0000000200 */
[C---:B------:R-:W-:Y:S08]  /*5190*/  HMMA.16816.F32 R168, R12.reuse, R16, R168 ;  /* 0x000000100ca8723c */ /* 0x040ff000000018a8 */
[----:B------:R-:W-:Y:S01]  /*51a0*/  HMMA.16816.F32 R164, R12, R18, R164 ;  /* 0x000000120ca4723c */ /* 0x000fe200000018a4 */
[----:B------:R-:W-:Y:S04]  /*51b0*/  LDSM.16.M88.4 R16, [R196+0x8000] ;  /* 0x00800000c410783b */ /* 0x000fe80000000200 */
[----:B------:R-:W-:Y:S03]  /*51c0*/  LDSM.16.M88.4 R12, [R179] ;  /* 0x00000000b30c783b */ /* 0x000fe60000000200 */
[C---:B-1----:R-:W-:Y:S08]  /*51d0*/  HMMA.16816.F32 R140, R220.reuse, R8, R140 ;  /* 0x00000008dc8c723c */ /* 0x042ff0000000188c */
[C---:B------:R-:W-:Y:S01]  /*51e0*/  HMMA.16816.F32 R136, R220.reuse, R10, R136 ;  /* 0x0000000adc88723c */ /* 0x040fe20000001888 */
[----:B------:R-:W1:Y:S07]  /*51f0*/  LDSM.16.M88.4 R8, [R178] ;  /* 0x00000000b208783b */ /* 0x000e6e0000000200 */
[C---:B------:R-:W-:Y:S08]  /*5200*/  HMMA.16816.F32 R24, R220.reuse, R224, R24 ;  /* 0x000000e0dc18723c */ /* 0x040ff00000001818 */
[----:B------:R-:W-:Y:S08]  /*5210*/  HMMA.16816.F32 R20, R220, R226, R20 ;  /* 0x000000e2dc14723c */ /* 0x000ff00000001814 */
[C---:B--2---:R-:W-:Y:S08]  /*5220*/  HMMA.16816.F32 R32, R160.reuse, R152, R32 ;  /* 0x00000098a020723c */ /* 0x044ff00000001820 */
[C---:B------:R-:W-:Y:S01]  /*5230*/  HMMA.16816.F32 R28, R160.reuse, R154, R28 ;  /* 0x0000009aa01c723c */ /* 0x040fe2000000181c */
[----:B------:R-:W-:Y:S07]  /*5240*/  LDSM.16.M88.4 R152, [R194+0x8000] ;  /* 0x00800000c298783b */ /* 0x000fee0000000200 */
[C---:B------:R-:W-:Y:S08]  /*5250*/  HMMA.16816.F32 R140, R160.reuse, R156, R140 ;  /* 0x0000009ca08c723c */ /* 0x040ff0000000188c */
[C---:B------:R-:W-:Y:S08]  /*5260*/  HMMA.16816.F32 R136, R160.reuse, R158, R136 ;  /* 0x0000009ea088723c */ /* 0x040ff00000001888 */
[C---:B------:R-:W-:Y:S01]  /*5270*/  HMMA.16816.F32 R156, R160.reuse, R148, R24 ;  /* 0x00000094a09c723c */ /* 0x040fe20000001818 */
[----:B------:R-:W2:Y:S07]  /*5280*/  LDSM.16.M88.4 R24, [R191+0x10000] ;  /* 0x01000000bf18783b */ /* 0x000eae0000000200 */
[----:B------:R-:W-:Y:S08]  /*5290*/  HMMA.16816.F32 R20, R160, R150, R20 ;  /* 0x00000096a014723c */ /* 0x000ff00000001814 */
[C---:B------:R-:W-:Y:S08]  /*52a0*/  HMMA.16816.F32 R168, R220.reuse, R172, R168 ;  /* 0x000000acdca8723c */ /* 0x040ff000000018a8 */
[----:B------:R-:W-:Y:S01]  /*52b0*/  HMMA.16816.F32 R164, R220, R174, R164 ;  /* 0x000000aedca4723c */ /* 0x000fe200000018a4 */
[----:B------:R-:W-:Y:S07]  /*52c0*/  LDSM.16.M88.4 R172, [R176] ;  /* 0x00000000b0ac783b */ /* 0x000fee0000000200 */
[C---:B-1----:R-:W-:Y:S08]  /*52d0*/  HMMA.16816.F32 R32, R16.reuse, R8, R32 ;  /* 0x000000081020723c */ /* 0x042ff00000001820 */
[C---:B------:R-:W-:Y:S01]  /*52e0*/  HMMA.16816.F32 R28, R16.reuse, R10, R28 ;  /* 0x0000000a101c723c */ /* 0x040fe2000000181c */
[----:B------:R-:W1:Y:S07]  /*52f0*/  LDSM.16.M88.4 R8, [R191+0x10800] ;  /* 0x01080000bf08783b */ /* 0x000e6e0000000200 */
[C---:B------:R-:W-:Y:S08]  /*5300*/  HMMA.16816.F32 R140, R16.reuse, R12, R140 ;  /* 0x0000000c108c723c */ /* 0x040ff0000000188c */
[C---:B------:R-:W-:Y:S01]  /*5310*/  HMMA.16816.F32 R136, R16.reuse, R14, R136 ;  /* 0x0000000e1088723c */ /* 0x040fe20000001888 */
[----:B------:R-:W-:Y:S07]  /*5320*/  LDSM.16.M88.4 R12, [R191+0x11800] ;  /* 0x01180000bf0c783b */ /* 0x000fee0000000200 */
[C---:B------:R-:W-:Y:S08]  /*5330*/  HMMA.16816.F32 R156, R16.reuse, R4, R156 ;  /* 0x00000004109c723c */ /* 0x040ff0000000189c */
[----:B------:R-:W-:Y:S01]  /*5340*/  HMMA.16816.F32 R148, R16, R6, R20 ;  /* 0x000000061094723c */ /* 0x000fe20000001814 */
[----:B------:R-:W-:Y:S04]  /*5350*/  LDSM.16.M88.4 R20, [R193+0x8000] ;  /* 0x00800000c114783b */ /* 0x000fe80000000200 */
[----:B------:R-:W3:Y:S03]  /*5360*/  LDSM.16.M88.4 R4, [R184+0x4000] ;  /* 0x00400000b804783b */ /* 0x000ee60000000200 */
[C---:B------:R-:W-:Y:S08]  /*5370*/  HMMA.16816.F32 R168, R160.reuse, R144, R168 ;  /* 0x00000090a0a8723c */ /* 0x040ff000000018a8 */
[----:B------:R-:W-:Y:S01]  /*5380*/  HMMA.16816.F32 R164, R160, R146, R164 ;  /* 0x00000092a0a4723c */ /* 0x000fe200000018a4 */
[----:B------:R-:W4:Y:S04]  /*5390*/  LDSM.16.M88.4 R144, [R191+0x11000] ;  /* 0x01100000bf90783b */ /* 0x000f280000000200 */
[----:B------:R-:W5:Y:S03]  /*53a0*/  LDSM.16.M88.4 R160, [R184+0x4800] ;  /* 0x00480000b8a0783b */ /* 0x000f660000000200 */
[C---:B--2---:R-:W-:Y:S08]  /*53b0*/  HMMA.16816.F32 R140, R152.reuse, R24, R140 ;  /* 0x00000018988c723c */ /* 0x044ff0000000188c */
[C---:B------:R-:W-:Y:S08]  /*53c0*/  HMMA.16816.F32 R136, R152.reuse, R26, R136 ;  /* 0x0000001a9888723c */ /* 0x040ff00000001888 */
[C---:B-1----:R-:W-:Y:S08]  /*53d0*/  HMMA.16816.F32 R32, R152.reuse, R8, R32 ;  /* 0x000000089820723c */ /* 0x042ff00000001820 */
[----:B------:R-:W-:Y:S01]  /*53e0*/  HMMA.16816.F32 R28, R152, R10, R28 ;  /* 0x0000000a981c723c */ /* 0x000fe2000000181c */
[----:B------:R-:W1:Y:S07]  /*53f0*/  LDSM.16.M88.4 R8, [R184+0x5000] ;  /* 0x00500000b808783b */ /* 0x000e6e0000000200 */
[C---:B------:R-:W-:Y:S08]  /*5400*/  HMMA.16816.F32 R168, R16.reuse, R172, R168 ;  /* 0x000000ac10a8723c */ /* 0x040ff000000018a8 */
[----:B------:R-:W-:Y:S08]  /*5410*/  HMMA.16816.F32 R164, R16, R174, R164 ;  /* 0x000000ae10a4723c */ /* 0x000ff000000018a4 */
[C---:B---3--:R-:W-:Y:S08]  /*5420*/  HMMA.16816.F32 R140, R20.reuse, R4, R140 ;  /* 0x00000004148c723c */ /* 0x048ff0000000188c */
[----:B------:R-:W-:Y:S01]  /*5430*/  HMMA.16816.F32 R136, R20, R6, R136 ;  /* 0x000000061488723c */ /* 0x000fe20000001888 */
[----:B------:R-:W2:Y:S01]  /*5440*/  LDSM.16.M88.4 R4, [R184+0x5800] ;  /* 0x00580000b804783b */ /* 0x000ea20000000200 */
[----:B------:R-:W-:-:S06]  /*5450*/  DEPBAR.LE SB0, 0x0 ;  /* 0x000080000000791a */ /* 0x000fcc0000000000 */
[C---:B----4-:R-:W-:Y:S08]  /*5460*/  HMMA.16816.F32 R156, R152.reuse, R144, R156 ;  /* 0x00000090989c723c */ /* 0x050ff0000000189c */
[C---:B------:R-:W-:Y:S08]  /*5470*/  HMMA.16816.F32 R148, R152.reuse, R146, R148 ;  /* 0x000000929894723c */ /* 0x040ff00000001894 */
[----:B------:R-:W-:Y:S07]  /*5480*/  HMMA.16816.F32 R168, R152, R12, R168 ;  /* 0x0000000c98a8723c */ /* 0x000fee00000018a8 */
[----:B------:R-:W-:Y:S01]  /*5490*/  IMAD R13, R133, 0x40, R216 ;  /* 0x00000040850d7824 */ /* 0x000fe200078e02d8 */
[----:B-----5:R-:W-:Y:S04]  /*54a0*/  HMMA.16816.F32 R32, R20, R160, R32 ;  /* 0x000000a01420723c */ /* 0x020fe80000001820 */
[----:B------:R-:W-:-:S04]  /*54b0*/  IADD3 R17, R13, 0x1, RZ ;  /* 0x000000010d117810 */ /* 0x000fc80007ffe0ff */
[----:B------:R-:W-:Y:S01]  /*54c0*/  HMMA.16816.F32 R164, R152, R14, R164 ;  /* 0x0000000e98a4723c */ /* 0x000fe200000018a4 */
[C---:B------:R-:W-:Y:S02]  /*54d0*/  ISETP.GE.AND P4, PT, R17.reuse, R228, PT ;  /* 0x000000e41100720c */ /* 0x040fe40003f86270 */
[----:B------:R-:W-:Y:S02]  /*54e0*/  ISETP.GE.AND P5, PT, R17, R2, PT ;  /* 0x000000021100720c */ /* 0x000fe40003fa6270 */
[----:B------:R-:W-:Y:S02]  /*54f0*/  FSEL R18, R141, -INF , !P4 ;  /* 0xff8000008d127808 */ /* 0x000fe40006000000 */
[C---:B------:R-:W-:Y:S01]  /*5500*/  IADD3 R15, R13.reuse, 0x8, RZ ;  /* 0x000000080d0f7810 */ /* 0x040fe20007ffe0ff */
[----:B------:R-:W-:Y:S01]  /*5510*/  HMMA.16816.F32 R28, R20, R162, R28 ;  /* 0x000000a2141c723c */ /* 0x000fe2000000181c */
[----:B------:R-:W-:Y:S01]  /*5520*/  IADD3 R17, R13, 0x10, RZ ;  /* 0x000000100d117810 */ /* 0x000fe20007ffe0ff */
[----:B------:R-:W-:Y:S01]  /*5530*/  BAR.SYNC.DEFER_BLOCKING 0x0 ;  /* 0x0000000000007b1d */ /* 0x000fe20000010000 */
[----:B------:R-:W-:-:S02]  /*5540*/  ISETP.GE.AND P6, PT, R15, R228, PT ;  /* 0x000000e40f00720c */ /* 0x000fc40003fc6270 */
[----:B------:R-:W-:Y:S02]  /*5550*/  ISETP.GE.AND P0, PT, R15, R2, PT ;  /* 0x000000020f00720c */ /* 0x000fe40003f06270 */
[----:B------:R-:W-:Y:S01]  /*5560*/  IADD3 R15, R13, 0x9, RZ ;  /* 0x000000090d0f7810 */ /* 0x000fe20007ffe0ff */
[C---:B-1----:R-:W-:Y:S01]  /*5570*/  HMMA.16816.F32 R156, R20.reuse, R8, R156 ;  /* 0x00000008149c723c */ /* 0x042fe2000000189c */
[----:B------:R-:W-:Y:S02]  /*5580*/  FSEL R16, R136, -INF , !P6 ;  /* 0xff80000088107808 */ /* 0x000fe40007000000 */
[C---:B------:R-:W-:Y:S02]  /*5590*/  ISETP.GE.AND P4, PT, R15.reuse, R228, PT ;  /* 0x000000e40f00720c */ /* 0x040fe40003f86270 */
[----:B------:R-:W-:Y:S02]  /*55a0*/  ISETP.GE.AND P6, PT, R15, R2, PT ;  /* 0x000000020f00720c */ /* 0x000fe40003fc6270 */
[----:B------:R-:W-:Y:S01]  /*55b0*/  IADD3 R15, R13, 0x11, RZ ;  /* 0x000000110d0f7810 */ /* 0x000fe20007ffe0ff */
[----:B------:R-:W-:Y:S01]  /*55c0*/  HMMA.16816.F32 R148, R20, R10, R148 ;  /* 0x0000000a1494723c */ /* 0x000fe20000001894 */
[----:B------:R-:W-:-:S02]  /*55d0*/  FSEL R12, R138, -INF , !P0 ;  /* 0xff8000008a0c7808 */ /* 0x000fc40004000000 */
[----:B------:R-:W-:Y:S02]  /*55e0*/  FSEL R14, R137, -INF , !P4 ;  /* 0xff800000890e7808 */ /* 0x000fe40006000000 */
[----:B------:R-:W-:Y:S02]  /*55f0*/  FSEL R8, R139, -INF , !P6 ;  /* 0xff8000008b087808 */ /* 0x000fe40007000000 */
[C---:B------:R-:W-:Y:S01]  /*5600*/  ISETP.GE.AND P0, PT, R17.reuse, R228, PT ;  /* 0x000000e41100720c */ /* 0x040fe20003f06270 */
[----:B--2---:R-:W-:Y:S01]  /*5610*/  HMMA.16816.F32 R168, R20, R4, R168 ;  /* 0x0000000414a8723c */ /* 0x004fe200000018a8 */
[----:B------:R-:W-:Y:S02]  /*5620*/  ISETP.GE.AND P4, PT, R17, R2, PT ;  /* 0x000000021100720c */ /* 0x000fe40003f86270 */
[----:B------:R-:W-:Y:S02]  /*5630*/  ISETP.GE.AND P6, PT, R15, R228, PT ;  /* 0x000000e40f00720c */ /* 0x000fe40003fc6270 */
[----:B------:R-:W-:-:S02]  /*5640*/  IADD3 R9, R13, 0x18, RZ ;  /* 0x000000180d097810 */ /* 0x000fc40007ffe0ff */
[----:B------:R-:W-:Y:S01]  /*5650*/  FSEL R138, R32, -INF , !P0 ;  /* 0xff800000208a7808 */ /* 0x000fe20004000000 */
[----:B------:R-:W-:Y:S01]  /*5660*/  HMMA.16816.F32 R164, R20, R6, R164 ;  /* 0x0000000614a4723c */ /* 0x000fe200000018a4 */
[----:B------:R-:W-:Y:S02]  /*5670*/  FSEL R34, R34, -INF , !P4 ;  /* 0xff80000022227808 */ /* 0x000fe40006000000 */
[----:B------:R-:W-:Y:S02]  /*5680*/  FSEL R136, R33, -INF , !P6 ;  /* 0xff80000021887808 */ /* 0x000fe40007000000 */
[----:B------:R-:W-:Y:S02]  /*5690*/  ISETP.GE.AND P0, PT, R15, R2, PT ;  /* 0x000000020f00720c */ /* 0x000fe40003f06270 */
[C---:B------:R-:W-:Y:S02]  /*56a0*/  ISETP.GE.AND P4, PT, R9.reuse, R228, PT ;  /* 0x000000e40900720c */ /* 0x040fe40003f86270 */
[----:B------:R-:W-:-:S02]  /*56b0*/  ISETP.GE.AND P6, PT, R9, R2, PT ;  /* 0x000000020900720c */ /* 0x000fc40003fc6270 */
[----:B------:R-:W-:Y:S02]  /*56c0*/  IADD3 R9, R13, 0x19, RZ ;  /* 0x000000190d097810 */ /* 0x000fe40007ffe0ff */
[----:B------:R-:W-:Y:S02]  /*56d0*/  FSEL R26, R35, -INF , !P0 ;  /* 0xff800000231a7808 */ /* 0x000fe40004000000 */
[----:B------:R-:W-:Y:S02]  /*56e0*/  ISETP.GE.AND P0, PT, R9, R228, PT ;  /* 0x000000e40900720c */ /* 0x000fe40003f06270 */
[----:B------:R-:W-:Y:S02]  /*56f0*/  IADD3 R11, R13, 0x20, RZ ;  /* 0x000000200d0b7810 */ /* 0x000fe40007ffe0ff */
[----:B------:R-:W-:Y:S02]  /*5700*/  FSEL R32, R28, -INF , !P4 ;  /* 0xff8000001c207808 */ /* 0x000fe40006000000 */
[----:B------:R-:W-:-:S02]  /*5710*/  FSEL R30, R30, -INF , !P6 ;  /* 0xff8000001e1e7808 */ /* 0x000fc40007000000 */
[----:B------:R-:W-:Y:S02]  /*5720*/  FSEL R28, R29, -INF , !P0 ;  /* 0xff8000001d1c7808 */ /* 0x000fe40004000000 */
[----:B------:R-:W-:Y:S02]  /*5730*/  ISETP.GE.AND P4, PT, R9, R2, PT ;  /* 0x000000020900720c */ /* 0x000fe40003f86270 */
[C---:B------:R-:W-:Y:S02]  /*5740*/  ISETP.GE.AND P6, PT, R11.reuse, R228, PT ;  /* 0x000000e40b00720c */ /* 0x040fe40003fc6270 */
[----:B------:R-:W-:Y:S02]  /*5750*/  ISETP.GE.AND P0, PT, R11, R2, PT ;  /* 0x000000020b00720c */ /* 0x000fe40003f06270 */
[C---:B------:R-:W-:Y:S02]  /*5760*/  IADD3 R9, R13.reuse, 0x21, RZ ;  /* 0x000000210d097810 */ /* 0x040fe40007ffe0ff */
[----:B------:R-:W-:-:S02]  /*5770*/  IADD3 R11, R13, 0x28, RZ ;  /* 0x000000280d0b7810 */ /* 0x000fc40007ffe0ff */
[----:B------:R-:W-:Y:S02]  /*5780*/  FSEL R24, R31, -INF , !P4 ;  /* 0xff8000001f187808 */ /* 0x000fe40006000000 */
[----:B------:R-:W-:Y:S02]  /*5790*/  FSEL R226, R156, -INF , !P6 ;  /* 0xff8000009ce27808 */ /* 0x000fe40007000000 */
[----:B------:R-:W-:Y:S02]  /*57a0*/  FSEL R220, R158, -INF , !P0 ;  /* 0xff8000009edc7808 */ /* 0x000fe40004000000 */
[C---:B------:R-:W-:Y:S02]  /*57b0*/  ISETP.GE.AND P4, PT, R9.reuse, R228, PT ;  /* 0x000000e40900720c */ /* 0x040fe40003f86270 */
[----:B------:R-:W-:Y:S02]  /*57c0*/  ISETP.GE.AND P6, PT, R9, R2, PT ;  /* 0x000000020900720c */ /* 0x000fe40003fc6270 */
[----:B------:R-:W-:-:S02]  /*57d0*/  ISETP.GE.AND P0, PT, R11, R228, PT ;  /* 0x000000e40b00720c */ /* 0x000fc40003f06270 */
        /* <DEDUP_REMOVED lines=9> */
[----:B------:R-:W-:Y:S02]  /*5870*/  ISETP.GE.AND P4, PT, R5, R228, PT ;  /* 0x000000e40500720c */ /* 0x000fe40003f86270 */
[----:B------:R-:W-:Y:S02]  /*5880*/  IADD3 R7, R13, 0x31, RZ ;  /* 0x000000310d077810 */ /* 0x000fe40007ffe0ff */
[----:B------:R-:W-:-:S02]  /*5890*/  FSEL R162, R168, -INF , !P4 ;  /* 0xff800000a8a27808 */ /* 0x000fc40006000000 */
[----:B------:R-:W-:Y:S02]  /*58a0*/  ISETP.GE.AND P4, PT, R7, R2, PT ;  /* 0x000000020700720c */ /* 0x000fe40003f86270 */
[----:B------:R-:W-:Y:S02]  /*58b0*/  FSEL R234, R149, -INF , !P6 ;  /* 0xff80000095ea7808 */ /* 0x000fe40007000000 */
[----:B------:R-:W-:Y:S02]  /*58c0*/  FSEL R152, R171, -INF , !P4 ;  /* 0xff800000ab987808 */ /* 0x000fe40006000000 */
[----:B------:R-:W-:Y:S02]  /*58d0*/  ISETP.GE.AND P4, PT, R13, R228, PT ;  /* 0x000000e40d00720c */ /* 0x000fe40003f86270 */
[----:B------:R-:W-:Y:S02]  /*58e0*/  FSEL R172, R151, -INF , !P0 ;  /* 0xff80000097ac7808 */ /* 0x000fe40004000000 */
[----:B------:R-:W-:-:S02]  /*58f0*/  FSEL R0, R140, -INF , !P4 ;  /* 0xff8000008c007808 */ /* 0x000fc40006000000 */
[----:B------:R-:W-:Y:S02]  /*5900*/  ISETP.GE.AND P4, PT, R212, 0x3, PT ;  /* 0x00000003d400780c */ /* 0x000fe40003f86270 */
[----:B------:R-:W-:Y:S02]  /*5910*/  ISETP.GE.AND P6, PT, R5, R2, PT ;  /* 0x000000020500720c */ /* 0x000fe40003fc6270 */
[----:B------:R-:W-:Y:S02]  /*5920*/  ISETP.GE.AND P0, PT, R7, R228, PT ;  /* 0x000000e40700720c */ /* 0x000fe40003f06270 */
[----:B------:R-:W-:Y:S02]  /*5930*/  IADD3 R5, R13, 0x38, RZ ;  /* 0x000000380d057810 */ /* 0x000fe40007ffe0ff */
[----:B------:R-:W-:Y:S02]  /*5940*/  FSEL R156, R170, -INF , !P6 ;  /* 0xff800000aa9c7808 */ /* 0x000fe40007000000 */
[----:B------:R-:W-:-:S02]  /*5950*/  FSEL R160, R169, -INF , !P0 ;  /* 0xff800000a9a07808 */ /* 0x000fc40004000000 */
[C---:B------:R-:W-:Y:S02]  /*5960*/  ISETP.GE.AND P6, PT, R5.reuse, R228, PT ;  /* 0x000000e40500720c */ /* 0x040fe40003fc6270 */
[----:B------:R-:W-:Y:S02]  /*5970*/  ISETP.GE.AND P0, PT, R5, R2, PT ;  /* 0x000000020500720c */ /* 0x000fe40003f06270 */
[----:B------:R-:W-:Y:S02]  /*5980*/  IADD3 R5, R13, 0x39, RZ ;  /* 0x000000390d057810 */ /* 0x000fe40007ffe0ff */
[----:B------:R-:W-:Y:S02]  /*5990*/  FSEL R4, R143, -INF , !P5 ;  /* 0xff8000008f047808 */ /* 0x000fe40006800000 */
[----:B------:R-:W-:Y:S02]  /*59a0*/  FSEL R158, R164, -INF , !P6 ;  /* 0xff800000a49e7808 */ /* 0x000fe40007000000 */
[----:B------:R-:W-:-:S02]  /*59b0*/  FSEL R154, R166, -INF , !P0 ;  /* 0xff800000a69a7808 */ /* 0x000fc40004000000 */
[----:B------:R-:W-:Y:S02]  /*59c0*/  ISETP.GE.AND P5, PT, R13, R2, PT ;  /* 0x000000020d00720c */ /* 0x000fe40003fa6270 */
[C---:B------:R-:W-:Y:S02]  /*59d0*/  ISETP.GE.AND P6, PT, R5.reuse, R228, PT ;  /* 0x000000e40500720c */ /* 0x040fe40003fc6270 */
[----:B------:R-:W-:Y:S02]  /*59e0*/  ISETP.GE.AND P0, PT, R5, R2, PT ;  /* 0x000000020500720c */ /* 0x000fe40003f06270 */
[----:B------:R-:W-:Y:S02]  /*59f0*/  FSEL R142, R142, -INF , !P5 ;  /* 0xff8000008e8e7808 */ /* 0x000fe40006800000 */
[----:B------:R-:W-:Y:S02]  /*5a00*/  FSEL R140, R165, -INF , !P6 ;  /* 0xff800000a58c7808 */ /* 0x000fe40007000000 */
[----:B------:R-:W-:Y:S01]  /*5a10*/  FSEL R150, R167, -INF , !P0 ;  /* 0xff800000a7967808 */ /* 0x000fe20004000000 */
[----:B------:R-:W-:Y:S05]  /*5a20*/  @!P4 BRA `(.L_x_87) ;  /* 0x000003800000c947 */ /* 0x000fea0003800000 */
[----:B------:R-:W-:Y:S01]  /*5a30*/  IADD3 R6, R212, -0x3, RZ ;  /* 0xfffffffdd4067810 */ /* 0x000fe20007ffe0ff */
[----:B------:R1:W-:Y:S01]  /*5a40*/  @P3 STS.128 [R202+0xc000], RZ ;  /* 0x00c000ffca003388 */ /* 0x0003e20000000c00 */
[----:B------:R-:W-:Y:S02]  /*5a50*/  BSSY B0, `(.L_x_88) ;  /* 0x0000034000007945 */ /* 0x000fe40003800000 */
[----:B------:R-:W-:Y:S01]  /*5a60*/  SHF.R.S32.HI R5, RZ, 0x1f, R6 ;  /* 0x0000001fff057819 */ /* 0x000fe20000011406 */
[----:B------:R-:W-:-:S04]  /*5a70*/  IMAD.WIDE.U32 R20, R6, c[0x0][0x198], RZ ;  /* 0x0000660006147a25 */ /* 0x000fc800078e00ff */
[----:B------:R-:W-:Y:S01]  /*5a80*/  IMAD R5, R5, c[0x0][0x198], RZ ;  /* 0x0000660005057a24 */ /* 0x000fe200078e02ff */
[----:B------:R-:W-:-:S03]  /*5a90*/  LEA R7, P5, R20, R206, 0x6 ;  /* 0x000000ce14077211 */ /* 0x000fc600078a30ff */
[----:B------:R-:W-:Y:S01]  /*5aa0*/  IMAD R5, R6, c[0x0][0x19c], R5 ;  /* 0x0000670006057a24 */ /* 0x000fe200078e0205 */
[----:B------:R-:W-:-:S03]  /*5ab0*/  @!P3 LEA R10, P0, R7, c[0x0][0x168], 0x1 ;  /* 0x00005a00070aba11 */ /* 0x000fc600078008ff */
[----:B------:R-:W-:-:S05]  /*5ac0*/  IMAD.IADD R5, R21, 0x1, R5 ;  /* 0x0000000115057824 */ /* 0x000fca00078e0205 */
[----:B------:R-:W-:Y:S02]  /*5ad0*/  LEA.HI.X R6, R20, R209, R5, 0x6, P5 ;  /* 0x000000d114067211 */ /* 0x000fe400028f3405 */
[C---:B------:R-:W-:Y:S02]  /*5ae0*/  @!P2 LEA R22, P5, R7.reuse, c[0x0][0x168], 0x1 ;  /* 0x00005a000716aa11 */ /* 0x040fe400078a08ff */
[C-C-:B------:R-:W-:Y:S02]  /*5af0*/  @!P3 LEA.HI.X R11, R7.reuse, c[0x0][0x16c], R6.reuse, 0x1, P0 ;  /* 0x00005b00070bba11 */ /* 0x140fe400000f0c06 */
[C---:B------:R-:W-:Y:S02]  /*5b00*/  @!P1 LEA R20, P0, R7.reuse, c[0x0][0x168], 0x1 ;  /* 0x00005a0007149a11 */ /* 0x040fe400078008ff */
[C---:B------:R-:W-:Y:S01]  /*5b10*/  IADD3 R5, P6, R7.reuse, UR11, RZ ;  /* 0x0000000b07057c10 */ /* 0x040fe2000ffde0ff */
[----:B------:R-:W-:Y:S01]  /*5b20*/  @!PT LDS RZ, [RZ] ;  /* 0x00000000fffff984 */ /* 0x000fe20000000800 */
[----:B------:R-:W-:Y:S01]  /*5b30*/  @!PT LDS RZ, [RZ] ;  /* 0x00000000fffff984 */ /* 0x000fe20000000800 */
[----:B------:R-:W-:Y:S01]  /*5b40*/  @!PT LDS RZ, [RZ] ;  /* 0x00000000fffff984 */ /* 0x000fe20000000800 */
[----:B------:R1:W-:Y:S01]  /*5b50*/  @!P3 LDGSTS.E.BYPASS.LTC128B.128 [R202+0xc000], [R10.64] ;  /* 0x0c0000000acabfae */ /* 0x0003e2000b901d4c */
[----:B------:R-:W-:-:S02]  /*5b60*/  @!P2 LEA.HI.X R23, R7, c[0x0][0x16c], R6, 0x1, P5 ;  /* 0x00005b000717aa11 */ /* 0x000fc400028f0c06 */
[----:B------:R-:W-:Y:S01]  /*5b70*/  @!P1 LEA.HI.X R21, R7, c[0x0][0x16c], R6, 0x1, P0 ;  /* 0x00005b0007159a11 */ /* 0x000fe200000f0c06 */
[----:B------:R1:W-:Y:S01]  /*5b80*/  @P2 STS.128 [R202+0xe000], RZ ;  /* 0x00e000ffca002388 */ /* 0x0003e20000000c00 */
[C---:B------:R-:W-:Y:S02]  /*5b90*/  @!P3 LEA R134, P5, R5.reuse, c[0x0][0x168], 0x1 ;  /* 0x00005a000586ba11 */ /* 0x040fe400078a08ff */
[----:B------:R-:W-:Y:S01]  /*5ba0*/  IADD3.X R6, R6, UR6, RZ, P6, !PT ;  /* 0x0000000606067c10 */ /* 0x000fe2000b7fe4ff */
[----:B------:R-:W-:Y:S01]  /*5bb0*/  @!PT LDS RZ, [RZ] ;  /* 0x00000000fffff984 */ /* 0x000fe20000000800 */
[----:B------:R-:W-:Y:S01]  /*5bc0*/  @!PT LDS RZ, [RZ] ;  /* 0x00000000fffff984 */ /* 0x000fe20000000800 */
[----:B------:R-:W-:Y:S01]  /*5bd0*/  @!PT LDS RZ, [RZ] ;  /* 0x00000000fffff984 */ /* 0x000fe20000000800 */
[----:B------:R1:W-:Y:S01]  /*5be0*/  @!P2 LDGSTS.E.BYPASS.LTC128B.128 [R202+0xe000], [R22.64+0x80] ;  /* 0x0e00008016caafae */ /* 0x0003e2000b901d4c */
[C---:B------:R-:W-:Y:S02]  /*5bf0*/  @!P2 LEA R144, P0, R5.reuse, c[0x0][0x168], 0x1 ;  /* 0x00005a000590aa11 */ /* 0x040fe400078008ff */
[C-C-:B------:R-:W-:Y:S01]  /*5c00*/  @!P3 LEA.HI.X R135, R5.reuse, c[0x0][0x16c], R6.reuse, 0x1, P5 ;  /* 0x00005b000587ba11 */ /* 0x140fe200028f0c06 */
[----:B------:R1:W-:Y:S01]  /*5c10*/  @P1 STS.128 [R202+0x10000], RZ ;  /* 0x010000ffca001388 */ /* 0x0003e20000000c00 */
[----:B------:R-:W-:-:S03]  /*5c20*/  @!P2 LEA.HI.X R145, R5, c[0x0][0x16c], R6, 0x1, P0 ;  /* 0x00005b000591aa11 */ /* 0x000fc600000f0c06 */
        /* <DEDUP_REMOVED lines=22> */
.L_x_89:
[----:B------:R-:W-:Y:S05]  /*5d90*/  BSYNC B0 ;  /* 0x0000000000007941 */ /* 0x000fea0003800000 */
.L_x_88:
[----:B------:R-:W0:Y:S02]  /*5da0*/  LDGDEPBAR ;  /* 0x00000000000079af */ /* 0x000e240000000000 */
.L_x_87:
[----:B------:R-:W-:Y:S01]  /*5db0*/  FMNMX.FTZ R5, R132, R0, !PT ;  /* 0x0000000084057209 */ /* 0x000fe20007810000 */
[----:B-1----:R-:W-:Y:S01]  /*5dc0*/  LDSM.16.MT88.4 R20, [R190+0x14800] ;  /* 0x01480000be14783b */ /* 0x002fe20000004200 */
        /* <DEDUP_REMOVED lines=49> */
[--C-:B------:R-:W-:Y:S01]  /*60e0*/  FFMA.FTZ R146, R16, c[0x0][0x23c], -R141.reuse ;  /* 0x00008f0010927a23 */ /* 0x100fe2000001088d */
[----:B------:R-:W-:Y:S01]  /*60f0*/  FSEL R6, R0, RZ, P0 ;  /* 0x000000ff00067208 */ /* 0x000fe20000000000 */
[----:B------:R-:W-:Y:S01]  /*6100*/  LDSM.16.MT88.4 R16, [R192+0x12000] ;  /* 0x01200000c010783b */ /* 0x000fe20000004200 */
[----:B------:R-:W-:Y:S01]  /*6110*/  FSEL R151, R151, RZ, P0 ;  /* 0x000000ff97977208 */ /* 0x000fe20000000000 */
[----:B------:R-:W-:-:S02]  /*6120*/  FFMA.FTZ R153, R138, c[0x0][0x23c], -R141 ;  /* 0x00008f008a997a23 */ /* 0x000fc4000001088d */
[----:B------:R-:W-:Y:S01]  /*6130*/  FADD.FTZ R6, R3, -R6 ;  /* 0x8000000603067221 */ /* 0x000fe20000010000 */
[----:B------:R-:W1:Y:S01]  /*6140*/  MUFU.EX2 R147, R147 ;  /* 0x0000009300937308 */ /* 0x000e620000000800 */
[--C-:B------:R-:W-:Y:S02]  /*6150*/  FFMA.FTZ R134, R12, c[0x0][0x23c], -R151.reuse ;  /* 0x00008f000c867a23 */ /* 0x100fe40000010897 */
[----:B------:R-:W2:Y:S01]  /*6160*/  LDSM.16.MT88.4 R12, [R190+0x12000] ;  /* 0x01200000be0c783b */ /* 0x000ea20000004200 */
[----:B------:R-:W-:Y:S02]  /*6170*/  FFMA.FTZ R135, R4, c[0x0][0x23c], -R151 ;  /* 0x00008f0004877a23 */ /* 0x000fe40000010897 */
[----:B------:R-:W-:Y:S02]  /*6180*/  FADD.FTZ R4, R132, -R5 ;  /* 0x8000000584047221 */ /* 0x000fe40000010000 */
[--C-:B------:R-:W-:Y:S01]  /*6190*/  FFMA.FTZ R144, R142, c[0x0][0x23c], -R151.reuse ;  /* 0x00008f008e907a23 */ /* 0x100fe20000010897 */
[----:B------:R-:W-:Y:S01]  /*61a0*/  MUFU.EX2 R146, R146 ;  /* 0x0000009200927308 */ /* 0x000fe20000000800 */
[----:B------:R-:W-:-:S02]  /*61b0*/  FFMA.FTZ R149, R8, c[0x0][0x23c], -R151 ;  /* 0x00008f0008957a23 */ /* 0x000fc40000010897 */
[----:B------:R-:W-:Y:S01]  /*61c0*/  FMUL.FTZ R132, R4, c[0x0][0x23c] ;  /* 0x00008f0004847a20 */ /* 0x000fe20000410000 */
[----:B------:R-:W3:Y:S01]  /*61d0*/  LDSM.16.MT88.4 R8, [R189+0x12000] ;  /* 0x01200000bd08783b */ /* 0x000ee20000004200 */
[----:B------:R-:W-:Y:S01]  /*61e0*/  FMUL.FTZ R3, R6, c[0x0][0x23c] ;  /* 0x00008f0006037a20 */ /* 0x000fe20000410000 */
[----:B-1----:R-:W-:Y:S02]  /*61f0*/  F2FP.PACK_AB R4, R147, R148 ;  /* 0x000000949304723e */ /* 0x002fe400000000ff */
[----:B------:R-:W1:Y:S01]  /*6200*/  MUFU.EX2 R145, R145 ;  /* 0x0000009100917308 */ /* 0x000e620000000800 */
[--C-:B------:R-:W-:Y:S02]  /*6210*/  FFMA.FTZ R164, R136, c[0x0][0x23c], -R141.reuse ;  /* 0x00008f0088a47a23 */ /* 0x100fe4000001088d */
[--C-:B------:R-:W-:Y:S01]  /*6220*/  FFMA.FTZ R155, R32, c[0x0][0x23c], -R141.reuse ;  /* 0x00008f00209b7a23 */ /* 0x100fe2000001088d */
[----:B------:R-:W-:Y:S01]  /*6230*/  LDSM.16.MT88.4 R136, [R190+0x12800] ;  /* 0x01280000be88783b */ /* 0x000fe20000004200 */
[----:B------:R-:W-:-:S02]  /*6240*/  FFMA.FTZ R166, R28, c[0x0][0x23c], -R141 ;  /* 0x00008f001ca67a23 */ /* 0x000fc4000001088d */
[--C-:B------:R-:W-:Y:S01]  /*6250*/  FFMA.FTZ R157, R34, c[0x0][0x23c], -R151.reuse ;  /* 0x00008f00229d7a23 */ /* 0x100fe20000010897 */
[----:B------:R-:W-:Y:S01]  /*6260*/  MUFU.EX2 R144, R144 ;  /* 0x0000009000907308 */ /* 0x000fe20000000800 */
[--C-:B------:R-:W-:Y:S01]  /*6270*/  FFMA.FTZ R168, R26, c[0x0][0x23c], -R151.reuse ;  /* 0x00008f001aa87a23 */ /* 0x100fe20000010897 */
[----:B------:R-:W-:Y:S01]  /*6280*/  LDSM.16.MT88.4 R32, [R189+0x12800] ;  /* 0x01280000bd20783b */ /* 0x000fe20000004200 */
[--C-:B------:R-:W-:Y:S02]  /*6290*/  FFMA.FTZ R159, R30, c[0x0][0x23c], -R151.reuse ;  /* 0x00008f001e9f7a23 */ /* 0x100fe40000010897 */
[----:B------:R-:W-:Y:S01]  /*62a0*/  FFMA.FTZ R170, R24, c[0x0][0x23c], -R151 ;  /* 0x00008f0018aa7a23 */ /* 0x000fe20000010897 */
[----:B------:R-:W-:Y:S01]  /*62b0*/  LDSM.16.MT88.4 R28, [R188+0x12800] ;  /* 0x01280000bc1c783b */ /* 0x000fe20000004200 */
[--C-:B------:R-:W-:Y:S01]  /*62c0*/  FFMA.FTZ R161, R226, c[0x0][0x23c], -R141.reuse ;  /* 0x00008f00e2a17a23 */ /* 0x100fe2000001088d */
[----:B------:R-:W4:Y:S01]  /*62d0*/  MUFU.EX2 R135, R135 ;  /* 0x0000008700877308 */ /* 0x000f220000000800 */
[----:B-1----:R-:W-:Y:S01]  /*62e0*/  F2FP.PACK_AB R6, R145, R146 ;  /* 0x000000929106723e */ /* 0x002fe200000000ff */
[----:B------:R-:W-:Y:S01]  /*62f0*/  LDSM.16.MT88.4 R24, [R192+0x14800] ;  /* 0x01480000c018783b */ /* 0x000fe20000004200 */
[----:B------:R-:W-:-:S02]  /*6300*/  FFMA.FTZ R163, R224, c[0x0][0x23c], -R141 ;  /* 0x00008f00e0a37a23 */ /* 0x000fc4000001088d */
[--C-:B------:R-:W-:Y:S02]  /*6310*/  FFMA.FTZ R226, R232, c[0x0][0x23c], -R141.reuse ;  /* 0x00008f00e8e27a23 */ /* 0x100fe4000001088d */
[----:B------:R-:W-:Y:S01]  /*6320*/  FFMA.FTZ R224, R234, c[0x0][0x23c], -R141 ;  /* 0x00008f00eae07a23 */ /* 0x000fe2000001088d */
[----:B------:R-:W-:Y:S01]  /*6330*/  MUFU.EX2 R134, R134 ;  /* 0x0000008600867308 */ /* 0x000fe20000000800 */
[--C-:B------:R-:W-:Y:S02]  /*6340*/  FFMA.FTZ R165, R220, c[0x0][0x23c], -R151.reuse ;  /* 0x00008f00dca57a23 */ /* 0x100fe40000010897 */
[--C-:B------:R-:W-:Y:S02]  /*6350*/  FFMA.FTZ R174, R174, c[0x0][0x23c], -R151.reuse ;  /* 0x00008f00aeae7a23 */ /* 0x100fe40000010897 */
[--C-:B------:R-:W-:Y:S02]  /*6360*/  FFMA.FTZ R167, R222, c[0x0][0x23c], -R151.reuse ;  /* 0x00008f00dea77a23 */ /* 0x100fe40000010897 */
[--C-:B------:R-:W-:Y:S01]  /*6370*/  FFMA.FTZ R172, R172, c[0x0][0x23c], -R151.reuse ;  /* 0x00008f00acac7a23 */ /* 0x100fe20000010897 */
[----:B------:R-:W1:Y:S01]  /*6380*/  MUFU.EX2 R149, R149 ;  /* 0x0000009500957308 */ /* 0x000e620000000800 */
[----:B----4-:R-:W-:Y:S01]  /*6390*/  F2FP.PACK_AB R5, R135, R144 ;  /* 0x000000908705723e */ /* 0x010fe200000000ff */
[----:B------:R-:W-:-:S02]  /*63a0*/  FFMA.FTZ R173, R152, c[0x0][0x23c], -R151 ;  /* 0x00008f0098ad7a23 */ /* 0x000fc40000010897 */
[--C-:B------:R-:W-:Y:S02]  /*63b0*/  FFMA.FTZ R156, R156, c[0x0][0x23c], -R151.reuse ;  /* 0x00008f009c9c7a23 */ /* 0x100fe40000010897 */
[----:B------:R-:W-:Y:S02]  /*63c0*/  FFMA.FTZ R152, R154, c[0x0][0x23c], -R151 ;  /* 0x00008f009a987a23 */ /* 0x000fe40000010897 */
[----:B------:R-:W4:Y:S01]  /*63d0*/  MUFU.EX2 R132, R132 ;  /* 0x0000008400847308 */ /* 0x000f220000000800 */
[--C-:B------:R-:W-:Y:S02]  /*63e0*/  FFMA.FTZ R162, R162, c[0x0][0x23c], -R141.reuse ;  /* 0x00008f00a2a27a23 */ /* 0x100fe4000001088d */
[--C-:B------:R-:W-:Y:S02]  /*63f0*/  FFMA.FTZ R169, R160, c[0x0][0x23c], -R141.reuse ;  /* 0x00008f00a0a97a23 */ /* 0x100fe4000001088d */
[--C-:B------:R-:W-:Y:S02]  /*6400*/  FFMA.FTZ R158, R158, c[0x0][0x23c], -R141.reuse ;  /* 0x00008f009e9e7a23 */ /* 0x100fe4000001088d */
[----:B------:R-:W-:Y:S01]  /*6410*/  FFMA.FTZ R171, R140, c[0x0][0x23c], -R141 ;  /* 0x00008f008cab7a23 */ /* 0x000fe2000001088d */
[----:B------:R-:W5:Y:S01]  /*6420*/  MUFU.EX2 R3, R3 ;  /* 0x0000000300037308 */ /* 0x000f620000000800 */
[----:B-1----:R-:W-:Y:S01]  /*6430*/  F2FP.PACK_AB R7, R149, R134 ;  /* 0x000000869507723e */ /* 0x002fe200000000ff */
[----:B------:R-:W-:Y:S01]  /*6440*/  FFMA.FTZ R151, R150, c[0x0][0x23c], -R151 ;  /* 0x00008f0096977a23 */ /* 0x000fe20000010897 */
[----:B------:R-:W-:Y:S01]  /*6450*/  LDSM.16.MT88.4 R140, [R190+0x13800] ;  /* 0x01380000be8c783b */ /* 0x000fe20000004200 */
[----:B----4-:R-:W-:-:S04]  /*6460*/  FMUL.FTZ R40, R40, R132 ;  /* 0x0000008428287220 */ /* 0x010fc80000410000 */
        /* <DEDUP_REMOVED lines=8> */
[-C--:B------:R-:W-:Y:S02]  /*64f0*/  FMUL.FTZ R47, R47, R3.reuse ;  /* 0x000000032f2f7220 */ /* 0x080fe40000410000 */
[-C--:B------:R-:W-:Y:S01]  /*6500*/  FMUL.FTZ R128, R128, R132.reuse ;  /* 0x0000008480807220 */ /* 0x080fe20000410000 */
[C---:B--2---:R-:W-:Y:S01]  /*6510*/  HMMA.16816.F32 R40, R4.reuse, R12, R40 ;  /* 0x0000000c0428723c */ /* 0x044fe20000001828 */
[-C--:B------:R-:W-:Y:S01]  /*6520*/  FMUL.FTZ R129, R129, R132.reuse ;  /* 0x0000008481817220 */ /* 0x080fe20000410000 */
[----:B------:R-:W-:Y:S01]  /*6530*/  MUFU.EX2 R155, R155 ;  /* 0x0000009b009b7308 */ /* 0x000fe20000000800 */
[-C--:B------:R-:W-:Y:S02]  /*6540*/  FMUL.FTZ R130, R130, R3.reuse ;  /* 0x0000000382827220 */ /* 0x080fe40000410000 */
[-C--:B------:R-:W-:Y:S02]  /*6550*/  FMUL.FTZ R131, R131, R3.reuse ;  /* 0x0000000383837220 */ /* 0x080fe40000410000 */
[-C--:B------:R-:W-:Y:S01]  /*6560*/  FMUL.FTZ R36, R36, R132.reuse ;  /* 0x0000008424247220 */ /* 0x080fe20000410000 */
[----:B------:R-:W-:Y:S01]  /*6570*/  HMMA.16816.F32 R44, R4, R14, R44 ;  /* 0x0000000e042c723c */ /* 0x000fe2000000182c */
[----:B------:R-:W2:Y:S01]  /*6580*/  LDSM.16.MT88.4 R12, [R192+0x14000] ;  /* 0x01400000c00c783b */ /* 0x000ea20000004200 */
        /* <DEDUP_REMOVED lines=19> */
[-C--:B------:R-:W-:Y:S02]  /*66c0*/  FMUL.FTZ R65, R65, R132.reuse ;  /* 0x0000008441417220 */ /* 0x080fe40000410000 */
        /* <DEDUP_REMOVED lines=9> */
[-C--:B------:R-:W-:Y:S02]  /*6760*/  FMUL.FTZ R71, R71, R3.reuse ;  /* 0x0000000347477220 */ /* 0x080fe40000410000 */
[C---:B--2---:R-:W-:Y:S01]  /*6770*/  HMMA.16816.F32 R64, R4.reuse, R12, R64 ;  /* 0x0000000c0440723c */ /* 0x044fe20000001840 */
[-C--:B------:R-:W-:Y:S02]  /*6780*/  FMUL.FTZ R56, R56, R132.reuse ;  /* 0x0000008438387220 */ /* 0x080fe40000410000 */
[-C--:B------:R-:W-:Y:S02]  /*6790*/  FMUL.FTZ R57, R57, R132.reuse ;  /* 0x0000008439397220 */ /* 0x080fe40000410000 */
[-C--:B------:R-:W-:Y:S01]  /*67a0*/  FMUL.FTZ R58, R58, R3.reuse ;  /* 0x000000033a3a7220 */ /* 0x080fe20000410000 */
[----:B------:R-:W-:Y:S01]  /*67b0*/  MUFU.EX2 R161, R161 ;  /* 0x000000a100a17308 */ /* 0x000fe20000000800 */
[----:B------:R-:W-:Y:S01]  /*67c0*/  FMUL.FTZ R59, R59, R3 ;  /* 0x000000033b3b7220 */ /* 0x000fe20000410000 */
[----:B------:R-:W-:Y:S01]  /*67d0*/  HMMA.16816.F32 R68, R4, R14, R68 ;  /* 0x0000000e0444723c */ /* 0x000fe20000001844 */
[----:B------:R-:W2:Y:S01]  /*67e0*/  LDSM.16.MT88.4 R12, [R188+0x14000] ;  /* 0x01400000bc0c783b */ /* 0x000ea20000004200 */
        /* <DEDUP_REMOVED lines=23> */
[-C--:B------:R-:W-:Y:S02]  /*6960*/  FMUL.FTZ R91, R91, R3.reuse ;  /* 0x000000035b5b7220 */ /* 0x080fe40000410000 */
        /* <DEDUP_REMOVED lines=71> */
[-C--:B------:R-:W-:Y:S02]  /*6de0*/  FMUL.FTZ R119, R119, R3.reuse ;  /* 0x0000000377777220 */ /* 0x080fe40000410000 */
[----:B------:R-:W-:Y:S01]  /*6df0*/  FFMA.FTZ R132, R217, R132, R148 ;  /* 0x00000084d9847223 */ /* 0x000fe20000010094 */
[----:B---3--:R-:W-:Y:S01]  /*6e00*/  HMMA.16816.F32 R120, R4, R8, R120 ;  /* 0x000000080478723c */ /* 0x008fe20000001878 */
[----:B------:R-:W-:-:S02]  /*6e10*/  FFMA.FTZ R144, R213, R3, R144 ;  /* 0x00000003d5907223 */ /* 0x000fc40000010090 */
[----:B------:R-:W-:Y:S01]  /*6e20*/  FADD.FTZ R147, R147, R132 ;  /* 0x0000008493937221 */ /* 0x000fe20000010000 */
[----:B------:R-:W-:Y:S01]  /*6e30*/  MOV R132, R230 ;  /* 0x000000e600847202 */ /* 0x000fe20000000f00 */
[----:B------:R-:W-:-:S03]  /*6e40*/  FADD.FTZ R135, R135, R144 ;  /* 0x0000009087877221 */ /* 0x000fc60000010000 */
[----:B------:R-:W-:Y:S01]  /*6e50*/  HMMA.16816.F32 R116, R4, R10, R116 ;  /* 0x0000000a0474723c */ /* 0x000fe20000001874 */
[----:B------:R-:W-:Y:S06]  /*6e60*/  LDSM.16.MT88.4 R8, [R188+0x14800] ;  /* 0x01480000bc08783b */ /* 0x000fec0000004200 */
[----:B-1----:R-:W-:Y:S02]  /*6e70*/  F2FP.PACK_AB R4, R164, R153 ;  /* 0x00000099a404723e */ /* 0x002fe400000000ff */
[----:B-----5:R-:W-:Y:S02]  /*6e80*/  F2FP.PACK_AB R5, R168, R157 ;  /* 0x0000009da805723e */ /* 0x020fe400000000ff */
[----:B------:R-:W-:-:S02]  /*6e90*/  F2FP.PACK_AB R6, R166, R155 ;  /* 0x0000009ba606723e */ /* 0x000fc400000000ff */
[----:B------:R-:W-:-:S07]  /*6ea0*/  F2FP.PACK_AB R7, R170, R159 ;  /* 0x0000009faa07723e */ /* 0x000fce00000000ff */
        /* <DEDUP_REMOVED lines=69> */
[----:B------:R-:W-:Y:S07]  /*7300*/  LDSM.16.MT88.4 R24, [R192+0x15800] ;  /* 0x01580000c018783b */ /* 0x000fee0000004200 */
[C---:B---3--:R-:W-:Y:S08]  /*7310*/  HMMA.16816.F32 R108, R4.reuse, R16, R108 ;  /* 0x00000010046c723c */ /* 0x048ff0000000186c */
[C---:B------:R-:W-:Y:S01]  /*7320*/  HMMA.16816.F32 R112, R4.reuse, R18, R112 ;  /* 0x000000120470723c */ /* 0x040fe20000001870 */
[----:B------:R-:W2:Y:S07]  /*7330*/  LDSM.16.MT88.4 R16, [R188+0x15800] ;  /* 0x01580000bc10783b */ /* 0x000eae0000004200 */
        /* <DEDUP_REMOVED lines=10> */
[C---:B--2---:R-:W-:Y:S07]  /*73e0*/  HMMA.16816.F32 R88, R4.reuse, R16, R88 ;  /* 0x000000100458723c */ /* 0x044fee0000001858 */
[----:B------:R-:W-:Y:S01]  /*73f0*/  FADD.FTZ R16, R134, R135 ;  /* 0x0000008786107221 */ /* 0x000fe20000010000 */
[----:B------:R-:W-:Y:S03]  /*7400*/  HMMA.16816.F32 R64, R4, R24, R64 ;  /* 0x000000180440723c */ /* 0x000fe60000001840 */
[----:B------:R-:W-:-:S04]  /*7410*/  FADD.FTZ R16, R149, R16 ;  /* 0x0000001095107221 */ /* 0x000fc80000010000 */
[----:B------:R-:W-:Y:S01]  /*7420*/  FADD.FTZ R157, R157, R16 ;  /* 0x000000109d9d7221 */ /* 0x000fe20000010000 */
[----:B------:R-:W-:Y:S01]  /*7430*/  HMMA.16816.F32 R68, R4, R26, R68 ;  /* 0x0000001a0444723c */ /* 0x000fe20000001844 */
[----:B------:R-:W2:Y:S02]  /*7440*/  LDSM.16.MT88.4 R24, [R189+0x17800] ;  /* 0x01780000bd18783b */ /* 0x000ea40000004200 */
[----:B------:R-:W-:-:S04]  /*7450*/  FADD.FTZ R168, R168, R157 ;  /* 0x0000009da8a87221 */ /* 0x000fc80000010000 */
[----:B------:R-:W-:Y:S01]  /*7460*/  FADD.FTZ R159, R159, R168 ;  /* 0x000000a89f9f7221 */ /* 0x000fe20000010000 */
[----:B-1----:R-:W-:Y:S03]  /*7470*/  HMMA.16816.F32 R96, R4, R12, R96 ;  /* 0x0000000c0460723c */ /* 0x002fe60000001860 */
[----:B------:R-:W-:-:S04]  /*7480*/  FADD.FTZ R170, R170, R159 ;  /* 0x0000009faaaa7221 */ /* 0x000fc80000010000 */
[----:B------:R-:W-:Y:S01]  /*7490*/  FADD.FTZ R165, R165, R170 ;  /* 0x000000aaa5a57221 */ /* 0x000fe20000010000 */
[----:B------:R-:W-:Y:S01]  /*74a0*/  HMMA.16816.F32 R100, R4, R14, R100 ;  /* 0x0000000e0464723c */ /* 0x000fe20000001864 */
[----:B------:R-:W1:Y:S02]  /*74b0*/  LDSM.16.MT88.4 R12, [R188+0x17800] ;  /* 0x01780000bc0c783b */ /* 0x000e640000004200 */
[----:B------:R-:W-:-:S05]  /*74c0*/  FADD.FTZ R174, R174, R165 ;  /* 0x000000a5aeae7221 */ /* 0x000fca0000010000 */
[C---:B---3--:R-:W-:Y:S07]  /*74d0*/  HMMA.16816.F32 R104, R4.reuse, R8, R104 ;  /* 0x000000080468723c */ /* 0x048fee0000001868 */
[----:B------:R-:W-:Y:S01]  /*74e0*/  FADD.FTZ R8, R146, R147 ;  /* 0x0000009392087221 */ /* 0x000fe20000010000 */
[----:B------:R-:W-:Y:S01]  /*74f0*/  HMMA.16816.F32 R40, R4, R140, R40 ;  /* 0x0000008c0428723c */ /* 0x000fe20000001828 */
[----:B------:R-:W-:Y:S02]  /*7500*/  FADD.FTZ R9, R167, R174 ;  /* 0x000000aea7097221 */ /* 0x000fe40000010000 */
[----:B------:R-:W-:-:S02]  /*7510*/  FADD.FTZ R8, R145, R8 ;  /* 0x0000000891087221 */ /* 0x000fc40000010000 */
[----:B------:R-:W-:Y:S02]  /*7520*/  FADD.FTZ R9, R172, R9 ;  /* 0x00000009ac097221 */ /* 0x000fe40000010000 */
        /* <DEDUP_REMOVED lines=11> */
[----:B------:R-:W-:Y:S03]  /*75e0*/  HMMA.16816.F32 R52, R4, R138, R52 ;  /* 0x0000008a0434723c */ /* 0x000fe60000001834 */
[----:B------:R-:W-:-:S04]  /*75f0*/  FADD.FTZ R226, R226, R161 ;  /* 0x000000a1e2e27221 */ /* 0x000fc80000010000 */
[----:B------:R-:W-:Y:S01]  /*7600*/  FADD.FTZ R3, R163, R226 ;  /* 0x000000e2a3037221 */ /* 0x000fe20000010000 */
[----:B------:R-:W-:Y:S03]  /*7610*/  HMMA.16816.F32 R56, R4, R32, R56 ;  /* 0x000000200438723c */ /* 0x000fe60000001838 */
[----:B------:R-:W-:-:S04]  /*7620*/  FADD.FTZ R3, R224, R3 ;  /* 0x00000003e0037221 */ /* 0x000fc80000010000 */
[----:B------:R-:W-:Y:S01]  /*7630*/  FADD.FTZ R162, R162, R3 ;  /* 0x00000003a2a27221 */ /* 0x000fe20000010000 */
[----:B------:R-:W-:Y:S01]  /*7640*/  HMMA.16816.F32 R60, R4, R34, R60 ;  /* 0x00000022043c723c */ /* 0x000fe2000000183c */
[----:B------:R-:W-:Y:S02]  /*7650*/  MOV R3, R0 ;  /* 0x0000000000037202 */ /* 0x000fe40000000f00 */
[----:B------:R-:W-:-:S04]  /*7660*/  FADD.FTZ R169, R169, R162 ;  /* 0x000000a2a9a97221 */ /* 0x000fc80000010000 */
        /* <DEDUP_REMOVED lines=17> */
[----:B------:R-:W-:Y:S01]  /*7780*/  BAR.SYNC.DEFER_BLOCKING 0x0 ;  /* 0x0000000000007b1d */ /* 0x000fe20000010000 */
[----:B------:R-:W-:-:S04]  /*7790*/  IMAD.WIDE.U32 R8, R229, c[0x0][0x1a0], RZ ;  /* 0x00006800e5087a25 */ /* 0x000fc800078e00ff */
[----:B------:R-:W-:Y:S01]  /*77a0*/  IMAD R4, R4, c[0x0][0x1a0], RZ ;  /* 0x0000680004047a24 */ /* 0x000fe200078e02ff */
[----:B------:R-:W-:-:S03]  /*77b0*/  LEA R5, P0, R8, R214, 0x6 ;  /* 0x000000d608057211 */ /* 0x000fc600078030ff */
[----:B------:R-:W-:Y:S01]  /*77c0*/  IMAD R3, R229, c[0x0][0x1a4], R4 ;  /* 0x00006900e5037a24 */ /* 0x000fe200078e0204 */
[C---:B------:R-:W-:Y:S02]  /*77d0*/  @!P3 LEA R6, P5, R5.reuse, c[0x0][0x170], 0x1 ;  /* 0x00005c000506ba11 */ /* 0x040fe400078a08ff */
[----:B------:R-:W-:Y:S01]  /*77e0*/  @!P2 LEA R10, P4, R5, c[0x0][0x170], 0x1 ;  /* 0x00005c00050aaa11 */ /* 0x000fe200078808ff */
[----:B------:R-:W-:-:S05]  /*77f0*/  IMAD.IADD R3, R9, 0x1, R3 ;  /* 0x0000000109037824 */ /* 0x000fca00078e0203 */
[----:B------:R-:W-:Y:S02]  /*7800*/  LEA.HI.X R4, R8, R219, R3, 0x6, P0 ;  /* 0x000000db08047211 */ /* 0x000fe400000f3403 */
[C---:B------:R-:W-:Y:S02]  /*7810*/  @!P1 LEA R8, P0, R5.reuse, c[0x0][0x170], 0x1 ;  /* 0x00005c0005089a11 */ /* 0x040fe400078008ff */
[C---:B------:R-:W-:Y:S02]  /*7820*/  IADD3 R3, P6, R5.reuse, UR15, RZ ;  /* 0x0000000f05037c10 */ /* 0x040fe4000ffde0ff */
[C-C-:B------:R-:W-:Y:S01]  /*7830*/  @!P3 LEA.HI.X R7, R5.reuse, c[0x0][0x174], R4.reuse, 0x1, P5 ;  /* 0x00005d000507ba11 */ /* 0x140fe200028f0c04 */
[----:B------:R-:W-:Y:S01]  /*7840*/  @P3 STS.128 [R202+0x12000], RZ ;  /* 0x012000ffca003388 */ /* 0x000fe20000000c00 */
[C-C-:B------:R-:W-:Y:S02]  /*7850*/  @!P2 LEA.HI.X R11, R5.reuse, c[0x0][0x174], R4.reuse, 0x1, P4 ;  /* 0x00005d00050baa11 */ /* 0x140fe400020f0c04 */
[----:B------:R-:W-:Y:S01]  /*7860*/  @!P1 LEA.HI.X R9, R5, c[0x0][0x174], R4, 0x1, P0 ;  /* 0x00005d0005099a11 */ /* 0x000fe200000f0c04 */
[----:B------:R-:W-:Y:S01]  /*7870*/  @!PT LDS RZ, [RZ] ;  /* 0x00000000fffff984 */ /* 0x000fe20000000800 */
[----:B------:R-:W-:Y:S01]  /*7880*/  @!PT LDS RZ, [RZ] ;  /* 0x00000000fffff984 */ /* 0x000fe20000000800 */
[----:B------:R-:W-:Y:S01]  /*7890*/  @!PT LDS RZ, [RZ] ;  /* 0x00000000fffff984 */ /* 0x000fe20000000800 */
[----:B------:R1:W-:Y:S01]  /*78a0*/  @!P3 LDGSTS.E.BYPASS.LTC128B.128 [R202+0x12000], [R6.64] ;  /* 0x1200000006cabfae */ /* 0x0003e2000b901d4c */
[----:B------:R-:W-:-:S02]  /*78b0*/  @!P3 LEA R16, P5, R3, c[0x0][0x170], 0x1 ;  /* 0x00005c000310ba11 */ /* 0x000fc400078a08ff */
[----:B------:R-:W-:Y:S01]  /*78c0*/  IADD3.X R4, R4, UR5, RZ, P6, !PT ;  /* 0x0000000504047c10 */ /* 0x000fe2000b7fe4ff */
[----:B------:R-:W-:Y:S01]  /*78d0*/  @P2 STS.128 [R202+0x14000], RZ ;  /* 0x014000ffca002388 */ /* 0x000fe20000000c00 */
[C---:B------:R-:W-:Y:S02]  /*78e0*/  @!P2 LEA R22, P4, R3.reuse, c[0x0][0x170], 0x1 ;  /* 0x00005c000316aa11 */ /* 0x040fe400078808ff */
[C---:B------:R-:W-:Y:S01]  /*78f0*/  @!P1 LEA R20, P0, R3.reuse, c[0x0][0x170], 0x1 ;  /* 0x00005c0003149a11 */ /* 0x040fe200078008ff */
[----:B------:R-:W-:Y:S01]  /*7900*/  @!PT LDS RZ, [RZ] ;  /* 0x00000000fffff984 */ /* 0x000fe20000000800 */
[----:B------:R-:W-:Y:S01]  /*7910*/  @!PT LDS RZ, [RZ] ;  /* 0x00000000fffff984 */ /* 0x000fe20000000800 */
[----:B------:R-:W-:Y:S01]  /*7920*/  @!PT LDS RZ, [RZ] ;  /* 0x00000000fffff984 */ /* 0x000fe20000000800 */
[----:B------:R2:W-:Y:S01]  /*7930*/  @!P2 LDGSTS.E.BYPASS.LTC128B.128 [R202+0x14000], [R10.64+0x80] ;  /* 0x140000800acaafae */ /* 0x0005e2000b901d4c */
[C-C-:B------:R-:W-:Y:S02]  /*7940*/  @!P3 LEA.HI.X R17, R3.reuse, c[0x0][0x174], R4.reuse, 0x1, P5 ;  /* 0x00005d000311ba11 */ /* 0x140fe400028f0c04 */
[C-C-:B------:R-:W-:Y:S01]  /*7950*/  @!P2 LEA.HI.X R23, R3.reuse, c[0x0][0x174], R4.reuse, 0x1, P4 ;  /* 0x00005d000317aa11 */ /* 0x140fe200020f0c04 */
[----:B------:R-:W-:Y:S01]  /*7960*/  @P1 STS.128 [R202+0x16000], RZ ;  /* 0x016000ffca001388 */ /* 0x000fe20000000c00 */
[----:B------:R-:W-:Y:S01]  /*7970*/  @!P1 LEA.HI.X R21, R3, c[0x0][0x174], R4, 0x1, P0 ;  /* 0x00005d0003159a11 */ /* 0x000fe200000f0c04 */
[----:B------:R-:W-:-:S02]  /*7980*/  IMAD R3, R229, 0x40, R216 ;  /* 0x00000040e5037824 */ /* 0x000fc400078e02d8 */
[----:B------:R-:W-:Y:S01]  /*7990*/  @!PT LDS RZ, [RZ] ;  /* 0x00000000fffff984 */ /* 0x000fe20000000800 */
[----:B------:R-:W-:Y:S01]  /*79a0*/  @!PT LDS RZ, [RZ] ;  /* 0x00000000fffff984 */ /* 0x000fe20000000800 */
[----:B------:R-:W-:Y:S01]  /*79b0*/  @!PT LDS RZ, [RZ] ;  /* 0x00000000fffff984 */ /* 0x000fe20000000800 */
[----:B------:R2:W-:Y:S03]  /*79c0*/  @!P1 LDGSTS.E.BYPASS.LTC128B.128 [R202+0x16000], [R8.64+0x100] ;  /* 0x1600010008ca9fae */ /* 0x0005e6000b901d4c */
[C---:B------:R-:W-:Y:S01]  /*79d0*/  ISETP.GE.AND P6, PT, R3.reuse, R228, PT ;  /* 0x000000e40300720c */ /* 0x040fe20003fc6270 */
        /* <DEDUP_REMOVED lines=16> */
[----:B------:R-:W3:Y:S04]  /*7ae0*/  LDSM.16.M88.4 R12, [R197+0xc000] ;  /* 0x00c00000c50c783b */ /* 0x000ee80000000200 */
[----:B------:R-:W5:Y:S04]  /*7af0*/  LDSM.16.M88.4 R140, [R197+0xd000] ;  /* 0x00d00000c58c783b */ /* 0x000f680000000200 */
[----:B------:R-:W2:Y:S04]  /*7b00*/  LDSM.16.M88.4 R148, [R197+0xc800] ;  /* 0x00c80000c594783b */ /* 0x000ea80000000200 */
[----:B------:R-:W-:Y:S04]  /*7b10*/  LDSM.16.M88.4 R168, [R196] ;  /* 0x00000000c4a8783b */ /* 0x000fe80000000200 */
[----:B-1----:R-:W1:Y:S04]  /*7b20*/  LDSM.16.M88.4 R4, [R195] ;  /* 0x00000000c304783b */ /* 0x002e680000000200 */
[----:B------:R-:W1:Y:S04]  /*7b30*/  LDSM.16.M88.4 R156, [R197+0xd800] ;  /* 0x00d80000c59c783b */ /* 0x000e680000000200 */
[----:B------:R-:W1:Y:S04]  /*7b40*/  LDSM.16.M88.4 R132, [R187] ;  /* 0x00000000bb84783b */ /* 0x000e680000000200 */
[----:B------:R-:W1:Y:S04]  /*7b50*/  LDSM.16.M88.4 R32, [R186] ;  /* 0x00000000ba20783b */ /* 0x000e680000000200 */
[----:B------:R-:W-:Y:S04]  /*7b60*/  LDSM.16.M88.4 R160, [R194] ;  /* 0x00000000c2a0783b */ /* 0x000fe80000000200 */
[----:B------:R-:W1:Y:S01]  /*7b70*/  LDSM.16.M88.4 R28, [R191+0xc000] ;  /* 0x00c00000bf1c783b */ /* 0x000e620000000200 */
[C---:B---3--:R-:W-:Y:S03]  /*7b80*/  HMMA.16816.F32 R16, R172.reuse, R12, RZ ;  /* 0x0000000cac10723c */ /* 0x048fe600000018ff */
[----:B------:R-:W3:Y:S04]  /*7b90*/  LDSM.16.M88.4 R220, [R185] ;  /* 0x00000000b9dc783b */ /* 0x000ee80000000200 */
[----:B----4-:R-:W4:Y:S01]  /*7ba0*/  LDSM.16.M88.4 R20, [R191+0xc800] ;  /* 0x00c80000bf14783b */ /* 0x010f220000000200 */
[C---:B------:R-:W-:Y:S03]  /*7bb0*/  HMMA.16816.F32 R12, R172.reuse, R14, RZ ;  /* 0x0000000eac0c723c */ /* 0x040fe600000018ff */
[----:B--2---:R-:W2:Y:S04]  /*7bc0*/  LDSM.16.M88.4 R8, [R191+0xd000] ;  /* 0x00d00000bf08783b */ /* 0x004ea80000000200 */
[----:B------:R-:W-:Y:S01]  /*7bd0*/  LDSM.16.M88.4 R24, [R193] ;  /* 0x00000000c118783b */ /* 0x000fe20000000200 */
[C---:B-----5:R-:W-:Y:S03]  /*7be0*/  HMMA.16816.F32 R144, R172.reuse, R140, RZ ;  /* 0x0000008cac90723c */ /* 0x060fe600000018ff */
[----:B------:R-:W-:Y:S04]  /*7bf0*/  LDSM.16.M88.4 R224, [R191+0xd800] ;  /* 0x00d80000bfe0783b */ /* 0x000fe80000000200 */
[----:B------:R-:W-:Y:S01]  /*7c00*/  LDSM.16.M88.4 R164, [R184+0x1800] ;  /* 0x00180000b8a4783b */ /* 0x000fe20000000200 */
[C---:B------:R-:W-:Y:S03]  /*7c10*/  HMMA.16816.F32 R152, R172.reuse, R148, RZ ;  /* 0x00000094ac98723c */ /* 0x040fe600000018ff */
[----:B------:R-:W0:Y:S05]  /*7c20*/  LDGDEPBAR ;  /* 0x00000000000079af */ /* 0x000e2a0000000000 */
[C---:B------:R-:W-:Y:S08]  /*7c30*/  HMMA.16816.F32 R140, R172.reuse, R142, RZ ;  /* 0x0000008eac8c723c */ /* 0x040ff000000018ff */
[----:B------:R-:W-:Y:S08]  /*7c40*/  HMMA.16816.F32 R148, R172, R150, RZ ;  /* 0x00000096ac94723c */ /* 0x000ff000000018ff */
[C---:B-1----:R-:W-:Y:S08]  /*7c50*/  HMMA.16816.F32 R16, R168.reuse, R4, R16 ;  /* 0x00000004a810723c */ /* 0x042ff00000001810 */
[----:B------:R-:W-:Y:S01]  /*7c60*/  HMMA.16816.F32 R12, R168, R6, R12 ;  /* 0x00000006a80c723c */ /* 0x000fe2000000180c */
[----:B------:R-:W1:Y:S07]  /*7c70*/  LDSM.16.M88.4 R4, [R184] ;  /* 0x00000000b804783b */ /* 0x000e6e0000000200 */
[----:B------:R-:W-:Y:S08]  /*7c80*/  HMMA.16816.F32 R136, R172, R156, RZ ;  /* 0x0000009cac88723c */ /* 0x000ff000000018ff */
[C---:B------:R-:W-:Y:S08]  /*7c90*/  HMMA.16816.F32 R152, R168.reuse, R132, R152 ;  /* 0x00000084a898723c */ /* 0x040ff00000001898 */
[C---:B------:R-:W-:Y:S08]  /*7ca0*/  HMMA.16816.F32 R144, R168.reuse, R32, R144 ;  /* 0x00000020a890723c */ /* 0x040ff00000001890 */
[----:B------:R-:W-:Y:S01]  /*7cb0*/  HMMA.16816.F32 R140, R168, R34, R140 ;  /* 0x00000022a88c723c */ /* 0x000fe2000000188c */
[----:B------:R-:W-:Y:S07]  /*7cc0*/  LDSM.16.M88.4 R32, [R184+0x1000] ;  /* 0x00100000b820783b */ /* 0x000fee0000000200 */
[----:B------:R-:W-:Y:S01]  /*7cd0*/  HMMA.16816.F32 R172, R172, R158, RZ ;  /* 0x0000009eacac723c */ /* 0x000fe200000018ff */
[----:B------:R-:W-:Y:S07]  /*7ce0*/  LDSM.16.M88.4 R156, [R198+0x4000] ;  /* 0x00400000c69c783b */ /* 0x000fee0000000200 */
[----:B------:R-:W-:Y:S01]  /*7cf0*/  HMMA.16816.F32 R148, R168, R134, R148 ;  /* 0x00000086a894723c */ /* 0x000fe20000001894 */
[----:B------:R-:W5:Y:S07]  /*7d00*/  LDSM.16.M88.4 R132, [R184+0x800] ;  /* 0x00080000b884783b */ /* 0x000f6e0000000200 */
[C---:B------:R-:W-:Y:S08]  /*7d10*/  HMMA.16816.F32 R16, R160.reuse, R28, R16 ;  /* 0x0000001ca010723c */ /* 0x040ff00000001810 */
[----:B------:R-:W-:Y:S01]  /*7d20*/  HMMA.16816.F32 R12, R160, R30, R12 ;  /* 0x0000001ea00c723c */ /* 0x000fe2000000180c */
[----:B------:R-:W1:Y:S07]  /*7d30*/  LDSM.16.M88.4 R28, [R197+0xe000] ;  /* 0x00e00000c51c783b */ /* 0x000e6e0000000200 */
[----:B---3--:R-:W-:Y:S08]  /*7d40*/  HMMA.16816.F32 R136, R168, R220, R136 ;  /* 0x000000dca888723c */ /* 0x008ff00000001888 */
[C---:B----4-:R-:W-:Y:S08]  /*7d50*/  HMMA.16816.F32 R152, R160.reuse, R20, R152 ;  /* 0x00000014a098723c */ /* 0x050ff00000001898 */
[C---:B--2---:R-:W-:Y:S08]  /*7d60*/  HMMA.16816.F32 R144, R160.reuse, R8, R144 ;  /* 0x00000008a090723c */ /* 0x044ff00000001890 */
[----:B------:R-:W-:Y:S01]  /*7d70*/  HMMA.16816.F32 R140, R160, R10, R140 ;  /* 0x0000000aa08c723c */ /* 0x000fe2000000188c */
[----:B------:R-:W-:Y:S07]  /*7d80*/  LDSM.16.M88.4 R8, [R197+0xf000] ;  /* 0x00f00000c508783b */ /* 0x000fee0000000200 */
[----:B------:R-:W-:Y:S01]  /*7d90*/  HMMA.16816.F32 R172, R168, R222, R172 ;  /* 0x000000dea8ac723c */ /* 0x000fe200000018ac */
[----:B------:R-:W-:Y:S04]  /*7da0*/  LDSM.16.M88.4 R168, [R196+0x4000] ;  /* 0x00400000c4a8783b */ /* 0x000fe80000000200 */
[----:B------:R-:W-:Y:S03]  /*7db0*/  LDSM.16.M88.4 R220, [R197+0xf800] ;  /* 0x00f80000c5dc783b */ /* 0x000fe60000000200 */
[----:B------:R-:W-:Y:S01]  /*7dc0*/  HMMA.16816.F32 R148, R160, R22, R148 ;  /* 0x00000016a094723c */ /* 0x000fe20000001894 */
[----:B------:R-:W2:Y:S07]  /*7dd0*/  LDSM.16.M88.4 R20, [R197+0xe800] ;  /* 0x00e80000c514783b */ /* 0x000eae0000000200 */
[C---:B-1----:R-:W-:Y:S08]  /*7de0*/  HMMA.16816.F32 R16, R24.reuse, R4, R16 ;  /* 0x000000041810723c */ /* 0x042ff00000001810 */
[----:B------:R-:W-:Y:S01]  /*7df0*/  HMMA.16816.F32 R12, R24, R6, R12 ;  /* 0x00000006180c723c */ /* 0x000fe2000000180c */
[----:B------:R-:W1:Y:S07]  /*7e00*/  LDSM.16.M88.4 R4, [R183] ;  /* 0x00000000b704783b */ /* 0x000e6e0000000200 */
[----:B------:R-:W-:Y:S08]  /*7e10*/  HMMA.16816.F32 R136, R160, R224, R136 ;  /* 0x000000e0a088723c */ /* 0x000ff00000001888 */
[C---:B-----5:R-:W-:Y:S08]  /*7e20*/  HMMA.16816.F32 R152, R24.reuse, R132, R152 ;  /* 0x000000841898723c */ /* 0x060ff00000001898 */
[C---:B------:R-:W-:Y:S08]  /*7e30*/  HMMA.16816.F32 R144, R24.reuse, R32, R144 ;  /* 0x000000201890723c */ /* 0x040ff00000001890 */
[----:B------:R-:W-:Y:S01]  /*7e40*/  HMMA.16816.F32 R140, R24, R34, R140 ;  /* 0x00000022188c723c */ /* 0x000fe2000000188c */
[----:B------:R-:W-:Y:S07]  /*7e50*/  LDSM.16.M88.4 R32, [R181] ;  /* 0x00000000b520783b */ /* 0x000fee0000000200 */
[----:B------:R-:W-:Y:S01]  /*7e60*/  HMMA.16816.F32 R172, R160, R226, R172 ;  /* 0x000000e2a0ac723c */ /* 0x000fe200000018ac */
[----:B------:R-:W-:Y:S04]  /*7e70*/  LDSM.16.M88.4 R160, [R194+0x4000] ;  /* 0x00400000c2a0783b */ /* 0x000fe80000000200 */
[----:B------:R-:W-:Y:S03]  /*7e80*/  LDSM.16.M88.4 R224, [R180] ;  /* 0x00000000b4e0783b */ /* 0x000fe60000000200 */
[----:B------:R-:W-:Y:S01]  /*7e90*/  HMMA.16816.F32 R148, R24, R134, R148 ;  /* 0x000000861894723c */ /* 0x000fe20000001894 */
[----:B------:R-:W3:Y:S07]  /*7ea0*/  LDSM.16.M88.4 R132, [R182] ;  /* 0x00000000b684783b */ /* 0x000eee0000000200 */
[C---:B------:R-:W-:Y:S08]  /*7eb0*/  HMMA.16816.F32 R16, R156.reuse, R28, R16 ;  /* 0x0000001c9c10723c */ /* 0x040ff00000001810 */
[----:B------:R-:W-:Y:S01]  /*7ec0*/  HMMA.16816.F32 R12, R156, R30, R12 ;  /* 0x0000001e9c0c723c */ /* 0x000fe2000000180c */
[----:B------:R-:W4:Y:S07]  /*7ed0*/  LDSM.16.M88.4 R28, [R191+0xe000] ;  /* 0x00e00000bf1c783b */ /* 0x000f2e0000000200 */
[----:B------:R-:W-:Y:S08]  /*7ee0*/  HMMA.16816.F32 R136, R24, R164, R136 ;  /* 0x000000a41888723c */ /* 0x000ff00000001888 */
[C---:B--2---:R-:W-:Y:S08]  /*7ef0*/  HMMA.16816.F32 R152, R156.reuse, R20, R152 ;  /* 0x000000149c98723c */ /* 0x044ff00000001898 */
[C---:B------:R-:W-:Y:S08]  /*7f00*/  HMMA.16816.F32 R144, R156.reuse, R8, R144 ;  /* 0x000000089c90723c */ /* 0x040ff00000001890 */
        /* <DEDUP_REMOVED lines=9> */
[----:B------:R-:W1:Y:S07]  /*7fa0*/  LDSM.16.M88.4 R4, [R184+0x2000] ;  /* 0x00200000b804783b */ /* 0x000e6e0000000200 */
[----:B------:R-:W-:Y:S08]  /*7fb0*/  HMMA.16816.F32 R136, R156, R220, R136 ;  /* 0x000000dc9c88723c */ /* 0x000ff00000001888 */
[C---:B---3--:R-:W-:Y:S08]  /*7fc0*/  HMMA.16816.F32 R152, R168.reuse, R132, R152 ;  /* 0x00000084a898723c */ /* 0x048ff00000001898 */
[C---:B------:R-:W-:Y:S08]  /*7fd0*/  HMMA.16816.F32 R144, R168.reuse, R32, R144 ;  /* 0x00000020a890723c */ /* 0x040ff00000001890 */
[----:B------:R-:W-:Y:S01]  /*7fe0*/  HMMA.16816.F32 R140, R168, R34, R140 ;  /* 0x00000022a88c723c */ /* 0x000fe2000000188c */
[----:B------:R-:W-:Y:S07]  /*7ff0*/  LDSM.16.M88.4 R32, [R197+0x10000] ;  /* 0x01000000c520783b */ /* 0x000fee0000000200 */
[----:B------:R-:W-:Y:S01]  /*8000*/  HMMA.16816.F32 R172, R156, R222, R172 ;  /* 0x000000de9cac723c */ /* 0x000fe200000018ac */
[----:B------:R-:W3:Y:S04]  /*8010*/  LDSM.16.M88.4 R156, [R184+0x2800] ;  /* 0x00280000b89c783b */ /* 0x000ee80000000200 */
[----:B------:R-:W-:Y:S03]  /*8020*/  LDSM.16.M88.4 R220, [R198+0x8000] ;  /* 0x00800000c6dc783b */ /* 0x000fe60000000200 */
[----:B------:R-:W-:Y:S01]  /*8030*/  HMMA.16816.F32 R148, R168, R134, R148 ;  /* 0x00000086a894723c */ /* 0x000fe20000001894 */
[----:B------:R-:W5:Y:S07]  /*8040*/  LDSM.16.M88.4 R132, [R184+0x3000] ;  /* 0x00300000b884783b */ /* 0x000f6e0000000200 */
[C---:B----4-:R-:W-:Y:S08]  /*8050*/  HMMA.16816.F32 R16, R160.reuse, R28, R16 ;  /* 0x0000001ca010723c */ /* 0x050ff00000001810 */
        /* <DEDUP_REMOVED lines=16> */
[C---:B---3--:R-:W-:Y:S08]  /*8160*/  HMMA.16816.F32 R152, R24.reuse, R156, R152 ;  /* 0x0000009c1898723c */ /* 0x048ff00000001898 */
[C---:B-----5:R-:W-:Y:S08]  /*8170*/  HMMA.16816.F32 R144, R24.reuse, R132, R144 ;  /* 0x000000841890723c */ /* 0x060ff00000001890 */
[----:B------:R-:W-:Y:S01]  /*8180*/  HMMA.16816.F32 R140, R24, R134, R140 ;  /* 0x00000086188c723c */ /* 0x000fe2000000188c */
[----:B------:R-:W-:Y:S07]  /*8190*/  LDSM.16.M88.4 R132, [R194+0x8000] ;  /* 0x00800000c284783b */ /* 0x000fee0000000200 */
[----:B------:R-:W-:Y:S01]  /*81a0*/  HMMA.16816.F32 R172, R160, R166, R172 ;  /* 0x000000a6a0ac723c */ /* 0x000fe200000018ac */
[----:B------:R-:W3:Y:S04]  /*81b0*/  LDSM.16.M88.4 R164, [R178] ;  /* 0x00000000b2a4783b */ /* 0x000ee80000000200 */
[----:B------:R-:W5:Y:S03]  /*81c0*/  LDSM.16.M88.4 R160, [R177] ;  /* 0x00000000b1a0783b */ /* 0x000f660000000200 */
[----:B------:R-:W-:Y:S01]  /*81d0*/  HMMA.16816.F32 R148, R24, R158, R148 ;  /* 0x0000009e1894723c */ /* 0x000fe20000001894 */
[----:B------:R-:W-:Y:S07]  /*81e0*/  LDSM.16.M88.4 R156, [R176] ;  /* 0x00000000b09c783b */ /* 0x000fee0000000200 */
[C---:B------:R-:W-:Y:S08]  /*81f0*/  HMMA.16816.F32 R16, R220.reuse, R32, R16 ;  /* 0x00000020dc10723c */ /* 0x040ff00000001810 */
[----:B------:R-:W-:Y:S01]  /*8200*/  HMMA.16816.F32 R12, R220, R34, R12 ;  /* 0x00000022dc0c723c */ /* 0x000fe2000000180c */
[----:B------:R-:W1:Y:S07]  /*8210*/  LDSM.16.M88.4 R32, [R191+0x10000] ;  /* 0x01000000bf20783b */ /* 0x000e6e0000000200 */
[----:B----4-:R-:W-:Y:S08]  /*8220*/  HMMA.16816.F32 R136, R24, R28, R136 ;  /* 0x0000001c1888723c */ /* 0x010ff00000001888 */
[C---:B--2---:R-:W-:Y:S08]  /*8230*/  HMMA.16816.F32 R152, R220.reuse, R20, R152 ;  /* 0x00000014dc98723c */ /* 0x044ff00000001898 */
[C---:B------:R-:W-:Y:S08]  /*8240*/  HMMA.16816.F32 R144, R220.reuse, R8, R144 ;  /* 0x00000008dc90723c */ /* 0x040ff00000001890 */
[----:B------:R-:W-:Y:S01]  /*8250*/  HMMA.16816.F32 R140, R220, R10, R140 ;  /* 0x0000000adc8c723c */ /* 0x000fe2000000188c */
[----:B------:R-:W-:Y:S07]  /*8260*/  LDSM.16.M88.4 R8, [R193+0x8000] ;  /* 0x00800000c108783b */ /* 0x000fee0000000200 */
[----:B------:R-:W-:Y:S01]  /*8270*/  HMMA.16816.F32 R172, R24, R30, R172 ;  /* 0x0000001e18ac723c */ /* 0x000fe200000018ac */
[----:B------:R-:W2:Y:S04]  /*8280*/  LDSM.16.M88.4 R28, [R191+0x10800] ;  /* 0x01080000bf1c783b */ /* 0x000ea80000000200 */
[----:B------:R-:W4:Y:S03]  /*8290*/  LDSM.16.M88.4 R24, [R191+0x11000] ;  /* 0x01100000bf18783b */ /* 0x000f260000000200 */
[----:B------:R-:W-:Y:S01]  /*82a0*/  HMMA.16816.F32 R148, R220, R22, R148 ;  /* 0x00000016dc94723c */ /* 0x000fe20000001894 */
[----:B------:R-:W-:Y:S07]  /*82b0*/  LDSM.16.M88.4 R20, [R191+0x11800] ;  /* 0x01180000bf14783b */ /* 0x000fee0000000200 */
[C---:B-1----:R-:W-:Y:S08]  /*82c0*/  HMMA.16816.F32 R16, R168.reuse, R4, R16 ;  /* 0x00000004a810723c */ /* 0x042ff00000001810 */
[----:B------:R-:W-:Y:S01]  /*82d0*/  HMMA.16816.F32 R12, R168, R6, R12 ;  /* 0x00000006a80c723c */ /* 0x000fe2000000180c */
[----:B------:R-:W1:Y:S07]  /*82e0*/  LDSM.16.M88.4 R4, [R184+0x4000] ;  /* 0x00400000b804783b */ /* 0x000e6e0000000200 */
[----:B------:R-:W-:Y:S08]  /*82f0*/  HMMA.16816.F32 R136, R220, R224, R136 ;  /* 0x000000e0dc88723c */ /* 0x000ff00000001888 */
[C---:B---3--:R-:W-:Y:S08]  /*8300*/  HMMA.16816.F32 R152, R168.reuse, R164, R152 ;  /* 0x000000a4a898723c */ /* 0x048ff00000001898 */
[C---:B-----5:R-:W-:Y:S08]  /*8310*/  HMMA.16816.F32 R144, R168.reuse, R160, R144 ;  /* 0x000000a0a890723c */ /* 0x060ff00000001890 */
[----:B------:R-:W-:Y:S01]  /*8320*/  HMMA.16816.F32 R140, R168, R162, R140 ;  /* 0x000000a2a88c723c */ /* 0x000fe2000000188c */
[----:B------:R-:W3:Y:S07]  /*8330*/  LDSM.16.M88.4 R160, [R184+0x4800] ;  /* 0x00480000b8a0783b */ /* 0x000eee0000000200 */
[----:B------:R-:W-:Y:S08]  /*8340*/  HMMA.16816.F32 R172, R220, R226, R172 ;  /* 0x000000e2dcac723c */ /* 0x000ff000000018ac */
[----:B------:R-:W-:Y:S08]  /*8350*/  HMMA.16816.F32 R148, R168, R166, R148 ;  /* 0x000000a6a894723c */ /* 0x000ff00000001894 */
[C---:B------:R-:W-:Y:S08]  /*8360*/  HMMA.16816.F32 R16, R132.reuse, R32, R16 ;  /* 0x000000208410723c */ /* 0x040ff00000001810 */
[----:B------:R-:W-:Y:S08]  /*8370*/  HMMA.16816.F32 R12, R132, R34, R12 ;  /* 0x00000022840c723c */ /* 0x000ff0000000180c */
[----:B------:R-:W-:Y:S08]  /*8380*/  HMMA.16816.F32 R136, R168, R156, R136 ;  /* 0x0000009ca888723c */ /* 0x000ff00000001888 */
[C---:B--2---:R-:W-:Y:S07]  /*8390*/  HMMA.16816.F32 R152, R132.reuse, R28, R152 ;  /* 0x0000001c8498723c */ /* 0x044fee0000001898 */
[----:B------:R-:W-:Y:S01]  /*83a0*/  IADD3 R29, R3, 0x21, RZ ;  /* 0x00000021031d7810 */ /* 0x000fe20007ffe0ff */
[C---:B----4-:R-:W-:Y:S08]  /*83b0*/  HMMA.16816.F32 R144, R132.reuse, R24, R144 ;  /* 0x000000188490723c */ /* 0x050ff00000001890 */
[----:B------:R-:W-:Y:S01]  /*83c0*/  HMMA.16816.F32 R140, R132, R26, R140 ;  /* 0x0000001a848c723c */ /* 0x000fe2000000188c */
[----:B------:R-:W2:Y:S07]  /*83d0*/  LDSM.16.M88.4 R24, [R184+0x5000] ;  /* 0x00500000b818783b */ /* 0x000eae0000000200 */
[----:B------:R-:W-:Y:S08]  /*83e0*/  HMMA.16816.F32 R172, R168, R158, R172 ;  /* 0x0000009ea8ac723c */ /* 0x000ff000000018ac */
[----:B------:R-:W-:Y:S08]  /*83f0*/  HMMA.16816.F32 R148, R132, R30, R148 ;  /* 0x0000001e8494723c */ /* 0x000ff00000001894 */
[C---:B-1----:R-:W-:Y:S08]  /*8400*/  HMMA.16816.F32 R16, R8.reuse, R4, R16 ;  /* 0x000000040810723c */ /* 0x042ff00000001810 */
[----:B------:R-:W-:Y:S01]  /*8410*/  HMMA.16816.F32 R12, R8, R6, R12 ;  /* 0x00000006080c723c */ /* 0x000fe2000000180c */
[----:B------:R-:W1:Y:S01]  /*8420*/  LDSM.16.M88.4 R4, [R184+0x5800] ;  /* 0x00580000b804783b */ /* 0x000e620000000200 */
[----:B------:R-:W-:-:S06]  /*8430*/  DEPBAR.LE SB0, 0x0 ;  /* 0x000080000000791a */ /* 0x000fcc0000000000 */
[----:B------:R-:W-:Y:S07]  /*8440*/  HMMA.16816.F32 R136, R132, R20, R136 ;  /* 0x000000148488723c */ /* 0x000fee0000001888 */
[----:B------:R-:W-:Y:S01]  /*8450*/  IADD3 R21, R3, 0x1, RZ ;  /* 0x0000000103157810 */ /* 0x000fe20007ffe0ff */
[----:B---3--:R-:W-:Y:S01]  /*8460*/  HMMA.16816.F32 R152, R8, R160, R152 ;  /* 0x000000a00898723c */ /* 0x008fe20000001898 */
[----:B------:R-:W-:Y:S01]  /*8470*/  FSEL R16, R16, -INF , !P6 ;  /* 0xff80000010107808 */ /* 0x000fe20007000000 */
[----:B------:R-:W-:Y:S01]  /*8480*/  BAR.SYNC.DEFER_BLOCKING 0x0 ;  /* 0x0000000000007b1d */ /* 0x000fe20000010000 */
[----:B------:R-:W-:-:S02]  /*8490*/  ISETP.GE.AND P4, PT, R21, R228, PT ;  /* 0x000000e41500720c */ /* 0x000fc40003f86270 */
[-C--:B------:R-:W-:Y:S02]  /*84a0*/  ISETP.GE.AND P0, PT, R21, R2.reuse, PT ;  /* 0x000000021500720c */ /* 0x080fe40003f06270 */
[----:B------:R-:W-:Y:S01]  /*84b0*/  FSEL R30, R17, -INF , !P4 ;  /* 0xff800000111e7808 */ /* 0x000fe20006000000 */
[----:B------:R-:W-:Y:S01]  /*84c0*/  HMMA.16816.F32 R172, R132, R22, R172 ;  /* 0x0000001684ac723c */ /* 0x000fe200000018ac */
[C---:B------:R-:W-:Y:S02]  /*84d0*/  ISETP.GE.AND P4, PT, R3.reuse, R2, PT ;  /* 0x000000020300720c */ /* 0x040fe40003f86270 */
[C---:B------:R-:W-:Y:S02]  /*84e0*/  IADD3 R21, R3.reuse, 0x10, RZ ;  /* 0x0000001003157810 */ /* 0x040fe40007ffe0ff */
[----:B------:R-:W-:Y:S02]  /*84f0*/  FSEL R17, R18, -INF , !P4 ;  /* 0xff80000012117808 */ /* 0x000fe40006000000 */
[----:B------:R-:W-:Y:S01]  /*8500*/  IADD3 R23, R3, 0x8, RZ ;  /* 0x0000000803177810 */ /* 0x000fe20007ffe0ff */
[----:B------:R-:W-:Y:S01]  /*8510*/  HMMA.16816.F32 R148, R8, R162, R148 ;  /* 0x000000a20894723c */ /* 0x000fe20000001894 */
[----:B------:R-:W-:-:S02]  /*8520*/  FSEL R19, R19, -INF , !P0 ;  /* 0xff80000013137808 */ /* 0x000fc40004000000 */
[C---:B------:R-:W-:Y:S02]  /*8530*/  ISETP.GE.AND P5, PT, R23.reuse, R228, PT ;  /* 0x000000e41700720c */ /* 0x040fe40003fa6270 */
[----:B------:R-:W-:Y:S02]  /*8540*/  ISETP.GE.AND P6, PT, R23, R2, PT ;  /* 0x000000021700720c */ /* 0x000fe40003fc6270 */
[----:B------:R-:W-:Y:S01]  /*8550*/  IADD3 R23, R3, 0x9, RZ ;  /* 0x0000000903177810 */ /* 0x000fe20007ffe0ff */
[----:B--2---:R-:W-:Y:S01]  /*8560*/  HMMA.16816.F32 R144, R8, R24, R144 ;  /* 0x000000180890723c */ /* 0x004fe20000001890 */
[----:B------:R-:W-:Y:S02]  /*8570*/  FSEL R12, R12, -INF , !P5 ;  /* 0xff8000000c0c7808 */ /* 0x000fe40006800000 */
[C---:B------:R-:W-:Y:S02]  /*8580*/  ISETP.GE.AND P5, PT, R23.reuse, R228, PT ;  /* 0x000000e41700720c */ /* 0x040fe40003fa6270 */
[----:B------:R-:W-:-:S02]  /*8590*/  ISETP.GE.AND P4, PT, R23, R2, PT ;  /* 0x000000021700720c */ /* 0x000fc40003f86270 */
[----:B------:R-:W-:Y:S01]  /*85a0*/  IADD3 R23, R3, 0x11, RZ ;  /* 0x0000001103177810 */ /* 0x000fe20007ffe0ff */
[C---:B------:R-:W-:Y:S01]  /*85b0*/  HMMA.16816.F32 R140, R8.reuse, R26, R140 ;  /* 0x0000001a088c723c */ /* 0x040fe2000000188c */
[----:B------:R-:W-:Y:S02]  /*85c0*/  FSEL R18, R13, -INF , !P5 ;  /* 0xff8000000d127808 */ /* 0x000fe40006800000 */
[----:B------:R-:W-:Y:S02]  /*85d0*/  FSEL R13, R14, -INF , !P6 ;  /* 0xff8000000e0d7808 */ /* 0x000fe40007000000 */
[C---:B------:R-:W-:Y:S02]  /*85e0*/  ISETP.GE.AND P5, PT, R21.reuse, R228, PT ;  /* 0x000000e41500720c */ /* 0x040fe40003fa6270 */
[----:B------:R-:W-:Y:S01]  /*85f0*/  ISETP.GE.AND P0, PT, R21, R2, PT ;  /* 0x000000021500720c */ /* 0x000fe20003f06270 */
[----:B-1----:R-:W-:Y:S01]  /*8600*/  HMMA.16816.F32 R136, R8, R4, R136 ;  /* 0x000000040888723c */ /* 0x002fe20000001888 */
[----:B------:R-:W-:-:S02]  /*8610*/  ISETP.GE.AND P6, PT, R23, R228, PT ;  /* 0x000000e41700720c */ /* 0x000fc40003fc6270 */
[----:B------:R-:W-:Y:S02]  /*8620*/  IADD3 R21, R3, 0x18, RZ ;  /* 0x0000001803157810 */ /* 0x000fe40007ffe0ff */
[----:B------:R-:W-:Y:S02]  /*8630*/  FSEL R28, R152, -INF , !P5 ;  /* 0xff800000981c7808 */ /* 0x000fe40006800000 */
[----:B------:R-:W-:Y:S01]  /*8640*/  FSEL R24, R153, -INF , !P6 ;  /* 0xff80000099187808 */ /* 0x000fe20007000000 */
[----:B------:R-:W-:Y:S01]  /*8650*/  HMMA.16816.F32 R172, R8, R6, R172 ;  /* 0x0000000608ac723c */ /* 0x000fe200000018ac */
[C---:B------:R-:W-:Y:S02]  /*8660*/  ISETP.GE.AND P5, PT, R21.reuse, R228, PT ;  /* 0x000000e41500720c */ /* 0x040fe40003fa6270 */
[----:B------:R-:W-:Y:S02]  /*8670*/  ISETP.GE.AND P6, PT, R21, R2, PT ;  /* 0x000000021500720c */ /* 0x000fe40003fc6270 */
[----:B------:R-:W-:-:S02]  /*8680*/  IADD3 R21, R3, 0x19, RZ ;  /* 0x0000001903157810 */ /* 0x000fc40007ffe0ff */
[----:B------:R-:W-:Y:S02]  /*8690*/  FSEL R15, R15, -INF , !P4 ;  /* 0xff8000000f0f7808 */ /* 0x000fe40006000000 */
[----:B------:R-:W-:Y:S02]  /*86a0*/  FSEL R22, R148, -INF , !P5 ;  /* 0xff80000094167808 */ /* 0x000fe40006800000 */
[----:B------:R-:W-:Y:S02]  /*86b0*/  ISETP.GE.AND P4, PT, R23, R2, PT ;  /* 0x000000021700720c */ /* 0x000fe40003f86270 */
[----:B------:R-:W-:Y:S02]  /*86c0*/  ISETP.GE.AND P5, PT, R21, R228, PT ;  /* 0x000000e41500720c */ /* 0x000fe40003fa6270 */
[----:B------:R-:W-:Y:S02]  /*86d0*/  IADD3 R23, R3, 0x20, RZ ;  /* 0x0000002003177810 */ /* 0x000fe40007ffe0ff */
[----:B------:R-:W-:-:S02]  /*86e0*/  FSEL R25, R155, -INF , !P4 ;  /* 0xff8000009b197808 */ /* 0x000fc40006000000 */
[----:B------:R-:W-:Y:S02]  /*86f0*/  FSEL R20, R149, -INF , !P5 ;  /* 0xff80000095147808 */ /* 0x000fe40006800000 */
[C---:B------:R-:W-:Y:S02]  /*8700*/  ISETP.GE.AND P4, PT, R23.reuse, R228, PT ;  /* 0x000000e41700720c */ /* 0x040fe40003f86270 */
[----:B------:R-:W-:Y:S02]  /*8710*/  ISETP.GE.AND P5, PT, R23, R2, PT ;  /* 0x000000021700720c */ /* 0x000fe40003fa6270 */
[----:B------:R-:W-:Y:S02]  /*8720*/  FSEL R23, R150, -INF , !P6 ;  /* 0xff80000096177808 */ /* 0x000fe40007000000 */
[----:B------:R-:W-:Y:S02]  /*8730*/  ISETP.GE.AND P6, PT, R29, R228, PT ;  /* 0x000000e41d00720c */ /* 0x000fe40003fc6270 */
[----:B------:R-:W-:-:S02]  /*8740*/  IADD3 R5, R3, 0x28, RZ ;  /* 0x0000002803057810 */ /* 0x000fc40007ffe0ff */
[----:B------:R-:W-:Y:S02]  /*8750*/  FSEL R164, R144, -INF , !P4 ;  /* 0xff80000090a47808 */ /* 0x000fe40006000000 */
[----:B------:R-:W-:Y:S02]  /*8760*/  FSEL R166, R145, -INF , !P6 ;  /* 0xff80000091a67808 */ /* 0x000fe40007000000 */
[C---:B------:R-:W-:Y:S02]  /*8770*/  ISETP.GE.AND P4, PT, R5.reuse, R228, PT ;  /* 0x000000e40500720c */ /* 0x040fe40003f86270 */
[----:B------:R-:W-:Y:S02]  /*8780*/  ISETP.GE.AND P6, PT, R5, R2, PT ;  /* 0x000000020500720c */ /* 0x000fe40003fc6270 */
[----:B------:R-:W-:Y:S02]  /*8790*/  IADD3 R5, R3, 0x29, RZ ;  /* 0x0000002903057810 */ /* 0x000fe40007ffe0ff */
[----:B------:R-:W-:-:S02]  /*87a0*/  FSEL R27, R154, -INF , !P0 ;  /* 0xff8000009a1b7808 */ /* 0x000fc40004000000 */
[----:B------:R-:W-:Y:S02]  /*87b0*/  FSEL R170, R140, -INF , !P4 ;  /* 0xff8000008caa7808 */ /* 0x000fe40006000000 */
[----:B------:R-:W-:Y:S02]  /*87c0*/  ISETP.GE.AND P0, PT, R21, R2, PT ;  /* 0x000000021500720c */ /* 0x000fe40003f06270 */
[----:B------:R-:W-:Y:S02]  /*87d0*/  ISETP.GE.AND P4, PT, R5, R228, PT ;  /* 0x000000e40500720c */ /* 0x000fe40003f86270 */
[----:B------:R-:W-:Y:S02]  /*87e0*/  IADD3 R7, R3, 0x30, RZ ;  /* 0x0000003003077810 */ /* 0x000fe40007ffe0ff */
[----:B------:R-:W-:Y:S02]  /*87f0*/  FSEL R21, R151, -INF , !P0 ;  /* 0xff80000097157808 */ /* 0x000fe40004000000 */
[----:B------:R-:W-:-:S02]  /*8800*/  FSEL R168, R141, -INF , !P4 ;  /* 0xff8000008da87808 */ /* 0x000fc40006000000 */
[-C--:B------:R-:W-:Y:S02]  /*8810*/  ISETP.GE.AND P0, PT, R29, R2.reuse, PT ;  /* 0x000000021d00720c */ /* 0x080fe40003f06270 */
[-C--:B------:R-:W-:Y:S02]  /*8820*/  ISETP.GE.AND P4, PT, R7, R2.reuse, PT ;  /* 0x000000020700720c */ /* 0x080fe40003f86270 */
[----:B------:R-:W-:Y:S02]  /*8830*/  FSEL R169, R146, -INF , !P5 ;  /* 0xff80000092a97808 */ /* 0x000fe40006800000 */
[----:B------:R-:W-:Y:S02]  /*8840*/  FSEL R167, R147, -INF , !P0 ;  /* 0xff80000093a77808 */ /* 0x000fe40004000000 */
[----:B------:R-:W-:Y:S02]  /*8850*/  FSEL R151, R138, -INF , !P4 ;  /* 0xff8000008a977808 */ /* 0x000fe40006000000 */
[----:B------:R-:W-:-:S02]  /*8860*/  ISETP.GE.AND P5, PT, R5, R2, PT ;  /* 0x000000020500720c */ /* 0x000fc40003fa6270 */
[----:B------:R-:W-:Y:S02]  /*8870*/  ISETP.GE.AND P0, PT, R7, R228, PT ;  /* 0x000000e40700720c */ /* 0x000fe40003f06270 */
[----:B------:R-:W-:Y:S02]  /*8880*/  ISETP.GE.AND P4, PT, R212, 0x4, PT ;  /* 0x00000004d400780c */ /* 0x000fe40003f86270 */
[C---:B------:R-:W-:Y:S02]  /*8890*/  IADD3 R5, R3.reuse, 0x31, RZ ;  /* 0x0000003103057810 */ /* 0x040fe40007ffe0ff */
[C---:B------:R-:W-:Y:S02]  /*88a0*/  IADD3 R7, R3.reuse, 0x38, RZ ;  /* 0x0000003803077810 */ /* 0x040fe40007ffe0ff */
[----:B------:R-:W-:Y:S02]  /*88b0*/  IADD3 R3, R3, 0x39, RZ ;  /* 0x0000003903037810 */ /* 0x000fe40007ffe0ff */
[----:B------:R-:W-:-:S02]  /*88c0*/  FSEL R165, R142, -INF , !P6 ;  /* 0xff8000008ea57808 */ /* 0x000fc40007000000 */
[----:B------:R-:W-:Y:S02]  /*88d0*/  FSEL R163, R143, -INF , !P5 ;  /* 0xff8000008fa37808 */ /* 0x000fe40006800000 */
[----:B------:R-:W-:Y:S02]  /*88e0*/  FSEL R154, R136, -INF , !P0 ;  /* 0xff800000889a7808 */ /* 0x000fe40004000000 */
[-C--:B------:R-:W-:Y:S02]  /*88f0*/  ISETP.GE.AND P6, PT, R5, R228.reuse, PT ;  /* 0x000000e40500720c */ /* 0x080fe40003fc6270 */
[-C--:B------:R-:W-:Y:S02]  /*8900*/  ISETP.GE.AND P5, PT, R7, R228.reuse, PT ;  /* 0x000000e40700720c */ /* 0x080fe40003fa6270 */
[----:B------:R-:W-:Y:S02]  /*8910*/  ISETP.GE.AND P0, PT, R3, R228, PT ;  /* 0x000000e40300720c */ /* 0x000fe40003f06270 */
        /* <DEDUP_REMOVED lines=18> */
[C---:B------:R-:W-:Y:S02]  /*8a40*/  @!P3 LEA R6, P0, R4.reuse, c[0x0][0x168], 0x1 ;  /* 0x00005a000406ba11 */ /* 0x040fe400078008ff */
[----:B------:R-:W-:Y:S01]  /*8a50*/  IADD3 R2, P6, R4, UR11, RZ ;  /* 0x0000000b04027c10 */ /* 0x000fe2000ffde0ff */
[----:B------:R-:W-:-:S05]  /*8a60*/  IMAD.IADD R3, R9, 0x1, R3 ;  /* 0x0000000109037824 */ /* 0x000fca00078e0203 */
[----:B------:R-:W-:Y:S02]  /*8a70*/  LEA.HI.X R3, R8, R209, R3, 0x6, P5 ;  /* 0x000000d108037211 */ /* 0x000fe400028f3403 */
[C---:B------:R-:W-:Y:S02]  /*8a80*/  @!P2 LEA R10, P5, R4.reuse, c[0x0][0x168], 0x1 ;  /* 0x00005a00040aaa11 */ /* 0x040fe400078a08ff */
[C-C-:B------:R-:W-:Y:S02]  /*8a90*/  @!P3 LEA.HI.X R7, R4.reuse, c[0x0][0x16c], R3.reuse, 0x1, P0 ;  /* 0x00005b000407ba11 */ /* 0x140fe400000f0c03 */
[C---:B------:R-:W-:Y:S02]  /*8aa0*/  @!P1 LEA R8, P0, R4.reuse, c[0x0][0x168], 0x1 ;  /* 0x00005a0004089a11 */ /* 0x040fe400078008ff */
[C-C-:B------:R-:W-:Y:S01]  /*8ab0*/  @!P2 LEA.HI.X R11, R4.reuse, c[0x0][0x16c], R3.reuse, 0x1, P5 ;  /* 0x00005b00040baa11 */ /* 0x140fe200028f0c03 */
[----:B------:R-:W-:Y:S01]  /*8ac0*/  @!PT LDS RZ, [RZ] ;  /* 0x00000000fffff984 */ /* 0x000fe20000000800 */
[----:B------:R-:W-:Y:S01]  /*8ad0*/  @!PT LDS RZ, [RZ] ;  /* 0x00000000fffff984 */ /* 0x000fe20000000800 */
[----:B------:R-:W-:Y:S01]  /*8ae0*/  @!PT LDS RZ, [RZ] ;  /* 0x00000000fffff984 */ /* 0x000fe20000000800 */
[----:B------:R1:W-:Y:S01]  /*8af0*/  @!P3 LDGSTS.E.BYPASS.LTC128B.128 [R202+0xc000], [R6.64] ;  /* 0x0c00000006cabfae */ /* 0x0003e2000b901d4c */
[----:B------:R-:W-:-:S02]  /*8b00*/  @!P1 LEA.HI.X R9, R4, c[0x0][0x16c], R3, 0x1, P0 ;  /* 0x00005b0004099a11 */ /* 0x000fc400000f0c03 */
        /* <DEDUP_REMOVED lines=8> */
[C-C-:B------:R-:W-:Y:S02]  /*8b90*/  @!P3 LEA.HI.X R33, R2.reuse, c[0x0][0x16c], R3.reuse, 0x1, P5 ;  /* 0x00005b000221ba11 */ /* 0x140fe400028f0c03 */
        /* <DEDUP_REMOVED lines=24> */
.L_x_92:
[----:B------:R-:W-:Y:S05]  /*8d20*/  BSYNC B0 ;  /* 0x0000000000007941 */ /* 0x000fea0003800000 */
.L_x_91:
[----:B------:R-:W0:Y:S02]  /*8d30*/  LDGDEPBAR ;  /* 0x00000000000079af */ /* 0x000e240000000000 */
.L_x_90:
[----:B------:R-:W-:Y:S01]  /*8d40*/  FMNMX.FTZ R3, R230, R16, !PT ;  /* 0x00000010e6037209 */ /* 0x000fe20007810000 */
[----:B-1----:R-:W-:Y:S01]  /*8d50*/  LDSM.16.MT88.4 R8, [R189+0x12000] ;  /* 0x01200000bd08783b */ /* 0x002fe20000004200 */
        /* <DEDUP_REMOVED lines=33> */
[----:B------:R-:W-:Y:S01]  /*8f70*/  @P4 IADD3 R212, R212, -0x4, RZ ;  /* 0xfffffffcd4d44810 */ /* 0x000fe20007ffe0ff */
[----:B------:R-:W1:Y:S04]  /*8f80*/  SHFL.BFLY PT, R5, R4, 0x2, 0x1f ;  /* 0x0c401f0004057f89 */ /* 0x000e6800000e0000 */
[----:B------:R-:W2:Y:S01]  /*8f90*/  SHFL.BFLY PT, R2, R7, 0x2, 0x1f ;  /* 0x0c401f0007027f89 */ /* 0x000ea200000e0000 */
[----:B-1----:R-:W-:-:S02]  /*8fa0*/  FMNMX.FTZ R5, R4, R5, !PT ;  /* 0x0000000504057209 */ /* 0x002fc40007810000 */
[----:B--2---:R-:W-:-:S03]  /*8fb0*/  FMNMX.FTZ R2, R7, R2, !PT ;  /* 0x0000000207027209 */ /* 0x004fc60007810000 */
[----:B------:R-:W1:Y:S04]  /*8fc0*/  SHFL.BFLY PT, R132, R5, 0x1, 0x1f ;  /* 0x0c201f0005847f89 */ /* 0x000e6800000e0000 */
[----:B------:R-:W2:Y:S01]  /*8fd0*/  SHFL.BFLY PT, R3, R2, 0x1, 0x1f ;  /* 0x0c201f0002037f89 */ /* 0x000ea200000e0000 */
[----:B-1----:R-:W-:Y:S02]  /*8fe0*/  FMNMX.FTZ R132, R5, R132, !PT ;  /* 0x0000008405847209 */ /* 0x002fe40007810000 */
[----:B--2---:R-:W-:-:S03]  /*8ff0*/  FMNMX.FTZ R3, R2, R3, !PT ;  /* 0x0000000302037209 */ /* 0x004fc60007810000 */
[C---:B------:R-:W-:Y:S01]  /*9000*/  FMUL.FTZ R153, R132.reuse, c[0x0][0x23c] ;  /* 0x00008f0084997a20 */ /* 0x040fe20000410000 */
[C---:B------:R-:W-:Y:S02]  /*9010*/  FSETP.NEU.FTZ.AND P1, PT, R132.reuse, -INF , PT ;  /* 0xff8000008400780b */ /* 0x040fe40003f3d000 */
[C---:B------:R-:W-:Y:S01]  /*9020*/  FSETP.NEU.FTZ.AND P0, PT, R3.reuse, -INF , PT ;  /* 0xff8000000300780b */ /* 0x040fe20003f1d000 */
[----:B------:R-:W-:Y:S01]  /*9030*/  FMUL.FTZ R150, R3, c[0x0][0x23c] ;  /* 0x00008f0003967a20 */ /* 0x000fe20000410000 */
[----:B------:R-:W-:Y:S02]  /*9040*/  FSEL R153, R153, RZ, P1 ;  /* 0x000000ff99997208 */ /* 0x000fe40000800000 */
[----:B------:R-:W-:Y:S02]  /*9050*/  FSEL R5, R132, RZ, P1 ;  /* 0x000000ff84057208 */ /* 0x000fe40000800000 */
[----:B------:R-:W-:Y:S01]  /*9060*/  FSEL R150, R150, RZ, P0 ;  /* 0x000000ff96967208 */ /* 0x000fe20000000000 */
[----:B------:R-:W-:-:S02]  /*9070*/  FFMA.FTZ R144, R12, c[0x0][0x23c], -R153 ;  /* 0x00008f000c907a23 */ /* 0x000fc40000010899 */
[----:B------:R-:W-:Y:S01]  /*9080*/  FADD.FTZ R4, R230, -R5 ;  /* 0x80000005e6047221 */ /* 0x000fe20000010000 */
[----:B------:R-:W-:Y:S01]  /*9090*/  FSEL R5, R3, RZ, P0 ;  /* 0x000000ff03057208 */ /* 0x000fe20000000000 */
[--C-:B------:R-:W-:Y:S02]  /*90a0*/  FFMA.FTZ R2, R13, c[0x0][0x23c], -R150.reuse ;  /* 0x00008f000d027a23 */ /* 0x100fe40000010896 */
[----:B------:R-:W-:Y:S01]  /*90b0*/  FFMA.FTZ R147, R15, c[0x0][0x23c], -R150 ;  /* 0x00008f000f937a23 */ /* 0x000fe20000010896 */
[----:B------:R-:W-:Y:S01]  /*90c0*/  MUFU.EX2 R144, R144 ;  /* 0x0000009000907308 */ /* 0x000fe20000000800 */
[----:B------:R-:W1:Y:S01]  /*90d0*/  LDSM.16.MT88.4 R12, [R190+0x12000] ;  /* 0x01200000be0c783b */ /* 0x000e620000004200 */
[----:B------:R-:W-:Y:S02]  /*90e0*/  FADD.FTZ R5, R0, -R5 ;  /* 0x8000000500057221 */ /* 0x000fe40000010000 */
[--C-:B------:R-:W-:Y:S02]  /*90f0*/  FFMA.FTZ R146, R16, c[0x0][0x23c], -R153.reuse ;  /* 0x00008f0010927a23 */ /* 0x100fe40000010899 */
[----:B------:R-:W-:-:S02]  /*9100*/  FFMA.FTZ R145, R30, c[0x0][0x23c], -R153 ;  /* 0x00008f001e917a23 */ /* 0x000fc40000010899 */
[--C-:B------:R-:W-:Y:S01]  /*9110*/  FFMA.FTZ R135, R18, c[0x0][0x23c], -R153.reuse ;  /* 0x00008f0012877a23 */ /* 0x100fe20000010899 */
[----:B------:R-:W-:Y:S01]  /*9120*/  MUFU.EX2 R2, R2 ;  /* 0x0000000200027308 */ /* 0x000fe20000000800 */
[--C-:B------:R-:W-:Y:S02]  /*9130*/  FFMA.FTZ R134, R17, c[0x0][0x23c], -R150.reuse ;  /* 0x00008f0011867a23 */ /* 0x100fe40000010896 */
[----:B------:R-:W-:Y:S02]  /*9140*/  FFMA.FTZ R133, R19, c[0x0][0x23c], -R150 ;  /* 0x00008f0013857a23 */ /* 0x000fe40000010896 */
[----:B------:R-:W-:Y:S01]  /*9150*/  FMUL.FTZ R148, R4, c[0x0][0x23c] ;  /* 0x00008f0004947a20 */ /* 0x000fe20000410000 */
[----:B------:R-:W2:Y:S01]  /*9160*/  LDSM.16.MT88.4 R16, [R192+0x12000] ;  /* 0x01200000c010783b */ /* 0x000ea20000004200 */
[----:B------:R-:W-:Y:S01]  /*9170*/  FMUL.FTZ R0, R5, c[0x0][0x23c] ;  /* 0x00008f0005007a20 */ /* 0x000fe20000410000 */
[----:B------:R-:W-:Y:S01]  /*9180*/  MUFU.EX2 R146, R146 ;  /* 0x0000009200927308 */ /* 0x000fe20000000800 */
[----:B------:R-:W-:-:S02]  /*9190*/  FFMA.FTZ R155, R28, c[0x0][0x23c], -R153 ;  /* 0x00008f001c9b7a23 */ /* 0x000fc40000010899 */
[--C-:B------:R-:W-:Y:S01]  /*91a0*/  FFMA.FTZ R156, R24, c[0x0][0x23c], -R153.reuse ;  /* 0x00008f00189c7a23 */ /* 0x100fe20000010899 */
[----:B------:R-:W-:Y:S01]  /*91b0*/  LDSM.16.MT88.4 R28, [R188+0x12800] ;  /* 0x01280000bc1c783b */ /* 0x000fe20000004200 */
[--C-:B------:R-:W-:Y:S02]  /*91c0*/  FFMA.FTZ R157, R22, c[0x0][0x23c], -R153.reuse ;  /* 0x00008f00169d7a23 */ /* 0x100fe40000010899 */
[--C-:B------:R-:W-:Y:S01]  /*91d0*/  FFMA.FTZ R158, R20, c[0x0][0x23c], -R153.reuse ;  /* 0x00008f00149e7a23 */ /* 0x100fe20000010899 */
[----:B------:R-:W3:Y:S01]  /*91e0*/  MUFU.EX2 R145, R145 ;  /* 0x0000009100917308 */ /* 0x000ee20000000800 */
[--C-:B------:R-:W-:Y:S02]  /*91f0*/  FFMA.FTZ R159, R27, c[0x0][0x23c], -R150.reuse ;  /* 0x00008f001b9f7a23 */ /* 0x100fe40000010896 */
[--C-:B------:R-:W-:Y:S02]  /*9200*/  FFMA.FTZ R162, R25, c[0x0][0x23c], -R150.reuse ;  /* 0x00008f0019a27a23 */ /* 0x100fe40000010896 */
[--C-:B------:R-:W-:Y:S01]  /*9210*/  FFMA.FTZ R160, R23, c[0x0][0x23c], -R150.reuse ;  /* 0x00008f0017a07a23 */ /* 0x100fe20000010896 */
[----:B------:R-:W-:Y:S01]  /*9220*/  LDSM.16.MT88.4 R24, [R192+0x14800] ;  /* 0x01480000c018783b */ /* 0x000fe20000004200 */
[----:B------:R-:W-:Y:S01]  /*9230*/  FFMA.FTZ R161, R21, c[0x0][0x23c], -R150 ;  /* 0x00008f0015a17a23 */ /* 0x000fe20000010896 */
[----:B------:R-:W4:Y:S01]  /*9240*/  MUFU.EX2 R135, R135 ;  /* 0x0000008700877308 */ /* 0x000f220000000800 */
[--C-:B------:R-:W-:Y:S01]  /*9250*/  FFMA.FTZ R171, R166, c[0x0][0x23c], -R153.reuse ;  /* 0x00008f00a6ab7a23 */ /* 0x100fe20000010899 */
[----:B------:R-:W-:Y:S01]  /*9260*/  LDSM.16.MT88.4 R20, [R190+0x14800] ;  /* 0x01480000be14783b */ /* 0x000fe20000004200 */
[----:B------:R-:W-:-:S02]  /*9270*/  FFMA.FTZ R166, R170, c[0x0][0x23c], -R153 ;  /* 0x00008f00aaa67a23 */ /* 0x000fc40000010899 */
[--C-:B------:R-:W-:Y:S02]  /*9280*/  FFMA.FTZ R173, R168, c[0x0][0x23c], -R153.reuse ;  /* 0x00008f00a8ad7a23 */ /* 0x100fe40000010899 */
[----:B------:R-:W-:Y:S01]  /*9290*/  FFMA.FTZ R164, R164, c[0x0][0x23c], -R153 ;  /* 0x00008f00a4a47a23 */ /* 0x000fe20000010899 */
[----:B------:R-:W-:Y:S01]  /*92a0*/  MUFU.EX2 R134, R134 ;  /* 0x0000008600867308 */ /* 0x000fe20000000800 */
[----:B---3--:R-:W-:Y:S01]  /*92b0*/  F2FP.PACK_AB R4, R145, R146 ;  /* 0x000000929104723e */ /* 0x008fe200000000ff */
[--C-:B------:R-:W-:Y:S02]  /*92c0*/  FFMA.FTZ R168, R169, c[0x0][0x23c], -R150.reuse ;  /* 0x00008f00a9a87a23 */ /* 0x100fe40000010896 */
[--C-:B------:R-:W-:Y:S02]  /*92d0*/  FFMA.FTZ R167, R167, c[0x0][0x23c], -R150.reuse ;  /* 0x00008f00a7a77a23 */ /* 0x100fe40000010896 */
[--C-:B------:R-:W-:Y:S02]  /*92e0*/  FFMA.FTZ R165, R165, c[0x0][0x23c], -R150.reuse ;  /* 0x00008f00a5a57a23 */ /* 0x100fe40000010896 */
[----:B------:R-:W3:Y:S01]  /*92f0*/  MUFU.EX2 R133, R133 ;  /* 0x0000008500857308 */ /* 0x000ee20000000800 */
[----:B----4-:R-:W-:Y:S01]  /*9300*/  F2FP.PACK_AB R6, R135, R144 ;  /* 0x000000908706723e */ /* 0x010fe200000000ff */
[----:B------:R-:W-:-:S02]  /*9310*/  FFMA.FTZ R170, R163, c[0x0][0x23c], -R150 ;  /* 0x00008f00a3aa7a23 */ /* 0x000fc40000010896 */
[--C-:B------:R-:W-:Y:S02]  /*9320*/  FFMA.FTZ R163, R152, c[0x0][0x23c], -R153.reuse ;  /* 0x00008f0098a37a23 */ /* 0x100fe40000010899 */
[--C-:B------:R-:W-:Y:S02]  /*9330*/  FFMA.FTZ R154, R154, c[0x0][0x23c], -R153.reuse ;  /* 0x00008f009a9a7a23 */ /* 0x100fe40000010899 */
[----:B------:R-:W4:Y:S01]  /*9340*/  MUFU.EX2 R147, R147 ;  /* 0x0000009300937308 */ /* 0x000f220000000800 */
[--C-:B------:R-:W-:Y:S02]  /*9350*/  FFMA.FTZ R152, R142, c[0x0][0x23c], -R153.reuse ;  /* 0x00008f008e987a23 */ /* 0x100fe40000010899 */
[--C-:B------:R-:W-:Y:S02]  /*9360*/  FFMA.FTZ R151, R151, c[0x0][0x23c], -R150.reuse ;  /* 0x00008f0097977a23 */ /* 0x100fe40000010896 */
[--C-:B------:R-:W-:Y:S02]  /*9370*/  FFMA.FTZ R172, R143, c[0x0][0x23c], -R150.reuse ;  /* 0x00008f008fac7a23 */ /* 0x100fe40000010896 */
[----:B------:R-:W-:Y:S01]  /*9380*/  FFMA.FTZ R169, R141, c[0x0][0x23c], -R150 ;  /* 0x00008f008da97a23 */ /* 0x000fe20000010896 */
[----:B------:R-:W5:Y:S01]  /*9390*/  MUFU.EX2 R148, R148 ;  /* 0x0000009400947308 */ /* 0x000f620000000800 */
[----:B---3--:R-:W-:Y:S01]  /*93a0*/  F2FP.PACK_AB R5, R133, R134 ;  /* 0x000000868505723e */ /* 0x008fe200000000ff */
[----:B------:R-:W-:-:S02]  /*93b0*/  FFMA.FTZ R153, R140, c[0x0][0x23c], -R153 ;  /* 0x00008f008c997a23 */ /* 0x000fc40000010899 */
[----:B------:R-:W-:Y:S01]  /*93c0*/  FFMA.FTZ R150, R149, c[0x0][0x23c], -R150 ;  /* 0x00008f0095967a23 */ /* 0x000fe20000010896 */
[----:B------:R-:W-:Y:S03]  /*93d0*/  LDSM.16.MT88.4 R140, [R190+0x13800] ;  /* 0x01380000be8c783b */ /* 0x000fe60000004200 */
[----:B------:R-:W3:Y:S01]  /*93e0*/  MUFU.EX2 R0, R0 ;  /* 0x0000000000007308 */ /* 0x000ee20000000800 */
[----:B----4-:R-:W-:Y:S01]  /*93f0*/  F2FP.PACK_AB R7, R147, R2 ;  /* 0x000000029307723e */ /* 0x010fe200000000ff */
[----:B-----5:R-:W-:-:S06]  /*9400*/  FMUL.FTZ R40, R40, R148 ;  /* 0x0000009428287220 */ /* 0x020fcc0000410000 */
[----:B------:R-:W-:Y:S01]  /*9410*/  MUFU.EX2 R155, R155 ;  /* 0x0000009b009b7308 */ /* 0x000fe20000000800 */
[-C--:B------:R-:W-:Y:S02]  /*9420*/  FMUL.FTZ R41, R41, R148.reuse ;  /* 0x0000009429297220 */ /* 0x080fe40000410000 */
[-C--:B------:R-:W-:Y:S02]  /*9430*/  FMUL.FTZ R44, R44, R148.reuse ;  /* 0x000000942c2c7220 */ /* 0x080fe40000410000 */
[----:B------:R-:W-:Y:S02]  /*9440*/  FMUL.FTZ R45, R45, R148 ;  /* 0x000000942d2d7220 */ /* 0x000fe40000410000 */
[-C--:B---3--:R-:W-:Y:S01]  /*9450*/  FMUL.FTZ R42, R42, R0.reuse ;  /* 0x000000002a2a7220 */ /* 0x088fe20000410000 */
[----:B------:R-:W3:Y:S01]  /*9460*/  MUFU.EX2 R156, R156 ;  /* 0x0000009c009c7308 */ /* 0x000ee20000000800 */
[-C--:B------:R-:W-:Y:S02]  /*9470*/  FMUL.FTZ R43, R43, R0.reuse ;  /* 0x000000002b2b7220 */ /* 0x080fe40000410000 */
[----:B------:R-:W-:-:S02]  /*9480*/  FMUL.FTZ R46, R46, R0 ;  /* 0x000000002e2e7220 */ /* 0x000fc40000410000 */
[----:B------:R-:W-:Y:S02]  /*9490*/  FMUL.FTZ R47, R47, R0 ;  /* 0x000000002f2f7220 */ /* 0x000fe40000410000 */
[-C--:B------:R-:W-:Y:S01]  /*94a0*/  FMUL.FTZ R128, R128, R148.reuse ;  /* 0x0000009480807220 */ /* 0x080fe20000410000 */
[C---:B-1----:R-:W-:Y:S01]  /*94b0*/  HMMA.16816.F32 R40, R4.reuse, R12, R40 ;  /* 0x0000000c0428723c */ /* 0x042fe20000001828 */
[----:B------:R-:W-:Y:S01]  /*94c0*/  FMUL.FTZ R129, R129, R148 ;  /* 0x0000009481817220 */ /* 0x000fe20000410000 */
[----:B------:R-:W-:Y:S01]  /*94d0*/  MUFU.EX2 R157, R157 ;  /* 0x0000009d009d7308 */ /* 0x000fe20000000800 */
[-C--:B------:R-:W-:Y:S02]  /*94e0*/  FMUL.FTZ R130, R130, R0.reuse ;  /* 0x0000000082827220 */ /* 0x080fe40000410000 */
[----:B------:R-:W-:Y:S02]  /*94f0*/  FMUL.FTZ R131, R131, R0 ;  /* 0x0000000083837220 */ /* 0x000fe40000410000 */
[-C--:B------:R-:W-:Y:S01]  /*9500*/  FMUL.FTZ R36, R36, R148.reuse ;  /* 0x0000009424247220 */ /* 0x080fe20000410000 */
[----:B------:R-:W-:Y:S01]  /*9510*/  HMMA.16816.F32 R44, R4, R14, R44 ;  /* 0x0000000e042c723c */ /* 0x000fe2000000182c */
[----:B------:R-:W1:Y:S01]  /*9520*/  LDSM.16.MT88.4 R12, [R192+0x14000] ;  /* 0x01400000c00c783b */ /* 0x000e620000004200 */
[----:B------:R-:W-:Y:S01]  /*9530*/  FMUL.FTZ R37, R37, R148 ;  /* 0x0000009425257220 */ /* 0x000fe20000410000 */
[----:B------:R-:W-:Y:S01]  /*9540*/  MUFU.EX2 R158, R158 ;  /* 0x0000009e009e7308 */ /* 0x000fe20000000800 */
        /* <DEDUP_REMOVED lines=10> */
[----:B------:R-:W-:Y:S01]  /*95f0*/  FMUL.FTZ R53, R53, R148 ;  /* 0x0000009435357220 */ /* 0x000fe20000410000 */
[----:B------:R-:W2:Y:S01]  /*9600*/  LDSM.16.MT88.4 R16, [R188+0x12000] ;  /* 0x01200000bc10783b */ /* 0x000ea20000004200 */
[-C--:B------:R-:W-:Y:S01]  /*9610*/  FMUL.FTZ R54, R54, R0.reuse ;  /* 0x0000000036367220 */ /* 0x080fe20000410000 */
[----:B------:R-:W4:Y:S01]  /*9620*/  MUFU.EX2 R162, R162 ;  /* 0x000000a200a27308 */ /* 0x000f220000000800 */
[----:B------:R-:W-:-:S02]  /*9630*/  FMUL.FTZ R55, R55, R0 ;  /* 0x0000000037377220 */ /* 0x000fc40000410000 */
[-C--:B------:R-:W-:Y:S01]  /*9640*/  FMUL.FTZ R64, R64, R148.reuse ;  /* 0x0000009440407220 */ /* 0x080fe20000410000 */
[C---:B------:R-:W-:Y:S01]  /*9650*/  HMMA.16816.F32 R48, R4.reuse, R8, R48 ;  /* 0x000000080430723c */ /* 0x040fe20000001830 */
[----:B------:R-:W-:Y:S02]  /*9660*/  FMUL.FTZ R65, R65, R148 ;  /* 0x0000009441417220 */ /* 0x000fe40000410000 */
        /* <DEDUP_REMOVED lines=9> */
[----:B------:R-:W-:Y:S02]  /*9700*/  FMUL.FTZ R71, R71, R0 ;  /* 0x0000000047477220 */ /* 0x000fe40000410000 */
[C---:B-1----:R-:W-:Y:S01]  /*9710*/  HMMA.16816.F32 R64, R4.reuse, R12, R64 ;  /* 0x0000000c0440723c */ /* 0x042fe20000001840 */
[-C--:B------:R-:W-:Y:S02]  /*9720*/  FMUL.FTZ R56, R56, R148.reuse ;  /* 0x0000009438387220 */ /* 0x080fe40000410000 */
[----:B------:R-:W-:Y:S02]  /*9730*/  FMUL.FTZ R57, R57, R148 ;  /* 0x0000009439397220 */ /* 0x000fe40000410000 */
[-C--:B------:R-:W-:Y:S01]  /*9740*/  FMUL.FTZ R58, R58, R0.reuse ;  /* 0x000000003a3a7220 */ /* 0x080fe20000410000 */
[----:B------:R-:W-:Y:S01]  /*9750*/  MUFU.EX2 R164, R164 ;  /* 0x000000a400a47308 */ /* 0x000fe20000000800 */
[----:B------:R-:W-:Y:S01]  /*9760*/  FMUL.FTZ R59, R59, R0 ;  /* 0x000000003b3b7220 */ /* 0x000fe20000410000 */
[----:B------:R-:W-:Y:S01]  /*9770*/  HMMA.16816.F32 R68, R4, R14, R68 ;  /* 0x0000000e0444723c */ /* 0x000fe20000001844 */
[----:B------:R-:W1:Y:S01]  /*9780*/  LDSM.16.MT88.4 R12, [R188+0x14000] ;  /* 0x01400000bc0c783b */ /* 0x000e620000004200 */
[----:B------:R-:W-:-:S02]  /*9790*/  FMUL.FTZ R60, R60, R148 ;  /* 0x000000943c3c7220 */ /* 0x000fc40000410000 */
[----:B------:R-:W-:Y:S02]  /*97a0*/  FMUL.FTZ R61, R61, R148 ;  /* 0x000000943d3d7220 */ /* 0x000fe40000410000 */
[-C--:B------:R-:W-:Y:S01]  /*97b0*/  FMUL.FTZ R62, R62, R0.reuse ;  /* 0x000000003e3e7220 */ /* 0x080fe20000410000 */
[----:B------:R-:W1:Y:S01]  /*97c0*/  MUFU.EX2 R171, R171 ;  /* 0x000000ab00ab7308 */ /* 0x000e620000000800 */
[----:B------:R-:W-:Y:S02]  /*97d0*/  FMUL.FTZ R63, R63, R0 ;  /* 0x000000003f3f7220 */ /* 0x000fe40000410000 */
[-C--:B------:R-:W-:Y:S01]  /*97e0*/  FMUL.FTZ R72, R72, R148.reuse ;  /* 0x0000009448487220 */ /* 0x080fe20000410000 */
[----:B--2---:R-:W-:Y:S01]  /*97f0*/  HMMA.16816.F32 R56, R4, R16, R56 ;  /* 0x000000100438723c */ /* 0x004fe20000001838 */
[----:B------:R-:W-:Y:S02]  /*9800*/  FMUL.FTZ R73, R73, R148 ;  /* 0x0000009449497220 */ /* 0x000fe40000410000 */
[-C--:B------:R-:W-:Y:S01]  /*9810*/  FMUL.FTZ R74, R74, R0.reuse ;  /* 0x000000004a4a7220 */ /* 0x080fe20000410000 */
[----:B------:R-:W-:Y:S01]  /*9820*/  MUFU.EX2 R166, R166 ;  /* 0x000000a600a67308 */ /* 0x000fe20000000800 */
[----:B------:R-:W-:-:S02]  /*9830*/  FMUL.FTZ R75, R75, R0 ;  /* 0x000000004b4b7220 */ /* 0x000fc40000410000 */
[-C--:B------:R-:W-:Y:S01]  /*9840*/  FMUL.FTZ R76, R76, R148.reuse ;  /* 0x000000944c4c7220 */ /* 0x080fe20000410000 */
[C---:B------:R-:W-:Y:S01]  /*9850*/  HMMA.16816.F32 R60, R4.reuse, R18, R60 ;  /* 0x00000012043c723c */ /* 0x040fe2000000183c */
[----:B------:R-:W-:Y:S01]  /*9860*/  FMUL.FTZ R77, R77, R148 ;  /* 0x000000944d4d7220 */ /* 0x000fe20000410000 */
[----:B------:R-:W2:Y:S01]  /*9870*/  LDSM.16.MT88.4 R16, [R189+0x14000] ;  /* 0x01400000bd10783b */ /* 0x000ea20000004200 */
        /* <DEDUP_REMOVED lines=8> */
[----:B------:R-:W-:Y:S02]  /*9900*/  FMUL.FTZ R91, R91, R0 ;  /* 0x000000005b5b7220 */ /* 0x000fe40000410000 */
        /* <DEDUP_REMOVED lines=72> */
[----:B------:R-:W-:Y:S01]  /*9d90*/  FFMA.FTZ R146, R217, R148, R146 ;  /* 0x00000094d9927223 */ /* 0x000fe20000010092 */
[----:B-----5:R-:W-:Y:S01]  /*9da0*/  HMMA.16816.F32 R120, R4, R8, R120 ;  /* 0x000000080478723c */ /* 0x020fe20000001878 */
[----:B------:R-:W-:-:S02]  /*9db0*/  FFMA.FTZ R0, R213, R0, R134 ;  /* 0x00000000d5007223 */ /* 0x000fc40000010086 */
[----:B------:R-:W-:Y:S02]  /*9dc0*/  FADD.FTZ R145, R145, R146 ;  /* 0x0000009291917221 */ /* 0x000fe40000010000 */
[----:B------:R-:W-:Y:S02]  /*9dd0*/  FADD.FTZ R133, R133, R0 ;  /* 0x0000000085857221 */ /* 0x000fe40000010000 */
[----:B------:R-:W-:Y:S01]  /*9de0*/  FADD.FTZ R0, R144, R145 ;  /* 0x0000009190007221 */ /* 0x000fe20000010000 */
[----:B------:R-:W-:Y:S01]  /*9df0*/  HMMA.16816.F32 R116, R4, R10, R116 ;  /* 0x0000000a0474723c */ /* 0x000fe20000001874 */
[----:B------:R-:W-:Y:S01]  /*9e00*/  LDSM.16.MT88.4 R8, [R188+0x14800] ;  /* 0x01480000bc08783b */ /* 0x000fe20000004200 */
[----:B------:R-:W-:Y:S01]  /*9e10*/  FADD.FTZ R2, R2, R133 ;  /* 0x0000008502027221 */ /* 0x000fe20000010000 */
[----:B------:R-:W-:Y:S01]  /*9e20*/  MOV R133, R229 ;  /* 0x000000e500857202 */ /* 0x000fe20000000f00 */
[----:B------:R-:W-:Y:S02]  /*9e30*/  FADD.FTZ R0, R135, R0 ;  /* 0x0000000087007221 */ /* 0x000fe40000010000 */
[----:B------:R-:W-:Y:S01]  /*9e40*/  FADD.FTZ R2, R147, R2 ;  /* 0x0000000293027221 */ /* 0x000fe20000010000 */
[----:B---3--:R-:W-:Y:S01]  /*9e50*/  F2FP.PACK_AB R4, R156, R155 ;  /* 0x0000009b9c04723e */ /* 0x008fe200000000ff */
        /* <DEDUP_REMOVED lines=33> */
[C---:B---3--:R-:W-:Y:S08]  /*a070*/  HMMA.16816.F32 R104, R4.reuse, R24, R104 ;  /* 0x000000180468723c */ /* 0x048ff00000001868 */
[C---:B------:R-:W-:Y:S01]  /*a080*/  HMMA.16816.F32 R124, R4.reuse, R26, R124 ;  /* 0x0000001a047c723c */ /* 0x040fe2000000187c */
[----:B------:R-:W3:Y:S07]  /*a090*/  LDSM.16.MT88.4 R24, [R192+0x15000] ;  /* 0x01500000c018783b */ /* 0x000eee0000004200 */
[C---:B----4-:R-:W-:Y:S08]  /*a0a0*/  HMMA.16816.F32 R108, R4.reuse, R20, R108 ;  /* 0x00000014046c723c */ /* 0x050ff0000000186c */
[C---:B------:R-:W-:Y:S01]  /*a0b0*/  HMMA.16816.F32 R112, R4.reuse, R22, R112 ;  /* 0x000000160470723c */ /* 0x040fe20000001870 */
[----:B------:R-:W-:Y:S07]  /*a0c0*/  LDSM.16.MT88.4 R20, [R190+0x15000] ;  /* 0x01500000be14783b */ /* 0x000fee0000004200 */
[C---:B--2---:R-:W-:Y:S08]  /*a0d0*/  HMMA.16816.F32 R120, R4.reuse, R16, R120 ;  /* 0x000000100478723c */ /* 0x044ff00000001878 */
[----:B------:R-:W-:Y:S01]  /*a0e0*/  HMMA.16816.F32 R116, R4, R18, R116 ;  /* 0x000000120474723c */ /* 0x000fe20000001874 */
[----:B------:R-:W2:Y:S06]  /*a0f0*/  LDSM.16.MT88.4 R16, [R189+0x15000] ;  /* 0x01500000bd10783b */ /* 0x000eac0000004200 */
        /* <DEDUP_REMOVED lines=10> */
[C---:B---3--:R-:W-:Y:S08]  /*a1a0*/  HMMA.16816.F32 R64, R4.reuse, R24, R64 ;  /* 0x000000180440723c */ /* 0x048ff00000001840 */
        /* <DEDUP_REMOVED lines=23> */
[C---:B--2---:R-:W-:Y:S08]  /*a320*/  HMMA.16816.F32 R108, R4.reuse, R16, R108 ;  /* 0x00000010046c723c */ /* 0x044ff0000000186c */
        /* <DEDUP_REMOVED lines=18> */
[C---:B------:R-:W-:Y:S08]  /*a450*/  HMMA.16816.F32 R40, R4.reuse, R140, R40 ;  /* 0x0000008c0428723c */ /* 0x040ff00000001828 */
[C---:B--2---:R-:W-:Y:S07]  /*a460*/  HMMA.16816.F32 R104, R4.reuse, R8, R104 ;  /* 0x000000080468723c */ /* 0x044fee0000001868 */
        /* <DEDUP_REMOVED lines=33> */
[C---:B---3--:R-:W-:Y:S08]  /*a680*/  HMMA.16816.F32 R108, R4.reuse, R24, R108 ;  /* 0x00000018046c723c */ /* 0x048ff0000000186c */
[C---:B------:R-:W-:Y:S08]  /*a690*/  HMMA.16816.F32 R112, R4.reuse, R26, R112 ;  /* 0x0000001a0470723c */ /* 0x040ff00000001870 */
[C---:B-1----:R-:W-:Y:S08]  /*a6a0*/  HMMA.16816.F32 R120, R4.reuse, R12, R120 ;  /* 0x0000000c0478723c */ /* 0x042ff00000001878 */
[----:B------:R-:W-:Y:S01]  /*a6b0*/  HMMA.16816.F32 R116, R4, R14, R116 ;  /* 0x0000000e0474723c */ /* 0x000fe20000001874 */
[----:B------:R-:W-:Y:S05]  /*a6c0*/  @!UPT UIADD3 URZ, URZ, URZ, URZ ;  /* 0x0000003f3f3ff290 */ /* 0x000fea000fffe03f */
[----:B------:R-:W-:Y:S11]  /*a6d0*/  @P4 BRA `(.L_x_93) ;  /* 0x0000001000004947 */ /* 0x000ff60003800000 */
.L_x_86:
[----:B------:R-:W-:-:S07]  /*a6e0*/  IADD3 R212, R133, -0x1, RZ ;  /* 0xffffffff85d47810 */ /* 0x000fce0007ffe0ff */
.L_x_93:
[----:B------:R-:W-:-:S13]  /*a6f0*/  ISETP.GE.AND P0, PT, R212, RZ, PT ;  /* 0x000000ffd400720c */ /* 0x000fda0003f06270 */
[----:B------:R-:W-:Y:S05]  /*a700*/  @!P0 BRA `(.L_x_94) ;  /* 0x00002a9000008947 */ /* 0x000fea0003800000 */
[----:B------:R-:W-:Y:S01]  /*a710*/  IMAD.MOV.U32 R0, RZ, RZ, R3 ;  /* 0x000000ffff007224 */ /* 0x000fe200078e0003 */
[----:B------:R-:W-:Y:S01]  /*a720*/  ISETP.GE.AND P4, PT, R210, c[0x0][0x220], PT ;  /* 0x00008800d2007a0c */ /* 0x000fe20003f86270 */
[----:B------:R-:W-:Y:S01]  /*a730*/  IMAD.MOV.U32 R133, RZ, RZ, R132 ;  /* 0x000000ffff857224 */ /* 0x000fe200078e0084 */
[----:B------:R-:W-:Y:S01]  /*a740*/  ISETP.GE.AND P3, PT, R204, c[0x0][0x220], PT ;  /* 0x00008800cc007a0c */ /* 0x000fe20003f66270 */
[----:B------:R-:W-:Y:S01]  /*a750*/  IMAD.MOV.U32 R215, RZ, RZ, R219 ;  /* 0x000000ffffd77224 */ /* 0x000fe200078e00db */
[----:B------:R-:W-:Y:S01]  /*a760*/  ISETP.GE.AND P2, PT, R203, c[0x0][0x220], PT ;  /* 0x00008800cb007a0c */ /* 0x000fe20003f46270 */
[----:B------:R-:W-:Y:S05]  /*a770*/  BRA `(.L_x_95) ;  /* 0x0000036000007947 */ /* 0x000fea0003800000 */
.L_x_97:
[----:B------:R1:W-:Y:S01]  /*a780*/  @P4 STS.128 [R202+0xc000], RZ ;  /* 0x00c000ffca004388 */ /* 0x0003e20000000c00 */
[----:B------:R-:W-:Y:S04]  /*a790*/  IADD3 R2, R212, -0x1, RZ ;  /* 0xffffffffd4027810 */ /* 0x000fe80007ffe0ff */
[----:B------:R-:W-:Y:S01]  /*a7a0*/  SHF.R.S32.HI R3, RZ, 0x1f, R2 ;  /* 0x0000001fff037819 */ /* 0x000fe20000011402 */
[----:B------:R-:W-:Y:S04]  /*a7b0*/  IMAD.WIDE.U32 R134, R2, c[0x0][0x198], RZ ;  /* 0x0000660002867a25 */ /* 0x000fe800078e00ff */
[----:B------:R-:W-:Y:S01]  /*a7c0*/  IMAD R3, R3, c[0x0][0x198], RZ ;  /* 0x0000660003037a24 */ /* 0x000fe200078e02ff */
[----:B------:R-:W-:Y:S03]  /*a7d0*/  LEA R132, P1, R134, R206, 0x6 ;  /* 0x000000ce86847211 */ /* 0x000fe600078230ff */
[----:B------:R-:W-:Y:S01]  /*a7e0*/  IMAD R3, R2, c[0x0][0x19c], R3 ;  /* 0x0000670002037a24 */ /* 0x000fe200078e0203 */
[C---:B------:R-:W-:Y:S02]  /*a7f0*/  @!P4 LEA R140, P0, R132.reuse, c[0x0][0x168], 0x1 ;  /* 0x00005a00848cca11 */ /* 0x040fe400078008ff */
[----:B------:R-:W-:Y:S01]  /*a800*/  @!P3 LEA R136, P6, R132, c[0x0][0x168], 0x1 ;  /* 0x00005a008488ba11 */ /* 0x000fe200078c08ff */
[----:B------:R-:W-:Y:S05]  /*a810*/  IMAD.IADD R3, R135, 0x1, R3 ;  /* 0x0000000187037824 */ /* 0x000fea00078e0203 */
[----:B------:R-:W-:Y:S02]  /*a820*/  LEA.HI.X R3, R134, R209, R3, 0x6, P1 ;  /* 0x000000d186037211 */ /* 0x000fe400008f3403 */
[C---:B------:R-:W-:Y:S02]  /*a830*/  IADD3 R2, P1, R132.reuse, UR11, RZ ;  /* 0x0000000b84027c10 */ /* 0x040fe4000ff3e0ff */
[C-C-:B------:R-:W-:Y:S02]  /*a840*/  @!P4 LEA.HI.X R141, R132.reuse, c[0x0][0x16c], R3.reuse, 0x1, P0 ;  /* 0x00005b00848dca11 */ /* 0x140fe400000f0c03 */
[C-C-:B------:R-:W-:Y:S02]  /*a850*/  @!P3 LEA.HI.X R137, R132.reuse, c[0x0][0x16c], R3.reuse, 0x1, P6 ;  /* 0x00005b008489ba11 */ /* 0x140fe400030f0c03 */
[----:B------:R-:W-:Y:S01]  /*a860*/  @!P2 LEA R134, P0, R132, c[0x0][0x168], 0x1 ;  /* 0x00005a008486aa11 */ /* 0x000fe200078008ff */
[----:B------:R-:W-:Y:S01]  /*a870*/  @!PT LDS RZ, [RZ] ;  /* 0x00000000fffff984 */ /* 0x000fe20000000800 */
[----:B------:R-:W-:Y:S01]  /*a880*/  @!PT LDS RZ, [RZ] ;  /* 0x00000000fffff984 */ /* 0x000fe20000000800 */
[----:B------:R-:W-:Y:S01]  /*a890*/  @!PT LDS RZ, [RZ] ;  /* 0x00000000fffff984 */ /* 0x000fe20000000800 */
[----:B------:R1:W-:Y:S01]  /*a8a0*/  @!P4 LDGSTS.E.BYPASS.LTC128B.128 [R202+0xc000], [R140.64] ;  /* 0x0c0000008ccacfae */ /* 0x0003e2000b901d4c */
[----:B------:R-:W-:Y:S02]  /*a8b0*/  @!P4 LEA R138, P6, R2, c[0x0][0x168], 0x1 ;  /* 0x00005a00028aca11 */ /* 0x000fe400078c08ff */
        /* <DEDUP_REMOVED lines=11> */
[C-C-:B------:R-:W-:Y:S02]  /*a970*/  @!P3 LEA.HI.X R145, R2.reuse, c[0x0][0x16c], R3.reuse, 0x1, P1 ;  /* 0x00005b000291ba11 */ /* 0x140fe400008f0c03 */
[----:B------:R-:W-:Y:S01]  /*a980*/  @!P2 LEA.HI.X R143, R2, c[0x0][0x16c], R3, 0x1, P0 ;  /* 0x00005b00028faa11 */ /* 0x000fe200000f0c03 */
        /* <DEDUP_REMOVED lines=18> */
[----:B------:R1:W-:Y:S04]  /*aab0*/  @!P2 LDGSTS.E.BYPASS.LTC128B.128 [R202+0x11000], [R142.64+0x100] ;  /* 0x110001008ecaafae */ /* 0x0003e8000b901d4c */
[----:B------:R-:W0:Y:S01]  /*aac0*/  LDGDEPBAR ;  /* 0x00000000000079af */ /* 0x000e220000000000 */
[----:B------:R-:W-:-:S05]  /*aad0*/  BRA `(.L_x_96) ;  /* 0x00000d4000007947 */ /* 0x000fca0003800000 */
.L_x_95:
[----:B------:R-:W-:Y:S04]  /*aae0*/  DEPBAR.LE SB0, 0x0 ;  /* 0x000080000000791a */ /* 0x000fe80000000000 */
[----:B------:R-:W-:Y:S01]  /*aaf0*/  BAR.SYNC.DEFER_BLOCKING 0x0 ;  /* 0x0000000000007b1d */ /* 0x000fe20000010000 */
[----:B------:R-:W-:Y:S01]  /*ab00*/  SHF.R.S32.HI R2, RZ, 0x1f, R212 ;  /* 0x0000001fff027819 */ /* 0x000fe200000114d4 */
[C---:B------:R-:W-:Y:S02]  /*ab10*/  IMAD R135, R212.reuse, UR8, RZ ;  /* 0x00000008d4877c24 */ /* 0x040fe4000f8e02ff */
[----:B------:R-:W-:Y:S04]  /*ab20*/  IMAD.WIDE.U32 R224, R212, UR14, R214 ;  /* 0x0000000ed4e07c25 */ /* 0x000fe8000f8e00d6 */
[----:B------:R-:W-:Y:S01]  /*ab30*/  IMAD R135, R2, UR14, R135 ;  /* 0x0000000e02877c24 */ /* 0x000fe2000f8e0287 */
[C---:B------:R-:W-:Y:S02]  /*ab40*/  @!P4 LEA R228, P1, R224.reuse, c[0x0][0x170], 0x1 ;  /* 0x00005c00e0e4ca11 */ /* 0x040fe400078208ff */
[C---:B------:R-:W-:Y:S01]  /*ab50*/  @!P3 LEA R222, P0, R224.reuse, c[0x0][0x170], 0x1 ;  /* 0x00005c00e0deba11 */ /* 0x040fe200078008ff */
[----:B------:R-:W-:Y:S01]  /*ab60*/  IMAD.IADD R132, R225, 0x1, R135 ;  /* 0x00000001e1847824 */ /* 0x000fe200078e0287 */
[C---:B------:R-:W-:Y:S02]  /*ab70*/  @!P2 LEA R220, P5, R224.reuse, c[0x0][0x170], 0x1 ;  /* 0x00005c00e0dcaa11 */ /* 0x040fe400078a08ff */
[C---:B------:R-:W-:Y:S02]  /*ab80*/  IADD3 R3, P6, R224.reuse, UR15, RZ ;  /* 0x0000000fe0037c10 */ /* 0x040fe4000ffde0ff */
[C-C-:B------:R-:W-:Y:S02]  /*ab90*/  @!P4 LEA.HI.X R229, R224.reuse, c[0x0][0x174], R132.reuse, 0x1, P1 ;  /* 0x00005d00e0e5ca11 */ /* 0x140fe400008f0c84 */
[C-C-:B------:R-:W-:Y:S02]  /*aba0*/  @!P3 LEA.HI.X R223, R224.reuse, c[0x0][0x174], R132.reuse, 0x1, P0 ;  /* 0x00005d00e0dfba11 */ /* 0x140fe400000f0c84 */
[----:B------:R-:W-:Y:S02]  /*abb0*/  @!P2 LEA.HI.X R221, R224, c[0x0][0x174], R132, 0x1, P5 ;  /* 0x00005d00e0ddaa11 */ /* 0x000fe400028f0c84 */
[----:B------:R-:W-:Y:S01]  /*abc0*/  IADD3.X R2, R132, UR5, RZ, P6, !PT ;  /* 0x0000000584027c10 */ /* 0x000fe2000b7fe4ff */
[----:B------:R-:W-:Y:S01]  /*abd0*/  @P4 STS.128 [R202+0x12000], RZ ;  /* 0x012000ffca004388 */ /* 0x000fe20000000c00 */
[C---:B------:R-:W-:Y:S02]  /*abe0*/  @!P4 LEA R226, P6, R3.reuse, c[0x0][0x170], 0x1 ;  /* 0x00005c0003e2ca11 */ /* 0x040fe400078c08ff */
[C---:B------:R-:W-:Y:S01]  /*abf0*/  @!P3 LEA R218, P1, R3.reuse, c[0x0][0x170], 0x1 ;  /* 0x00005c0003daba11 */ /* 0x040fe200078208ff */
[----:B------:R-:W-:Y:S01]  /*ac00*/  @!PT LDS RZ, [RZ] ;  /* 0x00000000fffff984 */ /* 0x000fe20000000800 */
[----:B------:R-:W-:Y:S01]  /*ac10*/  @!PT LDS RZ, [RZ] ;  /* 0x00000000fffff984 */ /* 0x000fe20000000800 */
[----:B------:R-:W-:Y:S01]  /*ac20*/  @!PT LDS RZ, [RZ] ;  /* 0x00000000fffff984 */ /* 0x000fe20000000800 */
[----:B------:R1:W-:Y:S01]  /*ac30*/  @!P4 LDGSTS.E.BYPASS.LTC128B.128 [R202+0x12000], [R228.64] ;  /* 0x12000000e4cacfae */ /* 0x0003e2000b901d4c */
[C-C-:B------:R-:W-:Y:S02]  /*ac40*/  @!P4 LEA.HI.X R227, R3.reuse, c[0x0][0x174], R2.reuse, 0x1, P6 ;  /* 0x00005d0003e3ca11 */ /* 0x140fe400030f0c02 */
[C-C-:B------:R-:W-:Y:S01]  /*ac50*/  @!P3 LEA.HI.X R219, R3.reuse, c[0x0][0x174], R2.reuse, 0x1, P1 ;  /* 0x00005d0003dbba11 */ /* 0x140fe200008f0c02 */
[----:B------:R-:W-:Y:S01]  /*ac60*/  @P3 STS.128 [R202+0x14000], RZ ;  /* 0x014000ffca003388 */ /* 0x000fe20000000c00 */
[C---:B------:R-:W-:Y:S02]  /*ac70*/  @!P2 LEA R134, P0, R3.reuse, c[0x0][0x170], 0x1 ;  /* 0x00005c000386aa11 */ /* 0x040fe400078008ff */
[----:B------:R-:W-:Y:S01]  /*ac80*/  ISETP.GT.AND P5, PT, R212, RZ, PT ;  /* 0x000000ffd400720c */ /* 0x000fe20003fa4270 */
[----:B------:R-:W-:Y:S01]  /*ac90*/  @!PT LDS RZ, [RZ] ;  /* 0x00000000fffff984 */ /* 0x000fe20000000800 */
[----:B------:R-:W-:Y:S01]  /*aca0*/  @!PT LDS RZ, [RZ] ;  /* 0x00000000fffff984 */ /* 0x000fe20000000800 */
[----:B------:R-:W-:Y:S01]  /*acb0*/  @!PT LDS RZ, [RZ] ;  /* 0x00000000fffff984 */ /* 0x000fe20000000800 */
[----:B------:R1:W-:Y:S01]  /*acc0*/  @!P3 LDGSTS.E.BYPASS.LTC128B.128 [R202+0x14000], [R222.64+0x80] ;  /* 0x14000080decabfae */ /* 0x0003e2000b901d4c */
[----:B------:R-:W-:Y:S03]  /*acd0*/  @!P2 LEA.HI.X R135, R3, c[0x0][0x174], R2, 0x1, P0 ;  /* 0x00005d000387aa11 */ /* 0x000fe600000f0c02 */
        /* <DEDUP_REMOVED lines=180> */
.L_x_96:
[----:B------:R-:W-:Y:S01]  /*b820*/  FMNMX.FTZ R2, R4, R133, !PT ;  /* 0x0000008504027209 */ /* 0x000fe20007810000 */
[----:B-1----:R-:W-:Y:S01]  /*b830*/  LDSM.16.MT88.4 R140, [R190+0x12000] ;  /* 0x01200000be8c783b */ /* 0x002fe20000004200 */
        /* <DEDUP_REMOVED lines=34> */
[----:B------:R-:W-:Y:S02]  /*ba60*/  FMNMX.FTZ R136, R33, R2, !PT ;  /* 0x0000000221887209 */ /* 0x000fe40007810000 */
        /* <DEDUP_REMOVED lines=371> */
.L_x_94:
[----:B------:R-:W1:Y:S01]  /*d1a0*/  SHFL.BFLY PT, R2, R217, 0x2, 0x1f ;  /* 0x0c401f00d9027f89 */ /* 0x000e6200000e0000 */
[C---:B------:R-:W-:Y:S01]  /*d1b0*/  ISETP.NE.AND P0, PT, R200.reuse, -0x1, PT ;  /* 0xffffffffc800780c */ /* 0x040fe20003f05270 */
[----:B------:R-:W-:Y:S01]  /*d1c0*/  BSSY B0, `(.L_x_98) ;  /* 0x000014c000007945 */ /* 0x000fe20003800000 */
[----:B------:R-:W-:Y:S01]  /*d1d0*/  MOV R12, 0x3f800000 ;  /* 0x3f800000000c7802 */ /* 0x000fe20000000f00 */
[----:B------:R-:W2:Y:S04]  /*d1e0*/  SHFL.BFLY PT, R0, R213, 0x2, 0x1f ;  /* 0x0c401f00d5007f89 */ /* 0x000ea800000e0000 */
[----:B------:R-:W3:Y:S06]  /*d1f0*/  S2R R6, SR_TID.X ;  /* 0x0000000000067919 */ /* 0x000eec0000002100 */
[----:B------:R-:W-:-:S04]  /*d200*/  @P0 IMAD.WIDE.U32 R14, R200, c[0x0][0x1e8], RZ ;  /* 0x00007a00c80e0a25 */ /* 0x000fc800078e00ff */
[----:B------:R-:W-:Y:S01]  /*d210*/  @P0 IMAD R10, R200, c[0x0][0x1ec], R15 ;  /* 0x00007b00c80a0a24 */ /* 0x000fe200078e020f */
[----:B------:R-:W-:Y:S01]  /*d220*/  @P0 MOV R11, R14 ;  /* 0x0000000e000b0202 */ /* 0x000fe20000000f00 */
[----:B-1----:R-:W-:Y:S02]  /*d230*/  FADD.FTZ R9, R2, R217 ;  /* 0x000000d902097221 */ /* 0x002fe40000010000 */
[----:B------:R-:W1:Y:S01]  /*d240*/  S2R R2, SR_CTAID.Y ;  /* 0x0000000000027919 */ /* 0x000e620000002600 */
[----:B--2---:R-:W-:-:S03]  /*d250*/  FADD.FTZ R0, R0, R213 ;  /* 0x000000d500007221 */ /* 0x004fc60000010000 */
[----:B------:R-:W2:Y:S01]  /*d260*/  SHFL.BFLY PT, R8, R9, 0x1, 0x1f ;  /* 0x0c201f0009087f89 */ /* 0x000ea200000e0000 */
[----:B---3--:R-:W-:-:S03]  /*d270*/  SHF.R.S32.HI R5, RZ, 0x1f, R6 ;  /* 0x0000001fff057819 */ /* 0x008fc60000011406 */
[----:B------:R-:W3:Y:S01]  /*d280*/  SHFL.BFLY PT, R7, R0, 0x1, 0x1f ;  /* 0x0c201f0000077f89 */ /* 0x000ee200000e0000 */
[----:B------:R-:W-:-:S04]  /*d290*/  LEA.HI R4, R5, R6, RZ, 0x5 ;  /* 0x0000000605047211 */ /* 0x000fc800078f28ff */
[----:B------:R-:W-:Y:S01]  /*d2a0*/  LOP3.LUT R13, R4, 0xffffffe0, RZ, 0xc0, !PT ;  /* 0xffffffe0040d7812 */ /* 0x000fe200078ec0ff */
[----:B-1----:R-:W-:-:S04]  /*d2b0*/  @!P0 IMAD.WIDE.U32 R14, R2, c[0x0][0x1e0], RZ ;  /* 0x00007800020e8a25 */ /* 0x002fc800078e00ff */
[----:B--2---:R-:W-:Y:S01]  /*d2c0*/  FADD.FTZ R8, R9, R8 ;  /* 0x0000000809087221 */ /* 0x004fe20000010000 */
[----:B------:R-:W-:Y:S02]  /*d2d0*/  @!P0 SHF.R.S32.HI R9, RZ, 0x1f, R2 ;  /* 0x0000001fff098819 */ /* 0x000fe40000011402 */
[----:B------:R-:W-:Y:S01]  /*d2e0*/  @!P0 MOV R11, R14 ;  /* 0x0000000e000b8202 */ /* 0x000fe20000000f00 */
[----:B---3--:R-:W-:Y:S01]  /*d2f0*/  FADD.FTZ R7, R0, R7 ;  /* 0x0000000700077221 */ /* 0x008fe20000010000 */
[----:B------:R-:W-:Y:S01]  /*d300*/  FSETP.NE.FTZ.AND P5, PT, R8, RZ, PT ;  /* 0x000000ff0800720b */ /* 0x000fe20003fb5000 */
[----:B------:R-:W-:Y:S01]  /*d310*/  @!P0 IMAD R9, R9, c[0x0][0x1e0], RZ ;  /* 0x0000780009098a24 */ /* 0x000fe200078e02ff */
[----:B------:R-:W-:Y:S01]  /*d320*/  IADD3 R0, -R13, R6, RZ ;  /* 0x000000060d007210 */ /* 0x000fe20007ffe1ff */
[----:B------:R-:W1:Y:S01]  /*d330*/  LDC.U8 R14, c[0x0][0x329] ;  /* 0x0000ca40ff0e7b82 */ /* 0x000e620000000000 */
[----:B------:R-:W-:Y:S01]  /*d340*/  FSETP.NE.FTZ.AND P4, PT, R7, RZ, PT ;  /* 0x000000ff0700720b */ /* 0x000fe20003f95000 */
[----:B------:R-:W-:Y:S01]  /*d350*/  @!P0 IMAD R9, R2, c[0x0][0x1e4], R9 ;  /* 0x0000790002098a24 */ /* 0x000fe200078e0209 */
[----:B------:R-:W-:-:S02]  /*d360*/  MOV R13, 0x3f800000 ;  /* 0x3f800000000d7802 */ /* 0x000fc40000000f00 */
[----:B------:R-:W-:Y:S02]  /*d370*/  LOP3.LUT P6, RZ, R0, 0x3, RZ, 0xc0, !PT ;  /* 0x0000000300ff7812 */ /* 0x000fe400078cc0ff */
[----:B------:R-:W-:Y:S02]  /*d380*/  LEA.HI R0, R5, R6, RZ, 0x2 ;  /* 0x0000000605007211 */ /* 0x000fe400078f10ff */
[----:B------:R-:W-:Y:S01]  /*d390*/  @!P0 IADD3 R10, R15, R9, RZ ;  /* 0x000000090f0a8210 */ /* 0x000fe20007ffe0ff */
[----:B------:R-:W2:Y:S01]  /*d3a0*/  @P5 MUFU.RCP R12, R8 ;  /* 0x00000008000c5308 */ /* 0x000ea20000001000 */
[----:B------:R-:W-:-:S07]  /*d3b0*/  SHF.R.S32.HI R9, RZ, 0x1f, R0 ;  /* 0x0000001fff097819 */ /* 0x000fce0000011400 */
[----:B------:R-:W3:Y:S01]  /*d3c0*/  @P4 MUFU.RCP R13, R7 ;  /* 0x00000007000d4308 */ /* 0x000ee20000001000 */
[----:B--2---:R-:W-:-:S07]  /*d3d0*/  FMUL.FTZ R128, R12, R128 ;  /* 0x000000800c807220 */ /* 0x004fce0000410000 */
[----:B------:R-:W2:Y:S01]  /*d3e0*/  @P5 MUFU.LG2 R8, R8 ;  /* 0x0000000800085308 */ /* 0x000ea20000000c00 */
[C---:B------:R-:W-:Y:S02]  /*d3f0*/  FMUL.FTZ R129, R12.reuse, R129 ;  /* 0x000000810c817220 */ /* 0x040fe40000410000 */
[C---:B------:R-:W-:Y:S02]  /*d400*/  FMUL.FTZ R36, R12.reuse, R36 ;  /* 0x000000240c247220 */ /* 0x040fe40000410000 */
[C---:B------:R-:W-:Y:S01]  /*d410*/  FMUL.FTZ R37, R12.reuse, R37 ;  /* 0x000000250c257220 */ /* 0x040fe20000410000 */
[----:B------:R-:W-:Y:S01]  /*d420*/  F2FP.PACK_AB R128, R129, R128 ;  /* 0x000000808180723e */ /* 0x000fe200000000ff */
[C---:B------:R-:W-:Y:S01]  /*d430*/  FMUL.FTZ R40, R12.reuse, R40 ;  /* 0x000000280c287220 */ /* 0x040fe20000410000 */
[----:B------:R-:W4:Y:S01]  /*d440*/  @P4 MUFU.LG2 R7, R7 ;  /* 0x0000000700074308 */ /* 0x000f220000000c00 */
        /* <DEDUP_REMOVED lines=64> */
[----:B------:R-:W-:Y:S01]  /*d850*/  SHF.R.S32.HI R12, RZ, 0x2, R0 ;  /* 0x00000002ff0c7819 */ /* 0x000fe20000011400 */
[----:B---3--:R-:W-:Y:S01]  /*d860*/  FMUL.FTZ R131, R13, R131 ;  /* 0x000000830d837220 */ /* 0x008fe20000410000 */
[----:B------:R-:W-:Y:S01]  /*d870*/  F2FP.PACK_AB R120, R121, R120 ;  /* 0x000000787978723e */ /* 0x000fe200000000ff */
[----:B------:R-:W-:Y:S01]  /*d880*/  FMUL.FTZ R130, R13, R130 ;  /* 0x000000820d827220 */ /* 0x000fe20000410000 */
[----:B------:R-:W-:Y:S01]  /*d890*/  LEA.HI R9, R9, R12, RZ, 0x3 ;  /* 0x0000000c09097211 */ /* 0x000fe200078f18ff */
[----:B------:R-:W-:Y:S01]  /*d8a0*/  FMUL.FTZ R39, R13, R39 ;  /* 0x000000270d277220 */ /* 0x000fe20000410000 */
[----:B------:R-:W-:Y:S01]  /*d8b0*/  F2FP.PACK_AB R116, R117, R116 ;  /* 0x000000747574723e */ /* 0x000fe200000000ff */
[----:B------:R-:W-:Y:S01]  /*d8c0*/  FMUL.FTZ R38, R13, R38 ;  /* 0x000000260d267220 */ /* 0x000fe20000410000 */
[----:B------:R-:W-:Y:S01]  /*d8d0*/  LOP3.LUT R9, R9, 0xfffffff8, RZ, 0xc0, !PT ;  /* 0xfffffff809097812 */ /* 0x000fe200078ec0ff */
[----:B------:R-:W-:Y:S01]  /*d8e0*/  FMUL.FTZ R43, R13, R43 ;  /* 0x0000002b0d2b7220 */ /* 0x000fe20000410000 */
[----:B------:R-:W-:Y:S01]  /*d8f0*/  F2FP.PACK_AB R130, R131, R130 ;  /* 0x000000828382723e */ /* 0x000fe200000000ff */
[C---:B------:R-:W-:Y:S01]  /*d900*/  FMUL.FTZ R42, R13.reuse, R42 ;  /* 0x0000002a0d2a7220 */ /* 0x040fe20000410000 */
[----:B------:R-:W-:Y:S01]  /*d910*/  IADD3 R9, R12, -R9, RZ ;  /* 0x800000090c097210 */ /* 0x000fe20007ffe0ff */
        /* <DEDUP_REMOVED lines=63> */
[----:B------:R-:W-:Y:S01]  /*dd10*/  LOP3.LUT R13, R0, 0x3ffffffc, RZ, 0xc0, !PT ;  /* 0x3ffffffc000d7812 */ /* 0x000fe200078ec0ff */
[----:B------:R-:W-:Y:S01]  /*dd20*/  IMAD.SHL.U32 R12, R9, 0x40, RZ ;  /* 0x00000040090c7824 */ /* 0x000fe200078e00ff */
[----:B------:R-:W-:Y:S02]  /*dd30*/  SHF.R.S32.HI R0, RZ, 0x5, R4 ;  /* 0x00000005ff007819 */ /* 0x000fe40000011404 */
[----:B------:R-:W-:Y:S02]  /*dd40*/  IADD3 R13, -R13, R6, RZ ;  /* 0x000000060d0d7210 */ /* 0x000fe40007ffe1ff */
[----:B------:R-:W-:-:S02]  /*dd50*/  LOP3.LUT R12, R12, 0x1c0, RZ, 0xc0, !PT ;  /* 0x000001c00c0c7812 */ /* 0x000fc400078ec0ff */
[----:B------:R-:W-:Y:S02]  /*dd60*/  LOP3.LUT R4, R9, 0x1, RZ, 0xc0, !PT ;  /* 0x0000000109047812 */ /* 0x000fe400078ec0ff */
[----:B------:R-:W-:Y:S02]  /*dd70*/  LEA R13, R0, R13, 0x9 ;  /* 0x0000000d000d7211 */ /* 0x000fe400078e48ff */
[----:B------:R-:W-:Y:S02]  /*dd80*/  LEA.HI R12, R12, R12, RZ, 0x1d ;  /* 0x0000000c0c0c7211 */ /* 0x000fe400078fe8ff */
[----:B------:R-:W-:Y:S02]  /*dd90*/  ISETP.NE.U32.AND P3, PT, R4, 0x1, PT ;  /* 0x000000010400780c */ /* 0x000fe40003f65070 */
[----:B------:R-:W-:Y:S02]  /*dda0*/  LEA R12, R13, R12, 0x1 ;  /* 0x0000000c0d0c7211 */ /* 0x000fe400078e08ff */
[----:B------:R-:W-:-:S02]  /*ddb0*/  R2P PR, R9, 0x6 ;  /* 0x0000000609007804 */ /* 0x000fc40000000000 */
[----:B------:R-:W-:Y:S01]  /*ddc0*/  SHF.L.U32 R13, R12, 0x1, RZ ;  /* 0x000000010c0d7819 */ /* 0x000fe200000006ff */
[----:B------:R-:W-:Y:S01]  /*ddd0*/  IMAD.MOV.U32 R12, RZ, RZ, 0x40 ;  /* 0x00000040ff0c7424 */ /* 0x000fe200078e00ff */
[----:B------:R-:W-:Y:S02]  /*dde0*/  MOV R4, 0x20 ;  /* 0x0000002000047802 */ /* 0x000fe40000000f00 */
[C---:B------:R-:W-:Y:S01]  /*ddf0*/  IADD3 R9, R13.reuse, -0x10, RZ ;  /* 0xfffffff00d097810 */ /* 0x040fe20007ffe0ff */
[----:B------:R-:W-:Y:S01]  /*de00*/  STS [R13], R128 ;  /* 0x000000800d007388 */ /* 0x000fe20000000800 */
[----:B------:R-:W-:Y:S02]  /*de10*/  SEL R4, R4, 0xffffffe0, !P1 ;  /* 0xffffffe004047807 */ /* 0x000fe40004800000 */
[----:B------:R-:W-:Y:S01]  /*de20*/  @P3 IADD3 R9, R13, 0x10, RZ ;  /* 0x000000100d093810 */ /* 0x000fe20007ffe0ff */
[----:B------:R-:W-:Y:S01]  /*de30*/  STS [R13+0x400], R130 ;  /* 0x000400820d007388 */ /* 0x000fe20000000800 */
[----:B------:R-:W-:-:S02]  /*de40*/  SEL R12, R12, 0xffffffc0, !P2 ;  /* 0xffffffc00c0c7807 */ /* 0x000fc40005000000 */
[C---:B------:R-:W-:Y:S01]  /*de50*/  IADD3 R15, R13.reuse, R4, RZ ;  /* 0x000000040d0f7210 */ /* 0x040fe20007ffe0ff */
[----:B------:R-:W-:Y:S01]  /*de60*/  STS [R9], R36 ;  /* 0x0000002409007388 */ /* 0x000fe20000000800 */
[-C--:B------:R-:W-:Y:S02]  /*de70*/  IADD3 R17, R4, R9.reuse, RZ ;  /* 0x0000000904117210 */ /* 0x080fe40007ffe0ff */
[-C--:B------:R-:W-:Y:S01]  /*de80*/  IADD3 R19, R13, R12.reuse, RZ ;  /* 0x0000000c0d137210 */ /* 0x080fe20007ffe0ff */
[----:B------:R-:W-:Y:S01]  /*de90*/  STS [R9+0x400], R38 ;  /* 0x0004002609007388 */ /* 0x000fe20000000800 */
[----:B------:R-:W-:Y:S01]  /*dea0*/  IADD3 R23, R12, R9, RZ ;  /* 0x000000090c177210 */ /* 0x000fe20007ffe0ff */
[----:B------:R-:W-:Y:S01]  /*deb0*/  IMAD.IADD R25, R17, 0x1, R12 ;  /* 0x0000000111197824 */ /* 0x000fe200078e020c */
[----:B------:R-:W-:Y:S01]  /*dec0*/  IADD3 R21, R15, R12, RZ ;  /* 0x0000000c0f157210 */ /* 0x000fe20007ffe0ff */
[----:B------:R-:W-:Y:S01]  /*ded0*/  STS [R15], R40 ;  /* 0x000000280f007388 */ /* 0x000fe20000000800 */
[----:B------:R-:W-:Y:S01]  /*dee0*/  F2FP.PACK_AB R122, R123, R122 ;  /* 0x0000007a7b7a723e */ /* 0x000fe200000000ff */
[----:B------:R-:W3:Y:S01]  /*def0*/  LDC.U8 R12, c[0x0][0x328] ;  /* 0x0000ca00ff0c7b82 */ /* 0x000ee20000000000 */
[----:B------:R-:W-:Y:S01]  /*df00*/  F2FP.PACK_AB R118, R119, R118 ;  /* 0x000000767776723e */ /* 0x000fe200000000ff */
[----:B------:R-:W-:Y:S01]  /*df10*/  STS [R15+0x400], R42 ;  /* 0x0004002a0f007388 */ /* 0x000fe20000000800 */
[----:B-1----:R-:W-:-:S02]  /*df20*/  ISETP.NE.AND P1, PT, R14, RZ, PT ;  /* 0x000000ff0e00720c */ /* 0x002fc40003f25270 */
[----:B------:R-:W-:Y:S01]  /*df30*/  SHF.R.S32.HI R71, RZ, 0x1f, R0 ;  /* 0x0000001fff477819 */ /* 0x000fe20000011400 */
[----:B------:R-:W-:Y:S03]  /*df40*/  STS [R17], R44 ;  /* 0x0000002c11007388 */ /* 0x000fe60000000800 */
[----:B------:R-:W-:Y:S01]  /*df50*/  LEA.HI R71, R71, R0, RZ, 0x3 ;  /* 0x0000000047477211 */ /* 0x000fe200078f18ff */
[----:B------:R-:W-:Y:S03]  /*df60*/  STS [R17+0x400], R46 ;  /* 0x0004002e11007388 */ /* 0x000fe60000000800 */
[----:B------:R-:W-:Y:S01]  /*df70*/  LOP3.LUT R71, R71, 0xffffff8, RZ, 0xc0, !PT ;  /* 0x0ffffff847477812 */ /* 0x000fe200078ec0ff */
[----:B------:R-:W-:Y:S02]  /*df80*/  STS [R19], R48 ;  /* 0x0000003013007388 */ /* 0x000fe40000000800 */
[----:B------:R-:W-:-:S02]  /*df90*/  @P1 MOV R63, c[0x0][0x210] ;  /* 0x00008400003f1a02 */ /* 0x000fc40000000f00 */
[----:B------:R-:W-:Y:S01]  /*dfa0*/  STS [R19+0x400], R50 ;  /* 0x0004003213007388 */ /* 0x000fe20000000800 */
[----:B------:R-:W-:Y:S02]  /*dfb0*/  @P1 MOV R65, 0x1 ;  /* 0x0000000100411802 */ /* 0x000fe40000000f00 */
[----:B------:R-:W-:Y:S01]  /*dfc0*/  @P1 IMAD R63, R63, c[0x0][0x214], RZ ;  /* 0x000085003f3f1a24 */ /* 0x000fe200078e02ff */
[----:B------:R-:W-:Y:S01]  /*dfd0*/  STS [R23], R52 ;  /* 0x0000003417007388 */ /* 0x000fe20000000800 */
[----:B------:R-:W-:Y:S02]  /*dfe0*/  IADD3 R71, R0, -R71, RZ ;  /* 0x8000004700477210 */ /* 0x000fe40007ffe0ff */
[----:B---3--:R-:W-:Y:S01]  /*dff0*/  ISETP.NE.AND P2, PT, R12, RZ, PT ;  /* 0x000000ff0c00720c */ /* 0x008fe20003f45270 */
[----:B------:R-:W-:Y:S01]  /*e000*/  STS [R23+0x400], R54 ;  /* 0x0004003617007388 */ /* 0x000fe20000000800 */
[----:B------:R-:W-:Y:S02]  /*e010*/  MOV R0, 0x7f800000 ;  /* 0x7f80000000007802 */ /* 0x000fe40000000f00 */
[----:B------:R-:W-:Y:S01]  /*e020*/  ISETP.NE.OR P3, PT, R14, RZ, !P2 ;  /* 0x000000ff0e00720c */ /* 0x000fe20005765670 */
[----:B------:R-:W-:Y:S04]  /*e030*/  STS [R21], R56 ;  /* 0x0000003815007388 */ /* 0x000fe80000000800 */
[----:B------:R-:W-:Y:S04]  /*e040*/  STS [R21+0x400], R58 ;  /* 0x0004003a15007388 */ /* 0x000fe80000000800 */
[----:B------:R-:W-:Y:S04]  /*e050*/  STS [R25], R60 ;  /* 0x0000003c19007388 */ /* 0x000fe80000000800 */
[----:B------:R-:W-:Y:S01]  /*e060*/  STS [R25+0x400], R62 ;  /* 0x0004003e19007388 */ /* 0x000fe20000000800 */
[----:B------:R-:W-:-:S03]  /*e070*/  @!P3 IMAD R67, R2, c[0x0][0x214], RZ ;  /* 0x000085000243ba24 */ /* 0x000fc600078e02ff */
[----:B------:R-:W-:Y:S02]  /*e080*/  STS [R13+0x4000], R64 ;  /* 0x004000400d007388 */ /* 0x000fe40000000800 */
[----:B------:R-:W-:Y:S02]  /*e090*/  @!P3 SEL R67, R67, R200, !P0 ;  /* 0x000000c84343b207 */ /* 0x000fe40004000000 */
[----:B------:R-:W-:Y:S04]  /*e0a0*/  STS [R13+0x4400], R66 ;  /* 0x004400420d007388 */ /* 0x000fe80000000800 */
[----:B------:R-:W-:Y:S04]  /*e0b0*/  STS [R9+0x4000], R68 ;  /* 0x0040004409007388 */ /* 0x000fe80000000800 */
[----:B------:R-:W-:Y:S04]  /*e0c0*/  STS [R9+0x4400], R70 ;  /* 0x0044004609007388 */ /* 0x000fe80000000800 */
[----:B------:R1:W-:Y:S04]  /*e0d0*/  STS [R15+0x4000], R72 ;  /* 0x004000480f007388 */ /* 0x0003e80000000800 */
[----:B------:R-:W-:Y:S04]  /*e0e0*/  STS [R15+0x4400], R74 ;  /* 0x0044004a0f007388 */ /* 0x000fe80000000800 */
[----:B------:R-:W-:Y:S04]  /*e0f0*/  STS [R17+0x4000], R76 ;  /* 0x0040004c11007388 */ /* 0x000fe80000000800 */
[----:B------:R-:W-:Y:S04]  /*e100*/  STS [R17+0x4400], R78 ;  /* 0x0044004e11007388 */ /* 0x000fe80000000800 */
[----:B------:R-:W-:Y:S04]  /*e110*/  STS [R19+0x4000], R80 ;  /* 0x0040005013007388 */ /* 0x000fe80000000800 */
[----:B------:R-:W-:Y:S04]  /*e120*/  STS [R19+0x4400], R82 ;  /* 0x0044005213007388 */ /* 0x000fe80000000800 */
[----:B------:R-:W-:Y:S01]  /*e130*/  STS [R23+0x4000], R84 ;  /* 0x0040005417007388 */ /* 0x000fe20000000800 */
[----:B-1----:R-:W-:-:S02]  /*e140*/  CS2R R72, SRZ ;  /* 0x0000000000487805 */ /* 0x002fc4000001ff00 */
[----:B------:R-:W-:Y:S01]  /*e150*/  @!P3 SHF.R.S32.HI R73, RZ, 0x1f, R67 ;  /* 0x0000001fff49b819 */ /* 0x000fe20000011443 */
[----:B------:R-:W-:Y:S01]  /*e160*/  STS [R23+0x4400], R86 ;  /* 0x0044005617007388 */ /* 0x000fe20000000800 */
[----:B------:R-:W-:Y:S01]  /*e170*/  @!P3 MOV R72, R67 ;  /* 0x000000430048b202 */ /* 0x000fe20000000f00 */
[----:B--2---:R-:W-:Y:S02]  /*e180*/  @P5 FMUL.FTZ R67, R8, 0.69314718246459960938 ;  /* 0x3f31721808435820 */ /* 0x004fe40000410000 */
[----:B------:R-:W-:Y:S01]  /*e190*/  STS [R21+0x4000], R88 ;  /* 0x0040005815007388 */ /* 0x000fe20000000800 */
[----:B----4-:R-:W-:Y:S02]  /*e1a0*/  @P4 FMUL.FTZ R8, R7, 0.69314718246459960938 ;  /* 0x3f31721807084820 */ /* 0x010fe40000410000 */
[----:B------:R-:W-:Y:S01]  /*e1b0*/  @P5 FFMA.FTZ R0, R132, c[0x0][0x238], R67 ;  /* 0x00008e0084005a23 */ /* 0x000fe20000010043 */
[----:B------:R-:W-:Y:S04]  /*e1c0*/  STS [R21+0x4400], R90 ;  /* 0x0044005a15007388 */ /* 0x000fe80000000800 */
[----:B------:R-:W-:Y:S04]  /*e1d0*/  STS [R25+0x4000], R92 ;  /* 0x0040005c19007388 */ /* 0x000fe80000000800 */
[----:B------:R-:W-:Y:S04]  /*e1e0*/  STS [R25+0x4400], R94 ;  /* 0x0044005e19007388 */ /* 0x000fe80000000800 */
[----:B------:R-:W-:Y:S04]  /*e1f0*/  STS [R13+0x8000], R96 ;  /* 0x008000600d007388 */ /* 0x000fe80000000800 */
[----:B------:R-:W-:Y:S04]  /*e200*/  STS [R13+0x8400], R98 ;  /* 0x008400620d007388 */ /* 0x000fe80000000800 */
[----:B------:R-:W-:Y:S04]  /*e210*/  STS [R9+0x8000], R100 ;  /* 0x0080006409007388 */ /* 0x000fe80000000800 */
[----:B------:R1:W-:Y:S04]  /*e220*/  STS [R9+0x8400], R102 ;  /* 0x0084006609007388 */ /* 0x0003e80000000800 */
[----:B------:R2:W-:Y:S04]  /*e230*/  STS [R15+0x8000], R104 ;  /* 0x008000680f007388 */ /* 0x0005e80000000800 */
[----:B------:R2:W-:Y:S04]  /*e240*/  STS [R15+0x8400], R106 ;  /* 0x0084006a0f007388 */ /* 0x0005e80000000800 */
[----:B------:R2:W-:Y:S04]  /*e250*/  STS [R17+0x8000], R124 ;  /* 0x0080007c11007388 */ /* 0x0005e80000000800 */
[----:B------:R2:W-:Y:S04]  /*e260*/  STS [R17+0x8400], R126 ;  /* 0x0084007e11007388 */ /* 0x0005e80000000800 */
[----:B------:R2:W-:Y:S04]  /*e270*/  STS [R19+0x8000], R108 ;  /* 0x0080006c13007388 */ /* 0x0005e80000000800 */
[----:B------:R2:W-:Y:S01]  /*e280*/  STS [R19+0x8400], R110 ;  /* 0x0084006e13007388 */ /* 0x0005e20000000800 */
[----:B-1----:R-:W-:-:S03]  /*e290*/  @!P1 MOV R9, c[0x0][0x214] ;  /* 0x0000850000099a02 */ /* 0x002fc60000000f00 */
[----:B------:R2:W-:Y:S01]  /*e2a0*/  STS [R23+0x8000], R112 ;  /* 0x0080007017007388 */ /* 0x0005e20000000800 */
[----:B------:R-:W-:-:S03]  /*e2b0*/  @!P1 SEL R63, R9, c[0x0][0x234], !P2 ;  /* 0x00008d00093f9a07 */ /* 0x000fc60005000000 */
[----:B------:R2:W-:Y:S02]  /*e2c0*/  STS [R23+0x8400], R114 ;  /* 0x0084007217007388 */ /* 0x0005e40000000800 */
[----:B------:R-:W-:Y:S02]  /*e2d0*/  @!P1 IMAD R65, R63, c[0x0][0x1c0], RZ ;  /* 0x000070003f419a24 */ /* 0x000fe400078e02ff */
[----:B------:R2:W-:Y:S02]  /*e2e0*/  STS [R21+0x8000], R120 ;  /* 0x0080007815007388 */ /* 0x0005e40000000800 */
[----:B------:R-:W-:Y:S02]  /*e2f0*/  IMAD R65, R2, R65, RZ ;  /* 0x0000004102417224 */ /* 0x000fe400078e02ff */
[----:B------:R2:W-:Y:S03]  /*e300*/  STS [R21+0x8400], R122 ;  /* 0x0084007a15007388 */ /* 0x0005e60000000800 */
[----:B------:R-:W-:Y:S01]  /*e310*/  SEL R65, R65, RZ, P3 ;  /* 0x000000ff41417207 */ /* 0x000fe20001800000 */
[----:B------:R2:W-:Y:S04]  /*e320*/  STS [R25+0x8000], R116 ;  /* 0x0080007419007388 */ /* 0x0005e80000000800 */
[----:B------:R2:W-:Y:S04]  /*e330*/  STS [R25+0x8400], R118 ;  /* 0x0084007619007388 */ /* 0x0005e80000000800 */
[----:B------:R-:W-:Y:S06]  /*e340*/  BAR.SYNC.DEFER_BLOCKING 0x0 ;  /* 0x0000000000007b1d */ /* 0x000fec0000010000 */
[----:B------:R-:W1:Y:S04]  /*e350*/  S2R R4, SR_TID.X ;  /* 0x0000000000047919 */ /* 0x000e680000002100 */
[----:B------:R-:W3:Y:S04]  /*e360*/  S2R R60, SR_CTAID.X ;  /* 0x00000000003c7919 */ /* 0x000ee80000002500 */
[----:B------:R-:W4:Y:S04]  /*e370*/  S2R R62, SR_CTAID.Z ;  /* 0x00000000003e7919 */ /* 0x000f280000002700 */
[----:B------:R2:W2:Y:S04]  /*e380*/  LDS.128 R52, [R202] ;  /* 0x00000000ca347984 */ /* 0x0004a80000000c00 */
[----:B------:R2:W2:Y:S01]  /*e390*/  LDS.128 R48, [R202+0x1000] ;  /* 0x00100000ca307984 */ /* 0x0004a20000000c00 */
[----:B-1----:R-:W-:-:S03]  /*e3a0*/  SHF.R.S32.HI R61, RZ, 0x1f, R4 ;  /* 0x0000001fff3d7819 */ /* 0x002fc60000011404 */
[----:B------:R1:W1:Y:S01]  /*e3b0*/  LDS.128 R44, [R202+0x2000] ;  /* 0x00200000ca2c7984 */ /* 0x0002620000000c00 */
[----:B------:R-:W-:-:S03]  /*e3c0*/  LEA.HI R9, R61, R4, RZ, 0x5 ;  /* 0x000000043d097211 */ /* 0x000fc600078f28ff */
[----:B------:R1:W1:Y:S01]  /*e3d0*/  LDS.128 R40, [R202+0x3000] ;  /* 0x00300000ca287984 */ /* 0x0002620000000c00 */
[----:B------:R-:W-:Y:S01]  /*e3e0*/  LOP3.LUT R69, R9, 0xffffffe0, RZ, 0xc0, !PT ;  /* 0xffffffe009457812 */ /* 0x000fe200078ec0ff */
[----:B----4-:R-:W-:Y:S02]  /*e3f0*/  IMAD R65, R62, R63, R65 ;  /* 0x0000003f3e417224 */ /* 0x010fe400078e0241 */
[----:B------:R4:W1:Y:S01]  /*e400*/  LDS.128 R36, [R202+0x4000] ;  /* 0x00400000ca247984 */ /* 0x0008620000000c00 */
[----:B------:R-:W-:Y:S01]  /*e410*/  @P1 MOV R9, c[0x0][0x210] ;  /* 0x0000840000091a02 */ /* 0x000fe20000000f00 */
[----:B------:R-:W-:Y:S01]  /*e420*/  @!P1 IMAD.MOV.U32 R9, RZ, RZ, 0x1 ;  /* 0x00000001ff099424 */ /* 0x000fe200078e00ff */
[----:B------:R-:W-:Y:S01]  /*e430*/  IADD3 R2, -R69, R4, RZ ;  /* 0x0000000445027210 */ /* 0x000fe20007ffe1ff */
[----:B------:R4:W1:Y:S01]  /*e440*/  LDS.128 R32, [R202+0x5000] ;  /* 0x00500000ca207984 */ /* 0x0008620000000c00 */
[----:B------:R-:W-:Y:S02]  /*e450*/  SHF.R.S32.HI R66, RZ, 0x1f, R65 ;  /* 0x0000001fff427819 */ /* 0x000fe40000011441 */
[----:B------:R-:W-:Y:S01]  /*e460*/  SHF.R.S32.HI R69, RZ, 0x1f, R2 ;  /* 0x0000001fff457819 */ /* 0x000fe20000011402 */
[----:B------:R4:W1:Y:S01]  /*e470*/  LDS.128 R28, [R202+0x6000] ;  /* 0x00600000ca1c7984 */ /* 0x0008620000000c00 */
[----:B------:R-:W-:Y:S01]  /*e480*/  MOV R63, 0x7f800000 ;  /* 0x7f800000003f7802 */ /* 0x000fe20000000f00 */
[----:B------:R-:W-:Y:S01]  /*e490*/  @P4 FFMA.FTZ R63, R3, c[0x0][0x238], R8 ;  /* 0x00008e00033f4a23 */ /* 0x000fe20000010008 */
[----:B------:R-:W-:Y:S01]  /*e4a0*/  LEA.HI R69, R69, R2, RZ, 0x2 ;  /* 0x0000000245457211 */ /* 0x000fe200078f10ff */
[----:B------:R4:W1:Y:S01]  /*e4b0*/  LDS.128 R24, [R202+0x7000] ;  /* 0x00700000ca187984 */ /* 0x0008620000000c00 */
[----:B---3--:R-:W-:-:S02]  /*e4c0*/  IMAD R2, R60, R9, RZ ;  /* 0x000000093c027224 */ /* 0x008fc400078e02ff */
[----:B------:R-:W-:Y:S01]  /*e4d0*/  SHF.R.S32.HI R64, RZ, 0x2, R69 ;  /* 0x00000002ff407819 */ /* 0x000fe20000011445 */
[----:B------:R4:W3:Y:S02]  /*e4e0*/  LDS.128 R20, [R202+0x8000] ;  /* 0x00800000ca147984 */ /* 0x0008e40000000c00 */
[----:B------:R-:W-:Y:S02]  /*e4f0*/  SHF.L.U32 R2, R2, 0x7, RZ ;  /* 0x0000000702027819 */ /* 0x000fe400000006ff */
[----:B------:R4:W1:Y:S01]  /*e500*/  LDS.128 R16, [R202+0x9000] ;  /* 0x00900000ca107984 */ /* 0x0008620000000c00 */
[----:B------:R-:W-:Y:S02]  /*e510*/  LEA R64, R71, R64, 0x4 ;  /* 0x0000004047407211 */ /* 0x000fe400078e20ff */
[----:B------:R-:W-:Y:S01]  /*e520*/  SHF.R.S32.HI R7, RZ, 0x1f, R2 ;  /* 0x0000001fff077819 */ /* 0x000fe20000011402 */
[----:B------:R4:W1:Y:S01]  /*e530*/  LDS.128 R12, [R202+0xa000] ;  /* 0x00a00000ca0c7984 */ /* 0x0008620000000c00 */
[----:B------:R-:W-:-:S03]  /*e540*/  IADD3 R2, P1, P0, R2, R72, R65 ;  /* 0x0000004802027210 */ /* 0x000fc6000783e041 */
[----:B------:R4:W1:Y:S01]  /*e550*/  LDS.128 R56, [R202+0xb000] ;  /* 0x00b00000ca387984 */ /* 0x0008620000000c00 */
[----:B------:R-:W-:Y:S01]  /*e560*/  IADD3.X R7, R7, R73, R66, P1, P0 ;  /* 0x0000004907077210 */ /* 0x000fe20000fe0442 */
[----:B------:R-:W-:Y:S05]  /*e570*/  @P6 BRA `(.L_x_99) ;  /* 0x0000010000006947 */ /* 0x000fea0003800000 */
[----:B--2---:R-:W-:Y:S01]  /*e580*/  IMAD R3, R60, -0x80, R205 ;  /* 0xffffff803c037824 */ /* 0x004fe200078e02cd */
[----:B------:R-:W-:-:S04]  /*e590*/  IADD3 R8, R64, 0x8, RZ ;  /* 0x0000000840087810 */ /* 0x000fc80007ffe0ff */
[-C--:B------:R-:W-:Y:S02]  /*e5a0*/  ISETP.GE.AND P3, PT, R64, R3.reuse, PT ;  /* 0x000000034000720c */ /* 0x080fe40003f66270 */
[----:B------:R-:W-:-:S11]  /*e5b0*/  ISETP.GE.AND P2, PT, R8, R3, PT ;  /* 0x000000030800720c */ /* 0x000fd60003f46270 */
[-C--:B------:R-:W-:Y:S02]  /*e5c0*/  @!P3 IMAD R64, R64, R9.reuse, RZ ;  /* 0x000000094040b224 */ /* 0x080fe400078e02ff */
[----:B------:R-:W-:-:S03]  /*e5d0*/  @!P2 IMAD R8, R8, R9, RZ ;  /* 0x000000090808a224 */ /* 0x000fc600078e02ff */
[-C--:B------:R-:W-:Y:S02]  /*e5e0*/  @!P3 IADD3 R3, P1, R64, R2.reuse, RZ ;  /* 0x000000024003b210 */ /* 0x080fe40007f3e0ff */
[----:B------:R-:W-:Y:S02]  /*e5f0*/  @!P2 IADD3 R2, P0, R8, R2, RZ ;  /* 0x000000020802a210 */ /* 0x000fe40007f1e0ff */
        /* <DEDUP_REMOVED lines=8> */
.L_x_99:
[----:B--2---:R-:W-:Y:S05]  /*e680*/  BSYNC B0 ;  /* 0x0000000000007941 */ /* 0x004fea0003800000 */
.L_x_98:
[----:B------:R-:W-:Y:S01]  /*e690*/  LEA.HI R5, R5, R6, RZ, 0x3 ;  /* 0x0000000605057211 */ /* 0x000fe200078f18ff */
[----:B------:R-:W-:Y:S01]  /*e6a0*/  IMAD R60, R60, -0x80, R205 ;  /* 0xffffff803c3c7824 */ /* 0x000fe200078e02cd */
[----:B------:R-:W-:Y:S01]  /*e6b0*/  IADD3 R8, P0, R210, R11, RZ ;  /* 0x0000000bd2087210 */ /* 0x000fe20007f1e0ff */
[----:B------:R-:W-:Y:S01]  /*e6c0*/  BSSY B0, `(.L_x_100) ;  /* 0x000001c000007945 */ /* 0x000fe20003800000 */
[----:B------:R-:W-:Y:S02]  /*e6d0*/  SHF.R.S32.HI R3, RZ, 0x1f, R210 ;  /* 0x0000001fff037819 */ /* 0x000fe400000114d2 */
[----:B------:R-:W-:-:S02]  /*e6e0*/  SHF.R.S32.HI R5, RZ, 0x3, R5 ;  /* 0x00000003ff057819 */ /* 0x000fc40000011405 */
[----:B------:R-:W-:Y:S01]  /*e6f0*/  LEA.HI R4, R61, R4, RZ, 0x3 ;  /* 0x000000043d047211 */ /* 0x000fe200078f18ff */
[----:B------:R-:W-:Y:S01]  /*e700*/  IMAD.X R9, R3, 0x1, R10, P0 ;  /* 0x0000000103097824 */ /* 0x000fe200000e060a */
[----:B------:R-:W-:Y:S02]  /*e710*/  ISETP.GE.AND P0, PT, R5, R60, PT ;  /* 0x0000003c0500720c */ /* 0x000fe40003f06270 */
[----:B------:R-:W-:Y:S01]  /*e720*/  SHF.R.S32.HI R0, RZ, 0x1f, R62 ;  /* 0x0000001fff007819 */ /* 0x000fe2000001143e */
[----:B------:R-:W-:Y:S01]  /*e730*/  IMAD.WIDE.U32 R8, R62, c[0x0][0x1f0], R8 ;  /* 0x00007c003e087a25 */ /* 0x000fe200078e0008 */
[----:B------:R-:W-:-:S03]  /*e740*/  SHF.R.S32.HI R4, RZ, 0x3, R4 ;  /* 0x00000003ff047819 */ /* 0x000fc60000011404 */
[----:B------:R-:W-:Y:S01]  /*e750*/  IMAD R3, R0, c[0x0][0x1f0], RZ ;  /* 0x00007c0000037a24 */ /* 0x000fe200078e02ff */
[----:B------:R-:W-:-:S03]  /*e760*/  SHF.R.S32.HI R5, RZ, 0x1f, R4 ;  /* 0x0000001fff057819 */ /* 0x000fc60000011404 */
[----:B------:R-:W-:Y:S02]  /*e770*/  IMAD R3, R62, c[0x0][0x1f4], R3 ;  /* 0x00007d003e037a24 */ /* 0x000fe400078e0203 */
[----:B------:R-:W-:-:S04]  /*e780*/  IMAD.WIDE R6, R201, 0x80, R4 ;  /* 0x00000080c9067825 */ /* 0x000fc800078e0204 */
[----:B------:R-:W-:Y:S01]  /*e790*/  IMAD.IADD R11, R9, 0x1, R3 ;  /* 0x00000001090b7824 */ /* 0x000fe200078e0203 */
[----:B------:R-:W-:Y:S05]  /*e7a0*/  @P0 BRA `(.L_x_101) ;  /* 0x000000d000000947 */ /* 0x000fea0003800000 */
[----:B------:R-:W-:Y:S01]  /*e7b0*/  IMAD R0, R7, c[0x0][0x1e8], RZ ;  /* 0x00007a0007007a24 */ /* 0x000fe200078e02ff */
[----:B------:R-:W-:Y:S01]  /*e7c0*/  ISETP.GE.AND P3, PT, R210, c[0x0][0x220], PT ;  /* 0x00008800d2007a0c */ /* 0x000fe20003f66270 */
[----:B------:R-:W-:Y:S01]  /*e7d0*/  IMAD.MOV.U32 R10, RZ, RZ, R8 ;  /* 0x000000ffff0a7224 */ /* 0x000fe200078e0008 */
[----:B------:R-:W-:Y:S01]  /*e7e0*/  ISETP.GE.AND P2, PT, R204, c[0x0][0x220], PT ;  /* 0x00008800cc007a0c */ /* 0x000fe20003f46270 */
[C---:B------:R-:W-:Y:S01]  /*e7f0*/  IMAD R0, R6.reuse, c[0x0][0x1ec], R0 ;  /* 0x00007b0006007a24 */ /* 0x040fe200078e0200 */
[----:B------:R-:W-:Y:S01]  /*e800*/  ISETP.GE.AND P1, PT, R203, c[0x0][0x220], PT ;  /* 0x00008800cb007a0c */ /* 0x000fe20003f26270 */
[----:B------:R-:W-:-:S04]  /*e810*/  IMAD.WIDE.U32 R2, R6, c[0x0][0x1e8], R10 ;  /* 0x00007a0006027a25 */ /* 0x000fc800078e000a */
[----:B------:R-:W-:Y:S01]  /*e820*/  IMAD.IADD R0, R3, 0x1, R0 ;  /* 0x0000000103007824 */ /* 0x000fe200078e0200 */
[----:B------:R-:W-:-:S04]  /*e830*/  LEA R60, P0, R2, c[0x0][0x1d0], 0x1 ;  /* 0x00007400023c7a11 */ /* 0x000fc800078008ff */
[----:B------:R-:W-:-:S05]  /*e840*/  LEA.HI.X R61, R2, c[0x0][0x1d4], R0, 0x1, P0 ;  /* 0x00007500023d7a11 */ /* 0x000fca00000f0c00 */
[----:B------:R2:W-:Y:S04]  /*e850*/  @!P3 STG.E.128 [R60.64], R52 ;  /* 0x000000343c00b986 */ /* 0x0005e8000c101d0c */
[----:B-1----:R2:W-:Y:S04]  /*e860*/  @!P2 STG.E.128 [R60.64+0x80], R36 ;  /* 0x000080243c00a986 */ /* 0x0025e8000c101d0c */
[----:B---3--:R2:W-:Y:S02]  /*e870*/  @!P1 STG.E.128 [R60.64+0x100], R20 ;  /* 0x000100143c009986 */ /* 0x0085e4000c101d0c */
.L_x_101:
[----:B------:R-:W-:Y:S05]  /*e880*/  BSYNC B0 ;  /* 0x0000000000007941 */ /* 0x000fea0003800000 */
.L_x_100:
[----:B------:R-:W-:Y:S01]  /*e890*/  IADD3 R0, R4, 0x20, RZ ;  /* 0x0000002004007810 */ /* 0x000fe20007ffe0ff */
[----:B------:R-:W-:Y:S03]  /*e8a0*/  BSSY B0, `(.L_x_102) ;  /* 0x0000013000007945 */ /* 0x000fe60003800000 */
[----:B------:R-:W-:-:S13]  /*e8b0*/  ISETP.GE.AND P0, PT, R0, R199, PT ;  /* 0x000000c70000720c */ /* 0x000fda0003f06270 */
[----:B------:R-:W-:Y:S05]  /*e8c0*/  @P0 BRA `(.L_x_103) ;  /* 0x0000010000000947 */ /* 0x000fea0003800000 */
[----:B------:R-:W-:Y:S01]  /*e8d0*/  IADD3 R2, P0, R6, 0x20, RZ ;  /* 0x0000002006027810 */ /* 0x000fe20007f1e0ff */
[----:B--23--:R-:W-:Y:S01]  /*e8e0*/  IMAD.MOV.U32 R20, RZ, RZ, R8 ;  /* 0x000000ffff147224 */ /* 0x00cfe200078e0008 */
[----:B------:R-:W-:Y:S02]  /*e8f0*/  MOV R21, R11 ;  /* 0x0000000b00157202 */ /* 0x000fe40000000f00 */
[----:B------:R-:W-:Y:S01]  /*e900*/  ISETP.GE.AND P2, PT, R210, c[0x0][0x220], PT ;  /* 0x00008800d2007a0c */ /* 0x000fe20003f46270 */
[----:B------:R-:W-:Y:S01]  /*e910*/  IMAD.X R0, RZ, RZ, R7, P0 ;  /* 0x000000ffff007224 */ /* 0x000fe200000e0607 */
[----:B------:R-:W-:Y:S01]  /*e920*/  ISETP.GE.AND P1, PT, R204, c[0x0][0x220], PT ;  /* 0x00008800cc007a0c */ /* 0x000fe20003f26270 */
[----:B------:R-:W-:Y:S01]  /*e930*/  IMAD.WIDE.U32 R20, R2, c[0x0][0x1e8], R20 ;  /* 0x00007a0002147a25 */ /* 0x000fe200078e0014 */
[----:B------:R-:W-:-:S03]  /*e940*/  ISETP.GE.AND P0, PT, R203, c[0x0][0x220], PT ;  /* 0x00008800cb007a0c */ /* 0x000fc60003f06270 */
[----:B------:R-:W-:-:S04]  /*e950*/  IMAD R3, R0, c[0x0][0x1e8], RZ ;  /* 0x00007a0000037a24 */ /* 0x000fc800078e02ff */
[----:B------:R-:W-:Y:S01]  /*e960*/  IMAD R3, R2, c[0x0][0x1ec], R3 ;  /* 0x00007b0002037a24 */ /* 0x000fe200078e0203 */
[----:B------:R-:W-:-:S03]  /*e970*/  LEA R2, P3, R20, c[0x0][0x1d0], 0x1 ;  /* 0x0000740014027a11 */ /* 0x000fc600078608ff */
[----:B------:R-:W-:-:S05]  /*e980*/  IMAD.IADD R3, R21, 0x1, R3 ;  /* 0x0000000115037824 */ /* 0x000fca00078e0203 */
[----:B------:R-:W-:-:S05]  /*e990*/  LEA.HI.X R3, R20, c[0x0][0x1d4], R3, 0x1, P3 ;  /* 0x0000750014037a11 */ /* 0x000fca00018f0c03 */
[----:B------:R2:W-:Y:S04]  /*e9a0*/  @!P2 STG.E.128 [R2.64], R48 ;  /* 0x000000300200a986 */ /* 0x0005e8000c101d0c */
[----:B-1----:R2:W-:Y:S04]  /*e9b0*/  @!P1 STG.E.128 [R2.64+0x80], R32 ;  /* 0x0000802002009986 */ /* 0x0025e8000c101d0c */
[----:B------:R2:W-:Y:S02]  /*e9c0*/  @!P0 STG.E.128 [R2.64+0x100], R16 ;  /* 0x0001001002008986 */ /* 0x0005e4000c101d0c */
.L_x_103:
[----:B------:R-:W-:Y:S05]  /*e9d0*/  BSYNC B0 ;  /* 0x0000000000007941 */ /* 0x000fea0003800000 */
.L_x_102:
[----:B------:R-:W-:Y:S01]  /*e9e0*/  IADD3 R0, R4, 0x40, RZ ;  /* 0x0000004004007810 */ /* 0x000fe20007ffe0ff */
[----:B------:R-:W-:Y:S03]  /*e9f0*/  BSSY B0, `(.L_x_104) ;  /* 0x0000013000007945 */ /* 0x000fe60003800000 */
[----:B------:R-:W-:-:S13]  /*ea00*/  ISETP.GE.AND P0, PT, R0, R199, PT ;  /* 0x000000c70000720c */ /* 0x000fda0003f06270 */
[----:B------:R-:W-:Y:S05]  /*ea10*/  @P0 BRA `(.L_x_105) ;  /* 0x0000010000000947 */ /* 0x000fea0003800000 */
[----:B--2---:R-:W-:Y:S01]  /*ea20*/  IADD3 R2, P0, R6, 0x40, RZ ;  /* 0x0000004006027810 */ /* 0x004fe20007f1e0ff */
[----:B-1----:R-:W-:Y:S01]  /*ea30*/  IMAD.MOV.U32 R16, RZ, RZ, R8 ;  /* 0x000000ffff107224 */ /* 0x002fe200078e0008 */
        /* <DEDUP_REMOVED lines=12> */
[----:B------:R1:W-:Y:S04]  /*eb00*/  @!P1 STG.E.128 [R2.64+0x80], R28 ;  /* 0x0000801c02009986 */ /* 0x0003e8000c101d0c */
[----:B------:R1:W-:Y:S02]  /*eb10*/  @!P0 STG.E.128 [R2.64+0x100], R12 ;  /* 0x0001000c02008986 */ /* 0x0003e4000c101d0c */
.L_x_105:
[----:B------:R-:W-:Y:S05]  /*eb20*/  BSYNC B0 ;  /* 0x0000000000007941 */ /* 0x000fea0003800000 */
.L_x_104:
[----:B------:R-:W-:-:S04]  /*eb30*/  IADD3 R4, R4, 0x60, RZ ;  /* 0x0000006004047810 */ /* 0x000fc80007ffe0ff */
[----:B------:R-:W-:-:S13]  /*eb40*/  ISETP.GE.AND P0, PT, R4, R199, PT ;  /* 0x000000c70400720c */ /* 0x000fda0003f06270 */
[----:B------:R-:W-:Y:S05]  /*eb50*/  @P0 EXIT ;  /* 0x000000000000094d */ /* 0x000fea0003800000 */
[----:B------:R-:W-:Y:S01]  /*eb60*/  IADD3 R0, P0, R6, 0x60, RZ ;  /* 0x0000006006007810 */ /* 0x000fe20007f1e0ff */
[----:B------:R-:W-:Y:S01]  /*eb70*/  IMAD.MOV.U32 R4, RZ, RZ, R8 ;  /* 0x000000ffff047224 */ /* 0x000fe200078e0008 */
[----:B------:R-:W-:Y:S02]  /*eb80*/  MOV R5, R11 ;  /* 0x0000000b00057202 */ /* 0x000fe40000000f00 */
[----:B------:R-:W-:Y:S01]  /*eb90*/  ISETP.GE.AND P1, PT, R210, c[0x0][0x220], PT ;  /* 0x00008800d2007a0c */ /* 0x000fe20003f26270 */
[----:B------:R-:W-:Y:S01]  /*eba0*/  IMAD.X R6, RZ, RZ, R7, P0 ;  /* 0x000000ffff067224 */ /* 0x000fe200000e0607 */
[----:B------:R-:W-:Y:S01]  /*ebb0*/  ISETP.GE.AND P0, PT, R204, c[0x0][0x220], PT ;  /* 0x00008800cc007a0c */ /* 0x000fe20003f06270 */
[----:B------:R-:W-:-:S04]  /*ebc0*/  IMAD.WIDE.U32 R4, R0, c[0x0][0x1e8], R4 ;  /* 0x00007a0000047a25 */ /* 0x000fc800078e0004 */
[----:B-12---:R-:W-:Y:S01]  /*ebd0*/  IMAD R3, R6, c[0x0][0x1e8], RZ ;  /* 0x00007a0006037a24 */ /* 0x006fe200078e02ff */
[----:B------:R-:W-:-:S03]  /*ebe0*/  LEA R2, P2, R4, c[0x0][0x1d0], 0x1 ;  /* 0x0000740004027a11 */ /* 0x000fc600078408ff */
[----:B------:R-:W-:-:S04]  /*ebf0*/  IMAD R3, R0, c[0x0][0x1ec], R3 ;  /* 0x00007b0000037a24 */ /* 0x000fc800078e0203 */
[----:B------:R-:W-:-:S05]  /*ec00*/  IMAD.IADD R3, R5, 0x1, R3 ;  /* 0x0000000105037824 */ /* 0x000fca00078e0203 */
[----:B------:R-:W-:-:S05]  /*ec10*/  LEA.HI.X R3, R4, c[0x0][0x1d4], R3, 0x1, P2 ;  /* 0x0000750004037a11 */ /* 0x000fca00010f0c03 */
[----:B------:R1:W-:Y:S01]  /*ec20*/  @!P0 STG.E.128 [R2.64+0x80], R24 ;  /* 0x0000801802008986 */ /* 0x0003e2000c101d0c */
[----:B------:R-:W-:-:S03]  /*ec30*/  ISETP.GE.AND P0, PT, R203, c[0x0][0x220], PT ;  /* 0x00008800cb007a0c */ /* 0x000fc60003f06270 */
[----:B------:R1:W-:Y:S10]  /*ec40*/  @!P1 STG.E.128 [R2.64], R40 ;  /* 0x0000002802009986 */ /* 0x0003f4000c101d0c */
[----:B------:R-:W-:Y:S05]  /*ec50*/  @P0 EXIT ;  /* 0x000000000000094d */ /* 0x000fea0003800000 */
[----:B------:R-:W-:Y:S01]  /*ec60*/  STG.E.128 [R2.64+0x100], R56 ;  /* 0x0001003802007986 */ /* 0x000fe2000c101d0c */
[----:B------:R-:W-:Y:S05]  /*ec70*/  EXIT ;  /* 0x000000000000794d */ /* 0x000fea0003800000 */
.L_x_64:
[----:B------:R-:W2:Y:S01]  /*ec80*/  LDC.U8 R5, c[0x0][0x329] ;  /* 0x0000ca40ff057b82 */ /* 0x000ea20000000000 */
[----:B------:R-:W-:Y:S01]  /*ec90*/  ISETP.NE.AND P3, PT, R200, -0x1, PT ;  /* 0xffffffffc800780c */ /* 0x000fe20003f65270 */
[----:B------:R-:W-:Y:S01]  /*eca0*/  BSSY B0, `(.L_x_106) ;  /* 0x0000043000007945 */ /* 0x000fe20003800000 */
[----:B-1----:R-:W-:-:S02]  /*ecb0*/  SHF.R.S32.HI R8, RZ, 0x1f, R3 ;  /* 0x0000001fff087819 */ /* 0x002fc40000011403 */
[----:B------:R-:W-:Y:S02]  /*ecc0*/  IADD3 R205, -R6, R205, RZ ;  /* 0x000000cd06cd7210 */ /* 0x000fe40007ffe1ff */
[----:B------:R-:W-:Y:S01]  /*ecd0*/  LEA.HI R8, R8, R3, RZ, 0x3 ;  /* 0x0000000308087211 */ /* 0x000fe200078f18ff */
[----:B------:R-:W1:Y:S01]  /*ece0*/  LDC.U8 R2, c[0x0][0x328] ;  /* 0x0000ca00ff027b82 */ /* 0x000e620000000000 */
[----:B------:R-:W-:Y:S02]  /*ecf0*/  SHF.R.S32.HI R11, RZ, 0x1f, R14 ;  /* 0x0000001fff0b7819 */ /* 0x000fe4000001140e */
[----:B------:R-:W-:Y:S02]  /*ed00*/  LOP3.LUT R10, R8, 0xfffffff8, RZ, 0xc0, !PT ;  /* 0xfffffff8080a7812 */ /* 0x000fe400078ec0ff */
[----:B------:R-:W-:Y:S01]  /*ed10*/  SHF.R.S32.HI R8, RZ, 0x3, R8 ;  /* 0x00000003ff087819 */ /* 0x000fe20000011408 */
[----:B------:R-:W-:-:S04]  /*ed20*/  @P3 IMAD.WIDE.U32 R16, R200, c[0x0][0x1e8], RZ ;  /* 0x00007a00c8103a25 */ /* 0x000fc800078e00ff */
[----:B------:R-:W-:-:S04]  /*ed30*/  @!P3 IMAD.WIDE.U32 R12, R0, c[0x0][0x1e0], RZ ;  /* 0x00007800000cba25 */ /* 0x000fc800078e00ff */
[----:B------:R-:W-:Y:S01]  /*ed40*/  @P3 IMAD R9, R200, c[0x0][0x1ec], R17 ;  /* 0x00007b00c8093a24 */ /* 0x000fe200078e0211 */
[----:B------:R-:W-:Y:S01]  /*ed50*/  @!P3 MOV R16, R12 ;  /* 0x0000000c0010b202 */ /* 0x000fe20000000f00 */
[----:B------:R-:W-:Y:S01]  /*ed60*/  IMAD.IADD R3, R3, 0x1, -R10 ;  /* 0x0000000103037824 */ /* 0x000fe200078e0a0a */
[----:B--2---:R-:W-:Y:S01]  /*ed70*/  ISETP.NE.AND P1, PT, R5, RZ, PT ;  /* 0x000000ff0500720c */ /* 0x004fe20003f25270 */
[----:B------:R-:W-:Y:S01]  /*ed80*/  IMAD R11, R11, c[0x0][0x1f0], RZ ;  /* 0x00007c000b0b7a24 */ /* 0x000fe200078e02ff */
[----:B-1----:R-:W-:-:S04]  /*ed90*/  ISETP.NE.AND P0, PT, R2, RZ, PT ;  /* 0x000000ff0200720c */ /* 0x002fc80003f05270 */
[----:B------:R-:W-:-:S07]  /*eda0*/  ISETP.NE.OR P2, PT, R5, RZ, !P0 ;  /* 0x000000ff0500720c */ /* 0x000fce0004745670 */
[----:B------:R-:W-:Y:S01]  /*edb0*/  @P1 IMAD.MOV.U32 R4, RZ, RZ, c[0x0][0x210] ;  /* 0x00008400ff041624 */ /* 0x000fe200078e00ff */
[----:B------:R-:W-:Y:S01]  /*edc0*/  @!P3 SHF.R.S32.HI R5, RZ, 0x1f, R0 ;  /* 0x0000001fff05b819 */ /* 0x000fe20000011400 */
[----:B------:R-:W-:Y:S02]  /*edd0*/  @!P1 IMAD.MOV.U32 R2, RZ, RZ, c[0x0][0x214] ;  /* 0x00008500ff029624 */ /* 0x000fe400078e00ff */
[----:B------:R-:W-:Y:S02]  /*ede0*/  @P1 IMAD R4, R4, c[0x0][0x214], RZ ;  /* 0x0000850004041a24 */ /* 0x000fe400078e02ff */
[----:B------:R-:W-:Y:S01]  /*edf0*/  @P1 IMAD.MOV.U32 R7, RZ, RZ, 0x1 ;  /* 0x00000001ff071424 */ /* 0x000fe200078e00ff */
[----:B------:R-:W-:Y:S01]  /*ee00*/  @!P1 SEL R4, R2, c[0x0][0x234], !P0 ;  /* 0x00008d0002049a07 */ /* 0x000fe20004000000 */
[----:B------:R-:W-:Y:S01]  /*ee10*/  @!P3 IMAD R5, R5, c[0x0][0x1e0], RZ ;  /* 0x000078000505ba24 */ /* 0x000fe200078e02ff */
[----:B------:R-:W-:-:S03]  /*ee20*/  ISETP.NE.OR P0, PT, R200, -0x1, P2 ;  /* 0xffffffffc800780c */ /* 0x000fc60001705670 */
[----:B------:R-:W-:Y:S02]  /*ee30*/  @!P1 IMAD R7, R4, c[0x0][0x1c0], RZ ;  /* 0x0000700004079a24 */ /* 0x000fe400078e02ff */
[C---:B------:R-:W-:Y:S02]  /*ee40*/  @!P3 IMAD R2, R0.reuse, c[0x0][0x1e4], R5 ;  /* 0x000079000002ba24 */ /* 0x040fe400078e0205 */
[C---:B------:R-:W-:Y:S02]  /*ee50*/  IMAD R7, R0.reuse, R7, RZ ;  /* 0x0000000700077224 */ /* 0x040fe400078e02ff */
[----:B------:R-:W-:Y:S02]  /*ee60*/  @!P3 IMAD.IADD R9, R13, 0x1, R2 ;  /* 0x000000010d09b824 */ /* 0x000fe400078e0202 */
[----:B------:R-:W-:Y:S01]  /*ee70*/  CS2R R12, SRZ ;  /* 0x00000000000c7805 */ /* 0x000fe2000001ff00 */
[----:B------:R-:W-:Y:S01]  /*ee80*/  SEL R7, R7, RZ, P2 ;  /* 0x000000ff07077207 */ /* 0x000fe20001000000 */
[----:B------:R-:W-:-:S02]  /*ee90*/  @!P0 IMAD R200, R0, c[0x0][0x214], RZ ;  /* 0x0000850000c88a24 */ /* 0x000fc400078e02ff */
[----:B------:R-:W-:Y:S02]  /*eea0*/  IMAD.SHL.U32 R0, R3, 0x8, RZ ;  /* 0x0000000803007824 */ /* 0x000fe400078e00ff */
[----:B------:R-:W-:Y:S01]  /*eeb0*/  @P1 IMAD.MOV.U32 R5, RZ, RZ, c[0x0][0x210] ;  /* 0x00008400ff051624 */ /* 0x000fe200078e00ff */
[----:B------:R-:W-:Y:S01]  /*eec0*/  @!P2 SHF.R.S32.HI R13, RZ, 0x1f, R200 ;  /* 0x0000001fff0da819 */ /* 0x000fe200000114c8 */
[----:B------:R-:W-:Y:S01]  /*eed0*/  @!P1 IMAD.MOV.U32 R5, RZ, RZ, 0x1 ;  /* 0x00000001ff059424 */ /* 0x000fe200078e00ff */
[----:B------:R-:W-:Y:S01]  /*eee0*/  @!P2 MOV R12, R200 ;  /* 0x000000c8000ca202 */ /* 0x000fe20000000f00 */
[----:B------:R-:W-:Y:S01]  /*eef0*/  IMAD R7, R14, R4, R7 ;  /* 0x000000040e077224 */ /* 0x000fe200078e0207 */
[----:B------:R-:W-:Y:S01]  /*ef00*/  ISETP.GE.AND P2, PT, R8, R205, PT ;  /* 0x000000cd0800720c */ /* 0x000fe20003f46270 */
[----:B------:R-:W-:Y:S01]  /*ef10*/  IMAD R4, R6, R5, RZ ;  /* 0x0000000506047224 */ /* 0x000fe200078e02ff */
[----:B------:R-:W-:Y:S01]  /*ef20*/  IADD3 R16, P0, R0, R16, RZ ;  /* 0x0000001000107210 */ /* 0x000fe20007f1e0ff */
[----:B------:R-:W-:Y:S01]  /*ef30*/  IMAD R2, R14, c[0x0][0x1f4], R11 ;  /* 0x00007d000e027a24 */ /* 0x000fe200078e020b */
[----:B------:R-:W-:-:S02]  /*ef40*/  IADD3 R6, R0, 0x80, RZ ;  /* 0x0000008000067810 */ /* 0x000fc40007ffe0ff */
[----:B------:R-:W-:Y:S02]  /*ef50*/  LEA.HI.X.SX32 R17, R0, R9, 0x1, P0 ;  /* 0x0000000900117211 */ /* 0x000fe400000f0eff */
[----:B------:R-:W-:Y:S02]  /*ef60*/  SHF.R.S32.HI R10, RZ, 0x1f, R4 ;  /* 0x0000001fff0a7819 */ /* 0x000fe40000011404 */
[----:B------:R-:W-:Y:S01]  /*ef70*/  IADD3 R4, P1, P0, R4, R12, R7 ;  /* 0x0000000c04047210 */ /* 0x000fe2000783e007 */
[----:B------:R-:W-:Y:S01]  /*ef80*/  IMAD.WIDE.U32 R14, R14, c[0x0][0x1f0], R16 ;  /* 0x00007c000e0e7a25 */ /* 0x000fe200078e0010 */
[--C-:B------:R-:W-:Y:S02]  /*ef90*/  SHF.R.S32.HI R9, RZ, 0x1f, R8.reuse ;  /* 0x0000001fff097819 */ /* 0x100fe40000011408 */
[----:B------:R-:W-:Y:S01]  /*efa0*/  SHF.R.S32.HI R7, RZ, 0x1f, R7 ;  /* 0x0000001fff077819 */ /* 0x000fe20000011407 */
[----:B------:R-:W-:Y:S02]  /*efb0*/  IMAD.IADD R21, R2, 0x1, R15 ;  /* 0x0000000102157824 */ /* 0x000fe400078e020f */
[----:B------:R-:W-:Y:S01]  /*efc0*/  IMAD.WIDE R18, R201, 0x80, R8 ;  /* 0x00000080c9127825 */ /* 0x000fe200078e0208 */
[----:B------:R-:W-:-:S02]  /*efd0*/  IADD3.X R10, R10, R13, R7, P1, P0 ;  /* 0x0000000d0a0a7210 */ /* 0x000fc40000fe0407 */
[----:B------:R-:W-:Y:S01]  /*efe0*/  IADD3 R7, R0, 0x40, RZ ;  /* 0x0000004000077810 */ /* 0x000fe20007ffe0ff */
[----:B------:R-:W-:Y:S05]  /*eff0*/  @P2 BRA `(.L_x_107) ;  /* 0x000000d000002947 */ /* 0x000fea0003800000 */
[----:B------:R-:W-:Y:S01]  /*f000*/  IMAD R11, R19, c[0x0][0x1e8], RZ ;  /* 0x00007a00130b7a24 */ /* 0x000fe200078e02ff */
[----:B------:R-:W-:Y:S01]  /*f010*/  ISETP.GE.AND P2, PT, R0, c[0x0][0x220], PT ;  /* 0x0000880000007a0c */ /* 0x000fe20003f46270 */
[----:B------:R-:W-:Y:S01]  /*f020*/  IMAD.MOV.U32 R20, RZ, RZ, R14 ;  /* 0x000000ffff147224 */ /* 0x000fe200078e000e */
[----:B------:R-:W-:Y:S01]  /*f030*/  ISETP.GE.AND P1, PT, R7, c[0x0][0x220], PT ;  /* 0x0000880007007a0c */ /* 0x000fe20003f26270 */
[----:B------:R-:W-:Y:S01]  /*f040*/  IMAD R2, R18, c[0x0][0x1ec], R11 ;  /* 0x00007b0012027a24 */ /* 0x000fe200078e020b */
[----:B------:R-:W-:Y:S01]  /*f050*/  ISETP.GE.AND P0, PT, R6, c[0x0][0x220], PT ;  /* 0x0000880006007a0c */ /* 0x000fe20003f06270 */
[----:B------:R-:W-:-:S04]  /*f060*/  IMAD.WIDE.U32 R12, R18, c[0x0][0x1e8], R20 ;  /* 0x00007a00120c7a25 */ /* 0x000fc800078e0014 */
[----:B------:R-:W-:Y:S01]  /*f070*/  IMAD.IADD R2, R13, 0x1, R2 ;  /* 0x000000010d027824 */ /* 0x000fe200078e0202 */
[----:B------:R-:W-:-:S04]  /*f080*/  LEA R16, P3, R12, c[0x0][0x1d0], 0x1 ;  /* 0x000074000c107a11 */ /* 0x000fc800078608ff */
[----:B------:R-:W-:-:S05]  /*f090*/  LEA.HI.X R17, R12, c[0x0][0x1d4], R2, 0x1, P3 ;  /* 0x000075000c117a11 */ /* 0x000fca00018f0c02 */
[----:B------:R1:W-:Y:S04]  /*f0a0*/  @!P2 STG.E.128 [R16.64], RZ ;  /* 0x000000ff1000a986 */ /* 0x0003e8000c101d0c */
[----:B------:R1:W-:Y:S04]  /*f0b0*/  @!P1 STG.E.128 [R16.64+0x80], RZ ;  /* 0x000080ff10009986 */ /* 0x0003e8000c101d0c */
[----:B------:R1:W-:Y:S02]  /*f0c0*/  @!P0 STG.E.128 [R16.64+0x100], RZ ;  /* 0x000100ff10008986 */ /* 0x0003e4000c101d0c */
.L_x_107:
[----:B------:R-:W-:Y:S05]  /*f0d0*/  BSYNC B0 ;  /* 0x0000000000007941 */ /* 0x000fea0003800000 */
.L_x_106:
[----:B------:R-:W-:Y:S01]  /*f0e0*/  IADD3 R12, R8, 0x20, RZ ;  /* 0x00000020080c7810 */ /* 0x000fe20007ffe0ff */
[----:B------:R-:W-:Y:S03]  /*f0f0*/  BSSY B0, `(.L_x_108) ;  /* 0x0000013000007945 */ /* 0x000fe60003800000 */
[----:B------:R-:W-:-:S13]  /*f100*/  ISETP.GE.AND P0, PT, R12, R205, PT ;  /* 0x000000cd0c00720c */ /* 0x000fda0003f06270 */
[----:B------:R-:W-:Y:S05]  /*f110*/  @P0 BRA `(.L_x_109) ;  /* 0x0000010000000947 */ /* 0x000fea0003800000 */
[----:B------:R-:W-:Y:S01]  /*f120*/  IADD3 R11, P0, R18, 0x20, RZ ;  /* 0x00000020120b7810 */ /* 0x000fe20007f1e0ff */
[----:B-1----:R-:W-:Y:S01]  /*f130*/  IMAD.MOV.U32 R16, RZ, RZ, R14 ;  /* 0x000000ffff107224 */ /* 0x002fe200078e000e */
[----:B------:R-:W-:Y:S02]  /*f140*/  MOV R17, R21 ;  /* 0x0000001500117202 */ /* 0x000fe40000000f00 */
[----:B------:R-:W-:Y:S01]  /*f150*/  ISETP.GE.AND P2, PT, R0, c[0x0][0x220], PT ;  /* 0x0000880000007a0c */ /* 0x000fe20003f46270 */
[----:B------:R-:W-:Y:S01]  /*f160*/  IMAD.X R2, RZ, RZ, R19, P0 ;  /* 0x000000ffff027224 */ /* 0x000fe200000e0613 */
[----:B------:R-:W-:Y:S01]  /*f170*/  ISETP.GE.AND P1, PT, R7, c[0x0][0x220], PT ;  /* 0x0000880007007a0c */ /* 0x000fe20003f26270 */
[----:B------:R-:W-:Y:S01]  /*f180*/  IMAD.WIDE.U32 R16, R11, c[0x0][0x1e8], R16 ;  /* 0x00007a000b107a25 */ /* 0x000fe200078e0010 */
[----:B------:R-:W-:-:S03]  /*f190*/  ISETP.GE.AND P0, PT, R6, c[0x0][0x220], PT ;  /* 0x0000880006007a0c */ /* 0x000fc60003f06270 */
[----:B------:R-:W-:Y:S01]  /*f1a0*/  IMAD R2, R2, c[0x0][0x1e8], RZ ;  /* 0x00007a0002027a24 */ /* 0x000fe200078e02ff */
[----:B------:R-:W-:-:S03]  /*f1b0*/  LEA R22, P3, R16, c[0x0][0x1d0], 0x1 ;  /* 0x0000740010167a11 */ /* 0x000fc600078608ff */
[----:B------:R-:W-:-:S04]  /*f1c0*/  IMAD R2, R11, c[0x0][0x1ec], R2 ;  /* 0x00007b000b027a24 */ /* 0x000fc800078e0202 */
[----:B------:R-:W-:-:S05]  /*f1d0*/  IMAD.IADD R2, R17, 0x1, R2 ;  /* 0x0000000111027824 */ /* 0x000fca00078e0202 */
[----:B------:R-:W-:-:S05]  /*f1e0*/  LEA.HI.X R23, R16, c[0x0][0x1d4], R2, 0x1, P3 ;  /* 0x0000750010177a11 */ /* 0x000fca00018f0c02 */
[----:B------:R1:W-:Y:S04]  /*f1f0*/  @!P2 STG.E.128 [R22.64], RZ ;  /* 0x000000ff1600a986 */ /* 0x0003e8000c101d0c */
[----:B------:R1:W-:Y:S04]  /*f200*/  @!P1 STG.E.128 [R22.64+0x80], RZ ;  /* 0x000080ff16009986 */ /* 0x0003e8000c101d0c */
[----:B------:R1:W-:Y:S02]  /*f210*/  @!P0 STG.E.128 [R22.64+0x100], RZ ;  /* 0x000100ff16008986 */ /* 0x0003e4000c101d0c */
.L_x_109:
[----:B------:R-:W-:Y:S05]  /*f220*/  BSYNC B0 ;  /* 0x0000000000007941 */ /* 0x000fea0003800000 */
.L_x_108:
[----:B------:R-:W-:Y:S01]  /*f230*/  IADD3 R2, R8, 0x40, RZ ;  /* 0x0000004008027810 */ /* 0x000fe20007ffe0ff */
[----:B------:R-:W-:Y:S03]  /*f240*/  BSSY B0, `(.L_x_110) ;  /* 0x0000013000007945 */ /* 0x000fe60003800000 */
[----:B------:R-:W-:-:S13]  /*f250*/  ISETP.GE.AND P0, PT, R2, R205, PT ;  /* 0x000000cd0200720c */ /* 0x000fda0003f06270 */
[----:B------:R-:W-:Y:S05]  /*f260*/  @P0 BRA `(.L_x_111) ;  /* 0x0000010000000947 */ /* 0x000fea0003800000 */
[----:B-1----:R-:W-:Y:S01]  /*f270*/  IADD3 R16, P0, R18, 0x40, RZ ;  /* 0x0000004012107810 */ /* 0x002fe20007f1e0ff */
[----:B------:R-:W-:Y:S01]  /*f280*/  IMAD.MOV.U32 R22, RZ, RZ, R14 ;  /* 0x000000ffff167224 */ /* 0x000fe200078e000e */
        /* <DEDUP_REMOVED lines=11> */
[----:B------:R1:W-:Y:S04]  /*f340*/  @!P2 STG.E.128 [R16.64], RZ ;  /* 0x000000ff1000a986 */ /* 0x0003e8000c101d0c */
[----:B------:R1:W-:Y:S04]  /*f350*/  @!P1 STG.E.128 [R16.64+0x80], RZ ;  /* 0x000080ff10009986 */ /* 0x0003e8000c101d0c */
[----:B------:R1:W-:Y:S02]  /*f360*/  @!P0 STG.E.128 [R16.64+0x100], RZ ;  /* 0x000100ff10008986 */ /* 0x0003e4000c101d0c */
.L_x_111:
[----:B------:R-:W-:Y:S05]  /*f370*/  BSYNC B0 ;  /* 0x0000000000007941 */ /* 0x000fea0003800000 */
.L_x_110:
[----:B-1----:R-:W-:Y:S01]  /*f380*/  IADD3 R16, R8, 0x60, RZ ;  /* 0x0000006008107810 */ /* 0x002fe20007ffe0ff */
[----:B------:R-:W-:Y:S03]  /*f390*/  BSSY B0, `(.L_x_112) ;  /* 0x0000012000007945 */ /* 0x000fe60003800000 */
[----:B------:R-:W-:-:S13]  /*f3a0*/  ISETP.GE.AND P0, PT, R16, R205, PT ;  /* 0x000000cd1000720c */ /* 0x000fda0003f06270 */
        /* <DEDUP_REMOVED lines=16> */
.L_x_113:
[----:B------:R-:W-:Y:S05]  /*f4b0*/  BSYNC B0 ;  /* 0x0000000000007941 */ /* 0x000fea0003800000 */
.L_x_112:
[----:B------:R-:W-:-:S04]  /*f4c0*/  ISETP.NE.AND P6, PT, R3, RZ, PT ;  /* 0x000000ff0300720c */ /* 0x000fc80003fc5270 */
[-C--:B------:R-:W-:Y:S02]  /*f4d0*/  ISETP.GE.OR P5, PT, R8, R205.reuse, P6 ;  /* 0x000000cd0800720c */ /* 0x080fe400037a6670 */
[-C--:B------:R-:W-:Y:S02]  /*f4e0*/  ISETP.GE.OR P4, PT, R12, R205.reuse, P6 ;  /* 0x000000cd0c00720c */ /* 0x080fe40003786670 */
[-C--:B------:R-:W-:Y:S02]  /*f4f0*/  ISETP.GE.OR P3, PT, R2, R205.reuse, P6 ;  /* 0x000000cd0200720c */ /* 0x080fe40003766670 */
[----:B------:R-:W-:-:S07]  /*f500*/  ISETP.GE.OR P6, PT, R16, R205, P6 ;  /* 0x000000cd1000720c */ /* 0x000fce00037c6670 */
[-C--:B------:R-:W-:Y:S02]  /*f510*/  @!P5 IMAD R11, R8, R5.reuse, RZ ;  /* 0x00000005080bd224 */ /* 0x080fe400078e02ff */
[-C--:B------:R-:W-:Y:S02]  /*f520*/  @!P4 IMAD R13, R12, R5.reuse, RZ ;  /* 0x000000050c0dc224 */ /* 0x080fe400078e02ff */
[----:B------:R-:W-:Y:S01]  /*f530*/  @!P3 IMAD R9, R2, R5, RZ ;  /* 0x000000050209b224 */ /* 0x000fe200078e02ff */
[-C--:B-1----:R-:W-:Y:S02]  /*f540*/  @!P5 IADD3 R6, P0, R11, R4.reuse, RZ ;  /* 0x000000040b06d210 */ /* 0x082fe40007f1e0ff */
[----:B------:R-:W-:Y:S02]  /*f550*/  @!P4 IADD3 R3, P1, R13, R4, RZ ;  /* 0x000000040d03c210 */ /* 0x000fe40007f3e0ff */
[----:B------:R-:W-:Y:S02]  /*f560*/  @!P5 LEA.HI.X.SX32 R11, R11, R10, 0x1, P0 ;  /* 0x0000000a0b0bd211 */ /* 0x000fe400000f0eff */
[----:B------:R-:W-:-:S02]  /*f570*/  @!P5 LEA R12, P2, R6, c[0x0][0x200], 0x2 ;  /* 0x00008000060cda11 */ /* 0x000fc400078410ff */
[----:B------:R-:W-:Y:S02]  /*f580*/  @!P3 IADD3 R7, P0, R9, R4, RZ ;  /* 0x000000040907b210 */ /* 0x000fe40007f1e0ff */
[-C--:B------:R-:W-:Y:S02]  /*f590*/  @!P4 LEA.HI.X.SX32 R0, R13, R10.reuse, 0x1, P1 ;  /* 0x0000000a0d00c211 */ /* 0x080fe400008f0eff */
[----:B------:R-:W-:Y:S02]  /*f5a0*/  @!P4 LEA R8, P1, R3, c[0x0][0x200], 0x2 ;  /* 0x000080000308ca11 */ /* 0x000fe400078210ff */
[----:B------:R-:W-:Y:S01]  /*f5b0*/  @!P5 LEA.HI.X R13, R6, c[0x0][0x204], R11, 0x2, P2 ;  /* 0x00008100060dda11 */ /* 0x000fe200010f140b */
[----:B------:R-:W-:Y:S01]  /*f5c0*/  @!P4 IMAD.MOV.U32 R11, RZ, RZ, 0x7f800000 ;  /* 0x7f800000ff0bc424 */ /* 0x000fe200078e00ff */
        /* <DEDUP_REMOVED lines=10> */
[----:B------:R-:W-:-:S05]  /*f670*/  IMAD R5, R16, R5, RZ ;  /* 0x0000000510057224 */ /* 0x000fca00078e02ff */
[----:B------:R-:W-:-:S04]  /*f680*/  IADD3 R4, P0, R5, R4, RZ ;  /* 0x0000000405047210 */ /* 0x000fc80007f1e0ff */
[----:B------:R-:W-:Y:S02]  /*f690*/  LEA.HI.X.SX32 R5, R5, R10, 0x1, P0 ;  /* 0x0000000a05057211 */ /* 0x000fe400000f0eff */
[----:B------:R-:W-:-:S04]  /*f6a0*/  LEA R2, P0, R4, c[0x0][0x200], 0x2 ;  /* 0x0000800004027a11 */ /* 0x000fc800078010ff */
[----:B-1----:R-:W-:Y:S01]  /*f6b0*/  LEA.HI.X R3, R4, c[0x0][0x204], R5, 0x2, P0 ;  /* 0x0000810004037a11 */ /* 0x002fe200000f1405 */
[----:B------:R-:W-:-:S05]  /*f6c0*/  IMAD.MOV.U32 R5, RZ, RZ, 0x7f800000 ;  /* 0x7f800000ff057424 */ /* 0x000fca00078e00ff */
[----:B------:R-:W-:Y:S01]  /*f6d0*/  STG.E [R2.64], R5 ;  /* 0x0000000502007986 */ /* 0x000fe2000c10190c */
[----:B------:R-:W-:Y:S05]  /*f6e0*/  EXIT ;  /* 0x000000000000794d */ /* 0x000fea0003800000 */
.L_x_114:
        /* <DEDUP_REMOVED lines=9> */
.L_x_684:


//--------------------- .text._ZN5flash16flash_fwd_kernelI23Flash_fwd_kernel_traitsILi192ELi128ELi64ELi8ELb0ELb0EN7cutlass6half_tE19Flash_kernel_traitsILi192ELi128ELi64ELi8ES3_EELb0ELb1ELb0ELb0ELb0ELb0ELb1ELb0EEEvNS_16Flash_fwd_paramsE --------------------------
	.section	.text._ZN5flash16flash_fwd_kernelI23Flash_fwd_kernel_traitsILi192ELi128ELi64ELi8ELb0ELb0EN7cutlass6half_tE19Flash_kernel_traitsILi192ELi128ELi64ELi8ES3_EELb0ELb1ELb0ELb0ELb0ELb0ELb1ELb0EEEvNS_16Flash_fwd_paramsE,"ax",@progbits
	.sectioninfo	@"SHI_REGISTERS=255"
	.align	128
        .global         _ZN5flash16flash_fwd_kernelI23Flash_fwd_kernel_traitsILi192ELi128ELi64ELi8ELb0ELb0EN7cutlass6half_tE19Flash_kernel_traitsILi192ELi128ELi64ELi8ES3_EELb0ELb1ELb0ELb0ELb0ELb0ELb1ELb0EEEvNS_16Flash_fwd_paramsE
        .type           _ZN5flash16flash_fwd_kernelI23Flash_fwd_kernel_traitsILi192ELi128ELi64ELi8ELb0ELb0EN7cutlass6half_tE19Flash_kernel_traitsILi192ELi128ELi64ELi8ES3_EELb0ELb1ELb0ELb0ELb0ELb0ELb1ELb0EEEvNS_16Flash_fwd_paramsE,@function
        .size           _ZN5flash16flash_fwd_kernelI23Flash_fwd_kernel_traitsILi192ELi128ELi64ELi8ELb0ELb0EN7cutlass6half_tE19Flash_kernel_traitsILi192ELi128ELi64ELi8ES3_EELb0ELb1ELb0ELb0ELb0ELb0ELb1ELb0EEEvNS_16Flash_fwd_paramsE,(.L_x_685 - _ZN5flash16flash_fwd_kernelI23Flash_fwd_kernel_traitsILi192ELi128ELi64ELi8ELb0ELb0EN7cutlass6half_tE19Flash_kernel_traitsILi192ELi128ELi64ELi8ES3_EELb0ELb1ELb0ELb0ELb0ELb0ELb1ELb0EEEvNS_16Flash_fwd_paramsE)
        .other          _ZN5flash16flash_fwd_kernelI23Flash_fwd_kernel_traitsILi192ELi128ELi64ELi8ELb0ELb0EN7cutlass6half_tE19Flash_kernel_traitsILi192ELi128ELi64ELi8ES3_EELb0ELb1ELb0ELb0ELb0ELb0ELb1ELb0EEEvNS_16Flash_fwd_paramsE,@"STO_CUDA_ENTRY STV_DEFAULT"
_ZN5flash16flash_fwd_kernelI23Flash_fwd_kernel_traitsILi192ELi128ELi64ELi8ELb0ELb0EN7cutlass6half_tE19Flash_kernel_traitsILi192ELi128ELi64ELi8ES3_EELb0ELb1ELb0ELb0ELb0ELb0ELb1ELb0EEEvNS_16Flash_fwd_paramsE:
.text._ZN5flash16flash_fwd_kernelI23Flash_fwd_kernel_traitsILi192ELi128ELi64ELi8ELb0ELb0EN7cutlass6half_tE19Flash_kernel_traitsILi192ELi128ELi64ELi8ES3_EELb0ELb1ELb0ELb0ELb0ELb0ELb1ELb0EEEvNS_16Flash_fwd_paramsE:
        /* <DEDUP_REMOVED lines=33> */
.L_x_115:
[----:B-1-34-:R-:W-:Y:S02]  /*0210*/  MOV R5, c[0x0][0x218] ;  /* 0x0000860000057a02 */ /* 0x01afe40000000f00 */
.L_x_116:
        /* <DEDUP_REMOVED lines=49> */
.L_x_118:
        /* <DEDUP_REMOVED lines=40> */
.L_x_119:
        /* <DEDUP_REMOVED lines=108> */
.L_x_121:
[----:B------:R-:W-:Y:S05]  /*0e70*/  BSYNC B0 ;  /* 0x0000000000007941 */ /* 0x000fea0003800000 */
.L_x_120:
        /* <DEDUP_REMOVED lines=37> */
.L_x_123:
[----:B------:R-:W-:Y:S05]  /*10d0*/  BSYNC B0 ;  /* 0x0000000000007941 */ /* 0x000fea0003800000 */
.L_x_122:
        /* <DEDUP_REMOVED lines=37> */
.L_x_125:
[----:B------:R-:W-:Y:S05]  /*1330*/  BSYNC B0 ;  /* 0x0000000000007941 */ /* 0x000fea0003800000 */
.L_x_124:
        /* <DEDUP_REMOVED lines=40> */
.L_x_127:
[----:B------:R-:W-:Y:S05]  /*15c0*/  BSYNC B0 ;  /* 0x0000000000007941 */ /* 0x000fea0003800000 */
.L_x_126:
        /* <DEDUP_REMOVED lines=36> */
.L_x_129:
[----:B------:R-:W-:Y:S05]  /*1810*/  BSYNC B0 ;  /* 0x0000000000007941 */ /* 0x000fea0003800000 */
.L_x_128:
        /* <DEDUP_REMOVED lines=37> */
.L_x_131:
[----:B------:R-:W-:Y:S05]  /*1a70*/  BSYNC B0 ;  /* 0x0000000000007941 */ /* 0x000fea0003800000 */
.L_x_130:
        /* <DEDUP_REMOVED lines=44> */
.L_x_133:
[----:B------:R-:W-:Y:S05]  /*1d40*/  BSYNC B0 ;  /* 0x0000000000007941 */ /* 0x000fea0003800000 */
.L_x_132:
        /* <DEDUP_REMOVED lines=36> */
.L_x_135:
[----:B------:R-:W-:Y:S05]  /*1f90*/  BSYNC B0 ;  /* 0x0000000000007941 */ /* 0x000fea0003800000 */
.L_x_134:
        /* <DEDUP_REMOVED lines=20> */
[----:B------:R-:W-:Y:S02]  /*20e0*/  IMAD.SHL.U32 R205, R205, 0x2, RZ ;  /* 0x00000002cdcd7824 */ /* 0x000fe400078e00ff */
[----:B------:R-:W-:Y:S01]  /*20f0*/  IADD3 R135, R3, c[0x0][0x2e8], RZ ;  /* 0x0000ba0003877a10 */ /* 0x000fe20007ffe0ff */
[----:B------:R-:W-:Y:S02]  /*2100*/  IMAD R3, R233, 0x40, R134 ;  /* 0x00000040e9037824 */ /* 0x000fe400078e0286 */
[----:B------:R-:W1:Y:S01]  /*2110*/  LDSM.16.M88.4 R64, [R205+0xc000] ;  /* 0x00c00000cd40783b */ /* 0x000e620000000200 */
[----:B------:R-:W-:-:S02]  /*2120*/  IADD3 R2, R205, 0xc000, RZ ;  /* 0x0000c000cd027810 */ /* 0x000fc40007ffe0ff */
[----:B------:R-:W-:Y:S01]  /*2130*/  IADD3 R203, R205, 0xc020, RZ ;  /* 0x0000c020cdcb7810 */ /* 0x000fe20007ffe0ff */
[----:B------:R-:W5:Y:S01]  /*2140*/  LDSM.16.M88.4 R56, [R205+0xc800] ;  /* 0x00c80000cd38783b */ /* 0x000f620000000200 */
[----:B------:R-:W-:Y:S01]  /*2150*/  @P1 IADD3 R203, R2, -0x20, RZ ;  /* 0xffffffe002cb1810 */ /* 0x000fe20007ffe0ff */
[----:B------:R-:W-:Y:S01]  /*2160*/  IMAD.MOV.U32 R2, RZ, RZ, 0x40 ;  /* 0x00000040ff027424 */ /* 0x000fe200078e00ff */
[----:B------:R-:W-:Y:S01]  /*2170*/  IADD3 R6, R3, 0x8, RZ ;  /* 0x0000000803067810 */ /* 0x000fe20007ffe0ff */
[----:B------:R-:W-:Y:S01]  /*2180*/  LDSM.16.M88.4 R48, [R205+0xd000] ;  /* 0x00d00000cd30783b */ /* 0x000fe20000000200 */
[C---:B------:R-:W-:Y:S02]  /*2190*/  IADD3 R195, R203.reuse, 0x800, RZ ;  /* 0x00000800cbc37810 */ /* 0x040fe40007ffe0ff */
[----:B------:R-:W-:Y:S01]  /*21a0*/  SEL R2, R2, 0xffffffc0, !P2 ;  /* 0xffffffc002027807 */ /* 0x000fe20005000000 */
[----:B------:R-:W2:Y:S01]  /*21b0*/  LDSM.16.M88.4 R84, [R203] ;  /* 0x00000000cb54783b */ /* 0x000ea20000000200 */
[----:B------:R-:W-:-:S02]  /*21c0*/  IADD3 R194, R203, 0x1000, RZ ;  /* 0x00001000cbc27810 */ /* 0x000fc40007ffe0ff */
[----:B------:R-:W-:Y:S01]  /*21d0*/  IADD3 R193, R203, 0x1800, RZ ;  /* 0x00001800cbc17810 */ /* 0x000fe20007ffe0ff */
[----:B------:R-:W3:Y:S01]  /*21e0*/  LDSM.16.M88.4 R8, [R205+0xd800] ;  /* 0x00d80000cd08783b */ /* 0x000ee20000000200 */
[----:B------:R-:W-:Y:S01]  /*21f0*/  IMAD.IADD R199, R205, 0x1, R2 ;  /* 0x00000001cdc77824 */ /* 0x000fe200078e0202 */
[C---:B------:R-:W-:Y:S01]  /*2200*/  IADD3 R191, R203.reuse, 0x2000, RZ ;  /* 0x00002000cbbf7810 */ /* 0x040fe20007ffe0ff */
[----:B------:R-:W-:Y:S01]  /*2210*/  IMAD.IADD R192, R2, 0x1, R203 ;  /* 0x0000000102c07824 */ /* 0x000fe200078e02cb */
[----:B------:R-:W4:Y:S01]  /*2220*/  LDSM.16.M88.4 R24, [R203+0x800] ;  /* 0x00080000cb18783b */ /* 0x000f220000000200 */
[C---:B------:R-:W-:Y:S02]  /*2230*/  IADD3 R190, R203.reuse, 0x2800, RZ ;  /* 0x00002800cbbe7810 */ /* 0x040fe40007ffe0ff */
[C---:B------:R-:W-:Y:S01]  /*2240*/  IADD3 R189, R203.reuse, 0x3000, RZ ;  /* 0x00003000cbbd7810 */ /* 0x040fe20007ffe0ff */
[----:B------:R-:W2:Y:S01]  /*2250*/  LDSM.16.M88.4 R76, [R199+0xc000] ;  /* 0x00c00000c74c783b */ /* 0x000ea20000000200 */
[----:B------:R-:W-:-:S02]  /*2260*/  IADD3 R188, R203, 0x3800, RZ ;  /* 0x00003800cbbc7810 */ /* 0x000fc40007ffe0ff */
[C---:B------:R-:W-:Y:S01]  /*2270*/  IADD3 R187, R203.reuse, 0x4000, RZ ;  /* 0x00004000cbbb7810 */ /* 0x040fe20007ffe0ff */
[----:B---3--:R-:W3:Y:S01]  /*2280*/  LDSM.16.M88.4 R20, [R203+0x1000] ;  /* 0x00100000cb14783b */ /* 0x008ee20000000200 */
[C---:B------:R-:W-:Y:S02]  /*2290*/  IADD3 R186, R203.reuse, 0x4800, RZ ;  /* 0x00004800cbba7810 */ /* 0x040fe40007ffe0ff */
[C---:B------:R-:W-:Y:S01]  /*22a0*/  IADD3 R185, R203.reuse, 0x5000, RZ ;  /* 0x00005000cbb97810 */ /* 0x040fe20007ffe0ff */
[----:B------:R-:W2:Y:S01]  /*22b0*/  LDSM.16.M88.4 R80, [R203+0x1800] ;  /* 0x00180000cb50783b */ /* 0x000ea20000000200 */
[----:B------:R-:W-:-:S03]  /*22c0*/  IADD3 R184, R203, 0x5800, RZ ;  /* 0x00005800cbb87810 */ /* 0x000fc60007ffe0ff */
[----:B------:R-:W3:Y:S01]  /*22d0*/  LDSM.16.M88.4 R72, [R199+0xc800] ;  /* 0x00c80000c748783b */ /* 0x000ee20000000200 */
[C---:B-1----:R-:W-:Y:S03]  /*22e0*/  HMMA.16816.F32 R16, R12.reuse, R64, RZ ;  /* 0x000000400c10723c */ /* 0x042fe600000018ff */
[----:B------:R-:W-:Y:S04]  /*22f0*/  LDSM.16.M88.4 R28, [R192] ;  /* 0x00000000c01c783b */ /* 0x000fe80000000200 */
[----:B------:R-:W-:Y:S01]  /*2300*/  LDSM.16.M88.4 R68, [R199+0xd000] ;  /* 0x00d00000c744783b */ /* 0x000fe20000000200 */
[C---:B------:R-:W-:Y:S03]  /*2310*/  HMMA.16816.F32 R64, R12.reuse, R66, RZ ;  /* 0x000000420c40723c */ /* 0x040fe600000018ff */
[----:B------:R-:W-:Y:S05]  /*2320*/  LDSM.16.M88.4 R36, [R199+0xd800] ;  /* 0x00d80000c724783b */ /* 0x000fea0000000200 */
[C---:B-----5:R-:W-:Y:S08]  /*2330*/  HMMA.16816.F32 R60, R12.reuse, R56, RZ ;  /* 0x000000380c3c723c */ /* 0x060ff000000018ff */
[----:B------:R-:W-:Y:S08]  /*2340*/  HMMA.16816.F32 R56, R12, R58, RZ ;  /* 0x0000003a0c38723c */ /* 0x000ff000000018ff */
[C---:B--2---:R-:W-:Y:S08]  /*2350*/  HMMA.16816.F32 R16, R32.reuse, R84, R16 ;  /* 0x000000542010723c */ /* 0x044ff00000001810 */
[----:B------:R-:W-:Y:S01]  /*2360*/  HMMA.16816.F32 R64, R32, R86, R64 ;  /* 0x000000562040723c */ /* 0x000fe20000001840 */
[----:B------:R-:W-:Y:S07]  /*2370*/  LDSM.16.M88.4 R84, [R205+0xe000] ;  /* 0x00e00000cd54783b */ /* 0x000fee0000000200 */
[C---:B------:R-:W-:Y:S08]  /*2380*/  HMMA.16816.F32 R52, R12.reuse, R48, RZ ;  /* 0x000000300c34723c */ /* 0x040ff000000018ff */
[C---:B------:R-:W-:Y:S08]  /*2390*/  HMMA.16816.F32 R48, R12.reuse, R50, RZ ;  /* 0x000000320c30723c */ /* 0x040ff000000018ff */
[C---:B------:R-:W-:Y:S08]  /*23a0*/  HMMA.16816.F32 R44, R12.reuse, R8, RZ ;  /* 0x000000080c2c723c */ /* 0x040ff000000018ff */
[----:B------:R-:W-:Y:S01]  /*23b0*/  HMMA.16816.F32 R12, R12, R10, RZ ;  /* 0x0000000a0c0c723c */ /* 0x000fe200000018ff */
[----:B------:R-:W1:Y:S07]  /*23c0*/  LDSM.16.M88.4 R8, [R201] ;  /* 0x00000000c908783b */ /* 0x000e6e0000000200 */
[C---:B----4-:R-:W-:Y:S08]  /*23d0*/  HMMA.16816.F32 R60, R32.reuse, R24, R60 ;  /* 0x00000018203c723c */ /* 0x050ff0000000183c */
[----:B------:R-:W-:Y:S01]  /*23e0*/  HMMA.16816.F32 R56, R32, R26, R56 ;  /* 0x0000001a2038723c */ /* 0x000fe20000001838 */
[----:B------:R-:W2:Y:S07]  /*23f0*/  LDSM.16.M88.4 R24, [R192+0x800] ;  /* 0x00080000c018783b */ /* 0x000eae0000000200 */
[C---:B------:R-:W-:Y:S08]  /*2400*/  HMMA.16816.F32 R16, R40.reuse, R76, R16 ;  /* 0x0000004c2810723c */ /* 0x040ff00000001810 */
[----:B------:R-:W-:Y:S01]  /*2410*/  HMMA.16816.F32 R64, R40, R78, R64 ;  /* 0x0000004e2840723c */ /* 0x000fe20000001840 */
[----:B------:R-:W-:Y:S07]  /*2420*/  LDSM.16.M88.4 R76, [R205+0xe800] ;  /* 0x00e80000cd4c783b */ /* 0x000fee0000000200 */
[C---:B---3--:R-:W-:Y:S08]  /*2430*/  HMMA.16816.F32 R52, R32.reuse, R20, R52 ;  /* 0x000000142034723c */ /* 0x048ff00000001834 */
[C---:B------:R-:W-:Y:S01]  /*2440*/  HMMA.16816.F32 R48, R32.reuse, R22, R48 ;  /* 0x000000162030723c */ /* 0x040fe20000001830 */
[----:B------:R-:W-:Y:S07]  /*2450*/  LDSM.16.M88.4 R20, [R192+0x1000] ;  /* 0x00100000c014783b */ /* 0x000fee0000000200 */
[C---:B------:R-:W-:Y:S08]  /*2460*/  HMMA.16816.F32 R44, R32.reuse, R80, R44 ;  /* 0x00000050202c723c */ /* 0x040ff0000000182c */
[----:B------:R-:W-:Y:S01]  /*2470*/  HMMA.16816.F32 R32, R32, R82, R12 ;  /* 0x000000522020723c */ /* 0x000fe2000000180c */
[----:B------:R-:W3:Y:S04]  /*2480*/  LDSM.16.M88.4 R80, [R206+0x4000] ;  /* 0x00400000ce50783b */ /* 0x000ee80000000200 */
[----:B------:R-:W4:Y:S03]  /*2490*/  LDSM.16.M88.4 R12, [R192+0x1800] ;  /* 0x00180000c00c783b */ /* 0x000f260000000200 */
[C---:B------:R-:W-:Y:S08]  /*24a0*/  HMMA.16816.F32 R60, R40.reuse, R72, R60 ;  /* 0x00000048283c723c */ /* 0x040ff0000000183c */
[----:B------:R-:W-:Y:S01]  /*24b0*/  HMMA.16816.F32 R56, R40, R74, R56 ;  /* 0x0000004a2838723c */ /* 0x000fe20000001838 */
[----:B------:R-:W-:Y:S07]  /*24c0*/  LDSM.16.M88.4 R72, [R205+0xf000] ;  /* 0x00f00000cd48783b */ /* 0x000fee0000000200 */
[C---:B-1----:R-:W-:Y:S08]  /*24d0*/  HMMA.16816.F32 R16, R8.reuse, R28, R16 ;  /* 0x0000001c0810723c */ /* 0x042ff00000001810 */
[----:B------:R-:W-:Y:S01]  /*24e0*/  HMMA.16816.F32 R64, R8, R30, R64 ;  /* 0x0000001e0840723c */ /* 0x000fe20000001840 */
[----:B------:R-:W-:Y:S07]  /*24f0*/  LDSM.16.M88.4 R28, [R203+0x2800] ;  /* 0x00280000cb1c783b */ /* 0x000fee0000000200 */
[C---:B------:R-:W-:Y:S08]  /*2500*/  HMMA.16816.F32 R52, R40.reuse, R68, R52 ;  /* 0x000000442834723c */ /* 0x040ff00000001834 */
[C---:B------:R-:W-:Y:S01]  /*2510*/  HMMA.16816.F32 R48, R40.reuse, R70, R48 ;  /* 0x000000462830723c */ /* 0x040fe20000001830 */
[----:B------:R-:W-:Y:S07]  /*2520*/  LDSM.16.M88.4 R68, [R205+0xf800] ;  /* 0x00f80000cd44783b */ /* 0x000fee0000000200 */
[C---:B------:R-:W-:Y:S08]  /*2530*/  HMMA.16816.F32 R44, R40.reuse, R36, R44 ;  /* 0x00000024282c723c */ /* 0x040ff0000000182c */
[----:B------:R-:W-:Y:S01]  /*2540*/  HMMA.16816.F32 R40, R40, R38, R32 ;  /* 0x000000262828723c */ /* 0x000fe20000001820 */
[----:B------:R-:W-:Y:S04]  /*2550*/  LDSM.16.M88.4 R36, [R204+0x4000] ;  /* 0x00400000cc24783b */ /* 0x000fe80000000200 */
[----:B------:R-:W1:Y:S03]  /*2560*/  LDSM.16.M88.4 R32, [R203+0x2000] ;  /* 0x00200000cb20783b */ /* 0x000e660000000200 */
[C---:B--2---:R-:W-:Y:S08]  /*2570*/  HMMA.16816.F32 R60, R8.reuse, R24, R60 ;  /* 0x00000018083c723c */ /* 0x044ff0000000183c */
[----:B------:R-:W-:Y:S01]  /*2580*/  HMMA.16816.F32 R56, R8, R26, R56 ;  /* 0x0000001a0838723c */ /* 0x000fe20000001838 */
[----:B------:R-:W-:Y:S07]  /*2590*/  LDSM.16.M88.4 R24, [R203+0x3000] ;  /* 0x00300000cb18783b */ /* 0x000fee0000000200 */
[C---:B---3--:R-:W-:Y:S08]  /*25a0*/  HMMA.16816.F32 R16, R80.reuse, R84, R16 ;  /* 0x000000545010723c */ /* 0x048ff00000001810 */
[----:B------:R-:W-:Y:S08]  /*25b0*/  HMMA.16816.F32 R64, R80, R86, R64 ;  /* 0x000000565040723c */ /* 0x000ff00000001840 */
[C---:B------:R-:W-:Y:S08]  /*25c0*/  HMMA.16816.F32 R52, R8.reuse, R20, R52 ;  /* 0x000000140834723c */ /* 0x040ff00000001834 */
[C---:B------:R-:W-:Y:S01]  /*25d0*/  HMMA.16816.F32 R48, R8.reuse, R22, R48 ;  /* 0x000000160830723c */ /* 0x040fe20000001830 */
[----:B------:R-:W-:Y:S07]  /*25e0*/  LDSM.16.M88.4 R20, [R203+0x3800] ;  /* 0x00380000cb14783b */ /* 0x000fee0000000200 */
[C---:B----4-:R-:W-:Y:S08]  /*25f0*/  HMMA.16816.F32 R44, R8.reuse, R12, R44 ;  /* 0x0000000c082c723c */ /* 0x050ff0000000182c */
[----:B------:R-:W-:Y:S01]  /*2600*/  HMMA.16816.F32 R40, R8, R14, R40 ;  /* 0x0000000e0828723c */ /* 0x000fe20000001828 */
[----:B------:R-:W-:Y:S04]  /*2610*/  LDSM.16.M88.4 R12, [R202+0x4000] ;  /* 0x00400000ca0c783b */ /* 0x000fe80000000200 */
[----:B------:R-:W2:Y:S03]  /*2620*/  LDSM.16.M88.4 R8, [R199+0xe000] ;  /* 0x00e00000c708783b */ /* 0x000ea60000000200 */
        /* <DEDUP_REMOVED lines=13> */
[C---:B------:R-:W-:Y:S08]  /*2700*/  HMMA.16816.F32 R60, R36.reuse, R28, R60 ;  /* 0x0000001c243c723c */ /* 0x040ff0000000183c */
[----:B------:R-:W-:Y:S01]  /*2710*/  HMMA.16816.F32 R56, R36, R30, R56 ;  /* 0x0000001e2438723c */ /* 0x000fe20000001838 */
[----:B------:R-:W3:Y:S07]  /*2720*/  LDSM.16.M88.4 R28, [R199+0xf800] ;  /* 0x00f80000c71c783b */ /* 0x000eee0000000200 */
[C---:B--2---:R-:W-:Y:S08]  /*2730*/  HMMA.16816.F32 R16, R12.reuse, R8, R16 ;  /* 0x000000080c10723c */ /* 0x044ff00000001810 */
[----:B------:R-:W-:Y:S01]  /*2740*/  HMMA.16816.F32 R64, R12, R10, R64 ;  /* 0x0000000a0c40723c */ /* 0x000fe20000001840 */
[----:B------:R-:W-:Y:S07]  /*2750*/  LDSM.16.M88.4 R8, [R192+0x3000] ;  /* 0x00300000c008783b */ /* 0x000fee0000000200 */
[C---:B------:R-:W-:Y:S08]  /*2760*/  HMMA.16816.F32 R52, R36.reuse, R24, R52 ;  /* 0x000000182434723c */ /* 0x040ff00000001834 */
[C---:B------:R-:W-:Y:S01]  /*2770*/  HMMA.16816.F32 R48, R36.reuse, R26, R48 ;  /* 0x0000001a2430723c */ /* 0x040fe20000001830 */
[----:B------:R-:W-:Y:S07]  /*2780*/  LDSM.16.M88.4 R24, [R192+0x2800] ;  /* 0x00280000c018783b */ /* 0x000fee0000000200 */
[C---:B------:R-:W-:Y:S08]  /*2790*/  HMMA.16816.F32 R44, R36.reuse, R20, R44 ;  /* 0x00000014242c723c */ /* 0x040ff0000000182c */
[----:B------:R-:W-:Y:S01]  /*27a0*/  HMMA.16816.F32 R80, R36, R22, R80 ;  /* 0x000000162450723c */ /* 0x000fe20000001850 */
[----:B------:R-:W2:Y:S04]  /*27b0*/  LDSM.16.M88.4 R20, [R205+0x10000] ;  /* 0x01000000cd14783b */ /* 0x000ea80000000200 */
[----:B------:R-:W-:Y:S03]  /*27c0*/  LDSM.16.M88.4 R36, [R204+0x8000] ;  /* 0x00800000cc24783b */ /* 0x000fe60000000200 */
[C---:B-1----:R-:W-:Y:S08]  /*27d0*/  HMMA.16816.F32 R16, R68.reuse, R40, R16 ;  /* 0x000000284410723c */ /* 0x042ff00000001810 */
[----:B------:R-:W-:Y:S01]  /*27e0*/  HMMA.16816.F32 R64, R68, R42, R64 ;  /* 0x0000002a4440723c */ /* 0x000fe20000001840 */
[----:B------:R-:W-:Y:S07]  /*27f0*/  LDSM.16.M88.4 R40, [R205+0x10800] ;  /* 0x01080000cd28783b */ /* 0x000fee0000000200 */
[C---:B------:R-:W-:Y:S08]  /*2800*/  HMMA.16816.F32 R52, R12.reuse, R72, R52 ;  /* 0x000000480c34723c */ /* 0x040ff00000001834 */
[C---:B------:R-:W-:Y:S08]  /*2810*/  HMMA.16816.F32 R60, R12.reuse, R76, R60 ;  /* 0x0000004c0c3c723c */ /* 0x040ff0000000183c */
[C---:B------:R-:W-:Y:S08]  /*2820*/  HMMA.16816.F32 R56, R12.reuse, R78, R56 ;  /* 0x0000004e0c38723c */ /* 0x040ff00000001838 */
[C---:B------:R-:W-:Y:S01]  /*2830*/  HMMA.16816.F32 R72, R12.reuse, R74, R48 ;  /* 0x0000004a0c48723c */ /* 0x040fe20000001830 */
[----:B------:R-:W1:Y:S07]  /*2840*/  LDSM.16.M88.4 R48, [R203+0x4000] ;  /* 0x00400000cb30783b */ /* 0x000e6e0000000200 */
[C---:B---3--:R-:W-:Y:S08]  /*2850*/  HMMA.16816.F32 R44, R12.reuse, R28, R44 ;  /* 0x0000001c0c2c723c */ /* 0x048ff0000000182c */
[----:B------:R-:W-:Y:S01]  /*2860*/  HMMA.16816.F32 R80, R12, R30, R80 ;  /* 0x0000001e0c50723c */ /* 0x000fe20000001850 */
[----:B------:R-:W3:Y:S04]  /*2870*/  LDSM.16.M88.4 R12, [R192+0x3800] ;  /* 0x00380000c00c783b */ /* 0x000ee80000000200 */
[----:B------:R-:W-:Y:S03]  /*2880*/  LDSM.16.M88.4 R28, [R199+0x10000] ;  /* 0x01000000c71c783b */ /* 0x000fe60000000200 */
[C---:B--2---:R-:W-:Y:S08]  /*2890*/  HMMA.16816.F32 R16, R32.reuse, R20, R16 ;  /* 0x000000142010723c */ /* 0x044ff00000001810 */
[----:B------:R-:W-:Y:S01]  /*28a0*/  HMMA.16816.F32 R64, R32, R22, R64 ;  /* 0x000000162040723c */ /* 0x000fe20000001840 */
[----:B------:R-:W-:Y:S07]  /*28b0*/  LDSM.16.M88.4 R20, [R192+0x4000] ;  /* 0x00400000c014783b */ /* 0x000fee0000000200 */
[C---:B------:R-:W-:Y:S08]  /*28c0*/  HMMA.16816.F32 R60, R68.reuse, R24, R60 ;  /* 0x00000018443c723c */ /* 0x040ff0000000183c */
[----:B------:R-:W-:Y:S01]  /*28d0*/  HMMA.16816.F32 R56, R68, R26, R56 ;  /* 0x0000001a4438723c */ /* 0x000fe20000001838 */
[----:B------:R-:W2:Y:S07]  /*28e0*/  LDSM.16.M88.4 R24, [R202+0x8000] ;  /* 0x00800000ca18783b */ /* 0x000eae0000000200 */
[----:B-1----:R-:W-:Y:S08]  /*28f0*/  HMMA.16816.F32 R16, R36, R48, R16 ;  /* 0x000000302410723c */ /* 0x002ff00000001810 */
[----:B---3--:R-:W-:Y:S01]  /*2900*/  HMMA.16816.F32 R76, R68, R12, R44 ;  /* 0x0000000c444c723c */ /* 0x008fe2000000182c */
[----:B------:R-:W1:Y:S07]  /*2910*/  LDSM.16.M88.4 R44, [R203+0x4800] ;  /* 0x00480000cb2c783b */ /* 0x000e6e0000000200 */
[----:B------:R-:W-:Y:S08]  /*2920*/  HMMA.16816.F32 R64, R36, R50, R64 ;  /* 0x000000322440723c */ /* 0x000ff00000001840 */
[C---:B------:R-:W-:Y:S08]  /*2930*/  HMMA.16816.F32 R52, R68.reuse, R8, R52 ;  /* 0x000000084434723c */ /* 0x040ff00000001834 */
[----:B------:R-:W-:Y:S01]  /*2940*/  HMMA.16816.F32 R72, R68, R10, R72 ;  /* 0x0000000a4448723c */ /* 0x000fe20000001848 */
[----:B------:R-:W3:Y:S07]  /*2950*/  LDSM.16.M88.4 R8, [R201+0x8000] ;  /* 0x00800000c908783b */ /* 0x000eee0000000200 */
[C---:B------:R-:W-:Y:S08]  /*2960*/  HMMA.16816.F32 R60, R32.reuse, R40, R60 ;  /* 0x00000028203c723c */ /* 0x040ff0000000183c */
[----:B------:R-:W-:Y:S01]  /*2970*/  HMMA.16816.F32 R56, R32, R42, R56 ;  /* 0x0000002a2038723c */ /* 0x000fe20000001838 */
[----:B------:R-:W4:Y:S07]  /*2980*/  LDSM.16.M88.4 R40, [R199+0x10800] ;  /* 0x01080000c728783b */ /* 0x000f2e0000000200 */
[C---:B--2---:R-:W-:Y:S08]  /*2990*/  HMMA.16816.F32 R16, R24.reuse, R28, R16 ;  /* 0x0000001c1810723c */ /* 0x044ff00000001810 */
[----:B------:R-:W-:Y:S01]  /*29a0*/  HMMA.16816.F32 R64, R24, R30, R64 ;  /* 0x0000001e1840723c */ /* 0x000fe20000001840 */
[----:B------:R-:W2:Y:S07]  /*29b0*/  LDSM.16.M88.4 R28, [R205+0x11000] ;  /* 0x01100000cd1c783b */ /* 0x000eae0000000200 */
[C---:B-1----:R-:W-:Y:S08]  /*29c0*/  HMMA.16816.F32 R60, R36.reuse, R44, R60 ;  /* 0x0000002c243c723c */ /* 0x042ff0000000183c */
[----:B------:R-:W-:Y:S01]  /*29d0*/  HMMA.16816.F32 R56, R36, R46, R56 ;  /* 0x0000002e2438723c */ /* 0x000fe20000001838 */
[----:B------:R-:W-:Y:S07]  /*29e0*/  LDSM.16.M88.4 R44, [R203+0x5000] ;  /* 0x00500000cb2c783b */ /* 0x000fee0000000200 */
[----:B---3--:R-:W-:Y:S08]  /*29f0*/  HMMA.16816.F32 R16, R8, R20, R16 ;  /* 0x000000140810723c */ /* 0x008ff00000001810 */
[----:B------:R-:W-:Y:S01]  /*2a00*/  HMMA.16816.F32 R80, R68, R14, R80 ;  /* 0x0000000e4450723c */ /* 0x000fe20000001850 */
[----:B------:R-:W1:Y:S07]  /*2a10*/  LDSM.16.M88.4 R12, [R192+0x4800] ;  /* 0x00480000c00c783b */ /* 0x000e6e0000000200 */
[----:B------:R-:W-:Y:S01]  /*2a20*/  HMMA.16816.F32 R64, R8, R22, R64 ;  /* 0x000000160840723c */ /* 0x000fe20000001840 */
[----:B------:R-:W3:Y:S07]  /*2a30*/  LDSM.16.M88.4 R20, [R205+0x11800] ;  /* 0x01180000cd14783b */ /* 0x000eee0000000200 */
[----:B----4-:R-:W-:Y:S01]  /*2a40*/  HMMA.16816.F32 R60, R24, R40, R60 ;  /* 0x00000028183c723c */ /* 0x010fe2000000183c */
[----:B------:R-:W-:-:S02]  /*2a50*/  FMUL.FTZ R48, R16, c[0x0][0x2ec] ;  /* 0x0000bb0010307a20 */ /* 0x000fc40000410000 */
[----:B------:R-:W-:-:S04]  /*2a60*/  FMUL.FTZ R49, R19, c[0x0][0x2ec] ;  /* 0x0000bb0013317a20 */ /* 0x000fc80000410000 */
[----:B------:R-:W-:Y:S01]  /*2a70*/  FMUL.FTZ R41, R17, c[0x0][0x2ec] ;  /* 0x0000bb0011297a20 */ /* 0x000fe20000410000 */
[C---:B--2---:R-:W-:Y:S01]  /*2a80*/  HMMA.16816.F32 R52, R32.reuse, R28, R52 ;  /* 0x0000001c2034723c */ /* 0x044fe20000001834 */
[----:B------:R-:W-:Y:S01]  /*2a90*/  FMUL.FTZ R40, R18, c[0x0][0x2ec] ;  /* 0x0000bb0012287a20 */ /* 0x000fe20000410000 */
[----:B------:R-:W-:Y:S01]  /*2aa0*/  MUFU.TANH R49, R49 ;  /* 0x0000003100317308 */ /* 0x000fe20000002400 */
[----:B------:R-:W2:Y:S05]  /*2ab0*/  LDSM.16.M88.4 R16, [R199+0x11000] ;  /* 0x01100000c710783b */ /* 0x000eaa0000000200 */
[----:B------:R-:W-:Y:S01]  /*2ac0*/  HMMA.16816.F32 R72, R32, R30, R72 ;  /* 0x0000001e2048723c */ /* 0x000fe20000001848 */
[----:B------:R-:W4:Y:S01]  /*2ad0*/  LDSM.16.M88.4 R28, [R192+0x5000] ;  /* 0x00500000c01c783b */ /* 0x000f220000000200 */
[----:B------:R-:W5:Y:S06]  /*2ae0*/  MUFU.TANH R41, R41 ;  /* 0x0000002900297308 */ /* 0x000f6c0000002400 */
[----:B------:R-:W-:Y:S02]  /*2af0*/  HMMA.16816.F32 R56, R24, R42, R56 ;  /* 0x0000002a1838723c */ /* 0x000fe40000001838 */
[----:B------:R-:W-:Y:S05]  /*2b00*/  MUFU.TANH R48, R48 ;  /* 0x0000003000307308 */ /* 0x000fea0000002400 */
[----:B------:R-:W-:Y:S01]  /*2b10*/  FMUL.FTZ R42, R64, c[0x0][0x2ec] ;  /* 0x0000bb00402a7a20 */ /* 0x000fe20000410000 */
[----:B-1----:R-:W-:Y:S01]  /*2b20*/  HMMA.16816.F32 R60, R8, R12, R60 ;  /* 0x0000000c083c723c */ /* 0x002fe2000000183c */
[----:B------:R-:W-:Y:S01]  /*2b30*/  FMUL.FTZ R43, R65, c[0x0][0x2ec] ;  /* 0x0000bb00412b7a20 */ /* 0x000fe20000410000 */
[----:B------:R-:W-:Y:S06]  /*2b40*/  MUFU.TANH R40, R40 ;  /* 0x0000002800287308 */ /* 0x000fec0000002400 */
[C---:B------:R-:W-:Y:S02]  /*2b50*/  HMMA.16816.F32 R52, R36.reuse, R44, R52 ;  /* 0x0000002c2434723c */ /* 0x040fe40000001834 */
[----:B------:R-:W1:Y:S05]  /*2b60*/  MUFU.TANH R42, R42 ;  /* 0x0000002a002a7308 */ /* 0x000e6a0000002400 */
[----:B------:R-:W-:Y:S01]  /*2b70*/  FMUL.FTZ R44, R66, c[0x0][0x2ec] ;  /* 0x0000bb00422c7a20 */ /* 0x000fe20000410000 */
[----:B------:R-:W-:Y:S01]  /*2b80*/  HMMA.16816.F32 R72, R36, R46, R72 ;  /* 0x0000002e2448723c */ /* 0x000fe20000001848 */
[----:B------:R-:W-:Y:S01]  /*2b90*/  FMUL.FTZ R45, R67, c[0x0][0x2ec] ;  /* 0x0000bb00432d7a20 */ /* 0x000fe20000410000 */
[----:B------:R-:W-:Y:S06]  /*2ba0*/  MUFU.TANH R43, R43 ;  /* 0x0000002b002b7308 */ /* 0x000fec0000002400 */
[----:B------:R-:W-:Y:S01]  /*2bb0*/  HMMA.16816.F32 R56, R8, R14, R56 ;  /* 0x0000000e0838723c */ /* 0x000fe20000001838 */
[----:B------:R-:W1:Y:S01]  /*2bc0*/  LDSM.16.M88.4 R12, [R203+0x5800] ;  /* 0x00580000cb0c783b */ /* 0x000e620000000200 */
[----:B------:R-:W-:Y:S01]  /*2bd0*/  FMUL.FTZ R46, R60, c[0x0][0x2ec] ;  /* 0x0000bb003c2e7a20 */ /* 0x000fe20000410000 */
[----:B------:R-:W1:Y:S01]  /*2be0*/  MUFU.TANH R44, R44 ;  /* 0x0000002c002c7308 */ /* 0x000e620000002400 */
[----:B------:R-:W-:-:S02]  /*2bf0*/  FMUL.FTZ R50, R62, c[0x0][0x2ec] ;  /* 0x0000bb003e327a20 */ /* 0x000fc40000410000 */
[----:B------:R-:W-:Y:S02]  /*2c00*/  FMUL.FTZ R47, R61, c[0x0][0x2ec] ;  /* 0x0000bb003d2f7a20 */ /* 0x000fe40000410000 */
[----:B---3--:R-:W-:Y:S01]  /*2c10*/  HMMA.16816.F32 R76, R32, R20, R76 ;  /* 0x00000014204c723c */ /* 0x008fe2000000184c */
[----:B------:R-:W-:Y:S02]  /*2c20*/  FMUL.FTZ R60, R63, c[0x0][0x2ec] ;  /* 0x0000bb003f3c7a20 */ /* 0x000fe40000410000 */
[----:B------:R-:W3:Y:S05]  /*2c30*/  MUFU.TANH R45, R45 ;  /* 0x0000002d002d7308 */ /* 0x000eea0000002400 */
[C---:B--2---:R-:W-:Y:S03]  /*2c40*/  HMMA.16816.F32 R52, R24.reuse, R16, R52 ;  /* 0x000000101834723c */ /* 0x044fe60000001834 */
[----:B------:R-:W2:Y:S05]  /*2c50*/  MUFU.TANH R46, R46 ;  /* 0x0000002e002e7308 */ /* 0x000eaa0000002400 */
[----:B------:R-:W-:Y:S01]  /*2c60*/  HMMA.16816.F32 R72, R24, R18, R72 ;  /* 0x000000121848723c */ /* 0x000fe20000001848 */
[----:B------:R-:W2:Y:S01]  /*2c70*/  LDSM.16.M88.4 R16, [R199+0x11800] ;  /* 0x01180000c710783b */ /* 0x000ea20000000200 */
[----:B------:R-:W-:Y:S01]  /*2c80*/  FMUL.FTZ R51, R56, c[0x0][0x2ec] ;  /* 0x0000bb0038337a20 */ /* 0x000fe20000410000 */
[----:B------:R-:W1:Y:S05]  /*2c90*/  MUFU.TANH R50, R50 ;  /* 0x0000003200327308 */ /* 0x000e6a0000002400 */
[----:B------:R-:W-:Y:S01]  /*2ca0*/  HMMA.16816.F32 R80, R32, R22, R80 ;  /* 0x000000162050723c */ /* 0x000fe20000001850 */
[----:B------:R-:W3:Y:S01]  /*2cb0*/  LDSM.16.M88.4 R20, [R192+0x5800] ;  /* 0x00580000c014783b */ /* 0x000ee20000000200 */
[----:B------:R-:W-:-:S04]  /*2cc0*/  DEPBAR.LE SB0, 0x0 ;  /* 0x000080000000791a */ /* 0x000fc80000000000 */
[----:B------:R-:W-:Y:S01]  /*2cd0*/  MUFU.TANH R51, R51 ;  /* 0x0000003300337308 */ /* 0x000fe20000002400 */
[----:B------:R-:W-:Y:S01]  /*2ce0*/  FMUL.FTZ R32, R59, c[0x0][0x2ec] ;  /* 0x0000bb003b207a20 */ /* 0x000fe20000410000 */
[----:B----4-:R-:W-:Y:S06]  /*2cf0*/  HMMA.16816.F32 R52, R8, R28, R52 ;  /* 0x0000001c0834723c */ /* 0x010fec0000001834 */
[----:B------:R-:W-:Y:S01]  /*2d00*/  MUFU.TANH R32, R32 ;  /* 0x0000002000207308 */ /* 0x000fe20000002400 */
[----:B------:R-:W-:Y:S01]  /*2d10*/  FMUL.FTZ R28, R57, c[0x0][0x2ec] ;  /* 0x0000bb00391c7a20 */ /* 0x000fe20000410000 */
[----:B-1----:R-:W-:Y:S01]  /*2d20*/  HMMA.16816.F32 R76, R36, R12, R76 ;  /* 0x0000000c244c723c */ /* 0x002fe2000000184c */
[----:B------:R-:W-:-:S05]  /*2d30*/  FMUL.FTZ R29, R58, c[0x0][0x2ec] ;  /* 0x0000bb003a1d7a20 */ /* 0x000fca0000410000 */
[----:B------:R-:W-:Y:S01]  /*2d40*/  MUFU.TANH R28, R28 ;  /* 0x0000001c001c7308 */ /* 0x000fe20000002400 */
[C---:B------:R-:W-:Y:S01]  /*2d50*/  IADD3 R13, R135.reuse, 0x8, RZ ;  /* 0x00000008870d7810 */ /* 0x040fe20007ffe0ff */
[----:B------:R-:W-:Y:S01]  /*2d60*/  HMMA.16816.F32 R80, R36, R14, R80 ;  /* 0x0000000e2450723c */ /* 0x000fe20000001850 */
[-C--:B------:R-:W-:Y:S02]  /*2d70*/  IMNMX R135, R135, R4.reuse, PT ;  /* 0x0000000487877217 */ /* 0x080fe40003800200 */
[----:B------:R-:W-:Y:S02]  /*2d80*/  IMNMX R2, R13, R4, PT ;  /* 0x000000040d027217 */ /* 0x000fe40003800200 */
[----:B------:R-:W-:Y:S01]  /*2d90*/  IADD3 R4, R3, 0x1, RZ ;  /* 0x0000000103047810 */ /* 0x000fe20007ffe0ff */
[----:B------:R-:W1:Y:S01]  /*2da0*/  MUFU.TANH R29, R29 ;  /* 0x0000001d001d7308 */ /* 0x000e620000002400 */
[-C--:B------:R-:W-:Y:S01]  /*2db0*/  ISETP.GE.AND P3, PT, R6, R135.reuse, PT ;  /* 0x000000870600720c */ /* 0x080fe20003f66270 */
[----:B------:R-:W-:Y:S01]  /*2dc0*/  HMMA.16816.F32 R72, R8, R30, R72 ;  /* 0x0000001e0848723c */ /* 0x000fe20000001848 */
[-C--:B------:R-:W-:Y:S01]  /*2dd0*/  ISETP.GE.AND P6, PT, R4, R135.reuse, PT ;  /* 0x000000870400720c */ /* 0x080fe20003fc6270 */
[----:B------:R-:W-:Y:S01]  /*2de0*/  FMUL.FTZ R52, R52, c[0x0][0x2ec] ;  /* 0x0000bb0034347a20 */ /* 0x000fe20000410000 */
[-C--:B------:R-:W-:Y:S01]  /*2df0*/  ISETP.GE.AND P2, PT, R4, R2.reuse, PT ;  /* 0x000000020400720c */ /* 0x080fe20003f46270 */
[----:B------:R-:W-:Y:S01]  /*2e00*/  FMUL.FTZ R55, R55, c[0x0][0x2ec] ;  /* 0x0000bb0037377a20 */ /* 0x000fe20000410000 */
[----:B------:R-:W-:Y:S01]  /*2e10*/  IADD3 R4, R3, 0x10, RZ ;  /* 0x0000001003047810 */ /* 0x000fe20007ffe0ff */
[----:B------:R-:W4:Y:S01]  /*2e20*/  MUFU.TANH R169, R52 ;  /* 0x0000003400a97308 */ /* 0x000f220000002400 */
[----:B-----5:R-:W-:Y:S01]  /*2e30*/  FSEL R41, R41, -INF , !P6 ;  /* 0xff80000029297808 */ /* 0x020fe20007000000 */
[C---:B--2---:R-:W-:Y:S01]  /*2e40*/  HMMA.16816.F32 R76, R24.reuse, R16, R76 ;  /* 0x00000010184c723c */ /* 0x044fe2000000184c */
[C---:B------:R-:W-:Y:S01]  /*2e50*/  ISETP.GE.AND P1, PT, R4.reuse, R135, PT ;  /* 0x000000870400720c */ /* 0x040fe20003f26270 */
[----:B------:R-:W-:Y:S01]  /*2e60*/  FMUL.FTZ R53, R53, c[0x0][0x2ec] ;  /* 0x0000bb0035357a20 */ /* 0x000fe20000410000 */
[-C--:B------:R-:W-:Y:S01]  /*2e70*/  ISETP.GE.AND P6, PT, R4, R2.reuse, PT ;  /* 0x000000020400720c */ /* 0x080fe20003fc6270 */
[----:B------:R-:W-:Y:S01]  /*2e80*/  FMUL.FTZ R54, R54, c[0x0][0x2ec] ;  /* 0x0000bb0036367a20 */ /* 0x000fe20000410000 */
[C---:B------:R-:W-:Y:S01]  /*2e90*/  IADD3 R12, R3.reuse, 0x9, RZ ;  /* 0x00000009030c7810 */ /* 0x040fe20007ffe0ff */
[----:B------:R-:W-:Y:S01]  /*2ea0*/  MUFU.TANH R47, R47 ;  /* 0x0000002f002f7308 */ /* 0x000fe20000002400 */
[----:B------:R-:W-:Y:S01]  /*2eb0*/  IADD3 R4, R3, 0x11, RZ ;  /* 0x0000001103047810 */ /* 0x000fe20007ffe0ff */
[----:B------:R-:W-:Y:S01]  /*2ec0*/  HMMA.16816.F32 R80, R24, R18, R80 ;  /* 0x000000121850723c */ /* 0x000fe20000001850 */
[----:B------:R-:W-:-:S02]  /*2ed0*/  ISETP.GE.AND P0, PT, R6, R2, PT ;  /* 0x000000020600720c */ /* 0x000fc40003f06270 */
[----:B------:R-:W-:Y:S02]  /*2ee0*/  FSEL R6, R49, -INF , !P2 ;  /* 0xff80000031067808 */ /* 0x000fe40005000000 */
[----:B------:R-:W-:Y:S01]  /*2ef0*/  FSEL R31, R42, -INF , !P3 ;  /* 0xff8000002a1f7808 */ /* 0x000fe20005800000 */
[----:B------:R-:W-:Y:S01]  /*2f00*/  MUFU.TANH R60, R60 ;  /* 0x0000003c003c7308 */ /* 0x000fe20000002400 */
[-C--:B------:R-:W-:Y:S01]  /*2f10*/  ISETP.GE.AND P5, PT, R12, R135.reuse, PT ;  /* 0x000000870c00720c */ /* 0x080fe20003fa6270 */
[----:B------:R-:W-:Y:S01]  /*2f20*/  FMUL.FTZ R72, R72, c[0x0][0x2ec] ;  /* 0x0000bb0048487a20 */ /* 0x000fe20000410000 */
[C---:B------:R-:W-:Y:S01]  /*2f30*/  ISETP.GE.AND P2, PT, R4.reuse, R135, PT ;  /* 0x000000870400720c */ /* 0x040fe20003f46270 */
[----:B------:R-:W-:Y:S01]  /*2f40*/  FMUL.FTZ R73, R73, c[0x0][0x2ec] ;  /* 0x0000bb0049497a20 */ /* 0x000fe20000410000 */
[-C--:B------:R-:W-:Y:S01]  /*2f50*/  ISETP.GE.AND P3, PT, R4, R2.reuse, PT ;  /* 0x000000020400720c */ /* 0x080fe20003f66270 */
[----:B------:R-:W-:Y:S01]  /*2f60*/  FMUL.FTZ R74, R74, c[0x0][0x2ec] ;  /* 0x0000bb004a4a7a20 */ /* 0x000fe20000410000 */
[C---:B------:R-:W-:Y:S01]  /*2f70*/  IADD3 R4, R3.reuse, 0x18, RZ ;  /* 0x0000001803047810 */ /* 0x040fe20007ffe0ff */
[----:B------:R-:W2:Y:S01]  /*2f80*/  MUFU.TANH R167, R72 ;  /* 0x0000004800a77308 */ /* 0x000ea20000002400 */
[----:B------:R-:W-:Y:S01]  /*2f90*/  ISETP.GE.AND P4, PT, R12, R2, PT ;  /* 0x000000020c00720c */ /* 0x000fe20003f86270 */
[----:B---3--:R-:W-:Y:S01]  /*2fa0*/  HMMA.16816.F32 R76, R8, R20, R76 ;  /* 0x00000014084c723c */ /* 0x008fe2000000184c */
[----:B------:R-:W-:Y:S01]  /*2fb0*/  IADD3 R12, R3, 0x19, RZ ;  /* 0x00000019030c7810 */ /* 0x000fe20007ffe0ff */
[----:B------:R-:W-:Y:S01]  /*2fc0*/  FMUL.FTZ R75, R75, c[0x0][0x2ec] ;  /* 0x0000bb004b4b7a20 */ /* 0x000fe20000410000 */
[----:B------:R-:W-:-:S02]  /*2fd0*/  FSEL R44, R44, -INF , !P0 ;  /* 0xff8000002c2c7808 */ /* 0x000fc40004000000 */
[----:B------:R-:W-:Y:S01]  /*2fe0*/  FSEL R43, R43, -INF , !P5 ;  /* 0xff8000002b2b7808 */ /* 0x000fe20006800000 */
[----:B------:R-:W-:Y:S01]  /*2ff0*/  MUFU.TANH R174, R55 ;  /* 0x0000003700ae7308 */ /* 0x000fe20000002400 */
[CC--:B------:R-:W-:Y:S01]  /*3000*/  ISETP.GE.AND P0, PT, R4.reuse, R135.reuse, PT ;  /* 0x000000870400720c */ /* 0x0c0fe20003f06270 */
[----:B------:R-:W-:Y:S01]  /*3010*/  HMMA.16816.F32 R20, R8, R22, R80 ;  /* 0x000000160814723c */ /* 0x000fe20000001850 */
[----:B------:R-:W-:Y:S02]  /*3020*/  ISETP.GE.AND P5, PT, R4, R2, PT ;  /* 0x000000020400720c */ /* 0x000fe40003fa6270 */
[----:B------:R-:W-:Y:S02]  /*3030*/  FSEL R4, R45, -INF , !P4 ;  /* 0xff8000002d047808 */ /* 0x000fe40006000000 */
[----:B------:R-:W-:Y:S01]  /*3040*/  FSEL R17, R46, -INF , !P1 ;  /* 0xff8000002e117808 */ /* 0x000fe20004800000 */
[----:B------:R-:W-:Y:S01]  /*3050*/  MUFU.TANH R161, R53 ;  /* 0x0000003500a17308 */ /* 0x000fe20000002400 */
[----:B------:R-:W-:-:S02]  /*3060*/  ISETP.GE.AND P4, PT, R12, R135, PT ;  /* 0x000000870c00720c */ /* 0x000fc40003f86270 */
[-C--:B------:R-:W-:Y:S02]  /*3070*/  ISETP.GE.AND P1, PT, R12, R2.reuse, PT ;  /* 0x000000020c00720c */ /* 0x080fe40003f26270 */
[C---:B------:R-:W-:Y:S02]  /*3080*/  IADD3 R12, R3.reuse, 0x20, RZ ;  /* 0x00000020030c7810 */ /* 0x040fe40007ffe0ff */
[----:B------:R-:W-:Y:S01]  /*3090*/  FSEL R14, R50, -INF , !P6 ;  /* 0xff800000320e7808 */ /* 0x000fe20007000000 */
[----:B------:R-:W-:Y:S01]  /*30a0*/  MUFU.TANH R164, R54 ;  /* 0x0000003600a47308 */ /* 0x000fe20000002400 */
[----:B------:R-:W-:Y:S01]  /*30b0*/  IADD3 R8, R3, 0x28, RZ ;  /* 0x0000002803087810 */ /* 0x000fe20007ffe0ff */
[----:B------:R-:W-:Y:S01]  /*30c0*/  FMUL.FTZ R79, R79, c[0x0][0x2ec] ;  /* 0x0000bb004f4f7a20 */ /* 0x000fe20000410000 */
[-C--:B------:R-:W-:Y:S01]  /*30d0*/  ISETP.GE.AND P6, PT, R12, R135.reuse, PT ;  /* 0x000000870c00720c */ /* 0x080fe20003fc6270 */
[----:B------:R-:W-:Y:S01]  /*30e0*/  FMUL.FTZ R76, R76, c[0x0][0x2ec] ;  /* 0x0000bb004c4c7a20 */ /* 0x000fe20000410000 */
[----:B------:R-:W-:Y:S01]  /*30f0*/  IADD3 R11, R3, 0x29, RZ ;  /* 0x00000029030b7810 */ /* 0x000fe20007ffe0ff */
[----:B------:R-:W-:Y:S01]  /*3100*/  FMUL.FTZ R77, R77, c[0x0][0x2ec] ;  /* 0x0000bb004d4d7a20 */ /* 0x000fe20000410000 */
[----:B-1----:R-:W-:Y:S01]  /*3110*/  FSEL R10, R29, -INF , !P5 ;  /* 0xff8000001d0a7808 */ /* 0x002fe20006800000 */
[----:B------:R-:W1:Y:S01]  /*3120*/  MUFU.TANH R142, R79 ;  /* 0x0000004f008e7308 */ /* 0x000e620000002400 */
[----:B------:R-:W-:Y:S01]  /*3130*/  FSEL R9, R28, -INF , !P4 ;  /* 0xff8000001c097808 */ /* 0x000fe20006000000 */
[----:B------:R-:W-:Y:S01]  /*3140*/  FMUL.FTZ R78, R78, c[0x0][0x2ec] ;  /* 0x0000bb004e4e7a20 */ /* 0x000fe20000410000 */
[-C--:B------:R-:W-:Y:S01]  /*3150*/  ISETP.GE.AND P5, PT, R8, R135.reuse, PT ;  /* 0x000000870800720c */ /* 0x080fe20003fa6270 */
[----:B------:R-:W-:Y:S01]  /*3160*/  FMUL.FTZ R20, R20, c[0x0][0x2ec] ;  /* 0x0000bb0014147a20 */ /* 0x000fe20000410000 */
[-C--:B------:R-:W-:Y:S01]  /*3170*/  ISETP.GE.AND P4, PT, R8, R2.reuse, PT ;  /* 0x000000020800720c */ /* 0x080fe20003f86270 */
[----:B------:R-:W-:Y:S01]  /*3180*/  FMUL.FTZ R21, R21, c[0x0][0x2ec] ;  /* 0x0000bb0015157a20 */ /* 0x000fe20000410000 */
[----:B------:R-:W-:Y:S01]  /*3190*/  FSEL R8, R32, -INF , !P1 ;  /* 0xff80000020087808 */ /* 0x000fe20004800000 */
[----:B------:R-:W-:Y:S01]  /*31a0*/  MUFU.TANH R163, R73 ;  /* 0x0000004900a37308 */ /* 0x000fe20000002400 */
[----:B----4-:R-:W-:Y:S01]  /*31b0*/  FSEL R169, R169, -INF , !P6 ;  /* 0xff800000a9a97808 */ /* 0x010fe20007000000 */
[----:B------:R-:W-:Y:S01]  /*31c0*/  FMUL.FTZ R22, R22, c[0x0][0x2ec] ;  /* 0x0000bb0016167a20 */ /* 0x000fe20000410000 */
[----:B------:R-:W-:Y:S01]  /*31d0*/  ISETP.GE.AND P1, PT, R11, R135, PT ;  /* 0x000000870b00720c */ /* 0x000fe20003f26270 */
[----:B------:R-:W-:Y:S01]  /*31e0*/  FMUL.FTZ R23, R23, c[0x0][0x2ec] ;  /* 0x0000bb0017177a20 */ /* 0x000fe20000410000 */
[----:B------:R-:W-:-:S02]  /*31f0*/  ISETP.GE.AND P6, PT, R11, R2, PT ;  /* 0x000000020b00720c */ /* 0x000fc40003fc6270 */
[C---:B------:R-:W-:Y:S01]  /*3200*/  IADD3 R11, R3.reuse, 0x31, RZ ;  /* 0x00000031030b7810 */ /* 0x040fe20007ffe0ff */
[----:B------:R-:W3:Y:S01]  /*3210*/  MUFU.TANH R168, R74 ;  /* 0x0000004a00a87308 */ /* 0x000ee20000002400 */
[----:B------:R-:W-:Y:S02]  /*3220*/  IADD3 R16, R3, 0x21, RZ ;  /* 0x0000002103107810 */ /* 0x000fe40007ffe0ff */
[----:B--2---:R-:W-:Y:S02]  /*3230*/  FSEL R167, R167, -INF , !P5 ;  /* 0xff800000a7a77808 */ /* 0x004fe40006800000 */
[----:B------:R-:W-:Y:S02]  /*3240*/  FSEL R13, R51, -INF , !P0 ;  /* 0xff800000330d7808 */ /* 0x000fe40004000000 */
[-C--:B------:R-:W-:Y:S01]  /*3250*/  ISETP.GE.AND P5, PT, R11, R2.reuse, PT ;  /* 0x000000020b00720c */ /* 0x080fe20003fa6270 */
[----:B------:R-:W2:Y:S01]  /*3260*/  MUFU.TANH R172, R75 ;  /* 0x0000004b00ac7308 */ /* 0x000ea20000002400 */
[----:B------:R-:W-:-:S02]  /*3270*/  ISETP.GE.AND P0, PT, R16, R2, PT ;  /* 0x000000021000720c */ /* 0x000fc40003f06270 */
[----:B------:R-:W-:Y:S02]  /*3280*/  FSEL R15, R47, -INF , !P2 ;  /* 0xff8000002f0f7808 */ /* 0x000fe40005000000 */
[----:B------:R-:W-:Y:S02]  /*3290*/  ISETP.GE.AND P2, PT, R12, R2, PT ;  /* 0x000000020c00720c */ /* 0x000fe40003f46270 */
[----:B-1----:R-:W-:Y:S01]  /*32a0*/  FSEL R142, R142, -INF , !P5 ;  /* 0xff8000008e8e7808 */ /* 0x002fe20006800000 */
[----:B------:R-:W1:Y:S01]  /*32b0*/  MUFU.TANH R173, R76 ;  /* 0x0000004c00ad7308 */ /* 0x000e620000002400 */
[----:B------:R-:W-:Y:S02]  /*32c0*/  FSEL R12, R60, -INF , !P3 ;  /* 0xff8000003c0c7808 */ /* 0x000fe40005800000 */
[----:B------:R-:W-:Y:S02]  /*32d0*/  FSEL R174, R174, -INF , !P0 ;  /* 0xff800000aeae7808 */ /* 0x000fe40004000000 */
[----:B------:R-:W-:-:S02]  /*32e0*/  ISETP.GE.AND P5, PT, R133, 0x2, PT ;  /* 0x000000028500780c */ /* 0x000fc40003fa6270 */
[-C--:B------:R-:W-:Y:S01]  /*32f0*/  ISETP.GE.AND P3, PT, R16, R135.reuse, PT ;  /* 0x000000871000720c */ /* 0x080fe20003f66270 */
[----:B------:R-:W-:Y:S01]  /*3300*/  MUFU.TANH R171, R77 ;  /* 0x0000004d00ab7308 */ /* 0x000fe20000002400 */
[----:B------:R-:W-:Y:S02]  /*3310*/  ISETP.GE.AND P0, PT, R11, R135, PT ;  /* 0x000000870b00720c */ /* 0x000fe40003f06270 */
[C---:B------:R-:W-:Y:S02]  /*3320*/  IADD3 R16, R3.reuse, 0x30, RZ ;  /* 0x0000003003107810 */ /* 0x040fe40007ffe0ff */
[----:B------:R-:W-:Y:S02]  /*3330*/  IADD3 R11, R3, 0x38, RZ ;  /* 0x00000038030b7810 */ /* 0x000fe40007ffe0ff */
[----:B------:R-:W-:Y:S01]  /*3340*/  FSEL R164, R164, -INF , !P2 ;  /* 0xff800000a4a47808 */ /* 0x000fe20005000000 */
[----:B------:R-:W4:Y:S01]  /*3350*/  MUFU.TANH R166, R78 ;  /* 0x0000004e00a67308 */ /* 0x000f220000002400 */
[----:B------:R-:W-:-:S02]  /*3360*/  FSEL R161, R161, -INF , !P3 ;  /* 0xff800000a1a17808 */ /* 0x000fc40005800000 */
[----:B---3--:R-:W-:Y:S02]  /*3370*/  FSEL R168, R168, -INF , !P4 ;  /* 0xff800000a8a87808 */ /* 0x008fe40006000000 */
[----:B------:R-:W-:Y:S02]  /*3380*/  FSEL R163, R163, -INF , !P1 ;  /* 0xff800000a3a37808 */ /* 0x000fe40004800000 */
[CC--:B------:R-:W-:Y:S01]  /*3390*/  ISETP.GE.AND P2, PT, R16.reuse, R135.reuse, PT ;  /* 0x000000871000720c */ /* 0x0c0fe20003f46270 */
[----:B------:R-:W3:Y:S01]  /*33a0*/  MUFU.TANH R143, R20 ;  /* 0x00000014008f7308 */ /* 0x000ee20000002400 */
[-C--:B------:R-:W-:Y:S02]  /*33b0*/  ISETP.GE.AND P3, PT, R16, R2.reuse, PT ;  /* 0x000000021000720c */ /* 0x080fe40003f66270 */
[C---:B------:R-:W-:Y:S02]  /*33c0*/  ISETP.GE.AND P4, PT, R11.reuse, R135, PT ;  /* 0x000000870b00720c */ /* 0x040fe40003f86270 */
[----:B------:R-:W-:-:S02]  /*33d0*/  ISETP.GE.AND P1, PT, R11, R2, PT ;  /* 0x000000020b00720c */ /* 0x000fc40003f26270 */
[----:B------:R-:W-:Y:S01]  /*33e0*/  IADD3 R11, R3, 0x39, RZ ;  /* 0x00000039030b7810 */ /* 0x000fe20007ffe0ff */
[----:B------:R-:W-:Y:S01]  /*33f0*/  MUFU.TANH R141, R21 ;  /* 0x00000015008d7308 */ /* 0x000fe20000002400 */
[----:B--2---:R-:W-:Y:S02]  /*3400*/  FSEL R172, R172, -INF , !P6 ;  /* 0xff800000acac7808 */ /* 0x004fe40007000000 */
[----:B-1----:R-:W-:Y:S02]  /*3410*/  FSEL R173, R173, -INF , !P2 ;  /* 0xff800000adad7808 */ /* 0x002fe40005000000 */
[----:B----4-:R-:W-:Y:S02]  /*3420*/  FSEL R166, R166, -INF , !P3 ;  /* 0xff800000a6a67808 */ /* 0x010fe40005800000 */
[----:B------:R-:W-:Y:S01]  /*3430*/  FSEL R171, R171, -INF , !P0 ;  /* 0xff800000abab7808 */ /* 0x000fe20004000000 */
[----:B------:R-:W1:Y:S01]  /*3440*/  MUFU.TANH R140, R22 ;  /* 0x00000016008c7308 */ /* 0x000e620000002400 */
[----:B------:R-:W-:Y:S01]  /*3450*/  BAR.SYNC.DEFER_BLOCKING 0x0 ;  /* 0x0000000000007b1d */ /* 0x000fe20000010000 */
[----:B------:R-:W-:-:S02]  /*3460*/  ISETP.GE.AND P6, PT, R3, R135, PT ;  /* 0x000000870300720c */ /* 0x000fc40003fc6270 */
[-C--:B------:R-:W-:Y:S02]  /*3470*/  ISETP.GE.AND P2, PT, R3, R2.reuse, PT ;  /* 0x000000020300720c */ /* 0x080fe40003f46270 */
[C---:B------:R-:W-:Y:S02]  /*3480*/  ISETP.GE.AND P3, PT, R11.reuse, R135, PT ;  /* 0x000000870b00720c */ /* 0x040fe40003f66270 */
[----:B------:R-:W2:Y:S01]  /*3490*/  MUFU.TANH R162, R23 ;  /* 0x0000001700a27308 */ /* 0x000ea20000002400 */
[----:B------:R-:W-:Y:S02]  /*34a0*/  ISETP.GE.AND P0, PT, R11, R2, PT ;  /* 0x000000020b00720c */ /* 0x000fe40003f06270 */
[----:B---3--:R-:W-:Y:S02]  /*34b0*/  FSEL R143, R143, -INF , !P4 ;  /* 0xff8000008f8f7808 */ /* 0x008fe40006000000 */
[----:B------:R-:W-:Y:S02]  /*34c0*/  FSEL R48, R48, -INF , !P6 ;  /* 0xff80000030307808 */ /* 0x000fe40007000000 */
[----:B------:R-:W-:-:S02]  /*34d0*/  FSEL R40, R40, -INF , !P2 ;  /* 0xff80000028287808 */ /* 0x000fc40005000000 */
[----:B-1----:R-:W-:Y:S02]  /*34e0*/  FSEL R140, R140, -INF , !P1 ;  /* 0xff8000008c8c7808 */ /* 0x002fe40004800000 */
[----:B------:R-:W-:Y:S02]  /*34f0*/  FSEL R141, R141, -INF , !P3 ;  /* 0xff8000008d8d7808 */ /* 0x000fe40005800000 */
[----:B--2---:R-:W-:Y:S01]  /*3500*/  FSEL R162, R162, -INF , !P0 ;  /* 0xff800000a2a27808 */ /* 0x004fe20004000000 */
        /* <DEDUP_REMOVED lines=56> */
.L_x_138:
[----:B------:R-:W-:Y:S05]  /*3890*/  BSYNC B0 ;  /* 0x0000000000007941 */ /* 0x000fea0003800000 */
.L_x_137:
[----:B------:R-:W0:Y:S02]  /*38a0*/  LDGDEPBAR ;  /* 0x00000000000079af */ /* 0x000e240000000000 */
.L_x_136:
        /* <DEDUP_REMOVED lines=45> */
[----:B------:R-:W-:Y:S04]  /*3b80*/  LDSM.16.MT88.4 R64, [R196+0x14000] ;  /* 0x01400000c440783b */ /* 0x000fe80000004200 */
[----:B------:R-:W-:Y:S04]  /*3b90*/  LDSM.16.MT88.4 R72, [R200+0x16000] ;  /* 0x01600000c848783b */ /* 0x000fe80000004200 */
[----:B------:R-:W-:Y:S04]  /*3ba0*/  LDSM.16.MT88.4 R80, [R198+0x16000] ;  /* 0x01600000c650783b */ /* 0x000fe80000004200 */
[----:B------:R-:W-:Y:S01]  /*3bb0*/  LDSM.16.MT88.4 R88, [R197+0x16000] ;  /* 0x01600000c558783b */ /* 0x000fe20000004200 */
[----:B-1----:R-:W-:-:S03]  /*3bc0*/  FMNMX.FTZ R132, R11, R132, !PT ;  /* 0x000000840b847209 */ /* 0x002fc60007810000 */
[----:B------:R-:W-:Y:S01]  /*3bd0*/  LDSM.16.MT88.4 R20, [R200+0x12800] ;  /* 0x01280000c814783b */ /* 0x000fe20000004200 */
[----:B--2---:R-:W-:Y:S01]  /*3be0*/  FMNMX.FTZ R3, R16, R3, !PT ;  /* 0x0000000310037209 */ /* 0x004fe20007810000 */
[C---:B------:R-:W-:Y:S01]  /*3bf0*/  FMUL.FTZ R170, R132.reuse, c[0x0][0x23c] ;  /* 0x00008f0084aa7a20 */ /* 0x040fe20000410000 */
[----:B------:R-:W-:Y:S01]  /*3c00*/  FSETP.NEU.FTZ.AND P0, PT, R132, -INF , PT ;  /* 0xff8000008400780b */ /* 0x000fe20003f1d000 */
[----:B------:R-:W-:Y:S02]  /*3c10*/  LDSM.16.MT88.4 R136, [R198+0x12800] ;  /* 0x01280000c688783b */ /* 0x000fe40000004200 */
        /* <DEDUP_REMOVED lines=9> */
[--C-:B------:R-:W-:Y:S01]  /*3cb0*/  FFMA.FTZ R154, R40, c[0x0][0x23c], -R165.reuse ;  /* 0x00008f00289a7a23 */ /* 0x100fe200000108a5 */
[----:B------:R-:W-:Y:S01]  /*3cc0*/  LDSM.16.MT88.4 R48, [R198+0x14000] ;  /* 0x01400000c630783b */ /* 0x000fe20000004200 */
[----:B------:R-:W-:Y:S01]  /*3cd0*/  FFMA.FTZ R155, R31, c[0x0][0x23c], -R170 ;  /* 0x00008f001f9b7a23 */ /* 0x000fe200000108aa */
[----:B------:R-:W-:Y:S01]  /*3ce0*/  MUFU.EX2 R152, R152 ;  /* 0x0000009800987308 */ /* 0x000fe20000000800 */
[--C-:B------:R-:W-:Y:S01]  /*3cf0*/  FFMA.FTZ R159, R6, c[0x0][0x23c], -R165.reuse ;  /* 0x00008f00069f7a23 */ /* 0x100fe200000108a5 */
[----:B------:R-:W1:Y:S01]  /*3d00*/  LDSM.16.MT88.4 R40, [R200+0x14000] ;  /* 0x01400000c828783b */ /* 0x000e620000004200 */
[----:B------:R-:W-:-:S02]  /*3d10*/  FFMA.FTZ R156, R44, c[0x0][0x23c], -R165 ;  /* 0x00008f002c9c7a23 */ /* 0x000fc400000108a5 */
[--C-:B------:R-:W-:Y:S01]  /*3d20*/  FFMA.FTZ R151, R4, c[0x0][0x23c], -R165.reuse ;  /* 0x00008f0004977a23 */ /* 0x100fe200000108a5 */
[----:B------:R-:W-:Y:S01]  /*3d30*/  LDSM.16.MT88.4 R28, [R196+0x12800] ;  /* 0x01280000c41c783b */ /* 0x000fe20000004200 */
[--C-:B------:R-:W-:Y:S01]  /*3d40*/  FFMA.FTZ R153, R17, c[0x0][0x23c], -R170.reuse ;  /* 0x00008f0011997a23 */ /* 0x100fe200000108aa */
[----:B------:R-:W2:Y:S01]  /*3d50*/  MUFU.EX2 R157, R157 ;  /* 0x0000009d009d7308 */ /* 0x000ea20000000800 */
[--C-:B------:R-:W-:Y:S01]  /*3d60*/  FFMA.FTZ R144, R9, c[0x0][0x23c], -R170.reuse ;  /* 0x00008f0009907a23 */ /* 0x100fe200000108aa */
[----:B------:R-:W3:Y:S01]  /*3d70*/  LDSM.16.MT88.4 R4, [R196+0x16000] ;  /* 0x01600000c404783b */ /* 0x000ee20000004200 */
[--C-:B------:R-:W-:Y:S02]  /*3d80*/  FFMA.FTZ R149, R10, c[0x0][0x23c], -R165.reuse ;  /* 0x00008f000a957a23 */ /* 0x100fe400000108a5 */
[--C-:B------:R-:W-:Y:S01]  /*3d90*/  FFMA.FTZ R0, R8, c[0x0][0x23c], -R165.reuse ;  /* 0x00008f0008007a23 */ /* 0x100fe200000108a5 */
[----:B------:R-:W-:Y:S01]  /*3da0*/  LDSM.16.MT88.4 R16, [R197+0x14800] ;  /* 0x01480000c510783b */ /* 0x000fe20000004200 */
[--C-:B------:R-:W-:Y:S01]  /*3db0*/  FFMA.FTZ R146, R15, c[0x0][0x23c], -R170.reuse ;  /* 0x00008f000f927a23 */ /* 0x100fe200000108aa */
[----:B------:R-:W-:Y:S01]  /*3dc0*/  MUFU.EX2 R155, R155 ;  /* 0x0000009b009b7308 */ /* 0x000fe20000000800 */
[----:B------:R-:W-:Y:S01]  /*3dd0*/  FFMA.FTZ R147, R13, c[0x0][0x23c], -R170 ;  /* 0x00008f000d937a23 */ /* 0x000fe200000108aa */
[----:B------:R-:W4:Y:S01]  /*3de0*/  LDSM.16.MT88.4 R8, [R200+0x14800] ;  /* 0x01480000c808783b */ /* 0x000f220000004200 */
[----:B------:R-:W-:-:S02]  /*3df0*/  FFMA.FTZ R150, R14, c[0x0][0x23c], -R165 ;  /* 0x00008f000e967a23 */ /* 0x000fc400000108a5 */
[----:B------:R-:W-:Y:S02]  /*3e00*/  FFMA.FTZ R145, R12, c[0x0][0x23c], -R165 ;  /* 0x00008f000c917a23 */ /* 0x000fe400000108a5 */
[----:B------:R-:W5:Y:S01]  /*3e10*/  LDSM.16.MT88.4 R12, [R196+0x14800] ;  /* 0x01480000c40c783b */ /* 0x000f620000004200 */
[----:B------:R-:W1:Y:S01]  /*3e20*/  MUFU.EX2 R148, R148 ;  /* 0x0000009400947308 */ /* 0x000e620000000800 */
[----:B--2---:R-:W-:Y:S01]  /*3e30*/  F2FP.PACK_AB R96, R152, R157 ;  /* 0x0000009d9860723e */ /* 0x004fe200000000ff */
[--C-:B------:R-:W-:Y:S02]  /*3e40*/  FFMA.FTZ R158, R169, c[0x0][0x23c], -R170.reuse ;  /* 0x00008f00a99e7a23 */ /* 0x100fe400000108aa */
[--C-:B------:R-:W-:Y:S02]  /*3e50*/  FFMA.FTZ R160, R167, c[0x0][0x23c], -R170.reuse ;  /* 0x00008f00a7a07a23 */ /* 0x100fe400000108aa */
[--C-:B------:R-:W-:Y:S02]  /*3e60*/  FFMA.FTZ R161, R161, c[0x0][0x23c], -R170.reuse ;  /* 0x00008f00a1a17a23 */ /* 0x100fe400000108aa */
[----:B------:R-:W-:Y:S01]  /*3e70*/  MUFU.EX2 R154, R154 ;  /* 0x0000009a009a7308 */ /* 0x000fe20000000800 */
[----:B------:R-:W-:-:S02]  /*3e80*/  FFMA.FTZ R163, R163, c[0x0][0x23c], -R170 ;  /* 0x00008f00a3a37a23 */ /* 0x000fc400000108aa */
[--C-:B------:R-:W-:Y:S02]  /*3e90*/  FFMA.FTZ R164, R164, c[0x0][0x23c], -R165.reuse ;  /* 0x00008f00a4a47a23 */ /* 0x100fe400000108a5 */
[--C-:B------:R-:W-:Y:S02]  /*3ea0*/  FFMA.FTZ R167, R174, c[0x0][0x23c], -R165.reuse ;  /* 0x00008f00aea77a23 */ /* 0x100fe400000108a5 */
[--C-:B------:R-:W-:Y:S01]  /*3eb0*/  FFMA.FTZ R168, R168, c[0x0][0x23c], -R165.reuse ;  /* 0x00008f00a8a87a23 */ /* 0x100fe200000108a5 */
[----:B------:R-:W2:Y:S01]  /*3ec0*/  MUFU.EX2 R159, R159 ;  /* 0x0000009f009f7308 */ /* 0x000ea20000000800 */
[----:B-1----:R-:W-:Y:S01]  /*3ed0*/  F2FP.PACK_AB R98, R148, R155 ;  /* 0x0000009b9462723e */ /* 0x002fe200000000ff */
        /* <DEDUP_REMOVED lines=8> */
[----:B------:R-:W1:Y:S01]  /*3f60*/  MUFU.EX2 R151, R151 ;  /* 0x0000009700977308 */ /* 0x000e620000000800 */
[----:B--2---:R-:W-:Y:S01]  /*3f70*/  F2FP.PACK_AB R97, R159, R154 ;  /* 0x0000009a9f61723e */ /* 0x004fe200000000ff */
        /* <DEDUP_REMOVED lines=8> */
[----:B-1----:R-:W-:Y:S01]  /*4000*/  F2FP.PACK_AB R99, R151, R156 ;  /* 0x0000009c9763723e */ /* 0x002fe200000000ff */
[----:B------:R-:W1:Y:S01]  /*4010*/  MUFU.EX2 R146, R146 ;  /* 0x0000009200927308 */ /* 0x000e620000000800 */
        /* <DEDUP_REMOVED lines=45> */
[----:B------:R-:W4:Y:S06]  /*42f0*/  MUFU.EX2 R221, R221 ;  /* 0x000000dd00dd7308 */ /* 0x000f2c0000000800 */
[C---:B---3--:R-:W-:Y:S07]  /*4300*/  HMMA.16816.F32 R92, R96.reuse, R4, RZ ;  /* 0x00000004605c723c */ /* 0x048fee00000018ff */
[----:B-1----:R-:W-:Y:S01]  /*4310*/  F2FP.PACK_AB R4, R146, R153 ;  /* 0x000000999204723e */ /* 0x002fe200000000ff */
[----:B------:R-:W-:Y:S01]  /*4320*/  HMMA.16816.F32 R96, R96, R6, RZ ;  /* 0x000000066060723c */ /* 0x000fe200000018ff */
[----:B--2---:R-:W-:Y:S01]  /*4330*/  F2FP.PACK_AB R5, R145, R150 ;  /* 0x000000969105723e */ /* 0x004fe200000000ff */
[----:B------:R-:W-:-:S02]  /*4340*/  FADD.FTZ R153, R153, R148 ;  /* 0x0000009499997221 */ /* 0x000fc40000010000 */
[----:B------:R-:W-:Y:S02]  /*4350*/  FADD.FTZ R150, R150, R151 ;  /* 0x0000009796967221 */ /* 0x000fe40000010000 */
[----:B------:R-:W-:Y:S01]  /*4360*/  FADD.FTZ R146, R146, R153 ;  /* 0x0000009992927221 */ /* 0x000fe20000010000 */
[----:B------:R-:W-:Y:S01]  /*4370*/  F2FP.PACK_AB R6, R144, R147 ;  /* 0x000000939006723e */ /* 0x000fe200000000ff */
[----:B------:R-:W-:Y:S01]  /*4380*/  FADD.FTZ R150, R145, R150 ;  /* 0x0000009691967221 */ /* 0x000fe20000010000 */
[----:B------:R-:W-:Y:S01]  /*4390*/  F2FP.PACK_AB R7, R0, R149 ;  /* 0x000000950007723e */ /* 0x000fe200000000ff */
[----:B------:R-:W-:Y:S02]  /*43a0*/  FADD.FTZ R147, R147, R146 ;  /* 0x0000009293937221 */ /* 0x000fe40000010000 */
[----:B------:R-:W-:Y:S02]  /*43b0*/  FADD.FTZ R149, R149, R150 ;  /* 0x0000009695957221 */ /* 0x000fe40000010000 */
[----:B------:R-:W-:-:S02]  /*43c0*/  FADD.FTZ R147, R144, R147 ;  /* 0x0000009390937221 */ /* 0x000fc40000010000 */
[----:B----4-:R-:W-:Y:S01]  /*43d0*/  HMMA.16816.F32 R36, R4, R8, R36 ;  /* 0x000000080424723c */ /* 0x010fe20000001824 */
        /* <DEDUP_REMOVED lines=9> */
[C---:B-----5:R-:W-:Y:S08]  /*4470*/  HMMA.16816.F32 R60, R4.reuse, R12, R60 ;  /* 0x0000000c043c723c */ /* 0x060ff0000000183c */
[C---:B------:R-:W-:Y:S01]  /*4480*/  HMMA.16816.F32 R64, R4.reuse, R14, R64 ;  /* 0x0000000e0440723c */ /* 0x040fe20000001840 */
[----:B------:R-:W4:Y:S07]  /*4490*/  LDSM.16.MT88.4 R12, [R196+0x16800] ;  /* 0x01680000c40c783b */ /* 0x000f2e0000004200 */
[C---:B-1----:R-:W-:Y:S08]  /*44a0*/  HMMA.16816.F32 R76, R4.reuse, R8, R76 ;  /* 0x00000008044c723c */ /* 0x042ff0000000184c */
[C---:B------:R-:W-:Y:S01]  /*44b0*/  HMMA.16816.F32 R80, R4.reuse, R10, R80 ;  /* 0x0000000a0450723c */ /* 0x040fe20000001850 */
[----:B------:R-:W1:Y:S07]  /*44c0*/  LDSM.16.MT88.4 R8, [R200+0x13000] ;  /* 0x01300000c808783b */ /* 0x000e6e0000004200 */
[C---:B--2---:R-:W-:Y:S08]  /*44d0*/  HMMA.16816.F32 R84, R4.reuse, R16, R84 ;  /* 0x000000100454723c */ /* 0x044ff00000001854 */
[C---:B------:R-:W-:Y:S01]  /*44e0*/  HMMA.16816.F32 R88, R4.reuse, R18, R88 ;  /* 0x000000120458723c */ /* 0x040fe20000001858 */
[----:B------:R-:W2:Y:S07]  /*44f0*/  LDSM.16.MT88.4 R16, [R198+0x13000] ;  /* 0x01300000c610783b */ /* 0x000eae0000004200 */
        /* <DEDUP_REMOVED lines=33> */
[C---:B--2---:R-:W-:Y:S08]  /*4710*/  HMMA.16816.F32 R120, R4.reuse, R16, R120 ;  /* 0x000000100478723c */ /* 0x044ff00000001878 */
[C---:B------:R-:W-:Y:S01]  /*4720*/  HMMA.16816.F32 R116, R4.reuse, R18, R116 ;  /* 0x000000120474723c */ /* 0x040fe20000001874 */
[----:B------:R-:W2:Y:S07]  /*4730*/  LDSM.16.MT88.4 R16, [R196+0x15000] ;  /* 0x01500000c410783b */ /* 0x000eae0000004200 */
[C---:B---3--:R-:W-:Y:S08]  /*4740*/  HMMA.16816.F32 R36, R4.reuse, R12, R36 ;  /* 0x0000000c0424723c */ /* 0x048ff00000001824 */
[C---:B------:R-:W-:Y:S01]  /*4750*/  HMMA.16816.F32 R40, R4.reuse, R14, R40 ;  /* 0x0000000e0428723c */ /* 0x040fe20000001828 */
[----:B------:R-:W3:Y:S07]  /*4760*/  LDSM.16.MT88.4 R12, [R198+0x17000] ;  /* 0x01700000c60c783b */ /* 0x000eee0000004200 */
[C---:B------:R-:W-:Y:S08]  /*4770*/  HMMA.16816.F32 R68, R4.reuse, R20, R68 ;  /* 0x000000140444723c */ /* 0x040ff00000001844 */
[C---:B-1----:R-:W-:Y:S08]  /*4780*/  HMMA.16816.F32 R52, R4.reuse, R8, R52 ;  /* 0x000000080434723c */ /* 0x042ff00000001834 */
        /* <DEDUP_REMOVED lines=8> */
[C---:B------:R-:W-:Y:S01]  /*4810*/  HMMA.16816.F32 R72, R4.reuse, R22, R72 ;  /* 0x000000160448723c */ /* 0x040fe20000001848 */
[----:B------:R-:W-:Y:S07]  /*4820*/  LDSM.16.MT88.4 R20, [R196+0x15800] ;  /* 0x01580000c414783b */ /* 0x000fee0000004200 */
        /* <DEDUP_REMOVED lines=14> */
[----:B------:R-:W2:Y:S06]  /*4910*/  LDSM.16.MT88.4 R24, [R197+0x15800] ;  /* 0x01580000c518783b */ /* 0x000eac0000004200 */
        /* <DEDUP_REMOVED lines=10> */
[----:B---3--:R-:W-:Y:S01]  /*49c0*/  HMMA.16816.F32 R128, R4, R12, R128 ;  /* 0x0000000c0480723c */ /* 0x008fe20000001880 */
[----:B------:R-:W-:Y:S02]  /*49d0*/  FADD.FTZ R225, R170, R173 ;  /* 0x000000adaae17221 */ /* 0x000fe40000010000 */
[----:B------:R-:W-:-:S05]  /*49e0*/  FADD.FTZ R221, R221, R174 ;  /* 0x000000aedddd7221 */ /* 0x000fca0000010000 */
[C---:B------:R-:W-:Y:S01]  /*49f0*/  HMMA.16816.F32 R124, R4.reuse, R14, R124 ;  /* 0x0000000e047c723c */ /* 0x040fe2000000187c */
[----:B------:R-:W3:Y:S07]  /*4a00*/  LDSM.16.MT88.4 R12, [R198+0x17800] ;  /* 0x01780000c60c783b */ /* 0x000eee0000004200 */
[C---:B-1----:R-:W-:Y:S08]  /*4a10*/  HMMA.16816.F32 R36, R4.reuse, R8, R36 ;  /* 0x000000080424723c */ /* 0x042ff00000001824 */
[C---:B------:R-:W-:Y:S01]  /*4a20*/  HMMA.16816.F32 R40, R4.reuse, R10, R40 ;  /* 0x0000000a0428723c */ /* 0x040fe20000001828 */
[----:B------:R-:W1:Y:S07]  /*4a30*/  LDSM.16.MT88.4 R8, [R197+0x17800] ;  /* 0x01780000c508783b */ /* 0x000e6e0000004200 */
[C---:B--2---:R-:W-:Y:S08]  /*4a40*/  HMMA.16816.F32 R68, R4.reuse, R16, R68 ;  /* 0x000000100444723c */ /* 0x044ff00000001844 */
[C---:B------:R-:W-:Y:S01]  /*4a50*/  HMMA.16816.F32 R72, R4.reuse, R18, R72 ;  /* 0x000000120448723c */ /* 0x040fe20000001848 */
[----:B------:R-:W2:Y:S07]  /*4a60*/  LDSM.16.MT88.4 R16, [R196+0x17800] ;  /* 0x01780000c410783b */ /* 0x000eae0000004200 */
        /* <DEDUP_REMOVED lines=15> */
[C---:B------:R-:W-:Y:S08]  /*4b60*/  HMMA.16816.F32 R88, R4.reuse, R10, R88 ;  /* 0x0000000a0458723c */ /* 0x040ff00000001858 */
[C---:B--2---:R-:W-:Y:S08]  /*4b70*/  HMMA.16816.F32 R92, R4.reuse, R16, R92 ;  /* 0x00000010045c723c */ /* 0x044ff0000000185c */
        /* <DEDUP_REMOVED lines=60> */
[----:B------:R-:W-:Y:S04]  /*4f40*/  LDSM.16.M88.4 R32, [R204] ;  /* 0x00000000cc20783b */ /* 0x000fe80000000200 */
[----:B--2---:R-:W-:Y:S04]  /*4f50*/  LDSM.16.M88.4 R12, [R203] ;  /* 0x00000000cb0c783b */ /* 0x004fe80000000200 */
[----:B------:R-:W2:Y:S04]  /*4f60*/  LDSM.16.M88.4 R140, [R205+0xc800] ;  /* 0x00c80000cd8c783b */ /* 0x000ea80000000200 */
[----:B------:R-:W5:Y:S04]  /*4f70*/  LDSM.16.M88.4 R152, [R205+0xd000] ;  /* 0x00d00000cd98783b */ /* 0x000f680000000200 */
[----:B------:R-:W5:Y:S04]  /*4f80*/  LDSM.16.M88.4 R24, [R205+0xd800] ;  /* 0x00d80000cd18783b */ /* 0x000f680000000200 */
[----:B-1----:R-:W-:Y:S04]  /*4f90*/  LDSM.16.M88.4 R8, [R202] ;  /* 0x00000000ca08783b */ /* 0x002fe80000000200 */
[----:B----4-:R-:W1:Y:S04]  /*4fa0*/  LDSM.16.M88.4 R20, [R199+0xc000] ;  /* 0x00c00000c714783b */ /* 0x010e680000000200 */
[----:B------:R-:W4:Y:S04]  /*4fb0*/  LDSM.16.M88.4 R148, [R195] ;  /* 0x00000000c394783b */ /* 0x000f280000000200 */
[----:B------:R-:W1:Y:S01]  /*4fc0*/  LDSM.16.M88.4 R144, [R194] ;  /* 0x00000000c290783b */ /* 0x000e620000000200 */
[C---:B---3--:R-:W-:Y:S03]  /*4fd0*/  HMMA.16816.F32 R4, R168.reuse, R16, RZ ;  /* 0x00000010a804723c */ /* 0x048fe600000018ff */
[----:B------:R-:W3:Y:S04]  /*4fe0*/  LDSM.16.M88.4 R136, [R193] ;  /* 0x00000000c188783b */ /* 0x000ee80000000200 */
[----:B------:R-:W-:Y:S01]  /*4ff0*/  LDSM.16.M88.4 R160, [R199+0xd800] ;  /* 0x00d80000c7a0783b */ /* 0x000fe20000000200 */
[C---:B------:R-:W-:Y:S03]  /*5000*/  HMMA.16816.F32 R16, R168.reuse, R18, RZ ;  /* 0x00000012a810723c */ /* 0x040fe600000018ff */
[----:B------:R-:W-:Y:S04]  /*5010*/  LDSM.16.M88.4 R176, [R199+0xc800] ;  /* 0x00c80000c7b0783b */ /* 0x000fe80000000200 */
[----:B------:R-:W-:Y:S01]  /*5020*/  LDSM.16.M88.4 R164, [R199+0xd000] ;  /* 0x00d00000c7a4783b */ /* 0x000fe20000000200 */
[----:B--2---:R-:W-:Y:S03]  /*5030*/  HMMA.16816.F32 R28, R168, R140, RZ ;  /* 0x0000008ca81c723c */ /* 0x004fe600000018ff */
[----:B------:R-:W-:Y:S04]  /*5040*/  LDSM.16.M88.4 R180, [R202+0x4000] ;  /* 0x00400000cab4783b */ /* 0x000fe80000000200 */
[----:B------:R-:W-:Y:S01]  /*5050*/  LDSM.16.M88.4 R232, [R205+0x10800] ;  /* 0x01080000cde8783b */ /* 0x000fe20000000200 */
[----:B------:R-:W-:Y:S03]  /*5060*/  HMMA.16816.F32 R4, R32, R12, R4 ;  /* 0x0000000c2004723c */ /* 0x000fe60000001804 */
[----:B------:R-:W-:Y:S04]  /*5070*/  LDSM.16.M88.4 R228, [R199+0x10000] ;  /* 0x01000000c7e4783b */ /* 0x000fe80000000200 */
[----:B------:R-:W0:Y:S01]  /*5080*/  LDGDEPBAR ;  /* 0x00000000000079af */ /* 0x000e220000000000 */
[C---:B-----5:R-:W-:Y:S08]  /*5090*/  HMMA.16816.F32 R156, R168.reuse, R152, RZ ;  /* 0x00000098a89c723c */ /* 0x060ff000000018ff */
[C---:B------:R-:W-:Y:S08]  /*50a0*/  HMMA.16816.F32 R140, R168.reuse, R142, RZ ;  /* 0x0000008ea88c723c */ /* 0x040ff000000018ff */
[C---:B------:R-:W-:Y:S08]  /*50b0*/  HMMA.16816.F32 R152, R168.reuse, R154, RZ ;  /* 0x0000009aa898723c */ /* 0x040ff000000018ff */
[----:B------:R-:W-:Y:S08]  /*50c0*/  HMMA.16816.F32 R172, R168, R24, RZ ;  /* 0x00000018a8ac723c */ /* 0x000ff000000018ff */
[----:B------:R-:W-:Y:S01]  /*50d0*/  HMMA.16816.F32 R16, R32, R14, R16 ;  /* 0x0000000e2010723c */ /* 0x000fe20000001810 */
[----:B------:R-:W-:Y:S07]  /*50e0*/  LDSM.16.M88.4 R12, [R192] ;  /* 0x00000000c00c783b */ /* 0x000fee0000000200 */
[----:B------:R-:W-:Y:S01]  /*50f0*/  HMMA.16816.F32 R168, R168, R26, RZ ;  /* 0x0000001aa8a8723c */ /* 0x000fe200000018ff */
[----:B------:R-:W2:Y:S07]  /*5100*/  LDSM.16.M88.4 R24, [R201] ;  /* 0x00000000c918783b */ /* 0x000eae0000000200 */
[C---:B-1----:R-:W-:Y:S08]  /*5110*/  HMMA.16816.F32 R4, R8.reuse, R20, R4 ;  /* 0x000000140804723c */ /* 0x042ff00000001804 */
[----:B------:R-:W-:Y:S01]  /*5120*/  HMMA.16816.F32 R16, R8, R22, R16 ;  /* 0x000000160810723c */ /* 0x000fe20000001810 */
[----:B------:R-:W-:Y:S07]  /*5130*/  LDSM.16.M88.4 R20, [R205+0xe000] ;  /* 0x00e00000cd14783b */ /* 0x000fee0000000200 */
[C---:B----4-:R-:W-:Y:S08]  /*5140*/  HMMA.16816.F32 R28, R32.reuse, R148, R28 ;  /* 0x00000094201c723c */ /* 0x050ff0000000181c */
[C---:B------:R-:W-:Y:S01]  /*5150*/  HMMA.16816.F32 R140, R32.reuse, R150, R140 ;  /* 0x00000096208c723c */ /* 0x040fe2000000188c */
[----:B------:R-:W-:Y:S07]  /*5160*/  LDSM.16.M88.4 R148, [R192+0x800] ;  /* 0x00080000c094783b */ /* 0x000fee0000000200 */
[C---:B------:R-:W-:Y:S08]  /*5170*/  HMMA.16816.F32 R156, R32.reuse, R144, R156 ;  /* 0x00000090209c723c */ /* 0x040ff0000000189c */
[C---:B------:R-:W-:Y:S01]  /*5180*/  HMMA.16816.F32 R152, R32.reuse, R146, R152 ;  /* 0x000000922098723c */ /* 0x040fe20000001898 */
[----:B------:R-:W-:Y:S07]  /*5190*/  LDSM.16.M88.4 R144, [R192+0x1000] ;  /* 0x00100000c090783b */ /* 0x000fee0000000200 */
[C---:B---3--:R-:W-:Y:S08]  /*51a0*/  HMMA.16816.F32 R172, R32.reuse, R136, R172 ;  /* 0x0000008820ac723c */ /* 0x048ff000000018ac */
[----:B------:R-:W-:Y:S01]  /*51b0*/  HMMA.16816.F32 R168, R32, R138, R168 ;  /* 0x0000008a20a8723c */ /* 0x000fe200000018a8 */
[----:B------:R-:W1:Y:S04]  /*51c0*/  LDSM.16.M88.4 R32, [R206+0x4000] ;  /* 0x00400000ce20783b */ /* 0x000e680000000200 */
[----:B------:R-:W-:Y:S03]  /*51d0*/  LDSM.16.M88.4 R136, [R192+0x1800] ;  /* 0x00180000c088783b */ /* 0x000fe60000000200 */
[C---:B--2---:R-:W-:Y:S08]  /*51e0*/  HMMA.16816.F32 R4, R24.reuse, R12, R4 ;  /* 0x0000000c1804723c */ /* 0x044ff00000001804 */
[----:B------:R-:W-:Y:S01]  /*51f0*/  HMMA.16816.F32 R16, R24, R14, R16 ;  /* 0x0000000e1810723c */ /* 0x000fe20000001810 */
[----:B------:R-:W-:Y:S07]  /*5200*/  LDSM.16.M88.4 R12, [R204+0x4000] ;  /* 0x00400000cc0c783b */ /* 0x000fee0000000200 */
[C---:B------:R-:W-:Y:S08]  /*5210*/  HMMA.16816.F32 R172, R8.reuse, R160, R172 ;  /* 0x000000a008ac723c */ /* 0x040ff000000018ac */
[C---:B------:R-:W-:Y:S01]  /*5220*/  HMMA.16816.F32 R168, R8.reuse, R162, R168 ;  /* 0x000000a208a8723c */ /* 0x040fe200000018a8 */
[----:B------:R-:W2:Y:S07]  /*5230*/  LDSM.16.M88.4 R160, [R191] ;  /* 0x00000000bfa0783b */ /* 0x000eae0000000200 */
[C---:B------:R-:W-:Y:S08]  /*5240*/  HMMA.16816.F32 R28, R8.reuse, R176, R28 ;  /* 0x000000b0081c723c */ /* 0x040ff0000000181c */
[C---:B------:R-:W-:Y:S01]  /*5250*/  HMMA.16816.F32 R140, R8.reuse, R178, R140 ;  /* 0x000000b2088c723c */ /* 0x040fe2000000188c */
[----:B------:R-:W-:Y:S07]  /*5260*/  LDSM.16.M88.4 R176, [R199+0xe800] ;  /* 0x00e80000c7b0783b */ /* 0x000fee0000000200 */
[C---:B------:R-:W-:Y:S08]  /*5270*/  HMMA.16816.F32 R156, R8.reuse, R164, R156 ;  /* 0x000000a4089c723c */ /* 0x040ff0000000189c */
[----:B------:R-:W-:Y:S01]  /*5280*/  HMMA.16816.F32 R152, R8, R166, R152 ;  /* 0x000000a60898723c */ /* 0x000fe20000001898 */
[----:B------:R-:W3:Y:S04]  /*5290*/  LDSM.16.M88.4 R8, [R205+0xe800] ;  /* 0x00e80000cd08783b */ /* 0x000ee80000000200 */
[----:B------:R-:W-:Y:S03]  /*52a0*/  LDSM.16.M88.4 R164, [R201+0x4000] ;  /* 0x00400000c9a4783b */ /* 0x000fe60000000200 */
[C---:B-1----:R-:W-:Y:S08]  /*52b0*/  HMMA.16816.F32 R4, R32.reuse, R20, R4 ;  /* 0x000000142004723c */ /* 0x042ff00000001804 */
[----:B------:R-:W-:Y:S01]  /*52c0*/  HMMA.16816.F32 R16, R32, R22, R16 ;  /* 0x000000162010723c */ /* 0x000fe20000001810 */
[----:B------:R-:W1:Y:S07]  /*52d0*/  LDSM.16.M88.4 R20, [R199+0xe000] ;  /* 0x00e00000c714783b */ /* 0x000e6e0000000200 */
[C---:B------:R-:W-:Y:S08]  /*52e0*/  HMMA.16816.F32 R28, R24.reuse, R148, R28 ;  /* 0x00000094181c723c */ /* 0x040ff0000000181c */
[C---:B------:R-:W-:Y:S01]  /*52f0*/  HMMA.16816.F32 R140, R24.reuse, R150, R140 ;  /* 0x00000096188c723c */ /* 0x040fe2000000188c */
[----:B------:R-:W4:Y:S07]  /*5300*/  LDSM.16.M88.4 R148, [R205+0xf000] ;  /* 0x00f00000cd94783b */ /* 0x000f2e0000000200 */
[C---:B------:R-:W-:Y:S08]  /*5310*/  HMMA.16816.F32 R156, R24.reuse, R144, R156 ;  /* 0x00000090189c723c */ /* 0x040ff0000000189c */
[----:B------:R-:W-:Y:S01]  /*5320*/  HMMA.16816.F32 R152, R24, R146, R152 ;  /* 0x000000921898723c */ /* 0x000fe20000001898 */
[----:B------:R-:W5:Y:S07]  /*5330*/  LDSM.16.M88.4 R144, [R205+0xf800] ;  /* 0x00f80000cd90783b */ /* 0x000f6e0000000200 */
[C---:B--2---:R-:W-:Y:S08]  /*5340*/  HMMA.16816.F32 R4, R12.reuse, R160, R4 ;  /* 0x000000a00c04723c */ /* 0x044ff00000001804 */
[----:B------:R-:W-:Y:S01]  /*5350*/  HMMA.16816.F32 R16, R12, R162, R16 ;  /* 0x000000a20c10723c */ /* 0x000fe20000001810 */
[----:B------:R-:W-:Y:S07]  /*5360*/  LDSM.16.M88.4 R160, [R188] ;  /* 0x00000000bca0783b */ /* 0x000fee0000000200 */
[C---:B------:R-:W-:Y:S08]  /*5370*/  HMMA.16816.F32 R172, R24.reuse, R136, R172 ;  /* 0x0000008818ac723c */ /* 0x040ff000000018ac */
[----:B------:R-:W-:Y:S01]  /*5380*/  HMMA.16816.F32 R168, R24, R138, R168 ;  /* 0x0000008a18a8723c */ /* 0x000fe200000018a8 */
[----:B------:R-:W2:Y:S04]  /*5390*/  LDSM.16.M88.4 R136, [R190] ;  /* 0x00000000be88783b */ /* 0x000ea80000000200 */
[----:B------:R-:W2:Y:S03]  /*53a0*/  LDSM.16.M88.4 R24, [R192+0x2000] ;  /* 0x00200000c018783b */ /* 0x000ea60000000200 */
[C---:B---3--:R-:W-:Y:S08]  /*53b0*/  HMMA.16816.F32 R28, R32.reuse, R8, R28 ;  /* 0x00000008201c723c */ /* 0x048ff0000000181c */
[----:B------:R-:W-:Y:S01]  /*53c0*/  HMMA.16816.F32 R140, R32, R10, R140 ;  /* 0x0000000a208c723c */ /* 0x000fe2000000188c */
[----:B------:R-:W3:Y:S07]  /*53d0*/  LDSM.16.M88.4 R8, [R189] ;  /* 0x00000000bd08783b */ /* 0x000eee0000000200 */
[C---:B-1----:R-:W-:Y:S08]  /*53e0*/  HMMA.16816.F32 R4, R180.reuse, R20, R4 ;  /* 0x00000014b404723c */ /* 0x042ff00000001804 */
[----:B------:R-:W-:Y:S01]  /*53f0*/  HMMA.16816.F32 R16, R180, R22, R16 ;  /* 0x00000016b410723c */ /* 0x000fe20000001810 */
[----:B------:R-:W-:Y:S07]  /*5400*/  LDSM.16.M88.4 R20, [R199+0xf000] ;  /* 0x00f00000c714783b */ /* 0x000fee0000000200 */
[C---:B----4-:R-:W-:Y:S08]  /*5410*/  HMMA.16816.F32 R156, R32.reuse, R148, R156 ;  /* 0x00000094209c723c */ /* 0x050ff0000000189c */
[C---:B------:R-:W-:Y:S01]  /*5420*/  HMMA.16816.F32 R152, R32.reuse, R150, R152 ;  /* 0x000000962098723c */ /* 0x040fe20000001898 */
[----:B------:R-:W-:Y:S07]  /*5430*/  LDSM.16.M88.4 R148, [R206+0x8000] ;  /* 0x00800000ce94783b */ /* 0x000fee0000000200 */
[C---:B-----5:R-:W-:Y:S08]  /*5440*/  HMMA.16816.F32 R172, R32.reuse, R144, R172 ;  /* 0x0000009020ac723c */ /* 0x060ff000000018ac */
[----:B------:R-:W-:Y:S01]  /*5450*/  HMMA.16816.F32 R168, R32, R146, R168 ;  /* 0x0000009220a8723c */ /* 0x000fe200000018a8 */
[----:B------:R-:W1:Y:S04]  /*5460*/  LDSM.16.M88.4 R32, [R205+0x10000] ;  /* 0x01000000cd20783b */ /* 0x000e680000000200 */
[----:B------:R-:W-:Y:S03]  /*5470*/  LDSM.16.M88.4 R144, [R187] ;  /* 0x00000000bb90783b */ /* 0x000fe60000000200 */
[C---:B--2---:R-:W-:Y:S08]  /*5480*/  HMMA.16816.F32 R28, R12.reuse, R136, R28 ;  /* 0x000000880c1c723c */ /* 0x044ff0000000181c */
[----:B------:R-:W-:Y:S01]  /*5490*/  HMMA.16816.F32 R140, R12, R138, R140 ;  /* 0x0000008a0c8c723c */ /* 0x000fe2000000188c */
[----:B------:R-:W-:Y:S07]  /*54a0*/  LDSM.16.M88.4 R136, [R204+0x8000] ;  /* 0x00800000cc88783b */ /* 0x000fee0000000200 */
[C---:B------:R-:W-:Y:S08]  /*54b0*/  HMMA.16816.F32 R4, R164.reuse, R24, R4 ;  /* 0x00000018a404723c */ /* 0x040ff00000001804 */
[----:B------:R-:W-:Y:S01]  /*54c0*/  HMMA.16816.F32 R16, R164, R26, R16 ;  /* 0x0000001aa410723c */ /* 0x000fe20000001810 */
[----:B------:R-:W-:Y:S07]  /*54d0*/  LDSM.16.M88.4 R24, [R202+0x8000] ;  /* 0x00800000ca18783b */ /* 0x000fee0000000200 */
[C---:B---3--:R-:W-:Y:S08]  /*54e0*/  HMMA.16816.F32 R156, R12.reuse, R8, R156 ;  /* 0x000000080c9c723c */ /* 0x048ff0000000189c */
[----:B------:R-:W-:Y:S01]  /*54f0*/  HMMA.16816.F32 R152, R12, R10, R152 ;  /* 0x0000000a0c98723c */ /* 0x000fe20000001898 */
[----:B------:R-:W2:Y:S07]  /*5500*/  LDSM.16.M88.4 R8, [R192+0x2800] ;  /* 0x00280000c008783b */ /* 0x000eae0000000200 */
[----:B------:R-:W-:Y:S08]  /*5510*/  HMMA.16816.F32 R28, R180, R176, R28 ;  /* 0x000000b0b41c723c */ /* 0x000ff0000000181c */
[----:B-1----:R-:W-:Y:S08]  /*5520*/  HMMA.16816.F32 R4, R148, R32, R4 ;  /* 0x000000209404723c */ /* 0x002ff00000001804 */
[----:B------:R-:W-:Y:S01]  /*5530*/  HMMA.16816.F32 R140, R180, R178, R140 ;  /* 0x000000b2b48c723c */ /* 0x000fe2000000188c */
[----:B------:R-:W-:Y:S07]  /*5540*/  LDSM.16.M88.4 R176, [R199+0xf800] ;  /* 0x00f80000c7b0783b */ /* 0x000fee0000000200 */
[C---:B------:R-:W-:Y:S08]  /*5550*/  HMMA.16816.F32 R172, R12.reuse, R160, R172 ;  /* 0x000000a00cac723c */ /* 0x040ff000000018ac */
[----:B------:R-:W-:Y:S01]  /*5560*/  HMMA.16816.F32 R168, R12, R162, R168 ;  /* 0x000000a20ca8723c */ /* 0x000fe200000018a8 */
[----:B------:R-:W1:Y:S04]  /*5570*/  LDSM.16.M88.4 R160, [R192+0x3000] ;  /* 0x00300000c0a0783b */ /* 0x000e680000000200 */
[----:B------:R-:W-:Y:S03]  /*5580*/  LDSM.16.M88.4 R12, [R201+0x8000] ;  /* 0x00800000c90c783b */ /* 0x000fe60000000200 */
[----:B------:R-:W-:Y:S01]  /*5590*/  HMMA.16816.F32 R16, R148, R34, R16 ;  /* 0x000000229410723c */ /* 0x000fe20000001810 */
[----:B------:R-:W-:Y:S07]  /*55a0*/  LDSM.16.M88.4 R32, [R186] ;  /* 0x00000000ba20783b */ /* 0x000fee0000000200 */
[----:B------:R-:W-:Y:S08]  /*55b0*/  HMMA.16816.F32 R156, R180, R20, R156 ;  /* 0x00000014b49c723c */ /* 0x000ff0000000189c */
[----:B--2---:R-:W-:Y:S08]  /*55c0*/  HMMA.16816.F32 R28, R164, R8, R28 ;  /* 0x00000008a41c723c */ /* 0x004ff0000000181c */
[----:B------:R-:W-:Y:S08]  /*55d0*/  HMMA.16816.F32 R4, R136, R144, R4 ;  /* 0x000000908804723c */ /* 0x000ff00000001804 */
[----:B------:R-:W-:Y:S01]  /*55e0*/  HMMA.16816.F32 R140, R164, R10, R140 ;  /* 0x0000000aa48c723c */ /* 0x000fe2000000188c */
[----:B------:R-:W-:Y:S07]  /*55f0*/  LDSM.16.M88.4 R8, [R192+0x4000] ;  /* 0x00400000c008783b */ /* 0x000fee0000000200 */
[----:B------:R-:W-:Y:S01]  /*5600*/  HMMA.16816.F32 R16, R136, R146, R16 ;  /* 0x000000928810723c */ /* 0x000fe20000001810 */
[----:B------:R-:W2:Y:S07]  /*5610*/  LDSM.16.M88.4 R144, [R205+0x11000] ;  /* 0x01100000cd90783b */ /* 0x000eae0000000200 */
[----:B-1----:R-:W-:Y:S08]  /*5620*/  HMMA.16816.F32 R156, R164, R160, R156 ;  /* 0x000000a0a49c723c */ /* 0x002ff0000000189c */
[----:B------:R-:W-:Y:S08]  /*5630*/  HMMA.16816.F32 R28, R148, R232, R28 ;  /* 0x000000e8941c723c */ /* 0x000ff0000000181c */
[----:B------:R-:W-:Y:S08]  /*5640*/  HMMA.16816.F32 R4, R24, R228, R4 ;  /* 0x000000e41804723c */ /* 0x000ff00000001804 */
[----:B------:R-:W-:Y:S08]  /*5650*/  HMMA.16816.F32 R140, R148, R234, R140 ;  /* 0x000000ea948c723c */ /* 0x000ff0000000188c */
[----:B------:R-:W-:Y:S01]  /*5660*/  HMMA.16816.F32 R16, R24, R230, R16 ;  /* 0x000000e61810723c */ /* 0x000fe20000001810 */
[----:B------:R-:W1:Y:S07]  /*5670*/  LDSM.16.M88.4 R228, [R185] ;  /* 0x00000000b9e4783b */ /* 0x000e6e0000000200 */
[----:B------:R-:W-:Y:S01]  /*5680*/  HMMA.16816.F32 R152, R180, R22, R152 ;  /* 0x00000016b498723c */ /* 0x000fe20000001898 */
[----:B------:R-:W3:Y:S07]  /*5690*/  LDSM.16.M88.4 R20, [R199+0x10800] ;  /* 0x01080000c714783b */ /* 0x000eee0000000200 */
[----:B--2---:R-:W-:Y:S08]  /*56a0*/  HMMA.16816.F32 R156, R148, R144, R156 ;  /* 0x00000090949c723c */ /* 0x004ff0000000189c */
[----:B------:R-:W-:Y:S08]  /*56b0*/  HMMA.16816.F32 R28, R136, R32, R28 ;  /* 0x00000020881c723c */ /* 0x000ff0000000181c */
[----:B------:R-:W-:Y:S08]  /*56c0*/  HMMA.16816.F32 R4, R12, R8, R4 ;  /* 0x000000080c04723c */ /* 0x000ff00000001804 */
[----:B------:R-:W-:Y:S01]  /*56d0*/  HMMA.16816.F32 R140, R136, R34, R140 ;  /* 0x00000022888c723c */ /* 0x000fe2000000188c */
[----:B------:R-:W2:Y:S07]  /*56e0*/  LDSM.16.M88.4 R32, [R192+0x3800] ;  /* 0x00380000c020783b */ /* 0x000eae0000000200 */
[----:B------:R-:W-:Y:S08]  /*56f0*/  HMMA.16816.F32 R172, R180, R176, R172 ;  /* 0x000000b0b4ac723c */ /* 0x000ff000000018ac */
[----:B------:R-:W-:Y:S01]  /*5700*/  HMMA.16816.F32 R16, R12, R10, R16 ;  /* 0x0000000a0c10723c */ /* 0x000fe20000001810 */
[----:B------:R-:W4:Y:S01]  /*5710*/  LDSM.16.M88.4 R8, [R199+0x11000] ;  /* 0x01100000c708783b */ /* 0x000f220000000200 */
[----:B------:R-:W-:-:S02]  /*5720*/  FMUL.FTZ R0, R4, c[0x0][0x2ec] ;  /* 0x0000bb0004007a20 */ /* 0x000fc40000410000 */
[----:B------:R-:W-:Y:S02]  /*5730*/  FMUL.FTZ R145, R5, c[0x0][0x2ec] ;  /* 0x0000bb0005917a20 */ /* 0x000fe40000410000 */
[----:B------:R-:W-:Y:S02]  /*5740*/  FMUL.FTZ R144, R6, c[0x0][0x2ec] ;  /* 0x0000bb0006907a20 */ /* 0x000fe40000410000 */
[----:B------:R-:W-:Y:S01]  /*5750*/  HMMA.16816.F32 R176, R180, R178, R168 ;  /* 0x000000b2b4b0723c */ /* 0x000fe200000018a8 */
[----:B------:R-:W5:Y:S01]  /*5760*/  LDSM.16.M88.4 R168, [R192+0x4800] ;  /* 0x00480000c0a8783b */ /* 0x000f620000000200 */
[----:B------:R-:W-:Y:S01]  /*5770*/  FMUL.FTZ R160, R7, c[0x0][0x2ec] ;  /* 0x0000bb0007a07a20 */ /* 0x000fe20000410000 */
[----:B------:R-:W2:Y:S02]  /*5780*/  MUFU.TANH R145, R145 ;  /* 0x0000009100917308 */ /* 0x000ea40000002400 */
[----:B------:R-:W4:Y:S03]  /*5790*/  LDSM.16.M88.4 R4, [R205+0x11800] ;  /* 0x01180000cd04783b */ /* 0x000f260000000200 */
[----:B------:R-:W-:Y:S03]  /*57a0*/  HMMA.16816.F32 R152, R164, R162, R152 ;  /* 0x000000a2a498723c */ /* 0x000fe60000001898 */
[----:B------:R-:W2:Y:S05]  /*57b0*/  MUFU.TANH R160, R160 ;  /* 0x000000a000a07308 */ /* 0x000eaa0000002400 */
[----:B-1----:R-:W-:Y:S01]  /*57c0*/  HMMA.16816.F32 R156, R136, R228, R156 ;  /* 0x000000e4889c723c */ /* 0x002fe2000000189c */
[----:B------:R-:W-:-:S02]  /*57d0*/  FMUL.FTZ R161, R16, c[0x0][0x2ec] ;  /* 0x0000bb0010a17a20 */ /* 0x000fc40000410000 */
[----:B------:R-:W-:Y:S05]  /*57e0*/  MUFU.TANH R0, R0 ;  /* 0x0000000000007308 */ /* 0x000fea0000002400 */
[----:B---3--:R-:W-:Y:S03]  /*57f0*/  HMMA.16816.F32 R28, R24, R20, R28 ;  /* 0x00000014181c723c */ /* 0x008fe6000000181c */
[----:B------:R-:W1:Y:S05]  /*5800*/  MUFU.TANH R161, R161 ;  /* 0x000000a100a17308 */ /* 0x000e6a0000002400 */
[----:B--2---:R-:W-:Y:S03]  /*5810*/  HMMA.16816.F32 R172, R164, R32, R172 ;  /* 0x00000020a4ac723c */ /* 0x004fe600000018ac */
[----:B------:R-:W-:Y:S04]  /*5820*/  MUFU.TANH R144, R144 ;  /* 0x0000009000907308 */ /* 0x000fe80000002400 */
[----:B------:R-:W-:Y:S01]  /*5830*/  FMUL.FTZ R32, R18, c[0x0][0x2ec] ;  /* 0x0000bb0012207a20 */ /* 0x000fe20000410000 */
[----:B------:R-:W-:Y:S05]  /*5840*/  HMMA.16816.F32 R152, R148, R146, R152 ;  /* 0x000000929498723c */ /* 0x000fea0000001898 */
[----:B------:R-:W2:Y:S02]  /*5850*/  MUFU.TANH R32, R32 ;  /* 0x0000002000207308 */ /* 0x000ea40000002400 */
[----:B------:R-:W-:Y:S01]  /*5860*/  FMUL.FTZ R146, R17, c[0x0][0x2ec] ;  /* 0x0000bb0011927a20 */ /* 0x000fe20000410000 */
[----:B----4-:R-:W-:Y:S05]  /*5870*/  HMMA.16816.F32 R156, R24, R8, R156 ;  /* 0x00000008189c723c */ /* 0x010fea000000189c */
[----:B------:R-:W-:Y:S02]  /*5880*/  MUFU.TANH R146, R146 ;  /* 0x0000009200927308 */ /* 0x000fe40000002400 */
[----:B------:R-:W-:Y:S01]  /*5890*/  FMUL.FTZ R8, R19, c[0x0][0x2ec] ;  /* 0x0000bb0013087a20 */ /* 0x000fe20000410000 */
[----:B-----5:R-:W-:Y:S01]  /*58a0*/  HMMA.16816.F32 R28, R12, R168, R28 ;  /* 0x000000a80c1c723c */ /* 0x020fe2000000181c */
[----:B------:R-:W3:Y:S04]  /*58b0*/  LDSM.16.M88.4 R16, [R184] ;  /* 0x00000000b810783b */ /* 0x000ee80000000200 */
[----:B------:R-:W4:Y:S03]  /*58c0*/  MUFU.TANH R8, R8 ;  /* 0x0000000800087308 */ /* 0x000f260000002400 */
[----:B------:R-:W-:Y:S08]  /*58d0*/  HMMA.16816.F32 R176, R164, R34, R176 ;  /* 0x00000022a4b0723c */ /* 0x000ff000000018b0 */
[----:B------:R-:W-:Y:S08]  /*58e0*/  HMMA.16816.F32 R172, R148, R4, R172 ;  /* 0x0000000494ac723c */ /* 0x000ff000000018ac */
[----:B------:R-:W-:Y:S01]  /*58f0*/  FMUL.FTZ R9, R28, c[0x0][0x2ec] ;  /* 0x0000bb001c097a20 */ /* 0x000fe20000410000 */
[----:B------:R-:W-:Y:S01]  /*5900*/  HMMA.16816.F32 R152, R136, R230, R152 ;  /* 0x000000e68898723c */ /* 0x000fe20000001898 */
[----:B------:R-:W-:-:S02]  /*5910*/  FMUL.FTZ R33, R29, c[0x0][0x2ec] ;  /* 0x0000bb001d217a20 */ /* 0x000fc40000410000 */
[----:B------:R-:W-:Y:S02]  /*5920*/  FMUL.FTZ R147, R30, c[0x0][0x2ec] ;  /* 0x0000bb001e937a20 */ /* 0x000fe40000410000 */
[----:B------:R-:W-:Y:S01]  /*5930*/  FMUL.FTZ R34, R31, c[0x0][0x2ec] ;  /* 0x0000bb001f227a20 */ /* 0x000fe20000410000 */
[----:B------:R-:W5:Y:S01]  /*5940*/  MUFU.TANH R9, R9 ;  /* 0x0000000900097308 */ /* 0x000f620000002400 */
[----:B------:R-:W1:Y:S01]  /*5950*/  LDSM.16.M88.4 R28, [R199+0x11800] ;  /* 0x01180000c71c783b */ /* 0x000e620000000200 */
[----:B------:R-:W-:Y:S03]  /*5960*/  HMMA.16816.F32 R176, R148, R6, R176 ;  /* 0x0000000694b0723c */ /* 0x000fe600000018b0 */
[----:B------:R-:W-:Y:S03]  /*5970*/  LDSM.16.M88.4 R4, [R192+0x5800] ;  /* 0x00580000c004783b */ /* 0x000fe60000000200 */
[----:B------:R-:W-:Y:S02]  /*5980*/  MUFU.TANH R33, R33 ;  /* 0x0000002100217308 */ /* 0x000fe40000002400 */
[----:B------:R-:W-:Y:S01]  /*5990*/  HMMA.16816.F32 R140, R24, R22, R140 ;  /* 0x00000016188c723c */ /* 0x000fe2000000188c */
[----:B------:R-:W2:Y:S01]  /*59a0*/  LDSM.16.M88.4 R20, [R192+0x5000] ;  /* 0x00500000c014783b */ /* 0x000ea20000000200 */
[----:B------:R-:W-:-:S04]  /*59b0*/  DEPBAR.LE SB0, 0x0 ;  /* 0x000080000000791a */ /* 0x000fc80000000000 */
[----:B------:R-:W1:Y:S02]  /*59c0*/  MUFU.TANH R147, R147 ;  /* 0x0000009300937308 */ /* 0x000e640000002400 */
[C---:B---3--:R-:W-:Y:S06]  /*59d0*/  HMMA.16816.F32 R172, R136.reuse, R16, R172 ;  /* 0x0000001088ac723c */ /* 0x048fec00000018ac */
[----:B------:R-:W3:Y:S01]  /*59e0*/  MUFU.TANH R34, R34 ;  /* 0x0000002200227308 */ /* 0x000ee20000002400 */
[----:B------:R-:W-:Y:S01]  /*59f0*/  IMAD R17, R237, 0x40, R134 ;  /* 0x00000040ed117824 */ /* 0x000fe200078e0286 */
[----:B------:R-:W-:Y:S07]  /*5a00*/  HMMA.16816.F32 R176, R136, R18, R176 ;  /* 0x0000001288b0723c */ /* 0x000fee00000018b0 */
[C---:B------:R-:W-:Y:S01]  /*5a10*/  IADD3 R19, R17.reuse, 0x1, RZ ;  /* 0x0000000111137810 */ /* 0x040fe20007ffe0ff */
[----:B------:R-:W-:Y:S01]  /*5a20*/  HMMA.16816.F32 R152, R24, R10, R152 ;  /* 0x0000000a1898723c */ /* 0x000fe20000001898 */
[----:B------:R-:W-:-:S02]  /*5a30*/  IADD3 R18, R17, 0x8, RZ ;  /* 0x0000000811127810 */ /* 0x000fc40007ffe0ff */
[CC--:B------:R-:W-:Y:S02]  /*5a40*/  ISETP.GE.AND P4, PT, R19.reuse, R135.reuse, PT ;  /* 0x000000871300720c */ /* 0x0c0fe40003f86270 */
[-C--:B------:R-:W-:Y:S02]  /*5a50*/  ISETP.GE.AND P5, PT, R19, R2.reuse, PT ;  /* 0x000000021300720c */ /* 0x080fe40003fa6270 */
[C---:B------:R-:W-:Y:S01]  /*5a60*/  ISETP.GE.AND P6, PT, R18.reuse, R135, PT ;  /* 0x000000871200720c */ /* 0x040fe20003fc6270 */
[----:B-1----:R-:W-:Y:S01]  /*5a70*/  HMMA.16816.F32 R172, R24, R28, R172 ;  /* 0x0000001c18ac723c */ /* 0x002fe200000018ac */
[----:B------:R-:W-:Y:S02]  /*5a80*/  ISETP.GE.AND P0, PT, R18, R2, PT ;  /* 0x000000021200720c */ /* 0x000fe40003f06270 */
[----:B------:R-:W-:Y:S02]  /*5a90*/  IADD3 R18, R17, 0x9, RZ ;  /* 0x0000000911127810 */ /* 0x000fe40007ffe0ff */
[----:B------:R-:W-:-:S02]  /*5aa0*/  FSEL R145, R145, -INF , !P4 ;  /* 0xff80000091917808 */ /* 0x000fc40006000000 */
[----:B------:R-:W-:Y:S01]  /*5ab0*/  FSEL R160, R160, -INF , !P5 ;  /* 0xff800000a0a07808 */ /* 0x000fe20006800000 */
[C---:B------:R-:W-:Y:S01]  /*5ac0*/  HMMA.16816.F32 R140, R12.reuse, R170, R140 ;  /* 0x000000aa0c8c723c */ /* 0x040fe2000000188c */
[----:B------:R-:W-:Y:S02]  /*5ad0*/  FSEL R161, R161, -INF , !P6 ;  /* 0xff800000a1a17808 */ /* 0x000fe40007000000 */
[----:B--2---:R-:W-:Y:S02]  /*5ae0*/  FSEL R32, R32, -INF , !P0 ;  /* 0xff80000020207808 */ /* 0x004fe40004000000 */
[C---:B------:R-:W-:Y:S01]  /*5af0*/  ISETP.GE.AND P4, PT, R18.reuse, R135, PT ;  /* 0x000000871200720c */ /* 0x040fe20003f86270 */
[----:B------:R-:W-:Y:S01]  /*5b00*/  BAR.SYNC.DEFER_BLOCKING 0x0 ;  /* 0x0000000000007b1d */ /* 0x000fe20000010000 */
[----:B------:R-:W-:Y:S01]  /*5b10*/  ISETP.GE.AND P5, PT, R18, R2, PT ;  /* 0x000000021200720c */ /* 0x000fe20003fa6270 */
[----:B------:R-:W-:Y:S01]  /*5b20*/  HMMA.16816.F32 R156, R12, R20, R156 ;  /* 0x000000140c9c723c */ /* 0x000fe2000000189c */
[----:B------:R-:W-:-:S02]  /*5b30*/  IADD3 R18, R17, 0x18, RZ ;  /* 0x0000001811127810 */ /* 0x000fc40007ffe0ff */
[----:B----4-:R-:W-:-:S05]  /*5b40*/  FSEL R8, R8, -INF , !P5 ;  /* 0xff80000008087808 */ /* 0x010fca0006800000 */
[----:B------:R-:W-:Y:S08]  /*5b50*/  HMMA.16816.F32 R176, R24, R30, R176 ;  /* 0x0000001e18b0723c */ /* 0x000ff000000018b0 */
[----:B------:R-:W-:Y:S01]  /*5b60*/  HMMA.16816.F32 R152, R12, R22, R152 ;  /* 0x000000160c98723c */ /* 0x000fe20000001898 */
[----:B------:R-:W-:Y:S02]  /*5b70*/  FMUL.FTZ R20, R140, c[0x0][0x2ec] ;  /* 0x0000bb008c147a20 */ /* 0x000fe40000410000 */
[----:B------:R-:W-:-:S02]  /*5b80*/  FMUL.FTZ R21, R141, c[0x0][0x2ec] ;  /* 0x0000bb008d157a20 */ /* 0x000fc40000410000 */
[----:B------:R-:W-:Y:S02]  /*5b90*/  FMUL.FTZ R10, R142, c[0x0][0x2ec] ;  /* 0x0000bb008e0a7a20 */ /* 0x000fe40000410000 */
[----:B------:R-:W-:Y:S01]  /*5ba0*/  FMUL.FTZ R16, R143, c[0x0][0x2ec] ;  /* 0x0000bb008f107a20 */ /* 0x000fe20000410000 */
[C---:B------:R-:W-:Y:S01]  /*5bb0*/  HMMA.16816.F32 R172, R12.reuse, R4, R172 ;  /* 0x000000040cac723c */ /* 0x040fe200000018ac */
[----:B------:R-:W1:Y:S01]  /*5bc0*/  MUFU.TANH R20, R20 ;  /* 0x0000001400147308 */ /* 0x000e620000002400 */
[----:B------:R-:W-:Y:S02]  /*5bd0*/  FMUL.FTZ R11, R156, c[0x0][0x2ec] ;  /* 0x0000bb009c0b7a20 */ /* 0x000fe40000410000 */
[----:B------:R-:W-:Y:S02]  /*5be0*/  FMUL.FTZ R28, R158, c[0x0][0x2ec] ;  /* 0x0000bb009e1c7a20 */ /* 0x000fe40000410000 */
[----:B------:R-:W-:Y:S01]  /*5bf0*/  FMUL.FTZ R157, R157, c[0x0][0x2ec] ;  /* 0x0000bb009d9d7a20 */ /* 0x000fe20000410000 */
[----:B------:R-:W-:Y:S01]  /*5c00*/  IADD3 R4, R17, 0x10, RZ ;  /* 0x0000001011047810 */ /* 0x000fe20007ffe0ff */
[----:B------:R-:W-:Y:S01]  /*5c10*/  HMMA.16816.F32 R176, R12, R6, R176 ;  /* 0x000000060cb0723c */ /* 0x000fe200000018b0 */
[----:B------:R-:W-:Y:S01]  /*5c20*/  MUFU.TANH R21, R21 ;  /* 0x0000001500157308 */ /* 0x000fe20000002400 */
[----:B------:R-:W-:Y:S01]  /*5c30*/  FSEL R5, R146, -INF , !P4 ;  /* 0xff80000092057808 */ /* 0x000fe20006000000 */
[----:B------:R-:W-:Y:S01]  /*5c40*/  FMUL.FTZ R159, R159, c[0x0][0x2ec] ;  /* 0x0000bb009f9f7a20 */ /* 0x000fe20000410000 */
[----:B------:R-:W-:-:S02]  /*5c50*/  ISETP.GE.AND P6, PT, R4, R135, PT ;  /* 0x000000870400720c */ /* 0x000fc40003fc6270 */
[-C--:B------:R-:W-:Y:S02]  /*5c60*/  ISETP.GE.AND P0, PT, R4, R2.reuse, PT ;  /* 0x000000020400720c */ /* 0x080fe40003f06270 */
[----:B------:R-:W-:Y:S01]  /*5c70*/  IADD3 R4, R17, 0x11, RZ ;  /* 0x0000001111047810 */ /* 0x000fe20007ffe0ff */
[----:B------:R-:W2:Y:S01]  /*5c80*/  MUFU.TANH R10, R10 ;  /* 0x0000000a000a7308 */ /* 0x000ea20000002400 */
[----:B------:R-:W-:Y:S01]  /*5c90*/  FMUL.FTZ R155, R155, c[0x0][0x2ec] ;  /* 0x0000bb009b9b7a20 */ /* 0x000fe20000410000 */
[----:B-----5:R-:W-:Y:S01]  /*5ca0*/  FSEL R27, R9, -INF , !P6 ;  /* 0xff800000091b7808 */ /* 0x020fe20007000000 */
[----:B------:R-:W-:Y:S01]  /*5cb0*/  FMUL.FTZ R153, R153, c[0x0][0x2ec] ;  /* 0x0000bb0099997a20 */ /* 0x000fe20000410000 */
[-C--:B------:R-:W-:Y:S01]  /*5cc0*/  ISETP.GE.AND P4, PT, R4, R135.reuse, PT ;  /* 0x000000870400720c */ /* 0x080fe20003f86270 */
[----:B------:R-:W-:Y:S01]  /*5cd0*/  FMUL.FTZ R154, R154, c[0x0][0x2ec] ;  /* 0x0000bb009a9a7a20 */ /* 0x000fe20000410000 */
[----:B------:R-:W-:Y:S01]  /*5ce0*/  ISETP.GE.AND P5, PT, R4, R2, PT ;  /* 0x000000020400720c */ /* 0x000fe20003fa6270 */
[----:B------:R-:W-:Y:S01]  /*5cf0*/  FMUL.FTZ R152, R152, c[0x0][0x2ec] ;  /* 0x0000bb0098987a20 */ /* 0x000fe20000410000 */
[----:B------:R-:W4:Y:S01]  /*5d00*/  MUFU.TANH R16, R16 ;  /* 0x0000001000107308 */ /* 0x000f220000002400 */
[----:B------:R-:W-:Y:S01]  /*5d10*/  IADD3 R4, R17, 0x19, RZ ;  /* 0x0000001911047810 */ /* 0x000fe20007ffe0ff */
[----:B------:R-:W-:Y:S01]  /*5d20*/  FMUL.FTZ R142, R175, c[0x0][0x2ec] ;  /* 0x0000bb00af8e7a20 */ /* 0x000fe20000410000 */
[----:B------:R-:W-:-:S02]  /*5d30*/  ISETP.GE.AND P6, PT, R18, R135, PT ;  /* 0x000000871200720c */ /* 0x000fc40003fc6270 */
[----:B------:R-:W-:Y:S02]  /*5d40*/  FSEL R26, R147, -INF , !P0 ;  /* 0xff800000931a7808 */ /* 0x000fe40004000000 */
[----:B------:R-:W-:Y:S01]  /*5d50*/  FSEL R23, R33, -INF , !P4 ;  /* 0xff80000021177808 */ /* 0x000fe20006000000 */
[----:B------:R-:W-:Y:S01]  /*5d60*/  MUFU.TANH R11, R11 ;  /* 0x0000000b000b7308 */ /* 0x000fe20000002400 */
[----:B---3--:R-:W-:Y:S01]  /*5d70*/  FSEL R24, R34, -INF , !P5 ;  /* 0xff80000022187808 */ /* 0x008fe20006800000 */
[----:B------:R-:W-:Y:S01]  /*5d80*/  FMUL.FTZ R143, R176, c[0x0][0x2ec] ;  /* 0x0000bb00b08f7a20 */ /* 0x000fe20000410000 */
[-C--:B------:R-:W-:Y:S01]  /*5d90*/  ISETP.GE.AND P0, PT, R18, R2.reuse, PT ;  /* 0x000000021200720c */ /* 0x080fe20003f06270 */
[----:B------:R-:W-:Y:S01]  /*5da0*/  FMUL.FTZ R140, R178, c[0x0][0x2ec] ;  /* 0x0000bb00b28c7a20 */ /* 0x000fe20000410000 */
[C---:B------:R-:W-:Y:S01]  /*5db0*/  ISETP.GE.AND P4, PT, R4.reuse, R135, PT ;  /* 0x000000870400720c */ /* 0x040fe20003f86270 */
[----:B------:R-:W-:Y:S01]  /*5dc0*/  FMUL.FTZ R141, R177, c[0x0][0x2ec] ;  /* 0x0000bb00b18d7a20 */ /* 0x000fe20000410000 */
[----:B------:R-:W-:Y:S01]  /*5dd0*/  ISETP.GE.AND P5, PT, R4, R2, PT ;  /* 0x000000020400720c */ /* 0x000fe20003fa6270 */
[----:B------:R3:W-:Y:S01]  /*5de0*/  MUFU.TANH R171, R157 ;  /* 0x0000009d00ab7308 */ /* 0x0007e20000002400 */
[----:B------:R-:W-:-:S02]  /*5df0*/  IADD3 R6, R17, 0x20, RZ ;  /* 0x0000002011067810 */ /* 0x000fc40007ffe0ff */
[----:B------:R-:W-:Y:S02]  /*5e00*/  IADD3 R4, R17, 0x21, RZ ;  /* 0x0000002111047810 */ /* 0x000fe40007ffe0ff */
[----:B-1----:R-:W-:Y:S02]  /*5e10*/  FSEL R25, R20, -INF , !P6 ;  /* 0xff80000014197808 */ /* 0x002fe40007000000 */
[----:B--2---:R-:W-:Y:S01]  /*5e20*/  FSEL R22, R10, -INF , !P0 ;  /* 0xff8000000a167808 */ /* 0x004fe20004000000 */
[----:B------:R-:W1:Y:S01]  /*5e30*/  MUFU.TANH R28, R28 ;  /* 0x0000001c001c7308 */ /* 0x000e620000002400 */
[----:B------:R-:W-:Y:S02]  /*5e40*/  FSEL R21, R21, -INF , !P4 ;  /* 0xff80000015157808 */ /* 0x000fe40006000000 */
[----:B----4-:R-:W-:Y:S02]  /*5e50*/  FSEL R20, R16, -INF , !P5 ;  /* 0xff80000010147808 */ /* 0x010fe40006800000 */
[----:B------:R-:W-:-:S02]  /*5e60*/  ISETP.GE.AND P6, PT, R6, R135, PT ;  /* 0x000000870600720c */ /* 0x000fc40003fc6270 */
[-C--:B------:R-:W-:Y:S01]  /*5e70*/  ISETP.GE.AND P0, PT, R6, R2.reuse, PT ;  /* 0x000000020600720c */ /* 0x080fe20003f06270 */
[----:B------:R2:W-:Y:S01]  /*5e80*/  MUFU.TANH R166, R155 ;  /* 0x0000009b00a67308 */ /* 0x0005e20000002400 */
[----:B------:R-:W-:Y:S01]  /*5e90*/  ISETP.GE.AND P4, PT, R4, R135, PT ;  /* 0x000000870400720c */ /* 0x000fe20003f86270 */
[----:B---3--:R-:W-:Y:S01]  /*5ea0*/  FMUL.FTZ R157, R172, c[0x0][0x2ec] ;  /* 0x0000bb00ac9d7a20 */ /* 0x008fe20000410000 */
[----:B------:R-:W-:Y:S02]  /*5eb0*/  ISETP.GE.AND P5, PT, R4, R2, PT ;  /* 0x000000020400720c */ /* 0x000fe40003fa6270 */
[C---:B------:R-:W-:Y:S02]  /*5ec0*/  IADD3 R6, R17.reuse, 0x28, RZ ;  /* 0x0000002811067810 */ /* 0x040fe40007ffe0ff */
[----:B------:R-:W-:Y:S01]  /*5ed0*/  IADD3 R4, R17, 0x29, RZ ;  /* 0x0000002911047810 */ /* 0x000fe20007ffe0ff */
[----:B------:R-:W3:Y:S01]  /*5ee0*/  MUFU.TANH R167, R153 ;  /* 0x0000009900a77308 */ /* 0x000ee20000002400 */
[----:B-1----:R-:W-:-:S02]  /*5ef0*/  FSEL R172, R28, -INF , !P0 ;  /* 0xff8000001cac7808 */ /* 0x002fc40004000000 */
[----:B------:R-:W-:Y:S02]  /*5f00*/  FSEL R171, R171, -INF , !P4 ;  /* 0xff800000abab7808 */ /* 0x000fe40006000000 */
[----:B------:R-:W-:Y:S02]  /*5f10*/  ISETP.GE.AND P0, PT, R6, R2, PT ;  /* 0x000000020600720c */ /* 0x000fe40003f06270 */
[-C--:B------:R-:W-:Y:S01]  /*5f20*/  ISETP.GE.AND P4, PT, R4, R135.reuse, PT ;  /* 0x000000870400720c */ /* 0x080fe20003f86270 */
[----:B--2---:R-:W-:Y:S01]  /*5f30*/  FMUL.FTZ R155, R173, c[0x0][0x2ec] ;  /* 0x0000bb00ad9b7a20 */ /* 0x004fe20000410000 */
[----:B------:R-:W1:Y:S01]  /*5f40*/  MUFU.TANH R170, R159 ;  /* 0x0000009f00aa7308 */ /* 0x000e620000002400 */
[----:B------:R-:W-:Y:S02]  /*5f50*/  FSEL R173, R11, -INF , !P6 ;  /* 0xff8000000bad7808 */ /* 0x000fe40007000000 */
[----:B------:R-:W-:Y:S02]  /*5f60*/  ISETP.GE.AND P6, PT, R6, R135, PT ;  /* 0x000000870600720c */ /* 0x000fe40003fc6270 */
[----:B------:R-:W-:-:S02]  /*5f70*/  IADD3 R6, R17, 0x31, RZ ;  /* 0x0000003111067810 */ /* 0x000fc40007ffe0ff */
[----:B---3--:R-:W-:Y:S01]  /*5f80*/  FSEL R167, R167, -INF , !P4 ;  /* 0xff800000a7a77808 */ /* 0x008fe20006000000 */
[----:B------:R-:W2:Y:S01]  /*5f90*/  MUFU.TANH R155, R155 ;  /* 0x0000009b009b7308 */ /* 0x000ea20000002400 */
[----:B------:R-:W-:-:S07]  /*5fa0*/  ISETP.GE.AND P4, PT, R6, R135, PT ;  /* 0x000000870600720c */ /* 0x000fce0003f86270 */
[----:B------:R3:W4:Y:S01]  /*5fb0*/  MUFU.TANH R168, R154 ;  /* 0x0000009a00a87308 */ /* 0x0007220000002400 */
[----:B-1----:R-:W-:Y:S02]  /*5fc0*/  FSEL R170, R170, -INF , !P5 ;  /* 0xff800000aaaa7808 */ /* 0x002fe40006800000 */
[----:B------:R-:W-:Y:S02]  /*5fd0*/  ISETP.GE.AND P5, PT, R4, R2, PT ;  /* 0x000000020400720c */ /* 0x000fe40003fa6270 */
[----:B------:R-:W-:Y:S02]  /*5fe0*/  IADD3 R4, R17, 0x30, RZ ;  /* 0x0000003011047810 */ /* 0x000fe40007ffe0ff */
[----:B------:R-:W-:Y:S01]  /*5ff0*/  FSEL R166, R166, -INF , !P5 ;  /* 0xff800000a6a67808 */ /* 0x000fe20006800000 */
[----:B------:R1:W5:Y:S01]  /*6000*/  MUFU.TANH R169, R152 ;  /* 0x0000009800a97308 */ /* 0x0003620000002400 */
[----:B--2---:R-:W-:Y:S02]  /*6010*/  FSEL R155, R155, -INF , !P4 ;  /* 0xff8000009b9b7808 */ /* 0x004fe40006000000 */
[----:B------:R-:W-:-:S02]  /*6020*/  ISETP.GE.AND P4, PT, R17, R135, PT ;  /* 0x000000871100720c */ /* 0x000fc40003f86270 */
[-C--:B------:R-:W-:Y:S02]  /*6030*/  ISETP.GE.AND P5, PT, R6, R2.reuse, PT ;  /* 0x000000020600720c */ /* 0x080fe40003fa6270 */
[----:B------:R-:W-:Y:S01]  /*6040*/  FSEL R7, R0, -INF , !P4 ;  /* 0xff80000000077808 */ /* 0x000fe20006000000 */
[----:B---3--:R-:W-:Y:S01]  /*6050*/  FMUL.FTZ R154, R174, c[0x0][0x2ec] ;  /* 0x0000bb00ae9a7a20 */ /* 0x008fe20000410000 */
[----:B------:R-:W2:Y:S01]  /*6060*/  MUFU.TANH R157, R157 ;  /* 0x0000009d009d7308 */ /* 0x000ea20000002400 */
[----:B----4-:R-:W-:Y:S02]  /*6070*/  FSEL R168, R168, -INF , !P0 ;  /* 0xff800000a8a87808 */ /* 0x010fe40004000000 */
[----:B------:R-:W-:Y:S02]  /*6080*/  ISETP.GE.AND P4, PT, R133, 0x3, PT ;  /* 0x000000038500780c */ /* 0x000fe40003f86270 */
[----:B------:R-:W-:Y:S01]  /*6090*/  ISETP.GE.AND P0, PT, R4, R2, PT ;  /* 0x000000020400720c */ /* 0x000fe20003f06270 */
[----:B-1----:R-:W-:-:S02]  /*60a0*/  FMUL.FTZ R152, R179, c[0x0][0x2ec] ;  /* 0x0000bb00b3987a20 */ /* 0x002fc40000410000 */
[----:B------:R-:W1:Y:S01]  /*60b0*/  MUFU.TANH R154, R154 ;  /* 0x0000009a009a7308 */ /* 0x000e620000002400 */
[----:B-----5:R-:W-:Y:S02]  /*60c0*/  FSEL R169, R169, -INF , !P6 ;  /* 0xff800000a9a97808 */ /* 0x020fe40007000000 */
[----:B------:R-:W-:Y:S02]  /*60d0*/  ISETP.GE.AND P6, PT, R4, R135, PT ;  /* 0x000000870400720c */ /* 0x000fe40003fc6270 */
[----:B------:R-:W-:-:S03]  /*60e0*/  IADD3 R4, R17, 0x38, RZ ;  /* 0x0000003811047810 */ /* 0x000fc60007ffe0ff */
[----:B------:R-:W3:Y:S01]  /*60f0*/  MUFU.TANH R142, R142 ;  /* 0x0000008e008e7308 */ /* 0x000ee20000002400 */
[----:B--2---:R-:W-:Y:S02]  /*6100*/  FSEL R157, R157, -INF , !P6 ;  /* 0xff8000009d9d7808 */ /* 0x004fe40007000000 */
[----:B------:R-:W-:-:S05]  /*6110*/  ISETP.GE.AND P6, PT, R4, R135, PT ;  /* 0x000000870400720c */ /* 0x000fca0003fc6270 */
[----:B------:R-:W2:Y:S01]  /*6120*/  MUFU.TANH R143, R143 ;  /* 0x0000008f008f7308 */ /* 0x000ea20000002400 */
[----:B-1----:R-:W-:Y:S02]  /*6130*/  FSEL R154, R154, -INF , !P0 ;  /* 0xff8000009a9a7808 */ /* 0x002fe40004000000 */
[----:B------:R-:W-:Y:S02]  /*6140*/  ISETP.GE.AND P0, PT, R4, R2, PT ;  /* 0x000000020400720c */ /* 0x000fe40003f06270 */
[----:B------:R-:W-:-:S03]  /*6150*/  IADD3 R4, R17, 0x39, RZ ;  /* 0x0000003911047810 */ /* 0x000fc60007ffe0ff */
[----:B------:R-:W1:Y:S01]  /*6160*/  MUFU.TANH R140, R140 ;  /* 0x0000008c008c7308 */ /* 0x000e620000002400 */
[----:B---3--:R-:W-:Y:S02]  /*6170*/  FSEL R142, R142, -INF , !P5 ;  /* 0xff8000008e8e7808 */ /* 0x008fe40006800000 */
[----:B------:R-:W-:-:S04]  /*6180*/  ISETP.GE.AND P5, PT, R17, R2, PT ;  /* 0x000000021100720c */ /* 0x000fc80003fa6270 */
[----:B------:R-:W-:Y:S01]  /*6190*/  FSEL R144, R144, -INF , !P5 ;  /* 0xff80000090907808 */ /* 0x000fe20006800000 */
[----:B------:R-:W3:Y:S01]  /*61a0*/  MUFU.TANH R141, R141 ;  /* 0x0000008d008d7308 */ /* 0x000ee20000002400 */
[----:B--2---:R-:W-:Y:S02]  /*61b0*/  FSEL R143, R143, -INF , !P6 ;  /* 0xff8000008f8f7808 */ /* 0x004fe40007000000 */
[----:B------:R-:W-:-:S05]  /*61c0*/  ISETP.GE.AND P6, PT, R4, R135, PT ;  /* 0x000000870400720c */ /* 0x000fca0003fc6270 */
[----:B------:R-:W2:Y:S01]  /*61d0*/  MUFU.TANH R152, R152 ;  /* 0x0000009800987308 */ /* 0x000ea20000002400 */
[----:B-1----:R-:W-:Y:S02]  /*61e0*/  FSEL R140, R140, -INF , !P0 ;  /* 0xff8000008c8c7808 */ /* 0x002fe40004000000 */
[----:B------:R-:W-:Y:S02]  /*61f0*/  ISETP.GE.AND P0, PT, R4, R2, PT ;  /* 0x000000020400720c */ /* 0x000fe40003f06270 */
[----:B---3--:R-:W-:Y:S02]  /*6200*/  FSEL R141, R141, -INF , !P6 ;  /* 0xff8000008d8d7808 */ /* 0x008fe40007000000 */
[----:B--2---:R-:W-:Y:S01]  /*6210*/  FSEL R152, R152, -INF , !P0 ;  /* 0xff80000098987808 */ /* 0x004fe20004000000 */
        /* <DEDUP_REMOVED lines=22> */
[----:B------:R-:W-:Y:S01]  /*6380*/  @!P3 LEA R16, P5, R0, c[0x0][0x168], 0x1 ;  /* 0x00005a000010ba11 */ /* 0x000fe200078a08ff */
        /* <DEDUP_REMOVED lines=32> */
.L_x_142:
[----:B------:R-:W-:Y:S05]  /*6590*/  BSYNC B0 ;  /* 0x0000000000007941 */ /* 0x000fea0003800000 */
.L_x_141:
[----:B------:R-:W0:Y:S02]  /*65a0*/  LDGDEPBAR ;  /* 0x00000000000079af */ /* 0x000e240000000000 */
.L_x_140:
        /* <DEDUP_REMOVED lines=9> */
[----:B------:R-:W-:Y:S01]  /*6640*/  FMNMX.FTZ R6, R5, R6, !PT ;  /* 0x0000000605067209 */ /* 0x000fe20007810000 */
[----:B------:R-:W-:Y:S01]  /*6650*/  LDSM.16.MT88.4 R28, [R196+0x12800] ;  /* 0x01280000c41c783b */ /* 0x000fe20000004200 */
        /* <DEDUP_REMOVED lines=25> */
[----:B------:R-:W-:Y:S01]  /*67f0*/  MOV R233, R237 ;  /* 0x000000ed00e97202 */ /* 0x000fe20000000f00 */
[----:B------:R-:W1:Y:S04]  /*6800*/  SHFL.BFLY PT, R11, R6, 0x2, 0x1f ;  /* 0x0c401f00060b7f89 */ /* 0x000e6800000e0000 */
[----:B------:R-:W2:Y:S01]  /*6810*/  SHFL.BFLY PT, R9, R4, 0x2, 0x1f ;  /* 0x0c401f0004097f89 */ /* 0x000ea200000e0000 */
[----:B-1----:R-:W-:-:S02]  /*6820*/  FMNMX.FTZ R11, R6, R11, !PT ;  /* 0x0000000b060b7209 */ /* 0x002fc40007810000 */
[----:B--2---:R-:W-:-:S03]  /*6830*/  FMNMX.FTZ R9, R4, R9, !PT ;  /* 0x0000000904097209 */ /* 0x004fc60007810000 */
[----:B------:R-:W1:Y:S04]  /*6840*/  SHFL.BFLY PT, R220, R11, 0x1, 0x1f ;  /* 0x0c201f000bdc7f89 */ /* 0x000e6800000e0000 */
[----:B------:R-:W2:Y:S01]  /*6850*/  SHFL.BFLY PT, R0, R9, 0x1, 0x1f ;  /* 0x0c201f0009007f89 */ /* 0x000ea200000e0000 */
[----:B-1----:R-:W-:-:S04]  /*6860*/  FMNMX.FTZ R220, R11, R220, !PT ;  /* 0x000000dc0bdc7209 */ /* 0x002fc80007810000 */
[C---:B------:R-:W-:Y:S01]  /*6870*/  FSETP.NEU.FTZ.AND P5, PT, R220.reuse, -INF , PT ;  /* 0xff800000dc00780b */ /* 0x040fe20003fbd000 */
[----:B------:R-:W-:Y:S01]  /*6880*/  FMUL.FTZ R156, R220, c[0x0][0x23c] ;  /* 0x00008f00dc9c7a20 */ /* 0x000fe20000410000 */
[----:B--2---:R-:W-:-:S04]  /*6890*/  FMNMX.FTZ R0, R9, R0, !PT ;  /* 0x0000000009007209 */ /* 0x004fc80007810000 */
[----:B------:R-:W-:Y:S01]  /*68a0*/  FSEL R156, R156, RZ, P5 ;  /* 0x000000ff9c9c7208 */ /* 0x000fe20002800000 */
[C---:B------:R-:W-:Y:S01]  /*68b0*/  FMUL.FTZ R153, R0.reuse, c[0x0][0x23c] ;  /* 0x00008f0000997a20 */ /* 0x040fe20000410000 */
[----:B------:R-:W-:-:S03]  /*68c0*/  FSETP.NEU.FTZ.AND P0, PT, R0, -INF , PT ;  /* 0xff8000000000780b */ /* 0x000fc60003f1d000 */
[--C-:B------:R-:W-:Y:S01]  /*68d0*/  FFMA.FTZ R147, R5, c[0x0][0x23c], -R156.reuse ;  /* 0x00008f0005937a23 */ /* 0x100fe2000001089c */
[----:B------:R-:W-:Y:S01]  /*68e0*/  FSEL R5, R220, RZ, P5 ;  /* 0x000000ffdc057208 */ /* 0x000fe20002800000 */
[--C-:B------:R-:W-:Y:S01]  /*68f0*/  FFMA.FTZ R149, R145, c[0x0][0x23c], -R156.reuse ;  /* 0x00008f0091957a23 */ /* 0x100fe2000001089c */
[----:B------:R-:W-:Y:S01]  /*6900*/  FSEL R6, R0, RZ, P0 ;  /* 0x000000ff00067208 */ /* 0x000fe20000000000 */
[----:B------:R-:W-:Y:S01]  /*6910*/  FFMA.FTZ R150, R7, c[0x0][0x23c], -R156 ;  /* 0x00008f0007967a23 */ /* 0x000fe2000001089c */
[----:B------:R-:W-:Y:S01]  /*6920*/  FSEL R153, R153, RZ, P0 ;  /* 0x000000ff99997208 */ /* 0x000fe20000000000 */
[----:B------:R-:W-:Y:S01]  /*6930*/  FADD.FTZ R4, R132, -R5 ;  /* 0x8000000584047221 */ /* 0x000fe20000010000 */
[----:B------:R-:W-:Y:S01]  /*6940*/  MUFU.EX2 R147, R147 ;  /* 0x0000009300937308 */ /* 0x000fe20000000800 */
[----:B------:R-:W-:Y:S02]  /*6950*/  FADD.FTZ R6, R3, -R6 ;  /* 0x8000000603067221 */ /* 0x000fe40000010000 */
[----:B------:R-:W-:-:S02]  /*6960*/  FFMA.FTZ R146, R144, c[0x0][0x23c], -R153 ;  /* 0x00008f0090927a23 */ /* 0x000fc40000010899 */
[--C-:B------:R-:W-:Y:S02]  /*6970*/  FFMA.FTZ R148, R161, c[0x0][0x23c], -R156.reuse ;  /* 0x00008f00a1947a23 */ /* 0x100fe4000001089c */
[--C-:B------:R-:W-:Y:S01]  /*6980*/  FFMA.FTZ R145, R160, c[0x0][0x23c], -R153.reuse ;  /* 0x00008f00a0917a23 */ /* 0x100fe20000010899 */
[----:B------:R-:W-:Y:S01]  /*6990*/  MUFU.EX2 R150, R150 ;  /* 0x0000009600967308 */ /* 0x000fe20000000800 */
[--C-:B------:R-:W-:Y:S02]  /*69a0*/  FFMA.FTZ R144, R32, c[0x0][0x23c], -R153.reuse ;  /* 0x00008f0020907a23 */ /* 0x100fe40000010899 */
[----:B------:R-:W-:Y:S01]  /*69b0*/  FFMA.FTZ R151, R8, c[0x0][0x23c], -R153 ;  /* 0x00008f0008977a23 */ /* 0x000fe20000010899 */
[----:B------:R-:W-:Y:S01]  /*69c0*/  LDSM.16.MT88.4 R32, [R197+0x12800] ;  /* 0x01280000c520783b */ /* 0x000fe20000004200 */
[----:B------:R-:W-:Y:S02]  /*69d0*/  FMUL.FTZ R132, R4, c[0x0][0x23c] ;  /* 0x00008f0004847a20 */ /* 0x000fe40000410000 */
[----:B------:R-:W-:Y:S01]  /*69e0*/  FMUL.FTZ R3, R6, c[0x0][0x23c] ;  /* 0x00008f0006037a20 */ /* 0x000fe20000410000 */
[----:B------:R-:W1:Y:S01]  /*69f0*/  MUFU.EX2 R149, R149 ;  /* 0x0000009500957308 */ /* 0x000e620000000800 */
[----:B------:R-:W2:Y:S01]  /*6a00*/  LDSM.16.MT88.4 R8, [R197+0x12000] ;  /* 0x01200000c508783b */ /* 0x000ea20000004200 */
[----:B------:R-:W-:-:S02]  /*6a10*/  FFMA.FTZ R158, R27, c[0x0][0x23c], -R156 ;  /* 0x00008f001b9e7a23 */ /* 0x000fc4000001089c */
[--C-:B------:R-:W-:Y:S02]  /*6a20*/  FFMA.FTZ R159, R23, c[0x0][0x23c], -R156.reuse ;  /* 0x00008f00179f7a23 */ /* 0x100fe4000001089c */
[--C-:B------:R-:W-:Y:S02]  /*6a30*/  FFMA.FTZ R160, R25, c[0x0][0x23c], -R156.reuse ;  /* 0x00008f0019a07a23 */ /* 0x100fe4000001089c */
[----:B------:R-:W3:Y:S01]  /*6a40*/  MUFU.EX2 R148, R148 ;  /* 0x0000009400947308 */ /* 0x000ee20000000800 */
[--C-:B------:R-:W-:Y:S02]  /*6a50*/  FFMA.FTZ R161, R21, c[0x0][0x23c], -R156.reuse ;  /* 0x00008f0015a17a23 */ /* 0x100fe4000001089c */
[--C-:B------:R-:W-:Y:S02]  /*6a60*/  FFMA.FTZ R162, R26, c[0x0][0x23c], -R153.reuse ;  /* 0x00008f001aa27a23 */ /* 0x100fe40000010899 */
[--C-:B------:R-:W-:Y:S02]  /*6a70*/  FFMA.FTZ R165, R24, c[0x0][0x23c], -R153.reuse ;  /* 0x00008f0018a57a23 */ /* 0x100fe40000010899 */
[--C-:B------:R-:W-:Y:S01]  /*6a80*/  FFMA.FTZ R163, R22, c[0x0][0x23c], -R153.reuse ;  /* 0x00008f0016a37a23 */ /* 0x100fe20000010899 */
[----:B------:R-:W-:Y:S01]  /*6a90*/  MUFU.EX2 R146, R146 ;  /* 0x0000009200927308 */ /* 0x000fe20000000800 */
[----:B-1----:R-:W-:Y:S01]  /*6aa0*/  F2FP.PACK_AB R4, R149, R150 ;  /* 0x000000969504723e */ /* 0x002fe200000000ff */
[----:B------:R-:W-:Y:S01]  /*6ab0*/  FFMA.FTZ R164, R20, c[0x0][0x23c], -R153 ;  /* 0x00008f0014a47a23 */ /* 0x000fe20000010899 */
[----:B------:R-:W-:Y:S01]  /*6ac0*/  LDSM.16.MT88.4 R24, [R200+0x14800] ;  /* 0x01480000c818783b */ /* 0x000fe20000004200 */
[----:B------:R-:W-:-:S02]  /*6ad0*/  FFMA.FTZ R174, R171, c[0x0][0x23c], -R156 ;  /* 0x00008f00abae7a23 */ /* 0x000fc4000001089c */
[--C-:B------:R-:W-:Y:S01]  /*6ae0*/  FFMA.FTZ R176, R167, c[0x0][0x23c], -R156.reuse ;  /* 0x00008f00a7b07a23 */ /* 0x100fe2000001089c */
[----:B------:R-:W-:Y:S01]  /*6af0*/  LDSM.16.MT88.4 R20, [R198+0x14800] ;  /* 0x01480000c614783b */ /* 0x000fe20000004200 */
[----:B------:R-:W1:Y:S01]  /*6b00*/  MUFU.EX2 R145, R145 ;  /* 0x0000009100917308 */ /* 0x000e620000000800 */
[----:B---3--:R-:W-:Y:S01]  /*6b10*/  F2FP.PACK_AB R6, R147, R148 ;  /* 0x000000949306723e */ /* 0x008fe200000000ff */
[--C-:B------:R-:W-:Y:S02]  /*6b20*/  FFMA.FTZ R173, R173, c[0x0][0x23c], -R156.reuse ;  /* 0x00008f00adad7a23 */ /* 0x100fe4000001089c */
[----:B------:R-:W-:Y:S02]  /*6b30*/  FFMA.FTZ R169, R169, c[0x0][0x23c], -R156 ;  /* 0x00008f00a9a97a23 */ /* 0x000fe4000001089c */
[--C-:B------:R-:W-:Y:S02]  /*6b40*/  FFMA.FTZ R167, R172, c[0x0][0x23c], -R153.reuse ;  /* 0x00008f00aca77a23 */ /* 0x100fe40000010899 */
[----:B------:R-:W-:Y:S01]  /*6b50*/  MUFU.EX2 R144, R144 ;  /* 0x0000009000907308 */ /* 0x000fe20000000800 */
[----:B------:R-:W-:-:S02]  /*6b60*/  FFMA.FTZ R170, R170, c[0x0][0x23c], -R153 ;  /* 0x00008f00aaaa7a23 */ /* 0x000fc40000010899 */
[--C-:B------:R-:W-:Y:S02]  /*6b70*/  FFMA.FTZ R168, R168, c[0x0][0x23c], -R153.reuse ;  /* 0x00008f00a8a87a23 */ /* 0x100fe40000010899 */
[--C-:B------:R-:W-:Y:S02]  /*6b80*/  FFMA.FTZ R171, R166, c[0x0][0x23c], -R153.reuse ;  /* 0x00008f00a6ab7a23 */ /* 0x100fe40000010899 */
[--C-:B------:R-:W-:Y:S01]  /*6b90*/  FFMA.FTZ R166, R155, c[0x0][0x23c], -R156.reuse ;  /* 0x00008f009ba67a23 */ /* 0x100fe2000001089c */
[----:B------:R-:W3:Y:S01]  /*6ba0*/  MUFU.EX2 R151, R151 ;  /* 0x0000009700977308 */ /* 0x000ee20000000800 */
[----:B-1----:R-:W-:Y:S01]  /*6bb0*/  F2FP.PACK_AB R5, R145, R146 ;  /* 0x000000929105723e */ /* 0x002fe200000000ff */
[--C-:B------:R-:W-:Y:S02]  /*6bc0*/  FFMA.FTZ R157, R157, c[0x0][0x23c], -R156.reuse ;  /* 0x00008f009d9d7a23 */ /* 0x100fe4000001089c */
[----:B------:R-:W-:Y:S02]  /*6bd0*/  FFMA.FTZ R155, R143, c[0x0][0x23c], -R156 ;  /* 0x00008f008f9b7a23 */ /* 0x000fe4000001089c */
[----:B------:R-:W-:-:S02]  /*6be0*/  FFMA.FTZ R154, R154, c[0x0][0x23c], -R153 ;  /* 0x00008f009a9a7a23 */ /* 0x000fc40000010899 */
[----:B------:R-:W1:Y:S01]  /*6bf0*/  MUFU.EX2 R132, R132 ;  /* 0x0000008400847308 */ /* 0x000e620000000800 */
[--C-:B------:R-:W-:Y:S02]  /*6c00*/  FFMA.FTZ R175, R142, c[0x0][0x23c], -R153.reuse ;  /* 0x00008f008eaf7a23 */ /* 0x100fe40000010899 */
[--C-:B------:R-:W-:Y:S02]  /*6c10*/  FFMA.FTZ R172, R140, c[0x0][0x23c], -R153.reuse ;  /* 0x00008f008cac7a23 */ /* 0x100fe40000010899 */
[----:B------:R-:W-:Y:S02]  /*6c20*/  FFMA.FTZ R156, R141, c[0x0][0x23c], -R156 ;  /* 0x00008f008d9c7a23 */ /* 0x000fe4000001089c */
[----:B------:R-:W-:Y:S01]  /*6c30*/  FFMA.FTZ R153, R152, c[0x0][0x23c], -R153 ;  /* 0x00008f0098997a23 */ /* 0x000fe20000010899 */
[----:B------:R-:W4:Y:S01]  /*6c40*/  MUFU.EX2 R3, R3 ;  /* 0x0000000300037308 */ /* 0x000f220000000800 */
[----:B---3--:R-:W-:Y:S01]  /*6c50*/  F2FP.PACK_AB R7, R151, R144 ;  /* 0x000000909707723e */ /* 0x008fe200000000ff */
[----:B------:R-:W-:Y:S01]  /*6c60*/  LDSM.16.MT88.4 R140, [R198+0x13800] ;  /* 0x01380000c68c783b */ /* 0x000fe20000004200 */
[----:B-1----:R-:W-:-:S05]  /*6c70*/  FMUL.FTZ R120, R120, R132 ;  /* 0x0000008478787220 */ /* 0x002fca0000410000 */
        /* <DEDUP_REMOVED lines=37> */
[-C--:B------:R-:W-:Y:S02]  /*6ed0*/  FMUL.FTZ R37, R37, R132.reuse ;  /* 0x0000008425257220 */ /* 0x080fe40000410000 */
        /* <DEDUP_REMOVED lines=41> */
[-C--:B------:R-:W-:Y:S02]  /*7170*/  FMUL.FTZ R63, R63, R3.reuse ;  /* 0x000000033f3f7220 */ /* 0x080fe40000410000 */
        /* <DEDUP_REMOVED lines=73> */
[----:B--2---:R-:W-:Y:S01]  /*7610*/  HMMA.16816.F32 R92, R4, R8, R92 ;  /* 0x00000008045c723c */ /* 0x004fe2000000185c */
        /* <DEDUP_REMOVED lines=12> */
[----:B-----5:R-:W-:-:S02]  /*76e0*/  F2FP.PACK_AB R5, R165, R162 ;  /* 0x000000a2a505723e */ /* 0x020fc400000000ff */
[----:B------:R-:W-:Y:S01]  /*76f0*/  F2FP.PACK_AB R6, R161, R160 ;  /* 0x000000a0a106723e */ /* 0x000fe200000000ff */
[----:B------:R-:W-:Y:S01]  /*7700*/  FADD.FTZ R159, R159, R158 ;  /* 0x0000009e9f9f7221 */ /* 0x000fe20000010000 */
[----:B------:R-:W-:-:S03]  /*7710*/  F2FP.PACK_AB R7, R164, R163 ;  /* 0x000000a3a407723e */ /* 0x000fc600000000ff */
[----:B------:R-:W-:-:S04]  /*7720*/  FADD.FTZ R160, R160, R159 ;  /* 0x0000009fa0a07221 */ /* 0x000fc80000010000 */
[C---:B---3--:R-:W-:Y:S08]  /*7730*/  HMMA.16816.F32 R128, R4.reuse, R12, R128 ;  /* 0x0000000c0480723c */ /* 0x048ff00000001880 */
        /* <DEDUP_REMOVED lines=136> */
[----:B------:R-:W-:Y:S01]  /*7fc0*/  LEA R5, P0, R8, R222, 0x6 ;  /* 0x000000de08057211 */ /* 0x000fe200078030ff */
[C---:B------:R-:W-:Y:S02]  /*7fd0*/  IMAD R134, R233.reuse, 0x40, R134 ;  /* 0x00000040e9867824 */ /* 0x040fe400078e0286 */
        /* <DEDUP_REMOVED lines=27> */
[----:B------:R-:W-:-:S02]  /*8190*/  @!P1 LEA.HI.X R17, R3, c[0x0][0x174], R4, 0x1, P0 ;  /* 0x00005d0003119a11 */ /* 0x000fc400000f0c04 */
[----:B------:R-:W-:Y:S01]  /*81a0*/  ISETP.GE.AND P4, PT, R134, R135, PT ;  /* 0x000000878600720c */ /* 0x000fe20003f86270 */
        /* <DEDUP_REMOVED lines=22> */
[----:B------:R-:W5:Y:S04]  /*8310*/  LDSM.16.M88.4 R140, [R205+0xd000] ;  /* 0x00d00000cd8c783b */ /* 0x000f680000000200 */
[----:B--2---:R-:W2:Y:S04]  /*8320*/  LDSM.16.M88.4 R8, [R205+0xd800] ;  /* 0x00d80000cd08783b */ /* 0x004ea80000000200 */
[----:B-1----:R-:W-:Y:S04]  /*8330*/  LDSM.16.M88.4 R4, [R204] ;  /* 0x00000000cc04783b */ /* 0x002fe80000000200 */
[----:B------:R-:W1:Y:S04]  /*8340*/  LDSM.16.M88.4 R20, [R203] ;  /* 0x00000000cb14783b */ /* 0x000e680000000200 */
[----:B------:R-:W1:Y:S04]  /*8350*/  LDSM.16.M88.4 R156, [R195] ;  /* 0x00000000c39c783b */ /* 0x000e680000000200 */
[----:B----4-:R-:W4:Y:S04]  /*8360*/  LDSM.16.M88.4 R16, [R194] ;  /* 0x00000000c210783b */ /* 0x010f280000000200 */
[----:B------:R-:W1:Y:S04]  /*8370*/  LDSM.16.M88.4 R152, [R193] ;  /* 0x00000000c198783b */ /* 0x000e680000000200 */
[----:B------:R-:W-:Y:S01]  /*8380*/  LDSM.16.M88.4 R168, [R199+0xc000] ;  /* 0x00c00000c7a8783b */ /* 0x000fe20000000200 */
[C---:B---3--:R-:W-:Y:S03]  /*8390*/  HMMA.16816.F32 R12, R160.reuse, R28, RZ ;  /* 0x0000001ca00c723c */ /* 0x048fe600000018ff */
[----:B------:R-:W-:Y:S04]  /*83a0*/  LDSM.16.M88.4 R136, [R199+0xc800] ;  /* 0x00c80000c788783b */ /* 0x000fe80000000200 */
[----:B------:R-:W-:Y:S01]  /*83b0*/  LDSM.16.M88.4 R32, [R199+0xd000] ;  /* 0x00d00000c720783b */ /* 0x000fe20000000200 */
[C---:B------:R-:W-:Y:S03]  /*83c0*/  HMMA.16816.F32 R28, R160.reuse, R30, RZ ;  /* 0x0000001ea01c723c */ /* 0x040fe600000018ff */
[----:B------:R-:W-:Y:S04]  /*83d0*/  LDSM.16.M88.4 R228, [R191] ;  /* 0x00000000bfe4783b */ /* 0x000fe80000000200 */
[----:B------:R-:W-:Y:S01]  /*83e0*/  LDSM.16.M88.4 R180, [R199+0xe000] ;  /* 0x00e00000c7b4783b */ /* 0x000fe20000000200 */
[C---:B-----5:R-:W-:Y:S03]  /*83f0*/  HMMA.16816.F32 R24, R160.reuse, R148, RZ ;  /* 0x00000094a018723c */ /* 0x060fe600000018ff */
[----:B------:R-:W-:Y:S04]  /*8400*/  LDSM.16.M88.4 R172, [R201+0x4000] ;  /* 0x00400000c9ac783b */ /* 0x000fe80000000200 */
[----:B------:R-:W-:Y:S01]  /*8410*/  LDSM.16.M88.4 R176, [R188] ;  /* 0x00000000bcb0783b */ /* 0x000fe20000000200 */
[C---:B------:R-:W-:Y:S03]  /*8420*/  HMMA.16816.F32 R144, R160.reuse, R140, RZ ;  /* 0x0000008ca090723c */ /* 0x040fe600000018ff */
[----:B------:R-:W0:Y:S05]  /*8430*/  LDGDEPBAR ;  /* 0x00000000000079af */ /* 0x000e2a0000000000 */
[C---:B------:R-:W-:Y:S08]  /*8440*/  HMMA.16816.F32 R148, R160.reuse, R150, RZ ;  /* 0x00000096a094723c */ /* 0x040ff000000018ff */
[C---:B------:R-:W-:Y:S08]  /*8450*/  HMMA.16816.F32 R140, R160.reuse, R142, RZ ;  /* 0x0000008ea08c723c */ /* 0x040ff000000018ff */
[C---:B--2---:R-:W-:Y:S08]  /*8460*/  HMMA.16816.F32 R164, R160.reuse, R8, RZ ;  /* 0x00000008a0a4723c */ /* 0x044ff000000018ff */
[----:B------:R-:W-:Y:S01]  /*8470*/  HMMA.16816.F32 R160, R160, R10, RZ ;  /* 0x0000000aa0a0723c */ /* 0x000fe200000018ff */
[----:B------:R-:W2:Y:S07]  /*8480*/  LDSM.16.M88.4 R8, [R202] ;  /* 0x00000000ca08783b */ /* 0x000eae0000000200 */
[C---:B-1----:R-:W-:Y:S08]  /*8490*/  HMMA.16816.F32 R12, R4.reuse, R20, R12 ;  /* 0x00000014040c723c */ /* 0x042ff0000000180c */
[C---:B------:R-:W-:Y:S01]  /*84a0*/  HMMA.16816.F32 R28, R4.reuse, R22, R28 ;  /* 0x00000016041c723c */ /* 0x040fe2000000181c */
[----:B------:R-:W1:Y:S07]  /*84b0*/  LDSM.16.M88.4 R20, [R199+0xd800] ;  /* 0x00d80000c714783b */ /* 0x000e6e0000000200 */
[C---:B------:R-:W-:Y:S08]  /*84c0*/  HMMA.16816.F32 R24, R4.reuse, R156, R24 ;  /* 0x0000009c0418723c */ /* 0x040ff00000001818 */
[C---:B------:R-:W-:Y:S01]  /*84d0*/  HMMA.16816.F32 R148, R4.reuse, R158, R148 ;  /* 0x0000009e0494723c */ /* 0x040fe20000001894 */
[----:B------:R-:W-:Y:S07]  /*84e0*/  LDSM.16.M88.4 R156, [R192] ;  /* 0x00000000c09c783b */ /* 0x000fee0000000200 */
[C---:B----4-:R-:W-:Y:S08]  /*84f0*/  HMMA.16816.F32 R144, R4.reuse, R16, R144 ;  /* 0x000000100490723c */ /* 0x050ff00000001890 */
[C---:B------:R-:W-:Y:S01]  /*8500*/  HMMA.16816.F32 R140, R4.reuse, R18, R140 ;  /* 0x00000012048c723c */ /* 0x040fe2000000188c */
[----:B------:R-:W3:Y:S07]  /*8510*/  LDSM.16.M88.4 R16, [R201] ;  /* 0x00000000c910783b */ /* 0x000eee0000000200 */
[C---:B------:R-:W-:Y:S08]  /*8520*/  HMMA.16816.F32 R164, R4.reuse, R152, R164 ;  /* 0x0000009804a4723c */ /* 0x040ff000000018a4 */
[----:B------:R-:W-:Y:S01]  /*8530*/  HMMA.16816.F32 R160, R4, R154, R160 ;  /* 0x0000009a04a0723c */ /* 0x000fe200000018a0 */
[----:B------:R-:W4:Y:S04]  /*8540*/  LDSM.16.M88.4 R4, [R192+0x800] ;  /* 0x00080000c004783b */ /* 0x000f280000000200 */
[----:B------:R-:W5:Y:S03]  /*8550*/  LDSM.16.M88.4 R152, [R192+0x1000] ;  /* 0x00100000c098783b */ /* 0x000f660000000200 */
[C---:B--2---:R-:W-:Y:S08]  /*8560*/  HMMA.16816.F32 R12, R8.reuse, R168, R12 ;  /* 0x000000a8080c723c */ /* 0x044ff0000000180c */
[C---:B------:R-:W-:Y:S01]  /*8570*/  HMMA.16816.F32 R28, R8.reuse, R170, R28 ;  /* 0x000000aa081c723c */ /* 0x040fe2000000181c */
[----:B------:R-:W-:Y:S07]  /*8580*/  LDSM.16.M88.4 R168, [R204+0x4000] ;  /* 0x00400000cca8783b */ /* 0x000fee0000000200 */
[C---:B------:R-:W-:Y:S08]  /*8590*/  HMMA.16816.F32 R24, R8.reuse, R136, R24 ;  /* 0x000000880818723c */ /* 0x040ff00000001818 */
[C---:B------:R-:W-:Y:S01]  /*85a0*/  HMMA.16816.F32 R148, R8.reuse, R138, R148 ;  /* 0x0000008a0894723c */ /* 0x040fe20000001894 */
[----:B------:R-:W-:Y:S07]  /*85b0*/  LDSM.16.M88.4 R136, [R192+0x1800] ;  /* 0x00180000c088783b */ /* 0x000fee0000000200 */
[C---:B------:R-:W-:Y:S08]  /*85c0*/  HMMA.16816.F32 R144, R8.reuse, R32, R144 ;  /* 0x000000200890723c */ /* 0x040ff00000001890 */
[C---:B------:R-:W-:Y:S01]  /*85d0*/  HMMA.16816.F32 R140, R8.reuse, R34, R140 ;  /* 0x00000022088c723c */ /* 0x040fe2000000188c */
[----:B------:R-:W-:Y:S07]  /*85e0*/  LDSM.16.M88.4 R32, [R206+0x4000] ;  /* 0x00400000ce20783b */ /* 0x000fee0000000200 */
[C---:B-1----:R-:W-:Y:S08]  /*85f0*/  HMMA.16816.F32 R164, R8.reuse, R20, R164 ;  /* 0x0000001408a4723c */ /* 0x042ff000000018a4 */
[----:B------:R-:W-:Y:S01]  /*8600*/  HMMA.16816.F32 R160, R8, R22, R160 ;  /* 0x0000001608a0723c */ /* 0x000fe200000018a0 */
[----:B------:R-:W1:Y:S04]  /*8610*/  LDSM.16.M88.4 R8, [R205+0xe000] ;  /* 0x00e00000cd08783b */ /* 0x000e680000000200 */
[----:B------:R-:W2:Y:S03]  /*8620*/  LDSM.16.M88.4 R20, [R205+0xe800] ;  /* 0x00e80000cd14783b */ /* 0x000ea60000000200 */
[C---:B---3--:R-:W-:Y:S08]  /*8630*/  HMMA.16816.F32 R12, R16.reuse, R156, R12 ;  /* 0x0000009c100c723c */ /* 0x048ff0000000180c */
[C---:B------:R-:W-:Y:S01]  /*8640*/  HMMA.16816.F32 R28, R16.reuse, R158, R28 ;  /* 0x0000009e101c723c */ /* 0x040fe2000000181c */
[----:B------:R-:W-:Y:S07]  /*8650*/  LDSM.16.M88.4 R156, [R205+0xf800] ;  /* 0x00f80000cd9c783b */ /* 0x000fee0000000200 */
[C---:B----4-:R-:W-:Y:S08]  /*8660*/  HMMA.16816.F32 R24, R16.reuse, R4, R24 ;  /* 0x000000041018723c */ /* 0x050ff00000001818 */
[C---:B------:R-:W-:Y:S01]  /*8670*/  HMMA.16816.F32 R148, R16.reuse, R6, R148 ;  /* 0x000000061094723c */ /* 0x040fe20000001894 */
[----:B------:R-:W3:Y:S07]  /*8680*/  LDSM.16.M88.4 R4, [R205+0xf000] ;  /* 0x00f00000cd04783b */ /* 0x000eee0000000200 */
[----:B-----5:R-:W-:Y:S08]  /*8690*/  HMMA.16816.F32 R144, R16, R152, R144 ;  /* 0x000000981090723c */ /* 0x020ff00000001890 */
[C---:B-1----:R-:W-:Y:S08]  /*86a0*/  HMMA.16816.F32 R12, R32.reuse, R8, R12 ;  /* 0x00000008200c723c */ /* 0x042ff0000000180c */
[----:B------:R-:W-:Y:S01]  /*86b0*/  HMMA.16816.F32 R28, R32, R10, R28 ;  /* 0x0000000a201c723c */ /* 0x000fe2000000181c */
[----:B------:R-:W-:Y:S07]  /*86c0*/  LDSM.16.M88.4 R8, [R189] ;  /* 0x00000000bd08783b */ /* 0x000fee0000000200 */
[----:B------:R-:W-:Y:S01]  /*86d0*/  HMMA.16816.F32 R140, R16, R154, R140 ;  /* 0x0000009a108c723c */ /* 0x000fe2000000188c */
[----:B------:R-:W-:Y:S07]  /*86e0*/  LDSM.16.M88.4 R152, [R192+0x2000] ;  /* 0x00200000c098783b */ /* 0x000fee0000000200 */
[C---:B--2---:R-:W-:Y:S08]  /*86f0*/  HMMA.16816.F32 R24, R32.reuse, R20, R24 ;  /* 0x000000142018723c */ /* 0x044ff00000001818 */
[----:B------:R-:W-:Y:S01]  /*8700*/  HMMA.16816.F32 R148, R32, R22, R148 ;  /* 0x000000162094723c */ /* 0x000fe20000001894 */
[----:B------:R-:W1:Y:S07]  /*8710*/  LDSM.16.M88.4 R20, [R202+0x4000] ;  /* 0x00400000ca14783b */ /* 0x000e6e0000000200 */
[C---:B------:R-:W-:Y:S08]  /*8720*/  HMMA.16816.F32 R164, R16.reuse, R136, R164 ;  /* 0x0000008810a4723c */ /* 0x040ff000000018a4 */
[----:B------:R-:W-:Y:S01]  /*8730*/  HMMA.16816.F32 R160, R16, R138, R160 ;  /* 0x0000008a10a0723c */ /* 0x000fe200000018a0 */
[----:B------:R-:W2:Y:S04]  /*8740*/  LDSM.16.M88.4 R16, [R190] ;  /* 0x00000000be10783b */ /* 0x000ea80000000200 */
[----:B------:R-:W-:Y:S03]  /*8750*/  LDSM.16.M88.4 R136, [R199+0xf000] ;  /* 0x00f00000c788783b */ /* 0x000fe60000000200 */
[C---:B------:R-:W-:Y:S08]  /*8760*/  HMMA.16816.F32 R12, R168.reuse, R228, R12 ;  /* 0x000000e4a80c723c */ /* 0x040ff0000000180c */
[----:B------:R-:W-:Y:S08]  /*8770*/  HMMA.16816.F32 R28, R168, R230, R28 ;  /* 0x000000e6a81c723c */ /* 0x000ff0000000181c */
[C---:B---3--:R-:W-:Y:S08]  /*8780*/  HMMA.16816.F32 R144, R32.reuse, R4, R144 ;  /* 0x000000042090723c */ /* 0x048ff00000001890 */
[----:B------:R-:W-:Y:S01]  /*8790*/  HMMA.16816.F32 R140, R32, R6, R140 ;  /* 0x00000006208c723c */ /* 0x000fe2000000188c */
[----:B------:R-:W3:Y:S07]  /*87a0*/  LDSM.16.M88.4 R4, [R199+0xe800] ;  /* 0x00e80000c704783b */ /* 0x000eee0000000200 */
[----:B-1----:R-:W-:Y:S08]  /*87b0*/  HMMA.16816.F32 R12, R20, R180, R12 ;  /* 0x000000b4140c723c */ /* 0x002ff0000000180c */
[----:B--2---:R-:W-:Y:S08]  /*87c0*/  HMMA.16816.F32 R24, R168, R16, R24 ;  /* 0x00000010a818723c */ /* 0x004ff00000001818 */
[----:B------:R-:W-:Y:S01]  /*87d0*/  HMMA.16816.F32 R28, R20, R182, R28 ;  /* 0x000000b6141c723c */ /* 0x000fe2000000181c */
[----:B------:R-:W-:Y:S07]  /*87e0*/  LDSM.16.M88.4 R180, [R187] ;  /* 0x00000000bbb4783b */ /* 0x000fee0000000200 */
[C---:B------:R-:W-:Y:S08]  /*87f0*/  HMMA.16816.F32 R164, R32.reuse, R156, R164 ;  /* 0x0000009c20a4723c */ /* 0x040ff000000018a4 */
[----:B------:R-:W-:Y:S01]  /*8800*/  HMMA.16816.F32 R160, R32, R158, R160 ;  /* 0x0000009e20a0723c */ /* 0x000fe200000018a0 */
[----:B------:R-:W-:Y:S04]  /*8810*/  LDSM.16.M88.4 R156, [R206+0x8000] ;  /* 0x00800000ce9c783b */ /* 0x000fe80000000200 */
[----:B------:R-:W-:Y:S03]  /*8820*/  LDSM.16.M88.4 R32, [R199+0xf800] ;  /* 0x00f80000c720783b */ /* 0x000fe60000000200 */
[C---:B------:R-:W-:Y:S01]  /*8830*/  HMMA.16816.F32 R148, R168.reuse, R18, R148 ;  /* 0x00000012a894723c */ /* 0x040fe20000001894 */
[----:B------:R-:W-:Y:S07]  /*8840*/  LDSM.16.M88.4 R16, [R192+0x2800] ;  /* 0x00280000c010783b */ /* 0x000fee0000000200 */
[C---:B------:R-:W-:Y:S08]  /*8850*/  HMMA.16816.F32 R144, R168.reuse, R8, R144 ;  /* 0x00000008a890723c */ /* 0x040ff00000001890 */
[----:B------:R-:W-:Y:S01]  /*8860*/  HMMA.16816.F32 R140, R168, R10, R140 ;  /* 0x0000000aa88c723c */ /* 0x000fe2000000188c */
[----:B------:R-:W1:Y:S07]  /*8870*/  LDSM.16.M88.4 R8, [R205+0x10000] ;  /* 0x01000000cd08783b */ /* 0x000e6e0000000200 */
[----:B------:R-:W-:Y:S08]  /*8880*/  HMMA.16816.F32 R12, R172, R152, R12 ;  /* 0x00000098ac0c723c */ /* 0x000ff0000000180c */
[----:B---3--:R-:W-:Y:S08]  /*8890*/  HMMA.16816.F32 R24, R20, R4, R24 ;  /* 0x000000041418723c */ /* 0x008ff00000001818 */
[----:B------:R-:W-:Y:S01]  /*88a0*/  HMMA.16816.F32 R28, R172, R154, R28 ;  /* 0x0000009aac1c723c */ /* 0x000fe2000000181c */
[----:B------:R-:W-:Y:S07]  /*88b0*/  LDSM.16.M88.4 R152, [R205+0x11000] ;  /* 0x01100000cd98783b */ /* 0x000fee0000000200 */
        /* <DEDUP_REMOVED lines=8> */
[----:B------:R-:W2:Y:S07]  /*8940*/  LDSM.16.M88.4 R136, [R204+0x8000] ;  /* 0x00800000cc88783b */ /* 0x000eae0000000200 */
[----:B-1----:R-:W-:Y:S08]  /*8950*/  HMMA.16816.F32 R12, R156, R8, R12 ;  /* 0x000000089c0c723c */ /* 0x002ff0000000180c */
[----:B------:R-:W-:Y:S08]  /*8960*/  HMMA.16816.F32 R24, R172, R16, R24 ;  /* 0x00000010ac18723c */ /* 0x000ff00000001818 */
[----:B------:R-:W-:Y:S01]  /*8970*/  HMMA.16816.F32 R28, R156, R10, R28 ;  /* 0x0000000a9c1c723c */ /* 0x000fe2000000181c */
[----:B------:R-:W-:Y:S07]  /*8980*/  LDSM.16.M88.4 R8, [R201+0x8000] ;  /* 0x00800000c908783b */ /* 0x000fee0000000200 */
[C---:B------:R-:W-:Y:S08]  /*8990*/  HMMA.16816.F32 R164, R20.reuse, R32, R164 ;  /* 0x0000002014a4723c */ /* 0x040ff000000018a4 */
[----:B------:R-:W-:Y:S01]  /*89a0*/  HMMA.16816.F32 R160, R20, R34, R160 ;  /* 0x0000002214a0723c */ /* 0x000fe200000018a0 */
[----:B------:R-:W-:Y:S04]  /*89b0*/  LDSM.16.M88.4 R20, [R202+0x8000] ;  /* 0x00800000ca14783b */ /* 0x000fe80000000200 */
[----:B------:R-:W-:Y:S03]  /*89c0*/  LDSM.16.M88.4 R32, [R186] ;  /* 0x00000000ba20783b */ /* 0x000fe60000000200 */
[----:B------:R-:W-:Y:S01]  /*89d0*/  HMMA.16816.F32 R148, R172, R18, R148 ;  /* 0x00000012ac94723c */ /* 0x000fe20000001894 */
[----:B------:R-:W1:Y:S07]  /*89e0*/  LDSM.16.M88.4 R16, [R199+0x10000] ;  /* 0x01000000c710783b */ /* 0x000e6e0000000200 */
[----:B--2---:R-:W-:Y:S08]  /*89f0*/  HMMA.16816.F32 R12, R136, R180, R12 ;  /* 0x000000b4880c723c */ /* 0x004ff0000000180c */
[----:B------:R-:W-:Y:S08]  /*8a00*/  HMMA.16816.F32 R24, R156, R176, R24 ;  /* 0x000000b09c18723c */ /* 0x000ff00000001818 */
[----:B------:R-:W-:Y:S08]  /*8a10*/  HMMA.16816.F32 R28, R136, R182, R28 ;  /* 0x000000b6881c723c */ /* 0x000ff0000000181c */
[C---:B------:R-:W-:Y:S08]  /*8a20*/  HMMA.16816.F32 R144, R172.reuse, R4, R144 ;  /* 0x00000004ac90723c */ /* 0x040ff00000001890 */
[C---:B------:R-:W-:Y:S01]  /*8a30*/  HMMA.16816.F32 R140, R172.reuse, R6, R140 ;  /* 0x00000006ac8c723c */ /* 0x040fe2000000188c */
[----:B------:R-:W2:Y:S07]  /*8a40*/  LDSM.16.M88.4 R4, [R192+0x4000] ;  /* 0x00400000c004783b */ /* 0x000eae0000000200 */
[----:B------:R-:W-:Y:S01]  /*8a50*/  HMMA.16816.F32 R180, R172, R168, R164 ;  /* 0x000000a8acb4723c */ /* 0x000fe200000018a4 */
[----:B------:R-:W3:Y:S07]  /*8a60*/  LDSM.16.M88.4 R164, [R199+0x10800] ;  /* 0x01080000c7a4783b */ /* 0x000eee0000000200 */
[----:B------:R-:W-:Y:S08]  /*8a70*/  HMMA.16816.F32 R148, R156, R178, R148 ;  /* 0x000000b29c94723c */ /* 0x000ff00000001894 */
[----:B-1----:R-:W-:Y:S08]  /*8a80*/  HMMA.16816.F32 R12, R20, R16, R12 ;  /* 0x00000010140c723c */ /* 0x002ff0000000180c */
[----:B------:R-:W-:Y:S08]  /*8a90*/  HMMA.16816.F32 R24, R136, R32, R24 ;  /* 0x000000208818723c */ /* 0x000ff00000001818 */
[----:B------:R-:W-:Y:S01]  /*8aa0*/  HMMA.16816.F32 R28, R20, R18, R28 ;  /* 0x00000012141c723c */ /* 0x000fe2000000181c */
[----:B------:R-:W1:Y:S07]  /*8ab0*/  LDSM.16.M88.4 R16, [R185] ;  /* 0x00000000b910783b */ /* 0x000e6e0000000200 */
[----:B------:R-:W-:Y:S01]  /*8ac0*/  HMMA.16816.F32 R176, R156, R152, R144 ;  /* 0x000000989cb0723c */ /* 0x000fe20000001890 */
[----:B------:R-:W4:Y:S07]  /*8ad0*/  LDSM.16.M88.4 R144, [R192+0x4800] ;  /* 0x00480000c090783b */ /* 0x000f2e0000000200 */
[----:B------:R-:W-:Y:S01]  /*8ae0*/  HMMA.16816.F32 R148, R136, R34, R148 ;  /* 0x000000228894723c */ /* 0x000fe20000001894 */
[----:B------:R-:W5:Y:S07]  /*8af0*/  LDSM.16.M88.4 R32, [R205+0x11800] ;  /* 0x01180000cd20783b */ /* 0x000f6e0000000200 */
[----:B------:R-:W-:Y:S08]  /*8b00*/  HMMA.16816.F32 R140, R156, R154, R140 ;  /* 0x0000009a9c8c723c */ /* 0x000ff0000000188c */
[----:B--2---:R-:W-:Y:S08]  /*8b10*/  HMMA.16816.F32 R12, R8, R4, R12 ;  /* 0x00000004080c723c */ /* 0x004ff0000000180c */
[----:B---3--:R-:W-:Y:S08]  /*8b20*/  HMMA.16816.F32 R24, R20, R164, R24 ;  /* 0x000000a41418723c */ /* 0x008ff00000001818 */
[----:B------:R-:W-:Y:S01]  /*8b30*/  HMMA.16816.F32 R28, R8, R6, R28 ;  /* 0x00000006081c723c */ /* 0x000fe2000000181c */
[----:B------:R-:W2:Y:S07]  /*8b40*/  LDSM.16.M88.4 R4, [R199+0x11000] ;  /* 0x01100000c704783b */ /* 0x000eae0000000200 */
[----:B-1----:R-:W-:Y:S01]  /*8b50*/  HMMA.16816.F32 R176, R136, R16, R176 ;  /* 0x0000001088b0723c */ /* 0x002fe200000018b0 */
[----:B------:R-:W-:-:S02]  /*8b60*/  FMUL.FTZ R13, R13, c[0x0][0x2ec] ;  /* 0x0000bb000d0d7a20 */ /* 0x000fc40000410000 */
[----:B------:R-:W-:Y:S02]  /*8b70*/  FMUL.FTZ R3, R12, c[0x0][0x2ec] ;  /* 0x0000bb000c037a20 */ /* 0x000fe40000410000 */
[----:B------:R-:W-:Y:S01]  /*8b80*/  MUFU.TANH R132, R13 ;  /* 0x0000000d00847308 */ /* 0x000fe20000002400 */
[----:B------:R-:W-:Y:S02]  /*8b90*/  FMUL.FTZ R152, R14, c[0x0][0x2ec] ;  /* 0x0000bb000e987a20 */ /* 0x000fe40000410000 */
[----:B------:R-:W-:Y:S01]  /*8ba0*/  HMMA.16816.F32 R140, R136, R18, R140 ;  /* 0x00000012888c723c */ /* 0x000fe2000000188c */
[----:B------:R-:W1:Y:S04]  /*8bb0*/  LDSM.16.M88.4 R16, [R184] ;  /* 0x00000000b810783b */ /* 0x000e680000000200 */
[----:B------:R-:W3:Y:S03]  /*8bc0*/  MUFU.TANH R3, R3 ;  /* 0x0000000300037308 */ /* 0x000ee60000002400 */
[----:B------:R-:W-:Y:S01]  /*8bd0*/  HMMA.16816.F32 R160, R172, R170, R160 ;  /* 0x000000aaaca0723c */ /* 0x000fe200000018a0 */
[----:B------:R-:W-:-:S02]  /*8be0*/  FMUL.FTZ R28, R28, c[0x0][0x2ec] ;  /* 0x0000bb001c1c7a20 */ /* 0x000fc40000410000 */
[----:B------:R-:W-:Y:S02]  /*8bf0*/  FMUL.FTZ R30, R30, c[0x0][0x2ec] ;  /* 0x0000bb001e1e7a20 */ /* 0x000fe40000410000 */
[----:B------:R-:W-:Y:S01]  /*8c00*/  FMUL.FTZ R29, R29, c[0x0][0x2ec] ;  /* 0x0000bb001d1d7a20 */ /* 0x000fe20000410000 */
[----:B------:R-:W-:Y:S01]  /*8c10*/  MUFU.TANH R152, R152 ;  /* 0x0000009800987308 */ /* 0x000fe20000002400 */
[----:B------:R-:W-:Y:S01]  /*8c20*/  FMUL.FTZ R31, R31, c[0x0][0x2ec] ;  /* 0x0000bb001f1f7a20 */ /* 0x000fe20000410000 */
[----:B----4-:R-:W-:Y:S01]  /*8c30*/  HMMA.16816.F32 R24, R8, R144, R24 ;  /* 0x000000900818723c */ /* 0x010fe20000001818 */
[----:B---3--:R-:W-:-:S05]  /*8c40*/  FSEL R3, R3, -INF , !P4 ;  /* 0xff80000003037808 */ /* 0x008fca0006000000 */
[----:B------:R-:W-:Y:S01]  /*8c50*/  MUFU.TANH R28, R28 ;  /* 0x0000001c001c7308 */ /* 0x000fe20000002400 */
[----:B------:R-:W-:Y:S01]  /*8c60*/  FMUL.FTZ R144, R15, c[0x0][0x2ec] ;  /* 0x0000bb000f907a20 */ /* 0x000fe20000410000 */
[----:B-----5:R-:W-:Y:S01]  /*8c70*/  HMMA.16816.F32 R180, R156, R32, R180 ;  /* 0x000000209cb4723c */ /* 0x020fe200000018b4 */
[----:B------:R-:W3:Y:S05]  /*8c80*/  LDSM.16.M88.4 R12, [R192+0x5000] ;  /* 0x00500000c00c783b */ /* 0x000eea0000000200 */
[----:B------:R-:W4:Y:S02]  /*8c90*/  MUFU.TANH R30, R30 ;  /* 0x0000001e001e7308 */ /* 0x000f240000002400 */
[C---:B--2---:R-:W-:Y:S06]  /*8ca0*/  HMMA.16816.F32 R176, R20.reuse, R4, R176 ;  /* 0x0000000414b0723c */ /* 0x044fec00000018b0 */
[----:B------:R-:W2:Y:S02]  /*8cb0*/  MUFU.TANH R29, R29 ;  /* 0x0000001d001d7308 */ /* 0x000ea40000002400 */
[----:B------:R-:W-:Y:S01]  /*8cc0*/  HMMA.16816.F32 R140, R20, R6, R140 ;  /* 0x00000006148c723c */ /* 0x000fe2000000188c */
[----:B------:R-:W5:Y:S01]  /*8cd0*/  LDSM.16.M88.4 R4, [R199+0x11800] ;  /* 0x01180000c704783b */ /* 0x000f620000000200 */
[----:B------:R-:W-:-:S02]  /*8ce0*/  FMUL.FTZ R24, R24, c[0x0][0x2ec] ;  /* 0x0000bb0018187a20 */ /* 0x000fc40000410000 */
[----:B------:R-:W-:Y:S02]  /*8cf0*/  FMUL.FTZ R25, R25, c[0x0][0x2ec] ;  /* 0x0000bb0019197a20 */ /* 0x000fe40000410000 */
[----:B------:R-:W-:Y:S01]  /*8d00*/  MUFU.TANH R144, R144 ;  /* 0x0000009000907308 */ /* 0x000fe20000002400 */
[----:B------:R-:W-:Y:S01]  /*8d10*/  FMUL.FTZ R26, R26, c[0x0][0x2ec] ;  /* 0x0000bb001a1a7a20 */ /* 0x000fe20000410000 */
[----:B------:R-:W-:Y:S06]  /*8d20*/  HMMA.16816.F32 R160, R156, R34, R160 ;  /* 0x000000229ca0723c */ /* 0x000fec00000018a0 */
[----:B------:R-:W2:Y:S02]  /*8d30*/  MUFU.TANH R24, R24 ;  /* 0x0000001800187308 */ /* 0x000ea40000002400 */
[----:B-1----:R-:W-:Y:S06]  /*8d40*/  HMMA.16816.F32 R180, R136, R16, R180 ;  /* 0x0000001088b4723c */ /* 0x002fec00000018b4 */
[----:B------:R-:W1:Y:S01]  /*8d50*/  MUFU.TANH R25, R25 ;  /* 0x0000001900197308 */ /* 0x000e620000002400 */
[----:B------:R-:W-:Y:S01]  /*8d60*/  FMUL.FTZ R16, R27, c[0x0][0x2ec] ;  /* 0x0000bb001b107a20 */ /* 0x000fe20000410000 */
[----:B------:R-:W-:Y:S06]  /*8d70*/  HMMA.16816.F32 R148, R20, R166, R148 ;  /* 0x000000a61494723c */ /* 0x000fec0000001894 */
[----:B------:R-:W1:Y:S02]  /*8d80*/  MUFU.TANH R31, R31 ;  /* 0x0000001f001f7308 */ /* 0x000e640000002400 */
[C---:B---3--:R-:W-:Y:S06]  /*8d90*/  HMMA.16816.F32 R176, R8.reuse, R12, R176 ;  /* 0x0000000c08b0723c */ /* 0x048fec00000018b0 */
[----:B------:R-:W-:Y:S02]  /*8da0*/  MUFU.TANH R26, R26 ;  /* 0x0000001a001a7308 */ /* 0x000fe40000002400 */
[----:B------:R-:W-:Y:S01]  /*8db0*/  HMMA.16816.F32 R140, R8, R14, R140 ;  /* 0x0000000e088c723c */ /* 0x000fe2000000188c */
[----:B------:R-:W3:Y:S01]  /*8dc0*/  LDSM.16.M88.4 R12, [R192+0x5800] ;  /* 0x00580000c00c783b */ /* 0x000ee20000000200 */
[----:B------:R-:W-:-:S04]  /*8dd0*/  DEPBAR.LE SB0, 0x0 ;  /* 0x000080000000791a */ /* 0x000fc80000000000 */
[----:B------:R-:W-:Y:S02]  /*8de0*/  MUFU.TANH R16, R16 ;  /* 0x0000001000107308 */ /* 0x000fe40000002400 */
[----:B------:R-:W-:Y:S08]  /*8df0*/  HMMA.16816.F32 R160, R136, R18, R160 ;  /* 0x0000001288a0723c */ /* 0x000ff000000018a0 */
[----:B-----5:R-:W-:Y:S01]  /*8e00*/  HMMA.16816.F32 R180, R20, R4, R180 ;  /* 0x0000000414b4723c */ /* 0x020fe200000018b4 */
[----:B------:R-:W-:-:S02]  /*8e10*/  FMUL.FTZ R171, R176, c[0x0][0x2ec] ;  /* 0x0000bb00b0ab7a20 */ /* 0x000fc40000410000 */
[----:B------:R-:W-:Y:S02]  /*8e20*/  FMUL.FTZ R169, R177, c[0x0][0x2ec] ;  /* 0x0000bb00b1a97a20 */ /* 0x000fe40000410000 */
[----:B------:R-:W-:Y:S02]  /*8e30*/  FMUL.FTZ R168, R179, c[0x0][0x2ec] ;  /* 0x0000bb00b3a87a20 */ /* 0x000fe40000410000 */
[C---:B------:R-:W-:Y:S01]  /*8e40*/  IADD3 R4, R134.reuse, 0x8, RZ ;  /* 0x0000000886047810 */ /* 0x040fe20007ffe0ff */
[----:B------:R-:W-:Y:S01]  /*8e50*/  HMMA.16816.F32 R148, R8, R146, R148 ;  /* 0x000000920894723c */ /* 0x000fe20000001894 */
[----:B------:R-:W-:Y:S01]  /*8e60*/  IADD3 R5, R134, 0x1, RZ ;  /* 0x0000000186057810 */ /* 0x000fe20007ffe0ff */
[----:B------:R-:W-:Y:S01]  /*8e70*/  MUFU.TANH R171, R171 ;  /* 0x000000ab00ab7308 */ /* 0x000fe20000002400 */
[-C--:B------:R-:W-:Y:S01]  /*8e80*/  ISETP.GE.AND P6, PT, R4, R135.reuse, PT ;  /* 0x000000870400720c */ /* 0x080fe20003fc6270 */
[----:B------:R-:W-:Y:S01]  /*8e90*/  FMUL.FTZ R140, R140, c[0x0][0x2ec] ;  /* 0x0000bb008c8c7a20 */ /* 0x000fe20000410000 */
[C---:B------:R-:W-:Y:S01]  /*8ea0*/  ISETP.GE.AND P0, PT, R5.reuse, R135, PT ;  /* 0x000000870500720c */ /* 0x040fe20003f06270 */
[----:B------:R-:W-:Y:S01]  /*8eb0*/  FMUL.FTZ R170, R178, c[0x0][0x2ec] ;  /* 0x0000bb00b2aa7a20 */ /* 0x000fe20000410000 */
[-C--:B------:R-:W-:Y:S01]  /*8ec0*/  ISETP.GE.AND P4, PT, R4, R2.reuse, PT ;  /* 0x000000020400720c */ /* 0x080fe20003f86270 */
[----:B------:R-:W-:Y:S01]  /*8ed0*/  HMMA.16816.F32 R160, R20, R6, R160 ;  /* 0x0000000614a0723c */ /* 0x000fe200000018a0 */
[----:B------:R-:W-:Y:S01]  /*8ee0*/  IADD3 R4, R134, 0x9, RZ ;  /* 0x0000000986047810 */ /* 0x000fe20007ffe0ff */
[----:B------:R-:W-:Y:S01]  /*8ef0*/  MUFU.TANH R169, R169 ;  /* 0x000000a900a97308 */ /* 0x000fe20000002400 */
[-C--:B------:R-:W-:Y:S01]  /*8f00*/  ISETP.GE.AND P5, PT, R5, R2.reuse, PT ;  /* 0x000000020500720c */ /* 0x080fe20003fa6270 */
[----:B------:R-:W-:Y:S01]  /*8f10*/  FMUL.FTZ R141, R141, c[0x0][0x2ec] ;  /* 0x0000bb008d8d7a20 */ /* 0x000fe20000410000 */
[----:B----4-:R-:W-:Y:S01]  /*8f20*/  FSEL R30, R30, -INF , !P4 ;  /* 0xff8000001e1e7808 */ /* 0x010fe20006000000 */
[----:B------:R-:W-:Y:S01]  /*8f30*/  FMUL.FTZ R143, R143, c[0x0][0x2ec] ;  /* 0x0000bb008f8f7a20 */ /* 0x000fe20000410000 */
[----:B------:R-:W-:Y:S01]  /*8f40*/  FSEL R7, R28, -INF , !P6 ;  /* 0xff8000001c077808 */ /* 0x000fe20007000000 */
[----:B------:R-:W-:Y:S01]  /*8f50*/  FMUL.FTZ R142, R142, c[0x0][0x2ec] ;  /* 0x0000bb008e8e7a20 */ /* 0x000fe20000410000 */
[----:B---3--:R-:W-:Y:S01]  /*8f60*/  HMMA.16816.F32 R180, R8, R12, R180 ;  /* 0x0000000c08b4723c */ /* 0x008fe200000018b4 */
[C---:B------:R-:W-:Y:S01]  /*8f70*/  ISETP.GE.AND P6, PT, R134.reuse, R2, PT ;  /* 0x000000028600720c */ /* 0x040fe20003fc6270 */
[----:B------:R3:W-:Y:S01]  /*8f80*/  MUFU.TANH R167, R140 ;  /* 0x0000008c00a77308 */ /* 0x0007e20000002400 */
[----:B------:R-:W-:-:S02]  /*8f90*/  IADD3 R6, R134, 0x10, RZ ;  /* 0x0000001086067810 */ /* 0x000fc40007ffe0ff */
[----:B------:R-:W-:Y:S02]  /*8fa0*/  FSEL R5, R152, -INF , !P6 ;  /* 0xff80000098057808 */ /* 0x000fe40007000000 */
[----:B------:R-:W-:Y:S01]  /*8fb0*/  FMUL.FTZ R32, R148, c[0x0][0x2ec] ;  /* 0x0000bb0094207a20 */ /* 0x000fe20000410000 */
[----:B------:R-:W-:Y:S01]  /*8fc0*/  IADD3 R12, R134, 0x11, RZ ;  /* 0x00000011860c7810 */ /* 0x000fe20007ffe0ff */
[----:B------:R-:W-:Y:S01]  /*8fd0*/  FMUL.FTZ R33, R149, c[0x0][0x2ec] ;  /* 0x0000bb0095217a20 */ /* 0x000fe20000410000 */
[----:B------:R-:W-:Y:S01]  /*8fe0*/  FSEL R13, R132, -INF , !P0 ;  /* 0xff800000840d7808 */ /* 0x000fe20004000000 */
[----:B------:R-:W-:Y:S01]  /*8ff0*/  FMUL.FTZ R17, R150, c[0x0][0x2ec] ;  /* 0x0000bb0096117a20 */ /* 0x000fe20000410000 */
[-C--:B------:R-:W-:Y:S01]  /*9000*/  ISETP.GE.AND P0, PT, R4, R135.reuse, PT ;  /* 0x000000870400720c */ /* 0x080fe20003f06270 */
[----:B------:R-:W4:Y:S01]  /*9010*/  MUFU.TANH R32, R32 ;  /* 0x0000002000207308 */ /* 0x000f220000002400 */
[----:B------:R-:W-:Y:S01]  /*9020*/  FMUL.FTZ R151, R151, c[0x0][0x2ec] ;  /* 0x0000bb0097977a20 */ /* 0x000fe20000410000 */
[----:B------:R-:W-:Y:S01]  /*9030*/  HMMA.16816.F32 R160, R8, R14, R160 ;  /* 0x0000000e08a0723c */ /* 0x000fe200000018a0 */
[----:B------:R-:W-:-:S02]  /*9040*/  ISETP.GE.AND P6, PT, R6, R135, PT ;  /* 0x000000870600720c */ /* 0x000fc40003fc6270 */
[-C--:B------:R-:W-:Y:S02]  /*9050*/  ISETP.GE.AND P4, PT, R12, R135.reuse, PT ;  /* 0x000000870c00720c */ /* 0x080fe40003f86270 */
[----:B--2---:R-:W-:Y:S01]  /*9060*/  FSEL R29, R29, -INF , !P0 ;  /* 0xff8000001d1d7808 */ /* 0x004fe20004000000 */
[----:B------:R-:W2:Y:S01]  /*9070*/  MUFU.TANH R33, R33 ;  /* 0x0000002100217308 */ /* 0x000ea20000002400 */
[C---:B------:R-:W-:Y:S02]  /*9080*/  IADD3 R9, R134.reuse, 0x18, RZ ;  /* 0x0000001886097810 */ /* 0x040fe40007ffe0ff */
[----:B------:R-:W-:Y:S01]  /*9090*/  IADD3 R8, R134, 0x19, RZ ;  /* 0x0000001986087810 */ /* 0x000fe20007ffe0ff */
[----:B------:R-:W-:Y:S01]  /*90a0*/  FMUL.FTZ R152, R182, c[0x0][0x2ec] ;  /* 0x0000bb00b6987a20 */ /* 0x000fe20000410000 */
[----:B------:R-:W-:Y:S01]  /*90b0*/  FSEL R27, R24, -INF , !P6 ;  /* 0xff800000181b7808 */ /* 0x000fe20007000000 */
[----:B------:R-:W-:Y:S01]  /*90c0*/  FMUL.FTZ R155, R180, c[0x0][0x2ec] ;  /* 0x0000bb00b49b7a20 */ /* 0x000fe20000410000 */
[----:B-1----:R-:W-:Y:S01]  /*90d0*/  FSEL R25, R25, -INF , !P4 ;  /* 0xff80000019197808 */ /* 0x002fe20006000000 */
[----:B------:R-:W1:Y:S01]  /*90e0*/  MUFU.TANH R17, R17 ;  /* 0x0000001100117308 */ /* 0x000e620000002400 */
[----:B------:R-:W-:Y:S01]  /*90f0*/  ISETP.GE.AND P0, PT, R4, R2, PT ;  /* 0x000000020400720c */ /* 0x000fe20003f06270 */
[----:B------:R-:W-:Y:S01]  /*9100*/  FMUL.FTZ R153, R181, c[0x0][0x2ec] ;  /* 0x0000bb00b5997a20 */ /* 0x000fe20000410000 */
[----:B------:R-:W-:-:S02]  /*9110*/  ISETP.GE.AND P6, PT, R9, R135, PT ;  /* 0x000000870900720c */ /* 0x000fc40003fc6270 */
[----:B------:R-:W-:Y:S02]  /*9120*/  ISETP.GE.AND P4, PT, R8, R135, PT ;  /* 0x000000870800720c */ /* 0x000fe40003f86270 */
[----:B------:R-:W-:Y:S01]  /*9130*/  FSEL R4, R144, -INF , !P5 ;  /* 0xff80000090047808 */ /* 0x000fe20006800000 */
[----:B------:R-:W5:Y:S01]  /*9140*/  MUFU.TANH R18, R151 ;  /* 0x0000009700127308 */ /* 0x000f620000002400 */
[-C--:B------:R-:W-:Y:S01]  /*9150*/  ISETP.GE.AND P5, PT, R6, R2.reuse, PT ;  /* 0x000000020600720c */ /* 0x080fe20003fa6270 */
[----:B---3--:R-:W-:Y:S01]  /*9160*/  FMUL.FTZ R140, R162, c[0x0][0x2ec] ;  /* 0x0000bb00a28c7a20 */ /* 0x008fe20000410000 */
[----:B------:R-:W-:Y:S01]  /*9170*/  FSEL R6, R31, -INF , !P0 ;  /* 0xff8000001f067808 */ /* 0x000fe20004000000 */
[----:B------:R-:W-:Y:S01]  /*9180*/  FMUL.FTZ R150, R163, c[0x0][0x2ec] ;  /* 0x0000bb00a3967a20 */ /* 0x000fe20000410000 */
[----:B----4-:R-:W-:Y:S02]  /*9190*/  FSEL R23, R32, -INF , !P6 ;  /* 0xff80000020177808 */ /* 0x010fe40007000000 */
[----:B--2---:R-:W-:Y:S01]  /*91a0*/  FSEL R21, R33, -INF , !P4 ;  /* 0xff80000021157808 */ /* 0x004fe20006000000 */
[----:B------:R-:W2:Y:S01]  /*91b0*/  MUFU.TANH R168, R168 ;  /* 0x000000a800a87308 */ /* 0x000ea20000002400 */
[----:B------:R-:W-:-:S02]  /*91c0*/  ISETP.GE.AND P0, PT, R12, R2, PT ;  /* 0x000000020c00720c */ /* 0x000fc40003f06270 */
[-C--:B------:R-:W-:Y:S02]  /*91d0*/  ISETP.GE.AND P6, PT, R9, R2.reuse, PT ;  /* 0x000000020900720c */ /* 0x080fe40003fc6270 */
[----:B------:R-:W-:Y:S02]  /*91e0*/  ISETP.GE.AND P4, PT, R8, R2, PT ;  /* 0x000000020800720c */ /* 0x000fe40003f86270 */
[C---:B------:R-:W-:Y:S01]  /*91f0*/  IADD3 R9, R134.reuse, 0x20, RZ ;  /* 0x0000002086097810 */ /* 0x040fe20007ffe0ff */
[----:B------:R3:W4:Y:S01]  /*9200*/  MUFU.TANH R165, R141 ;  /* 0x0000008d00a57308 */ /* 0x0007220000002400 */
[----:B------:R-:W-:Y:S02]  /*9210*/  IADD3 R8, R134, 0x21, RZ ;  /* 0x0000002186087810 */ /* 0x000fe40007ffe0ff */
[----:B------:R-:W-:Y:S02]  /*9220*/  FSEL R26, R26, -INF , !P5 ;  /* 0xff8000001a1a7808 */ /* 0x000fe40006800000 */
[----:B------:R-:W-:-:S02]  /*9230*/  FSEL R24, R16, -INF , !P0 ;  /* 0xff80000010187808 */ /* 0x000fc40004000000 */
[----:B-1----:R-:W-:Y:S01]  /*9240*/  FSEL R22, R17, -INF , !P6 ;  /* 0xff80000011167808 */ /* 0x002fe20007000000 */
[----:B------:R-:W1:Y:S01]  /*9250*/  MUFU.TANH R170, R170 ;  /* 0x000000aa00aa7308 */ /* 0x000e620000002400 */
[CC--:B------:R-:W-:Y:S02]  /*9260*/  ISETP.GE.AND P5, PT, R9.reuse, R135.reuse, PT ;  /* 0x000000870900720c */ /* 0x0c0fe40003fa6270 */
[----:B------:R-:W-:Y:S02]  /*9270*/  ISETP.GE.AND P0, PT, R9, R2, PT ;  /* 0x000000020900720c */ /* 0x000fe40003f06270 */
[----:B------:R-:W-:Y:S02]  /*9280*/  ISETP.GE.AND P6, PT, R8, R135, PT ;  /* 0x000000870800720c */ /* 0x000fe40003fc6270 */
[----:B------:R-:W-:Y:S01]  /*9290*/  IADD3 R9, R134, 0x28, RZ ;  /* 0x0000002886097810 */ /* 0x000fe20007ffe0ff */
[----:B------:R-:W1:Y:S01]  /*92a0*/  MUFU.TANH R152, R152 ;  /* 0x0000009800987308 */ /* 0x000e620000002400 */
[----:B---3--:R-:W-:Y:S01]  /*92b0*/  FMUL.FTZ R141, R161, c[0x0][0x2ec] ;  /* 0x0000bb00a18d7a20 */ /* 0x008fe20000410000 */
[----:B-----5:R-:W-:-:S02]  /*92c0*/  FSEL R20, R18, -INF , !P4 ;  /* 0xff80000012147808 */ /* 0x020fc40006000000 */
[----:B------:R-:W-:Y:S02]  /*92d0*/  FSEL R171, R171, -INF , !P5 ;  /* 0xff800000abab7808 */ /* 0x000fe40006800000 */
[----:B------:R-:W-:Y:S02]  /*92e0*/  FSEL R169, R169, -INF , !P6 ;  /* 0xff800000a9a97808 */ /* 0x000fe40007000000 */
[----:B------:R3:W-:Y:S01]  /*92f0*/  MUFU.TANH R164, R143 ;  /* 0x0000008f00a47308 */ /* 0x0007e20000002400 */
[-C--:B------:R-:W-:Y:S02]  /*9300*/  ISETP.GE.AND P4, PT, R8, R2.reuse, PT ;  /* 0x000000020800720c */ /* 0x080fe40003f86270 */
[C---:B------:R-:W-:Y:S02]  /*9310*/  ISETP.GE.AND P5, PT, R9.reuse, R135, PT ;  /* 0x000000870900720c */ /* 0x040fe40003fa6270 */
[----:B------:R-:W-:Y:S02]  /*9320*/  ISETP.GE.AND P6, PT, R9, R2, PT ;  /* 0x000000020900720c */ /* 0x000fe40003fc6270 */
[C---:B------:R-:W-:Y:S01]  /*9330*/  IADD3 R8, R134.reuse, 0x29, RZ ;  /* 0x0000002986087810 */ /* 0x040fe20007ffe0ff */
[----:B------:R5:W5:Y:S01]  /*9340*/  MUFU.TANH R166, R142 ;  /* 0x0000008e00a67308 */ /* 0x000b620000002400 */
[----:B------:R-:W-:-:S02]  /*9350*/  IADD3 R9, R134, 0x30, RZ ;  /* 0x0000003086097810 */ /* 0x000fc40007ffe0ff */
[----:B------:R-:W-:Y:S02]  /*9360*/  FSEL R167, R167, -INF , !P5 ;  /* 0xff800000a7a77808 */ /* 0x000fe40006800000 */
[----:B--2---:R-:W-:Y:S02]  /*9370*/  FSEL R168, R168, -INF , !P4 ;  /* 0xff800000a8a87808 */ /* 0x004fe40006000000 */
[----:B------:R-:W-:Y:S01]  /*9380*/  ISETP.GE.AND P5, PT, R8, R135, PT ;  /* 0x000000870800720c */ /* 0x000fe20003fa6270 */
[----:B---3--:R-:W-:Y:S01]  /*9390*/  FMUL.FTZ R143, R160, c[0x0][0x2ec] ;  /* 0x0000bb00a08f7a20 */ /* 0x008fe20000410000 */
[----:B------:R-:W2:Y:S01]  /*93a0*/  MUFU.TANH R155, R155 ;  /* 0x0000009b009b7308 */ /* 0x000ea20000002400 */
[----:B------:R-:W-:Y:S02]  /*93b0*/  ISETP.GE.AND P4, PT, R9, R2, PT ;  /* 0x000000020900720c */ /* 0x000fe40003f86270 */
[----:B----4-:R-:W-:Y:S02]  /*93c0*/  FSEL R165, R165, -INF , !P5 ;  /* 0xff800000a5a57808 */ /* 0x010fe40006800000 */
[----:B-1----:R-:W-:Y:S01]  /*93d0*/  FSEL R170, R170, -INF , !P0 ;  /* 0xff800000aaaa7808 */ /* 0x002fe20004000000 */
[----:B-----5:R-:W-:-:S02]  /*93e0*/  FMUL.FTZ R142, R183, c[0x0][0x2ec] ;  /* 0x0000bb00b78e7a20 */ /* 0x020fc40000410000 */
[----:B------:R-:W1:Y:S01]  /*93f0*/  MUFU.TANH R153, R153 ;  /* 0x0000009900997308 */ /* 0x000e620000002400 */
[----:B------:R-:W-:Y:S02]  /*9400*/  FSEL R152, R152, -INF , !P4 ;  /* 0xff80000098987808 */ /* 0x000fe40006000000 */
[----:B------:R-:W-:Y:S02]  /*9410*/  ISETP.GE.AND P5, PT, R8, R2, PT ;  /* 0x000000020800720c */ /* 0x000fe40003fa6270 */
[----:B------:R-:W-:Y:S02]  /*9420*/  ISETP.GE.AND P0, PT, R9, R135, PT ;  /* 0x000000870900720c */ /* 0x000fe40003f06270 */
[----:B------:R-:W-:Y:S01]  /*9430*/  ISETP.GE.AND P4, PT, R133, 0x4, PT ;  /* 0x000000048500780c */ /* 0x000fe20003f86270 */
[----:B------:R-:W3:Y:S01]  /*9440*/  MUFU.TANH R143, R143 ;  /* 0x0000008f008f7308 */ /* 0x000ee20000002400 */
[C---:B------:R-:W-:Y:S02]  /*9450*/  IADD3 R9, R134.reuse, 0x31, RZ ;  /* 0x0000003186097810 */ /* 0x040fe40007ffe0ff */
[----:B------:R-:W-:-:S02]  /*9460*/  IADD3 R8, R134, 0x38, RZ ;  /* 0x0000003886087810 */ /* 0x000fc40007ffe0ff */
[----:B------:R-:W-:Y:S02]  /*9470*/  IADD3 R134, R134, 0x39, RZ ;  /* 0x0000003986867810 */ /* 0x000fe40007ffe0ff */
[----:B------:R-:W-:Y:S01]  /*9480*/  FSEL R166, R166, -INF , !P6 ;  /* 0xff800000a6a67808 */ /* 0x000fe20007000000 */
[----:B------:R-:W4:Y:S01]  /*9490*/  MUFU.TANH R141, R141 ;  /* 0x0000008d008d7308 */ /* 0x000f220000002400 */
[----:B------:R-:W-:Y:S02]  /*94a0*/  FSEL R164, R164, -INF , !P5 ;  /* 0xff800000a4a47808 */ /* 0x000fe40006800000 */
[----:B--2---:R-:W-:Y:S01]  /*94b0*/  FSEL R155, R155, -INF , !P0 ;  /* 0xff8000009b9b7808 */ /* 0x004fe20004000000 */
[----:B------:R-:W-:Y:S01]  /*94c0*/  BAR.SYNC.DEFER_BLOCKING 0x0 ;  /* 0x0000000000007b1d */ /* 0x000fe20000010000 */
[-C--:B------:R-:W-:Y:S02]  /*94d0*/  ISETP.GE.AND P6, PT, R9, R135.reuse, PT ;  /* 0x000000870900720c */ /* 0x080fe40003fc6270 */
[----:B------:R-:W-:-:S02]  /*94e0*/  ISETP.GE.AND P5, PT, R8, R135, PT ;  /* 0x000000870800720c */ /* 0x000fc40003fa6270 */
[----:B------:R-:W-:Y:S01]  /*94f0*/  ISETP.GE.AND P0, PT, R134, R135, PT ;  /* 0x000000878600720c */ /* 0x000fe20003f06270 */
[----:B------:R-:W2:Y:S01]  /*9500*/  MUFU.TANH R142, R142 ;  /* 0x0000008e008e7308 */ /* 0x000ea20000002400 */
[----:B-1----:R-:W-:Y:S02]  /*9510*/  FSEL R153, R153, -INF , !P6 ;  /* 0xff80000099997808 */ /* 0x002fe40007000000 */
[----:B---3--:R-:W-:Y:S02]  /*9520*/  FSEL R143, R143, -INF , !P5 ;  /* 0xff8000008f8f7808 */ /* 0x008fe40006800000 */
[-C--:B------:R-:W-:Y:S02]  /*9530*/  ISETP.GE.AND P6, PT, R9, R2.reuse, PT ;  /* 0x000000020900720c */ /* 0x080fe40003fc6270 */
[----:B----4-:R-:W-:Y:S01]  /*9540*/  FSEL R141, R141, -INF , !P0 ;  /* 0xff8000008d8d7808 */ /* 0x010fe20004000000 */
[----:B------:R-:W1:Y:S01]  /*9550*/  MUFU.TANH R140, R140 ;  /* 0x0000008c008c7308 */ /* 0x000e620000002400 */
[----:B------:R-:W-:-:S02]  /*9560*/  ISETP.GE.AND P5, PT, R8, R2, PT ;  /* 0x000000020800720c */ /* 0x000fc40003fa6270 */
[----:B------:R-:W-:-:S05]  /*9570*/  ISETP.GE.AND P0, PT, R134, R2, PT ;  /* 0x000000028600720c */ /* 0x000fca0003f06270 */
[----:B------:R-:W3:Y:S01]  /*9580*/  MUFU.TANH R150, R150 ;  /* 0x0000009600967308 */ /* 0x000ee20000002400 */
[----:B--2---:R-:W-:Y:S02]  /*9590*/  FSEL R142, R142, -INF , !P6 ;  /* 0xff8000008e8e7808 */ /* 0x004fe40007000000 */
[----:B-1----:R-:W-:Y:S02]  /*95a0*/  FSEL R140, R140, -INF , !P5 ;  /* 0xff8000008c8c7808 */ /* 0x002fe40006800000 */
[----:B---3--:R-:W-:Y:S01]  /*95b0*/  FSEL R150, R150, -INF , !P0 ;  /* 0xff80000096967808 */ /* 0x008fe20004000000 */
        /* <DEDUP_REMOVED lines=49> */
[----:B------:R-:W-:-:S04]  /*98d0*/  LEA R8, P0, R2, c[0x0][0x168], 0x1 ;  /* 0x00005a0002087a11 */ /* 0x000fc800078008ff */
[----:B------:R-:W-:-:S05]  /*98e0*/  LEA.HI.X R9, R2, c[0x0][0x16c], R9, 0x1, P0 ;  /* 0x00005b0002097a11 */ /* 0x000fca00000f0c09 */
[----:B------:R-:W-:Y:S01]  /*98f0*/  @!PT LDS RZ, [RZ] ;  /* 0x00000000fffff984 */ /* 0x000fe20000000800 */
[----:B------:R-:W-:Y:S01]  /*9900*/  @!PT LDS RZ, [RZ] ;  /* 0x00000000fffff984 */ /* 0x000fe20000000800 */
[----:B------:R-:W-:Y:S01]  /*9910*/  @!PT LDS RZ, [RZ] ;  /* 0x00000000fffff984 */ /* 0x000fe20000000800 */
[----:B------:R2:W-:Y:S04]  /*9920*/  LDGSTS.E.BYPASS.LTC128B.128 [R210+0x11000], [R8.64+0x100] ;  /* 0x1100010008d27fae */ /* 0x0005e8000b901d4c */
.L_x_145:
[----:B------:R-:W-:Y:S05]  /*9930*/  BSYNC B0 ;  /* 0x0000000000007941 */ /* 0x000fea0003800000 */
.L_x_144:
[----:B------:R-:W0:Y:S02]  /*9940*/  LDGDEPBAR ;  /* 0x00000000000079af */ /* 0x000e240000000000 */
.L_x_143:
[----:B-1----:R-:W-:Y:S01]  /*9950*/  FMNMX.FTZ R10, R220, R3, !PT ;  /* 0x00000003dc0a7209 */ /* 0x002fe20007810000 */
[----:B------:R-:W-:Y:S01]  /*9960*/  LDSM.16.MT88.4 R16, [R200+0x12000] ;  /* 0x01200000c810783b */ /* 0x000fe20000004200 */
[----:B--2---:R-:W-:Y:S02]  /*9970*/  FMNMX.FTZ R9, R0, R5, !PT ;  /* 0x0000000500097209 */ /* 0x004fe40007810000 */
        /* <DEDUP_REMOVED lines=45> */
[----:B------:R-:W-:Y:S01]  /*9c50*/  LDSM.16.MT88.4 R8, [R197+0x12000] ;  /* 0x01200000c508783b */ /* 0x000fe20000004200 */
[--C-:B------:R-:W-:Y:S01]  /*9c60*/  FFMA.FTZ R145, R7, c[0x0][0x23c], -R154.reuse ;  /* 0x00008f0007917a23 */ /* 0x100fe2000001089a */
[C---:B------:R-:W-:Y:S01]  /*9c70*/  FSETP.NEU.FTZ.AND P0, PT, R3.reuse, -INF , PT ;  /* 0xff8000000300780b */ /* 0x040fe20003f1d000 */
[----:B------:R-:W-:Y:S01]  /*9c80*/  FMUL.FTZ R151, R3, c[0x0][0x23c] ;  /* 0x00008f0003977a20 */ /* 0x000fe20000410000 */
[----:B------:R-:W1:Y:S01]  /*9c90*/  LDSM.16.MT88.4 R12, [R198+0x12000] ;  /* 0x01200000c60c783b */ /* 0x000e620000004200 */
[--C-:B------:R-:W-:Y:S01]  /*9ca0*/  FFMA.FTZ R144, R29, c[0x0][0x23c], -R154.reuse ;  /* 0x00008f001d907a23 */ /* 0x100fe2000001089a */
[----:B------:R-:W-:Y:S01]  /*9cb0*/  MUFU.EX2 R147, R147 ;  /* 0x0000009300937308 */ /* 0x000fe20000000800 */
[--C-:B------:R-:W-:Y:S01]  /*9cc0*/  FFMA.FTZ R156, R27, c[0x0][0x23c], -R154.reuse ;  /* 0x00008f001b9c7a23 */ /* 0x100fe2000001089a */
[----:B------:R-:W-:Y:S01]  /*9cd0*/  FSEL R151, R151, RZ, P0 ;  /* 0x000000ff97977208 */ /* 0x000fe20000000000 */
[----:B------:R-:W-:-:S02]  /*9ce0*/  FFMA.FTZ R157, R25, c[0x0][0x23c], -R154 ;  /* 0x00008f00199d7a23 */ /* 0x000fc4000001089a */
[--C-:B------:R-:W-:Y:S02]  /*9cf0*/  FFMA.FTZ R158, R23, c[0x0][0x23c], -R154.reuse ;  /* 0x00008f00179e7a23 */ /* 0x100fe4000001089a */
[--C-:B------:R-:W-:Y:S01]  /*9d00*/  FFMA.FTZ R135, R5, c[0x0][0x23c], -R151.reuse ;  /* 0x00008f0005877a23 */ /* 0x100fe20000010897 */
[----:B------:R-:W-:Y:S01]  /*9d10*/  FSEL R5, R132, RZ, P1 ;  /* 0x000000ff84057208 */ /* 0x000fe20000800000 */
[--C-:B------:R-:W-:Y:S01]  /*9d20*/  FFMA.FTZ R134, R4, c[0x0][0x23c], -R151.reuse ;  /* 0x00008f0004867a23 */ /* 0x100fe20000010897 */
[----:B------:R-:W2:Y:S01]  /*9d30*/  MUFU.EX2 R146, R146 ;  /* 0x0000009200927308 */ /* 0x000ea20000000800 */
[----:B------:R-:W-:Y:S02]  /*9d40*/  FFMA.FTZ R2, R30, c[0x0][0x23c], -R151 ;  /* 0x00008f001e027a23 */ /* 0x000fe40000010897 */
[----:B------:R-:W-:Y:S01]  /*9d50*/  FADD.FTZ R4, R220, -R5 ;  /* 0x80000005dc047221 */ /* 0x000fe20000010000 */
[----:B------:R-:W-:Y:S01]  /*9d60*/  FSEL R5, R3, RZ, P0 ;  /* 0x000000ff03057208 */ /* 0x000fe20000000000 */
[----:B------:R-:W-:Y:S01]  /*9d70*/  FFMA.FTZ R149, R6, c[0x0][0x23c], -R151 ;  /* 0x00008f0006957a23 */ /* 0x000fe20000010897 */
[----:B------:R-:W-:Y:S01]  /*9d80*/  LDSM.16.MT88.4 R28, [R196+0x12800] ;  /* 0x01280000c41c783b */ /* 0x000fe20000004200 */
[----:B------:R-:W-:Y:S01]  /*9d90*/  FMUL.FTZ R148, R4, c[0x0][0x23c] ;  /* 0x00008f0004947a20 */ /* 0x000fe20000410000 */
[----:B------:R-:W-:Y:S01]  /*9da0*/  MUFU.EX2 R145, R145 ;  /* 0x0000009100917308 */ /* 0x000fe20000000800 */
[----:B------:R-:W-:Y:S01]  /*9db0*/  FADD.FTZ R5, R0, -R5 ;  /* 0x8000000500057221 */ /* 0x000fe20000010000 */
[----:B------:R-:W-:Y:S01]  /*9dc0*/  @P4 IADD3 R220, R133, -0x4, RZ ;  /* 0xfffffffc85dc4810 */ /* 0x000fe20007ffe0ff */
[----:B------:R-:W-:-:S02]  /*9dd0*/  FFMA.FTZ R159, R21, c[0x0][0x23c], -R154 ;  /* 0x00008f00159f7a23 */ /* 0x000fc4000001089a */
[----:B------:R-:W-:Y:S02]  /*9de0*/  FMUL.FTZ R0, R5, c[0x0][0x23c] ;  /* 0x00008f0005007a20 */ /* 0x000fe40000410000 */
[--C-:B------:R-:W-:Y:S01]  /*9df0*/  FFMA.FTZ R160, R26, c[0x0][0x23c], -R151.reuse ;  /* 0x00008f001aa07a23 */ /* 0x100fe20000010897 */
[----:B------:R-:W3:Y:S01]  /*9e00*/  MUFU.EX2 R144, R144 ;  /* 0x0000009000907308 */ /* 0x000ee20000000800 */
[----:B--2---:R-:W-:Y:S01]  /*9e10*/  F2FP.PACK_AB R4, R146, R147 ;  /* 0x000000939204723e */ /* 0x004fe200000000ff */
[--C-:B------:R-:W-:Y:S02]  /*9e20*/  FFMA.FTZ R163, R24, c[0x0][0x23c], -R151.reuse ;  /* 0x00008f0018a37a23 */ /* 0x100fe40000010897 */
[--C-:B------:R-:W-:Y:S01]  /*9e30*/  FFMA.FTZ R161, R22, c[0x0][0x23c], -R151.reuse ;  /* 0x00008f0016a17a23 */ /* 0x100fe20000010897 */
[----:B------:R-:W-:Y:S01]  /*9e40*/  LDSM.16.MT88.4 R24, [R200+0x14800] ;  /* 0x01480000c818783b */ /* 0x000fe20000004200 */
[----:B------:R-:W-:Y:S02]  /*9e50*/  FFMA.FTZ R162, R20, c[0x0][0x23c], -R151 ;  /* 0x00008f0014a27a23 */ /* 0x000fe40000010897 */
[----:B------:R-:W-:Y:S01]  /*9e60*/  MUFU.EX2 R135, R135 ;  /* 0x0000008700877308 */ /* 0x000fe20000000800 */
[----:B------:R-:W-:Y:S01]  /*9e70*/  LDSM.16.MT88.4 R20, [R198+0x14800] ;  /* 0x01480000c614783b */ /* 0x000fe20000004200 */
[----:B------:R-:W-:-:S02]  /*9e80*/  FFMA.FTZ R172, R169, c[0x0][0x23c], -R154 ;  /* 0x00008f00a9ac7a23 */ /* 0x000fc4000001089a */
[--C-:B------:R-:W-:Y:S02]  /*9e90*/  FFMA.FTZ R174, R165, c[0x0][0x23c], -R154.reuse ;  /* 0x00008f00a5ae7a23 */ /* 0x100fe4000001089a */
[--C-:B------:R-:W-:Y:S02]  /*9ea0*/  FFMA.FTZ R171, R171, c[0x0][0x23c], -R154.reuse ;  /* 0x00008f00abab7a23 */ /* 0x100fe4000001089a */
[----:B------:R-:W2:Y:S01]  /*9eb0*/  MUFU.EX2 R134, R134 ;  /* 0x0000008600867308 */ /* 0x000ea20000000800 */
        /* <DEDUP_REMOVED lines=10> */
[----:B--2---:R-:W-:Y:S01]  /*9f60*/  F2FP.PACK_AB R5, R134, R135 ;  /* 0x000000878605723e */ /* 0x004fe200000000ff */
[----:B------:R-:W-:-:S02]  /*9f70*/  FFMA.FTZ R153, R143, c[0x0][0x23c], -R154 ;  /* 0x00008f008f997a23 */ /* 0x000fc4000001089a */
[--C-:B------:R-:W-:Y:S02]  /*9f80*/  FFMA.FTZ R152, R152, c[0x0][0x23c], -R151.reuse ;  /* 0x00008f0098987a23 */ /* 0x100fe40000010897 */
[--C-:B------:R-:W-:Y:S02]  /*9f90*/  FFMA.FTZ R173, R142, c[0x0][0x23c], -R151.reuse ;  /* 0x00008f008ead7a23 */ /* 0x100fe40000010897 */
[----:B------:R-:W2:Y:S01]  /*9fa0*/  MUFU.EX2 R148, R148 ;  /* 0x0000009400947308 */ /* 0x000ea20000000800 */
[--C-:B------:R-:W-:Y:S02]  /*9fb0*/  FFMA.FTZ R170, R140, c[0x0][0x23c], -R151.reuse ;  /* 0x00008f008caa7a23 */ /* 0x100fe40000010897 */
[----:B------:R-:W-:Y:S02]  /*9fc0*/  FFMA.FTZ R154, R141, c[0x0][0x23c], -R154 ;  /* 0x00008f008d9a7a23 */ /* 0x000fe4000001089a */
[----:B------:R-:W-:Y:S01]  /*9fd0*/  FFMA.FTZ R151, R150, c[0x0][0x23c], -R151 ;  /* 0x00008f0096977a23 */ /* 0x000fe20000010897 */
[----:B------:R-:W-:Y:S02]  /*9fe0*/  LDSM.16.MT88.4 R140, [R198+0x13800] ;  /* 0x01380000c68c783b */ /* 0x000fe40000004200 */
        /* <DEDUP_REMOVED lines=72> */
[----:B------:R-:W-:Y:S01]  /*a470*/  FMUL.FTZ R49, R49, R148 ;  /* 0x0000009431317220 */ /* 0x000fe20000410000 */
        /* <DEDUP_REMOVED lines=82> */
[----:B------:R-:W-:Y:S01]  /*a9a0*/  FFMA.FTZ R147, R225, R148, R147 ;  /* 0x00000094e1937223 */ /* 0x000fe20000010093 */
[----:B-----5:R-:W-:Y:S03]  /*a9b0*/  HMMA.16816.F32 R92, R4, R8, R92 ;  /* 0x00000008045c723c */ /* 0x020fe6000000185c */
[----:B------:R-:W-:-:S05]  /*a9c0*/  FADD.FTZ R146, R146, R147 ;  /* 0x0000009392927221 */ /* 0x000fca0000010000 */
[----:B------:R-:W-:Y:S01]  /*a9d0*/  HMMA.16816.F32 R96, R4, R10, R96 ;  /* 0x0000000a0460723c */ /* 0x000fe20000001860 */
[----:B------:R-:W-:Y:S06]  /*a9e0*/  LDSM.16.MT88.4 R8, [R196+0x14800] ;  /* 0x01480000c408783b */ /* 0x000fec0000004200 */
[----:B--2---:R-:W-:Y:S02]  /*a9f0*/  F2FP.PACK_AB R4, R157, R156 ;  /* 0x0000009c9d04723e */ /* 0x004fe400000000ff */
[----:B----4-:R-:W-:Y:S02]  /*aa00*/  F2FP.PACK_AB R5, R163, R160 ;  /* 0x000000a0a305723e */ /* 0x010fe400000000ff */
[----:B------:R-:W-:-:S02]  /*aa10*/  F2FP.PACK_AB R6, R159, R158 ;  /* 0x0000009e9f06723e */ /* 0x000fc400000000ff */
[----:B------:R-:W-:-:S07]  /*aa20*/  F2FP.PACK_AB R7, R162, R161 ;  /* 0x000000a1a207723e */ /* 0x000fce00000000ff */
        /* <DEDUP_REMOVED lines=84> */
[----:B------:R-:W-:Y:S01]  /*af70*/  FFMA.FTZ R17, R221, R0, R135 ;  /* 0x00000000dd117223 */ /* 0x000fe20000010087 */
        /* <DEDUP_REMOVED lines=54> */
.L_x_139:
[----:B------:R-:W-:-:S07]  /*b2e0*/  IADD3 R220, R233, -0x1, RZ ;  /* 0xffffffffe9dc7810 */ /* 0x000fce0007ffe0ff */
.L_x_146:
        /* <DEDUP_REMOVED lines=9> */
.L_x_150:
        /* <DEDUP_REMOVED lines=54> */
.L_x_148:
[----:B------:R-:W-:Y:S04]  /*b6e0*/  DEPBAR.LE SB0, 0x0 ;  /* 0x000080000000791a */ /* 0x000fe80000000000 */
[----:B------:R-:W-:Y:S01]  /*b6f0*/  BAR.SYNC.DEFER_BLOCKING 0x0 ;  /* 0x0000000000007b1d */ /* 0x000fe20000010000 */
[----:B------:R-:W-:Y:S01]  /*b700*/  SHF.R.S32.HI R2, RZ, 0x1f, R220 ;  /* 0x0000001fff027819 */ /* 0x000fe200000114dc */
[C---:B------:R-:W-:Y:S02]  /*b710*/  IMAD R133, R220.reuse, UR8, RZ ;  /* 0x00000008dc857c24 */ /* 0x040fe4000f8e02ff */
[----:B------:R-:W-:Y:S04]  /*b720*/  IMAD.WIDE.U32 R234, R220, UR14, R222 ;  /* 0x0000000edcea7c25 */ /* 0x000fe8000f8e00de */
[----:B------:R-:W-:Y:S01]  /*b730*/  IMAD R133, R2, UR14, R133 ;  /* 0x0000000e02857c24 */ /* 0x000fe2000f8e0285 */
[C---:B------:R-:W-:Y:S02]  /*b740*/  @!P4 LEA R238, P1, R234.reuse, c[0x0][0x170], 0x1 ;  /* 0x00005c00eaeeca11 */ /* 0x040fe400078208ff */
[C---:B------:R-:W-:Y:S02]  /*b750*/  @!P3 LEA R232, P0, R234.reuse, c[0x0][0x170], 0x1 ;  /* 0x00005c00eae8ba11 */ /* 0x040fe400078008ff */
[----:B------:R-:W-:Y:S02]  /*b760*/  IADD3 R132, R235, R133, RZ ;  /* 0x00000085eb847210 */ /* 0x000fe40007ffe0ff */
[C---:B------:R-:W-:Y:S02]  /*b770*/  @!P2 LEA R230, P5, R234.reuse, c[0x0][0x170], 0x1 ;  /* 0x00005c00eae6aa11 */ /* 0x040fe400078a08ff */
[C-C-:B------:R-:W-:Y:S02]  /*b780*/  @!P4 LEA.HI.X R239, R234.reuse, c[0x0][0x174], R132.reuse, 0x1, P1 ;  /* 0x00005d00eaefca11 */ /* 0x140fe400008f0c84 */
[C-C-:B------:R-:W-:Y:S02]  /*b790*/  @!P3 LEA.HI.X R233, R234.reuse, c[0x0][0x174], R132.reuse, 0x1, P0 ;  /* 0x00005d00eae9ba11 */ /* 0x140fe400000f0c84 */
[C---:B------:R-:W-:Y:S02]  /*b7a0*/  @!P2 LEA.HI.X R231, R234.reuse, c[0x0][0x174], R132, 0x1, P5 ;  /* 0x00005d00eae7aa11 */ /* 0x040fe400028f0c84 */
[----:B------:R-:W-:Y:S01]  /*b7b0*/  IADD3 R3, P6, R234, UR15, RZ ;  /* 0x0000000fea037c10 */ /* 0x000fe2000ffde0ff */
[----:B------:R-:W-:Y:S01]  /*b7c0*/  @P4 STS.128 [R210+0x12000], RZ ;  /* 0x012000ffd2004388 */ /* 0x000fe20000000c00 */
[----:B------:R-:W-:Y:S02]  /*b7d0*/  ISETP.GT.AND P5, PT, R220, RZ, PT ;  /* 0x000000ffdc00720c */ /* 0x000fe40003fa4270 */
[----:B------:R-:W-:Y:S02]  /*b7e0*/  IADD3.X R2, R132, UR5, RZ, P6, !PT ;  /* 0x0000000584027c10 */ /* 0x000fe4000b7fe4ff */
[C---:B------:R-:W-:Y:S01]  /*b7f0*/  @!P4 LEA R236, P6, R3.reuse, c[0x0][0x170], 0x1 ;  /* 0x00005c0003ecca11 */ /* 0x040fe200078c08ff */
[----:B------:R-:W-:Y:S01]  /*b800*/  @!PT LDS RZ, [RZ] ;  /* 0x00000000fffff984 */ /* 0x000fe20000000800 */
[----:B------:R-:W-:Y:S01]  /*b810*/  @!PT LDS RZ, [RZ] ;  /* 0x00000000fffff984 */ /* 0x000fe20000000800 */
[----:B------:R-:W-:Y:S01]  /*b820*/  @!PT LDS RZ, [RZ] ;  /* 0x00000000fffff984 */ /* 0x000fe20000000800 */
[----:B------:R1:W-:Y:S01]  /*b830*/  @!P4 LDGSTS.E.BYPASS.LTC128B.128 [R210+0x12000], [R238.64] ;  /* 0x12000000eed2cfae */ /* 0x0003e2000b901d4c */
[C---:B------:R-:W-:Y:S02]  /*b840*/  @!P3 LEA R228, P1, R3.reuse, c[0x0][0x170], 0x1 ;  /* 0x00005c0003e4ba11 */ /* 0x040fe400078208ff */
[C-C-:B------:R-:W-:Y:S02]  /*b850*/  @!P4 LEA.HI.X R237, R3.reuse, c[0x0][0x174], R2.reuse, 0x1, P6 ;  /* 0x00005d0003edca11 */ /* 0x140fe400030f0c02 */
[C-C-:B------:R-:W-:Y:S01]  /*b860*/  @!P3 LEA.HI.X R229, R3.reuse, c[0x0][0x174], R2.reuse, 0x1, P1 ;  /* 0x00005d0003e5ba11 */ /* 0x140fe200008f0c02 */
[----:B------:R-:W-:Y:S01]  /*b870*/  @P3 STS.128 [R210+0x14000], RZ ;  /* 0x014000ffd2003388 */ /* 0x000fe20000000c00 */
[C---:B------:R-:W-:Y:S04]  /*b880*/  @!P2 LEA R226, P0, R3.reuse, c[0x0][0x170], 0x1 ;  /* 0x00005c0003e2aa11 */ /* 0x040fe800078008ff */
[----:B------:R-:W-:Y:S01]  /*b890*/  @!P2 LEA.HI.X R227, R3, c[0x0][0x174], R2, 0x1, P0 ;  /* 0x00005d0003e3aa11 */ /* 0x000fe200000f0c02 */
[----:B------:R-:W-:Y:S01]  /*b8a0*/  @!PT LDS RZ, [RZ] ;  /* 0x00000000fffff984 */ /* 0x000fe20000000800 */
[----:B------:R-:W-:Y:S01]  /*b8b0*/  @!PT LDS RZ, [RZ] ;  /* 0x00000000fffff984 */ /* 0x000fe20000000800 */
[----:B------:R-:W-:Y:S01]  /*b8c0*/  @!PT LDS RZ, [RZ] ;  /* 0x00000000fffff984 */ /* 0x000fe20000000800 */
[----:B------:R2:W-:Y:S06]  /*b8d0*/  @!P3 LDGSTS.E.BYPASS.LTC128B.128 [R210+0x14000], [R232.64+0x80] ;  /* 0x14000080e8d2bfae */ /* 0x0005ec000b901d4c */
[----:B------:R-:W-:Y:S06]  /*b8e0*/  @P2 STS.128 [R210+0x16000], RZ ;  /* 0x016000ffd2002388 */ /* 0x000fec0000000c00 */
        /* <DEDUP_REMOVED lines=8> */
[----:B------:R4:W-:Y:S06]  /*b970*/  @!P4 LDGSTS.E.BYPASS.LTC128B.128 [R210+0x13000], [R236.64] ;  /* 0x13000000ecd2cfae */ /* 0x0009ec000b901d4c */
        /* <DEDUP_REMOVED lines=10> */
[----:B------:R-:W-:Y:S06]  /*ba20*/  LDSM.16.M88.4 R136, [R206] ;  /* 0x00000000ce88783b */ /* 0x000fec0000000200 */
[----:B------:R-:W1:Y:S06]  /*ba30*/  LDSM.16.M88.4 R140, [R205+0xc000] ;  /* 0x00c00000cd8c783b */ /* 0x000e6c0000000200 */
[----:B------:R-:W2:Y:S06]  /*ba40*/  LDSM.16.M88.4 R144, [R205+0xc800] ;  /* 0x00c80000cd90783b */ /* 0x000eac0000000200 */
[----:B------:R-:W2:Y:S06]  /*ba50*/  LDSM.16.M88.4 R148, [R205+0xd000] ;  /* 0x00d00000cd94783b */ /* 0x000eac0000000200 */
[----:B------:R-:W0:Y:S06]  /*ba60*/  LDGDEPBAR ;  /* 0x00000000000079af */ /* 0x000e2c0000000000 */
[----:B------:R-:W3:Y:S06]  /*ba70*/  LDSM.16.M88.4 R152, [R205+0xd800] ;  /* 0x00d80000cd98783b */ /* 0x000eec0000000200 */
[----:B------:R-:W-:Y:S06]  /*ba80*/  LDSM.16.M88.4 R156, [R204] ;  /* 0x00000000cc9c783b */ /* 0x000fec0000000200 */
[----:B------:R-:W3:Y:S01]  /*ba90*/  LDSM.16.M88.4 R160, [R203] ;  /* 0x00000000cba0783b */ /* 0x000ee20000000200 */
[C---:B-1----:R-:W-:Y:S05]  /*baa0*/  HMMA.16816.F32 R4, R136.reuse, R140, RZ ;  /* 0x0000008c8804723c */ /* 0x042fea00000018ff */
[----:B------:R-:W1:Y:S03]  /*bab0*/  LDSM.16.M88.4 R164, [R195] ;  /* 0x00000000c3a4783b */ /* 0x000e660000000200 */
[C---:B------:R-:W-:Y:S03]  /*bac0*/  HMMA.16816.F32 R8, R136.reuse, R142, RZ ;  /* 0x0000008e8808723c */ /* 0x040fe600000018ff */
[----:B------:R-:W1:Y:S06]  /*bad0*/  LDSM.16.M88.4 R168, [R194] ;  /* 0x00000000c2a8783b */ /* 0x000e6c0000000200 */
[----:B------:R-:W1:Y:S01]  /*bae0*/  LDSM.16.M88.4 R172, [R193] ;  /* 0x00000000c1ac783b */ /* 0x000e620000000200 */
[C---:B--2---:R-:W-:Y:S05]  /*baf0*/  HMMA.16816.F32 R12, R136.reuse, R144, RZ ;  /* 0x00000090880c723c */ /* 0x044fea00000018ff */
[----:B------:R-:W-:Y:S03]  /*bb00*/  LDSM.16.M88.4 R176, [R202] ;  /* 0x00000000cab0783b */ /* 0x000fe60000000200 */
[C---:B------:R-:W-:Y:S03]  /*bb10*/  HMMA.16816.F32 R16, R136.reuse, R146, RZ ;  /* 0x000000928810723c */ /* 0x040fe600000018ff */
[----:B------:R-:W2:Y:S05]  /*bb20*/  LDSM.16.M88.4 R180, [R199+0xc000] ;  /* 0x00c00000c7b4783b */ /* 0x000eaa0000000200 */
[C---:B------:R-:W-:Y:S01]  /*bb30*/  HMMA.16816.F32 R20, R136.reuse, R148, RZ ;  /* 0x000000948814723c */ /* 0x040fe200000018ff */
[----:B------:R-:W-:Y:S06]  /*bb40*/  LDSM.16.M88.4 R140, [R199+0xd000] ;  /* 0x00d00000c78c783b */ /* 0x000fec0000000200 */
[----:B------:R-:W-:Y:S01]  /*bb50*/  LDSM.16.M88.4 R144, [R199+0xd800] ;  /* 0x00d80000c790783b */ /* 0x000fe20000000200 */
[C---:B------:R-:W-:Y:S05]  /*bb60*/  HMMA.16816.F32 R24, R136.reuse, R150, RZ ;  /* 0x000000968818723c */ /* 0x040fea00000018ff */
[----:B------:R-:W-:Y:S03]  /*bb70*/  LDSM.16.M88.4 R148, [R201] ;  /* 0x00000000c994783b */ /* 0x000fe60000000200 */
[C---:B---3--:R-:W-:Y:S08]  /*bb80*/  HMMA.16816.F32 R28, R136.reuse, R152, RZ ;  /* 0x00000098881c723c */ /* 0x048ff000000018ff */
[----:B------:R-:W-:Y:S01]  /*bb90*/  HMMA.16816.F32 R32, R136, R154, RZ ;  /* 0x0000009a8820723c */ /* 0x000fe200000018ff */
[----:B------:R-:W3:Y:S06]  /*bba0*/  LDSM.16.M88.4 R136, [R199+0xc800] ;  /* 0x00c80000c788783b */ /* 0x000eec0000000200 */
[----:B------:R-:W2:Y:S01]  /*bbb0*/  LDSM.16.M88.4 R152, [R192] ;  /* 0x00000000c098783b */ /* 0x000ea20000000200 */
[C---:B------:R-:W-:Y:S08]  /*bbc0*/  HMMA.16816.F32 R4, R156.reuse, R160, R4 ;  /* 0x000000a09c04723c */ /* 0x040ff00000001804 */
[C---:B------:R-:W-:Y:S01]  /*bbd0*/  HMMA.16816.F32 R8, R156.reuse, R162, R8 ;  /* 0x000000a29c08723c */ /* 0x040fe20000001808 */
[----:B------:R-:W-:Y:S07]  /*bbe0*/  LDSM.16.M88.4 R160, [R192+0x1000] ;  /* 0x00100000c0a0783b */ /* 0x000fee0000000200 */
[C---:B-1----:R-:W-:Y:S08]  /*bbf0*/  HMMA.16816.F32 R12, R156.reuse, R164, R12 ;  /* 0x000000a49c0c723c */ /* 0x042ff0000000180c */
[C---:B------:R-:W-:Y:S01]  /*bc00*/  HMMA.16816.F32 R16, R156.reuse, R166, R16 ;  /* 0x000000a69c10723c */ /* 0x040fe20000001810 */
[----:B------:R-:W-:Y:S07]  /*bc10*/  LDSM.16.M88.4 R164, [R192+0x1800] ;  /* 0x00180000c0a4783b */ /* 0x000fee0000000200 */
[C---:B------:R-:W-:Y:S08]  /*bc20*/  HMMA.16816.F32 R20, R156.reuse, R168, R20 ;  /* 0x000000a89c14723c */ /* 0x040ff00000001814 */
[C---:B------:R-:W-:Y:S01]  /*bc30*/  HMMA.16816.F32 R24, R156.reuse, R170, R24 ;  /* 0x000000aa9c18723c */ /* 0x040fe20000001818 */
[----:B------:R-:W-:Y:S07]  /*bc40*/  LDSM.16.M88.4 R168, [R206+0x4000] ;  /* 0x00400000cea8783b */ /* 0x000fee0000000200 */
[C---:B------:R-:W-:Y:S08]  /*bc50*/  HMMA.16816.F32 R28, R156.reuse, R172, R28 ;  /* 0x000000ac9c1c723c */ /* 0x040ff0000000181c */
[----:B------:R-:W-:Y:S01]  /*bc60*/  HMMA.16816.F32 R32, R156, R174, R32 ;  /* 0x000000ae9c20723c */ /* 0x000fe20000001820 */
[----:B------:R-:W1:Y:S06]  /*bc70*/  LDSM.16.M88.4 R156, [R192+0x800] ;  /* 0x00080000c09c783b */ /* 0x000e6c0000000200 */
[----:B------:R-:W1:Y:S01]  /*bc80*/  LDSM.16.M88.4 R172, [R205+0xe000] ;  /* 0x00e00000cdac783b */ /* 0x000e620000000200 */
[C---:B--2---:R-:W-:Y:S08]  /*bc90*/  HMMA.16816.F32 R4, R176.reuse, R180, R4 ;  /* 0x000000b4b004723c */ /* 0x044ff00000001804 */
[C---:B------:R-:W-:Y:S01]  /*bca0*/  HMMA.16816.F32 R8, R176.reuse, R182, R8 ;  /* 0x000000b6b008723c */ /* 0x040fe20000001808 */
[----:B------:R-:W-:Y:S07]  /*bcb0*/  LDSM.16.M88.4 R180, [R191] ;  /* 0x00000000bfb4783b */ /* 0x000fee0000000200 */
[C---:B---3--:R-:W-:Y:S08]  /*bcc0*/  HMMA.16816.F32 R12, R176.reuse, R136, R12 ;  /* 0x00000088b00c723c */ /* 0x048ff0000000180c */
[C---:B------:R-:W-:Y:S01]  /*bcd0*/  HMMA.16816.F32 R16, R176.reuse, R138, R16 ;  /* 0x0000008ab010723c */ /* 0x040fe20000001810 */
[----:B------:R-:W2:Y:S07]  /*bce0*/  LDSM.16.M88.4 R136, [R205+0xe800] ;  /* 0x00e80000cd88783b */ /* 0x000eae0000000200 */
[C---:B------:R-:W-:Y:S08]  /*bcf0*/  HMMA.16816.F32 R20, R176.reuse, R140, R20 ;  /* 0x0000008cb014723c */ /* 0x040ff00000001814 */
[C---:B------:R-:W-:Y:S01]  /*bd00*/  HMMA.16816.F32 R24, R176.reuse, R142, R24 ;  /* 0x0000008eb018723c */ /* 0x040fe20000001818 */
[----:B------:R-:W3:Y:S07]  /*bd10*/  LDSM.16.M88.4 R140, [R205+0xf000] ;  /* 0x00f00000cd8c783b */ /* 0x000eee0000000200 */
[C---:B------:R-:W-:Y:S08]  /*bd20*/  HMMA.16816.F32 R28, R176.reuse, R144, R28 ;  /* 0x00000090b01c723c */ /* 0x040ff0000000181c */
[----:B------:R-:W-:Y:S01]  /*bd30*/  HMMA.16816.F32 R32, R176, R146, R32 ;  /* 0x00000092b020723c */ /* 0x000fe20000001820 */
[----:B------:R-:W2:Y:S06]  /*bd40*/  LDSM.16.M88.4 R144, [R205+0xf800] ;  /* 0x00f80000cd90783b */ /* 0x000eac0000000200 */
[----:B------:R-:W2:Y:S01]  /*bd50*/  LDSM.16.M88.4 R176, [R204+0x4000] ;  /* 0x00400000ccb0783b */ /* 0x000ea20000000200 */
[C---:B------:R-:W-:Y:S08]  /*bd60*/  HMMA.16816.F32 R4, R148.reuse, R152, R4 ;  /* 0x000000989404723c */ /* 0x040ff00000001804 */
[C---:B------:R-:W-:Y:S01]  /*bd70*/  HMMA.16816.F32 R8, R148.reuse, R154, R8 ;  /* 0x0000009a9408723c */ /* 0x040fe20000001808 */
[----:B------:R-:W-:Y:S07]  /*bd80*/  LDSM.16.M88.4 R152, [R189] ;  /* 0x00000000bd98783b */ /* 0x000fee0000000200 */
[C---:B-1----:R-:W-:Y:S08]  /*bd90*/  HMMA.16816.F32 R12, R148.reuse, R156, R12 ;  /* 0x0000009c940c723c */ /* 0x042ff0000000180c */
[C---:B------:R-:W-:Y:S01]  /*bda0*/  HMMA.16816.F32 R16, R148.reuse, R158, R16 ;  /* 0x0000009e9410723c */ /* 0x040fe20000001810 */
[----:B------:R-:W-:Y:S07]  /*bdb0*/  LDSM.16.M88.4 R156, [R188] ;  /* 0x00000000bc9c783b */ /* 0x000fee0000000200 */
[C---:B------:R-:W-:Y:S08]  /*bdc0*/  HMMA.16816.F32 R20, R148.reuse, R160, R20 ;  /* 0x000000a09414723c */ /* 0x040ff00000001814 */
[C---:B------:R-:W-:Y:S01]  /*bdd0*/  HMMA.16816.F32 R24, R148.reuse, R162, R24 ;  /* 0x000000a29418723c */ /* 0x040fe20000001818 */
[----:B------:R-:W-:Y:S07]  /*bde0*/  LDSM.16.M88.4 R160, [R202+0x4000] ;  /* 0x00400000caa0783b */ /* 0x000fee0000000200 */
[C---:B------:R-:W-:Y:S08]  /*bdf0*/  HMMA.16816.F32 R28, R148.reuse, R164, R28 ;  /* 0x000000a4941c723c */ /* 0x040ff0000000181c */
[----:B------:R-:W-:Y:S01]  /*be00*/  HMMA.16816.F32 R32, R148, R166, R32 ;  /* 0x000000a69420723c */ /* 0x000fe20000001820 */
[----:B------:R-:W1:Y:S06]  /*be10*/  LDSM.16.M88.4 R148, [R190] ;  /* 0x00000000be94783b */ /* 0x000e6c0000000200 */
[----:B------:R-:W1:Y:S01]  /*be20*/  LDSM.16.M88.4 R164, [R199+0xe000] ;  /* 0x00e00000c7a4783b */ /* 0x000e620000000200 */
[C---:B------:R-:W-:Y:S08]  /*be30*/  HMMA.16816.F32 R4, R168.reuse, R172, R4 ;  /* 0x000000aca804723c */ /* 0x040ff00000001804 */
[C---:B------:R-:W-:Y:S01]  /*be40*/  HMMA.16816.F32 R8, R168.reuse, R174, R8 ;  /* 0x000000aea808723c */ /* 0x040fe20000001808 */
[----:B------:R-:W-:Y:S07]  /*be50*/  LDSM.16.M88.4 R172, [R192+0x2000] ;  /* 0x00200000c0ac783b */ /* 0x000fee0000000200 */
[C---:B--2---:R-:W-:Y:S08]  /*be60*/  HMMA.16816.F32 R12, R168.reuse, R136, R12 ;  /* 0x00000088a80c723c */ /* 0x044ff0000000180c */
[C---:B------:R-:W-:Y:S01]  /*be70*/  HMMA.16816.F32 R16, R168.reuse, R138, R16 ;  /* 0x0000008aa810723c */ /* 0x040fe20000001810 */
[----:B------:R-:W2:Y:S07]  /*be80*/  LDSM.16.M88.4 R136, [R199+0xe800] ;  /* 0x00e80000c788783b */ /* 0x000eae0000000200 */
[C---:B---3--:R-:W-:Y:S08]  /*be90*/  HMMA.16816.F32 R20, R168.reuse, R140, R20 ;  /* 0x0000008ca814723c */ /* 0x048ff00000001814 */
        /* <DEDUP_REMOVED lines=15> */
[C---:B------:R-:W-:Y:S08]  /*bf90*/  HMMA.16816.F32 R28, R176.reuse, R156, R28 ;  /* 0x0000009cb01c723c */ /* 0x040ff0000000181c */
[----:B------:R-:W-:Y:S01]  /*bfa0*/  HMMA.16816.F32 R32, R176, R158, R32 ;  /* 0x0000009eb020723c */ /* 0x000fe20000001820 */
[----:B------:R-:W1:Y:S06]  /*bfb0*/  LDSM.16.M88.4 R156, [R192+0x3800] ;  /* 0x00380000c09c783b */ /* 0x000e6c0000000200 */
[----:B------:R-:W1:Y:S01]  /*bfc0*/  LDSM.16.M88.4 R176, [R206+0x8000] ;  /* 0x00800000ceb0783b */ /* 0x000e620000000200 */
[C---:B------:R-:W-:Y:S08]  /*bfd0*/  HMMA.16816.F32 R4, R160.reuse, R164, R4 ;  /* 0x000000a4a004723c */ /* 0x040ff00000001804 */
[C---:B------:R-:W-:Y:S01]  /*bfe0*/  HMMA.16816.F32 R8, R160.reuse, R166, R8 ;  /* 0x000000a6a008723c */ /* 0x040fe20000001808 */
[----:B------:R-:W-:Y:S07]  /*bff0*/  LDSM.16.M88.4 R164, [R187] ;  /* 0x00000000bba4783b */ /* 0x000fee0000000200 */
        /* <DEDUP_REMOVED lines=15> */
[----:B------:R-:W1:Y:S07]  /*c0f0*/  LDSM.16.M88.4 R148, [R186] ;  /* 0x00000000ba94783b */ /* 0x000e6e0000000200 */
[C---:B------:R-:W-:Y:S08]  /*c100*/  HMMA.16816.F32 R20, R168.reuse, R152, R20 ;  /* 0x00000098a814723c */ /* 0x040ff00000001814 */
[C---:B------:R-:W-:Y:S01]  /*c110*/  HMMA.16816.F32 R24, R168.reuse, R154, R24 ;  /* 0x0000009aa818723c */ /* 0x040fe20000001818 */
[----:B------:R-:W1:Y:S07]  /*c120*/  LDSM.16.M88.4 R152, [R185] ;  /* 0x00000000b998783b */ /* 0x000e6e0000000200 */
        /* <DEDUP_REMOVED lines=18> */
[C---:B------:R-:W-:Y:S08]  /*c250*/  HMMA.16816.F32 R8, R160.reuse, R166, R8 ;  /* 0x000000a6a008723c */ /* 0x040ff00000001808 */
[C---:B-1----:R-:W-:Y:S08]  /*c260*/  HMMA.16816.F32 R12, R160.reuse, R148, R12 ;  /* 0x00000094a00c723c */ /* 0x042ff0000000180c */
[C---:B------:R-:W-:Y:S08]  /*c270*/  HMMA.16816.F32 R16, R160.reuse, R150, R16 ;  /* 0x00000096a010723c */ /* 0x040ff00000001810 */
[C---:B------:R-:W-:Y:S08]  /*c280*/  HMMA.16816.F32 R20, R160.reuse, R152, R20 ;  /* 0x00000098a014723c */ /* 0x040ff00000001814 */
[C---:B------:R-:W-:Y:S08]  /*c290*/  HMMA.16816.F32 R24, R160.reuse, R154, R24 ;  /* 0x0000009aa018723c */ /* 0x040ff00000001818 */
[C---:B------:R-:W-:Y:S08]  /*c2a0*/  HMMA.16816.F32 R28, R160.reuse, R156, R28 ;  /* 0x0000009ca01c723c */ /* 0x040ff0000000181c */
[----:B------:R-:W-:Y:S08]  /*c2b0*/  HMMA.16816.F32 R32, R160, R158, R32 ;  /* 0x0000009ea020723c */ /* 0x000ff00000001820 */
[C---:B------:R-:W-:Y:S08]  /*c2c0*/  HMMA.16816.F32 R4, R168.reuse, R172, R4 ;  /* 0x000000aca804723c */ /* 0x040ff00000001804 */
[C---:B------:R-:W-:Y:S08]  /*c2d0*/  HMMA.16816.F32 R8, R168.reuse, R174, R8 ;  /* 0x000000aea808723c */ /* 0x040ff00000001808 */
[C---:B--2---:R-:W-:Y:S08]  /*c2e0*/  HMMA.16816.F32 R12, R168.reuse, R136, R12 ;  /* 0x00000088a80c723c */ /* 0x044ff0000000180c */
[C---:B------:R-:W-:Y:S01]  /*c2f0*/  HMMA.16816.F32 R16, R168.reuse, R138, R16 ;  /* 0x0000008aa810723c */ /* 0x040fe20000001810 */
[----:B------:R-:W1:Y:S07]  /*c300*/  LDSM.16.M88.4 R136, [R192+0x4800] ;  /* 0x00480000c088783b */ /* 0x000e6e0000000200 */
[C---:B---3--:R-:W-:Y:S08]  /*c310*/  HMMA.16816.F32 R20, R168.reuse, R140, R20 ;  /* 0x0000008ca814723c */ /* 0x048ff00000001814 */
[C---:B------:R-:W-:Y:S01]  /*c320*/  HMMA.16816.F32 R24, R168.reuse, R142, R24 ;  /* 0x0000008ea818723c */ /* 0x040fe20000001818 */
[----:B------:R-:W2:Y:S07]  /*c330*/  LDSM.16.M88.4 R140, [R192+0x5000] ;  /* 0x00500000c08c783b */ /* 0x000eae0000000200 */
[C---:B------:R-:W-:Y:S08]  /*c340*/  HMMA.16816.F32 R28, R168.reuse, R144, R28 ;  /* 0x00000090a81c723c */ /* 0x040ff0000000181c */
        /* <DEDUP_REMOVED lines=8> */
[C---:B--2---:R-:W-:Y:S04]  /*c3d0*/  HMMA.16816.F32 R20, R176.reuse, R140, R20 ;  /* 0x0000008cb014723c */ /* 0x044fe80000001814 */
[----:B------:R-:W2:Y:S01]  /*c3e0*/  MUFU.TANH R252, R252 ;  /* 0x000000fc00fc7308 */ /* 0x000ea20000002400 */
[----:B------:R-:W-:Y:S01]  /*c3f0*/  BAR.SYNC.DEFER_BLOCKING 0x0 ;  /* 0x0000000000007b1d */ /* 0x000fe20000010000 */
[----:B------:R-:W-:Y:S02]  /*c400*/  FMUL.FTZ R250, R5, c[0x0][0x2ec] ;  /* 0x0000bb0005fa7a20 */ /* 0x000fe40000410000 */
[C---:B------:R-:W-:Y:S04]  /*c410*/  HMMA.16816.F32 R24, R176.reuse, R142, R24 ;  /* 0x0000008eb018723c */ /* 0x040fe80000001818 */
[----:B------:R-:W-:Y:S02]  /*c420*/  FMUL.FTZ R249, R6, c[0x0][0x2ec] ;  /* 0x0000bb0006f97a20 */ /* 0x000fe40000410000 */
[----:B------:R-:W3:Y:S01]  /*c430*/  MUFU.TANH R250, R250 ;  /* 0x000000fa00fa7308 */ /* 0x000ee20000002400 */
[----:B------:R-:W-:Y:S02]  /*c440*/  FMUL.FTZ R247, R7, c[0x0][0x2ec] ;  /* 0x0000bb0007f77a20 */ /* 0x000fe40000410000 */
[----:B------:R-:W-:Y:S03]  /*c450*/  FMUL.FTZ R248, R8, c[0x0][0x2ec] ;  /* 0x0000bb0008f87a20 */ /* 0x000fe60000410000 */
[----:B------:R-:W-:Y:S02]  /*c460*/  FMUL.FTZ R251, R11, c[0x0][0x2ec] ;  /* 0x0000bb000bfb7a20 */ /* 0x000fe40000410000 */
[----:B------:R-:W-:Y:S02]  /*c470*/  FMUL.FTZ R246, R12, c[0x0][0x2ec] ;  /* 0x0000bb000cf67a20 */ /* 0x000fe40000410000 */
[----:B------:R-:W2:Y:S01]  /*c480*/  MUFU.TANH R249, R249 ;  /* 0x000000f900f97308 */ /* 0x000ea20000002400 */
[----:B------:R-:W-:Y:S02]  /*c490*/  FMUL.FTZ R244, R13, c[0x0][0x2ec] ;  /* 0x0000bb000df47a20 */ /* 0x000fe40000410000 */
[----:B------:R-:W-:Y:S02]  /*c4a0*/  FMUL.FTZ R245, R14, c[0x0][0x2ec] ;  /* 0x0000bb000ef57a20 */ /* 0x000fe40000410000 */
[----:B------:R-:W-:Y:S02]  /*c4b0*/  FMUL.FTZ R243, R15, c[0x0][0x2ec] ;  /* 0x0000bb000ff37a20 */ /* 0x000fe40000410000 */
[----:B------:R-:W-:Y:S01]  /*c4c0*/  FMUL.FTZ R242, R16, c[0x0][0x2ec] ;  /* 0x0000bb0010f27a20 */ /* 0x000fe20000410000 */
[C---:B-1----:R-:W-:Y:S02]  /*c4d0*/  HMMA.16816.F32 R28, R176.reuse, R136, R28 ;  /* 0x00000088b01c723c */ /* 0x042fe4000000181c */
[----:B------:R-:W1:Y:S01]  /*c4e0*/  MUFU.TANH R247, R247 ;  /* 0x000000f700f77308 */ /* 0x000e620000002400 */
[----:B------:R-:W-:Y:S02]  /*c4f0*/  FMUL.FTZ R240, R17, c[0x0][0x2ec] ;  /* 0x0000bb0011f07a20 */ /* 0x000fe40000410000 */
[----:B------:R-:W-:Y:S02]  /*c500*/  FMUL.FTZ R241, R18, c[0x0][0x2ec] ;  /* 0x0000bb0012f17a20 */ /* 0x000fe40000410000 */
[----:B------:R-:W-:Y:S01]  /*c510*/  FMUL.FTZ R239, R19, c[0x0][0x2ec] ;  /* 0x0000bb0013ef7a20 */ /* 0x000fe20000410000 */
[----:B------:R-:W-:Y:S04]  /*c520*/  HMMA.16816.F32 R32, R176, R138, R32 ;  /* 0x0000008ab020723c */ /* 0x000fe80000001820 */
[----:B------:R-:W1:Y:S01]  /*c530*/  MUFU.TANH R248, R248 ;  /* 0x000000f800f87308 */ /* 0x000e620000002400 */
[----:B------:R-:W-:Y:S02]  /*c540*/  FMUL.FTZ R238, R20, c[0x0][0x2ec] ;  /* 0x0000bb0014ee7a20 */ /* 0x000fe40000410000 */
[----:B----4-:R-:W-:Y:S02]  /*c550*/  FMUL.FTZ R236, R21, c[0x0][0x2ec] ;  /* 0x0000bb0015ec7a20 */ /* 0x010fe40000410000 */
[----:B------:R-:W-:Y:S03]  /*c560*/  FMUL.FTZ R237, R22, c[0x0][0x2ec] ;  /* 0x0000bb0016ed7a20 */ /* 0x000fe60000410000 */
[----:B------:R-:W-:Y:S02]  /*c570*/  FMUL.FTZ R235, R23, c[0x0][0x2ec] ;  /* 0x0000bb0017eb7a20 */ /* 0x000fe40000410000 */
[----:B------:R-:W4:Y:S01]  /*c580*/  MUFU.TANH R251, R251 ;  /* 0x000000fb00fb7308 */ /* 0x000f220000002400 */
[----:B------:R-:W-:Y:S02]  /*c590*/  FMUL.FTZ R234, R24, c[0x0][0x2ec] ;  /* 0x0000bb0018ea7a20 */ /* 0x000fe40000410000 */
[----:B------:R-:W-:Y:S02]  /*c5a0*/  FMUL.FTZ R232, R25, c[0x0][0x2ec] ;  /* 0x0000bb0019e87a20 */ /* 0x000fe40000410000 */
[----:B------:R-:W-:Y:S02]  /*c5b0*/  FMUL.FTZ R233, R26, c[0x0][0x2ec] ;  /* 0x0000bb001ae97a20 */ /* 0x000fe40000410000 */
[----:B------:R-:W-:Y:S02]  /*c5c0*/  FMUL.FTZ R231, R27, c[0x0][0x2ec] ;  /* 0x0000bb001be77a20 */ /* 0x000fe40000410000 */
[----:B-----5:R-:W-:Y:S01]  /*c5d0*/  FMUL.FTZ R228, R28, c[0x0][0x2ec] ;  /* 0x0000bb001ce47a20 */ /* 0x020fe20000410000 */
        /* <DEDUP_REMOVED lines=10> */
[----:B------:R-:W-:Y:S03]  /*c680*/  FMUL.FTZ R35, R35, c[0x0][0x2ec] ;  /* 0x0000bb0023237a20 */ /* 0x000fe60000410000 */
        /* <DEDUP_REMOVED lines=25> */
.L_x_149:
[----:B-1----:R-:W-:Y:S01]  /*c820*/  FMNMX.FTZ R11, R252, R135, !PT ;  /* 0x00000087fc0b7209 */ /* 0x002fe20007810000 */
        /* <DEDUP_REMOVED lines=265> */
[----:B------:R-:W-:Y:S02]  /*d8c0*/  FFMA.FTZ R171, R0, R221, R171 ;  /* 0x000000dd00ab7223 */ /* 0x000fe400000100ab */
        /* <DEDUP_REMOVED lines=135> */
[----:B------:R-:W-:Y:S01]  /*e140*/  FADD.FTZ R229, R229, R0 ;  /* 0x00000000e5e57221 */ /* 0x000fe20000010000 */
[----:B------:R-:W-:Y:S03]  /*e150*/  MOV R0, R3 ;  /* 0x0000000300007202 */ /* 0x000fe60000000f00 */
[----:B------:R-:W-:Y:S04]  /*e160*/  FADD.FTZ R229, R230, R229 ;  /* 0x000000e5e6e57221 */ /* 0x000fe80000010000 */
[----:B------:R-:W-:Y:S04]  /*e170*/  FADD.FTZ R134, R134, R229 ;  /* 0x000000e586867221 */ /* 0x000fe80000010000 */
[----:B------:R-:W-:Y:S01]  /*e180*/  FADD.FTZ R221, R133, R134 ;  /* 0x0000008685dd7221 */ /* 0x000fe20000010000 */
[----:B------:R-:W-:-:S05]  /*e190*/  @P5 BRA `(.L_x_148) ;  /* 0xffffd54000005947 */ /* 0x000fca000383ffff */
.L_x_147:
        /* <DEDUP_REMOVED lines=264> */
[----:B-1----:R-:W-:-:S02]  /*f220*/  CS2R R72, SRZ ;  /* 0x0000000000487805 */ /* 0x002fc4000001ff00 */
[----:B------:R-:W-:Y:S01]  /*f230*/  @!P3 SHF.R.S32.HI R73, RZ, 0x1f, R67 ;  /* 0x0000001fff49b819 */ /* 0x000fe20000011443 */
[----:B------:R1:W-:Y:S01]  /*f240*/  STS [R19+0x8400], R86 ;  /* 0x0084005613007388 */ /* 0x0003e20000000800 */
[----:B---3--:R-:W-:Y:S02]  /*f250*/  @!P1 MOV R9, c[0x0][0x214] ;  /* 0x0000850000099a02 */ /* 0x008fe40000000f00 */
[----:B------:R-:W-:Y:S01]  /*f260*/  @!P3 MOV R72, R67 ;  /* 0x000000430048b202 */ /* 0x000fe20000000f00 */
[----:B------:R1:W-:Y:S01]  /*f270*/  STS [R23+0x8000], R88 ;  /* 0x0080005817007388 */ /* 0x0003e20000000800 */
[----:B------:R-:W-:Y:S01]  /*f280*/  @!P1 SEL R63, R9, c[0x0][0x234], !P2 ;  /* 0x00008d00093f9a07 */ /* 0x000fe20005000000 */
[----:B--2---:R-:W-:Y:S02]  /*f290*/  @P5 FMUL.FTZ R67, R8, 0.69314718246459960938 ;  /* 0x3f31721808435820 */ /* 0x004fe40000410000 */
[----:B------:R1:W-:Y:S01]  /*f2a0*/  STS [R23+0x8400], R90 ;  /* 0x0084005a17007388 */ /* 0x0003e20000000800 */
[----:B----4-:R-:W-:-:S02]  /*f2b0*/  @P4 FMUL.FTZ R8, R7, 0.69314718246459960938 ;  /* 0x3f31721807084820 */ /* 0x010fc40000410000 */
[----:B------:R-:W-:Y:S01]  /*f2c0*/  @!P1 IMAD R65, R63, c[0x0][0x1c0], RZ ;  /* 0x000070003f419a24 */ /* 0x000fe200078e02ff */
[----:B------:R1:W-:Y:S01]  /*f2d0*/  STS [R21+0x8000], R92 ;  /* 0x0080005c15007388 */ /* 0x0003e20000000800 */
[----:B------:R-:W-:Y:S02]  /*f2e0*/  @P5 FFMA.FTZ R0, R132, c[0x0][0x238], R67 ;  /* 0x00008e0084005a23 */ /* 0x000fe40000010043 */
[----:B------:R-:W-:Y:S01]  /*f2f0*/  IMAD R65, R2, R65, RZ ;  /* 0x0000004102417224 */ /* 0x000fe200078e02ff */
[----:B------:R1:W-:Y:S04]  /*f300*/  STS [R21+0x8400], R94 ;  /* 0x0084005e15007388 */ /* 0x0003e80000000800 */
[----:B------:R1:W-:Y:S01]  /*f310*/  STS [R25+0x8000], R96 ;  /* 0x0080006019007388 */ /* 0x0003e20000000800 */
[----:B------:R-:W-:-:S03]  /*f320*/  SEL R65, R65, RZ, P3 ;  /* 0x000000ff41417207 */ /* 0x000fc60001800000 */
[----:B------:R1:W-:Y:S04]  /*f330*/  STS [R25+0x8400], R98 ;  /* 0x0084006219007388 */ /* 0x0003e80000000800 */
[----:B------:R-:W-:Y:S06]  /*f340*/  BAR.SYNC.DEFER_BLOCKING 0x0 ;  /* 0x0000000000007b1d */ /* 0x000fec0000010000 */
[----:B------:R-:W2:Y:S04]  /*f350*/  S2R R4, SR_TID.X ;  /* 0x0000000000047919 */ /* 0x000ea80000002100 */
[----:B------:R-:W3:Y:S04]  /*f360*/  S2R R60, SR_CTAID.X ;  /* 0x00000000003c7919 */ /* 0x000ee80000002500 */
[----:B------:R-:W4:Y:S04]  /*f370*/  S2R R62, SR_CTAID.Z ;  /* 0x00000000003e7919 */ /* 0x000f280000002700 */
[----:B------:R1:W1:Y:S04]  /*f380*/  LDS.128 R52, [R210] ;  /* 0x00000000d2347984 */ /* 0x0002680000000c00 */
[----:B------:R1:W1:Y:S01]  /*f390*/  LDS.128 R48, [R210+0x1000] ;  /* 0x00100000d2307984 */ /* 0x0002620000000c00 */
[----:B--2---:R-:W-:-:S03]  /*f3a0*/  SHF.R.S32.HI R61, RZ, 0x1f, R4 ;  /* 0x0000001fff3d7819 */ /* 0x004fc60000011404 */
[----:B------:R2:W1:Y:S01]  /*f3b0*/  LDS.128 R44, [R210+0x2000] ;  /* 0x00200000d22c7984 */ /* 0x0004620000000c00 */
[----:B------:R-:W-:-:S03]  /*f3c0*/  LEA.HI R9, R61, R4, RZ, 0x5 ;  /* 0x000000043d097211 */ /* 0x000fc600078f28ff */
[----:B------:R2:W1:Y:S01]  /*f3d0*/  LDS.128 R40, [R210+0x3000] ;  /* 0x00300000d2287984 */ /* 0x0004620000000c00 */
[----:B------:R-:W-:Y:S01]  /*f3e0*/  LOP3.LUT R69, R9, 0xffffffe0, RZ, 0xc0, !PT ;  /* 0xffffffe009457812 */ /* 0x000fe200078ec0ff */
[----:B----4-:R-:W-:Y:S02]  /*f3f0*/  IMAD R65, R62, R63, R65 ;  /* 0x0000003f3e417224 */ /* 0x010fe400078e0241 */
[----:B------:R2:W4:Y:S01]  /*f400*/  LDS.128 R36, [R210+0x4000] ;  /* 0x00400000d2247984 */ /* 0x0005220000000c00 */
        /* <DEDUP_REMOVED lines=23> */
[----:B------:R-:W-:Y:S01]  /*f580*/  IMAD R3, R60, -0x80, R213 ;  /* 0xffffff803c037824 */ /* 0x000fe200078e02d5 */
        /* <DEDUP_REMOVED lines=15> */
.L_x_152:
[----:B------:R-:W-:Y:S05]  /*f680*/  BSYNC B0 ;  /* 0x0000000000007941 */ /* 0x000fea0003800000 */
.L_x_151:
[----:B------:R-:W-:Y:S01]  /*f690*/  LEA.HI R5, R5, R6, RZ, 0x3 ;  /* 0x0000000605057211 */ /* 0x000fe200078f18ff */
[----:B------:R-:W-:Y:S01]  /*f6a0*/  IMAD R60, R60, -0x80, R213 ;  /* 0xffffff803c3c7824 */ /* 0x000fe200078e02d5 */
[----:B--2---:R-:W-:Y:S01]  /*f6b0*/  IADD3 R8, P0, R218, R11, RZ ;  /* 0x0000000bda087210 */ /* 0x004fe20007f1e0ff */
        /* <DEDUP_REMOVED lines=25> */
[----:B-1----:R1:W-:Y:S04]  /*f850*/  @!P3 STG.E.128 [R60.64], R52 ;  /* 0x000000343c00b986 */ /* 0x0023e8000c101d0c */
[----:B----4-:R1:W-:Y:S04]  /*f860*/  @!P2 STG.E.128 [R60.64+0x80], R36 ;  /* 0x000080243c00a986 */ /* 0x0103e8000c101d0c */
[----:B---3--:R1:W-:Y:S02]  /*f870*/  @!P1 STG.E.128 [R60.64+0x100], R20 ;  /* 0x000100143c009986 */ /* 0x0083e4000c101d0c */
.L_x_154:
[----:B------:R-:W-:Y:S05]  /*f880*/  BSYNC B0 ;  /* 0x0000000000007941 */ /* 0x000fea0003800000 */
.L_x_153:
[----:B------:R-:W-:Y:S01]  /*f890*/  IADD3 R0, R4, 0x20, RZ ;  /* 0x0000002004007810 */ /* 0x000fe20007ffe0ff */
[----:B------:R-:W-:Y:S03]  /*f8a0*/  BSSY B0, `(.L_x_155) ;  /* 0x0000013000007945 */ /* 0x000fe60003800000 */
[----:B------:R-:W-:-:S13]  /*f8b0*/  ISETP.GE.AND P0, PT, R0, R207, PT ;  /* 0x000000cf0000720c */ /* 0x000fda0003f06270 */
[----:B------:R-:W-:Y:S05]  /*f8c0*/  @P0 BRA `(.L_x_156) ;  /* 0x0000010000000947 */ /* 0x000fea0003800000 */
[----:B------:R-:W-:Y:S01]  /*f8d0*/  IADD3 R2, P0, R6, 0x20, RZ ;  /* 0x0000002006027810 */ /* 0x000fe20007f1e0ff */
[----:B-1-3--:R-:W-:Y:S01]  /*f8e0*/  IMAD.MOV.U32 R20, RZ, RZ, R8 ;  /* 0x000000ffff147224 */ /* 0x00afe200078e0008 */
        /* <DEDUP_REMOVED lines=14> */
.L_x_156:
[----:B------:R-:W-:Y:S05]  /*f9d0*/  BSYNC B0 ;  /* 0x0000000000007941 */ /* 0x000fea0003800000 */
.L_x_155:
        /* <DEDUP_REMOVED lines=20> */
.L_x_158:
[----:B------:R-:W-:Y:S05]  /*fb20*/  BSYNC B0 ;  /* 0x0000000000007941 */ /* 0x000fea0003800000 */
.L_x_157:
        /* <DEDUP_REMOVED lines=10> */
[----:B-1----:R-:W-:Y:S01]  /*fbd0*/  IMAD R3, R6, c[0x0][0x1e8], RZ ;  /* 0x00007a0006037a24 */ /* 0x002fe200078e02ff */
        /* <DEDUP_REMOVED lines=10> */
.L_x_117:
        /* <DEDUP_REMOVED lines=69> */
.L_x_160:
[----:B------:R-:W-:Y:S05]  /*100d0*/  BSYNC B0 ;  /* 0x0000000000007941 */ /* 0x000fea0003800000 */
.L_x_159:
        /* <DEDUP_REMOVED lines=20> */
.L_x_162:
[----:B------:R-:W-:Y:S05]  /*10220*/  BSYNC B0 ;  /* 0x0000000000007941 */ /* 0x000fea0003800000 */
.L_x_161:
        /* <DEDUP_REMOVED lines=20> */
.L_x_164:
[----:B------:R-:W-:Y:S05]  /*10370*/  BSYNC B0 ;  /* 0x0000000000007941 */ /* 0x000fea0003800000 */
.L_x_163:
        /* <DEDUP_REMOVED lines=19> */
.L_x_166:
[----:B------:R-:W-:Y:S05]  /*104b0*/  BSYNC B0 ;  /* 0x0000000000007941 */ /* 0x000fea0003800000 */
.L_x_165:
        /* <DEDUP_REMOVED lines=35> */
.L_x_167:
        /* <DEDUP_REMOVED lines=9> */
.L_x_685:


//--------------------- .text._ZN5flash16flash_fwd_kernelI23Flash_fwd_kernel_traitsILi192ELi128ELi64ELi8ELb0ELb0EN7cutlass6half_tE19Flash_kernel_traitsILi192ELi128ELi64ELi8ES3_EELb0ELb1ELb0ELb1ELb0ELb0ELb0ELb0EEEvNS_16Flash_fwd_paramsE --------------------------
	.section	.text._ZN5flash16flash_fwd_kernelI23Flash_fwd_kernel_traitsILi192ELi128ELi64ELi8ELb0ELb0EN7cutlass6half_tE19Flash_kernel_traitsILi192ELi128ELi64ELi8ES3_EELb0ELb1ELb0ELb1ELb0ELb0ELb0ELb0EEEvNS_16Flash_fwd_paramsE,"ax",@progbits
	.sectioninfo	@"SHI_REGISTERS=234"
	.align	128
        .global         _ZN5flash16flash_fwd_kernelI23Flash_fwd_kernel_traitsILi192ELi128ELi64ELi8ELb0ELb0EN7cutlass6half_tE19Flash_kernel_traitsILi192ELi128ELi64ELi8ES3_EELb0ELb1ELb0ELb1ELb0ELb0ELb0ELb0EEEvNS_16Flash_fwd_paramsE
        .type           _ZN5flash16flash_fwd_kernelI23Flash_fwd_kernel_traitsILi192ELi128ELi64ELi8ELb0ELb0EN7cutlass6half_tE19Flash_kernel_traitsILi192ELi128ELi64ELi8ES3_EELb0ELb1ELb0ELb1ELb0ELb0ELb0ELb0EEEvNS_16Flash_fwd_paramsE,@function
        .size           _ZN5flash16flash_fwd_kernelI23Flash_fwd_kernel_traitsILi192ELi128ELi64ELi8ELb0ELb0EN7cutlass6half_tE19Flash_kernel_traitsILi192ELi128ELi64ELi8ES3_EELb0ELb1ELb0ELb1ELb0ELb0ELb0ELb0EEEvNS_16Flash_fwd_paramsE,(.L_x_686 - _ZN5flash16flash_fwd_kernelI23Flash_fwd_kernel_traitsILi192ELi128ELi64ELi8ELb0ELb0EN7cutlass6half_tE19Flash_kernel_traitsILi192ELi128ELi64ELi8ES3_EELb0ELb1ELb0ELb1ELb0ELb0ELb0ELb0EEEvNS_16Flash_fwd_paramsE)
        .other          _ZN5flash16flash_fwd_kernelI23Flash_fwd_kernel_traitsILi192ELi128ELi64ELi8ELb0ELb0EN7cutlass6half_tE19Flash_kernel_traitsILi192ELi128ELi64ELi8ES3_EELb0ELb1ELb0ELb1ELb0ELb0ELb0ELb0EEEvNS_16Flash_fwd_paramsE,@"STO_CUDA_ENTRY STV_DEFAULT"
_ZN5flash16flash_fwd_kernelI23Flash_fwd_kernel_traitsILi192ELi128ELi64ELi8ELb0ELb0EN7cutlass6half_tE19Flash_kernel_traitsILi192ELi128ELi64ELi8ES3_EELb0ELb1ELb0ELb1ELb0ELb0ELb0ELb0EEEvNS_16Flash_fwd_paramsE:
.text._ZN5flash16flash_fwd_kernelI23Flash_fwd_kernel_traitsILi192ELi128ELi64ELi8ELb0ELb0EN7cutlass6half_tE19Flash_kernel_traitsILi192ELi128ELi64ELi8ES3_EELb0ELb1ELb0ELb1ELb0ELb0ELb0ELb0EEEvNS_16Flash_fwd_paramsE:
        /* <DEDUP_REMOVED lines=33> */
.L_x_168:
[----:B-1-34-:R-:W-:Y:S02]  /*0210*/  MOV R4, c[0x0][0x218] ;  /* 0x0000860000047a02 */ /* 0x01afe40000000f00 */
.L_x_169:
        /* <DEDUP_REMOVED lines=18> */
[----:B------:R-:W-:Y:S01]  /*0340*/  LEA.HI R4, R4, R5, RZ, 0x6 ;  /* 0x0000000504047211 */ /* 0x000fe200078f30ff */
[----:B------:R-:W1:Y:S01]  /*0350*/  S2R R6, SR_TID.X ;  /* 0x0000000000067919 */ /* 0x000e620000002100 */
[----:B------:R-:W-:Y:S02]  /*0360*/  SHF.R.S32.HI R3, RZ, 0x6, R3 ;  /* 0x00000006ff037819 */ /* 0x000fe40000011403 */
[----:B------:R-:W-:-:S04]  /*0370*/  SHF.R.S32.HI R4, RZ, 0x6, R4 ;  /* 0x00000006ff047819 */ /* 0x000fc80000011404 */
[----:B------:R-:W-:-:S04]  /*0380*/  IMNMX R134, R3, R4, PT ;  /* 0x0000000403867217 */ /* 0x000fc80003800200 */
[----:B------:R-:W-:-:S13]  /*0390*/  ISETP.GE.AND P0, PT, R134, 0x1, PT ;  /* 0x000000018600780c */ /* 0x000fda0003f06270 */
[----:B------:R-:W-:Y:S05]  /*03a0*/  @!P0 BRA `(.L_x_170) ;  /* 0x0000f6a000008947 */ /* 0x000fea0003800000 */
[----:B-1----:R-:W-:Y:S02]  /*03b0*/  ISETP.NE.AND P1, PT, R200, -0x1, PT ;  /* 0xffffffffc800780c */ /* 0x002fe40003f25270 */
[----:B------:R-:W-:Y:S02]  /*03c0*/  ISETP.NE.AND P0, PT, R13, -0x1, PT ;  /* 0xffffffff0d00780c */ /* 0x000fe40003f05270 */
[----:B------:R-:W-:-:S09]  /*03d0*/  SHF.R.S32.HI R15, RZ, 0x1f, R14 ;  /* 0x0000001fff0f7819 */ /* 0x000fd2000001140e */
        /* <DEDUP_REMOVED lines=22> */
.L_x_171:
        /* <DEDUP_REMOVED lines=15> */
[----:B------:R-:W-:-:S11]  /*0630*/  ISETP.GE.AND P1, PT, R3, RZ, PT ;  /* 0x000000ff0300720c */ /* 0x000fd60003f26270 */
[-C--:B------:R-:W-:Y:S02]  /*0640*/  @!P2 IADD3 R4, R4, -R5.reuse, RZ ;  /* 0x800000050404a210 */ /* 0x080fe40007ffe0ff */
[----:B------:R-:W-:Y:S02]  /*0650*/  @!P2 IADD3 R220, R220, 0x1, RZ ;  /* 0x00000001dcdca810 */ /* 0x000fe40007ffe0ff */
[----:B------:R-:W-:Y:S01]  /*0660*/  ISETP.GE.U32.AND P3, PT, R4, R5, PT ;  /* 0x000000050400720c */ /* 0x000fe20003f66070 */
[----:B------:R-:W-:Y:S01]  /*0670*/  @P0 IMAD.IADD R5, R2, 0x1, R13 ;  /* 0x0000000102050824 */ /* 0x000fe200078e020d */
[----:B------:R-:W-:-:S03]  /*0680*/  ISETP.NE.AND P2, PT, RZ, c[0x0][0x1c8], PT ;  /* 0x00007200ff007a0c */ /* 0x000fc60003f45270 */
[----:B------:R-:W-:-:S04]  /*0690*/  @P0 IMAD.WIDE.U32 R12, R5, c[0x0][0x1a0], RZ ;  /* 0x00006800050c0a25 */ /* 0x000fc800078e00ff */
[----:B------:R-:W-:Y:S01]  /*06a0*/  @P0 IMAD R5, R5, c[0x0][0x1a4], R13 ;  /* 0x0000690005050a24 */ /* 0x000fe200078e020d */
[----:B------:R-:W-:-:S03]  /*06b0*/  @P0 MOV R8, R12 ;  /* 0x0000000c00080202 */ /* 0x000fc60000000f00 */
        /* <DEDUP_REMOVED lines=15> */
.L_x_172:
[----:B------:R-:W-:Y:S01]  /*07b0*/  SHF.R.S32.HI R85, RZ, 0x1f, R6 ;  /* 0x0000001fff557819 */ /* 0x000fe20000011406 */
[----:B------:R-:W-:Y:S01]  /*07c0*/  IMAD.IADD R199, R206, 0x1, -R87 ;  /* 0x00000001cec77824 */ /* 0x000fe200078e0a57 */
[----:B------:R-:W-:Y:S01]  /*07d0*/  SHF.R.S32.HI R223, RZ, 0x1f, R220 ;  /* 0x0000001fffdf7819 */ /* 0x000fe200000114dc */
[----:B------:R-:W-:Y:S01]  /*07e0*/  BSSY B0, `(.L_x_173) ;  /* 0x0000069000007945 */ /* 0x000fe20003800000 */
[CC--:B------:R-:W-:Y:S02]  /*07f0*/  LEA.HI R17, R85.reuse, R6.reuse, RZ, 0x4 ;  /* 0x0000000655117211 */ /* 0x0c0fe400078f20ff */
[----:B------:R-:W-:Y:S01]  /*0800*/  LEA.HI R3, R85, R6, RZ, 0x3 ;  /* 0x0000000655037211 */ /* 0x000fe200078f18ff */
[C---:B------:R-:W-:Y:S01]  /*0810*/  IMAD R211, R223.reuse, c[0x0][0x1b0], RZ ;  /* 0x00006c00dfd37a24 */ /* 0x040fe200078e02ff */
[----:B------:R-:W-:Y:S01]  /*0820*/  SHF.R.S32.HI R2, RZ, 0x4, R17 ;  /* 0x00000004ff027819 */ /* 0x000fe20000011411 */
[----:B------:R-:W-:Y:S01]  /*0830*/  IMAD R223, R223, c[0x0][0x1b8], RZ ;  /* 0x00006e00dfdf7a24 */ /* 0x000fe200078e02ff */
[----:B------:R-:W-:Y:S01]  /*0840*/  SHF.R.S32.HI R12, RZ, 0x3, R3 ;  /* 0x00000003ff0c7819 */ /* 0x000fe20000011403 */
[C---:B------:R-:W-:Y:S01]  /*0850*/  IMAD R211, R220.reuse, c[0x0][0x1b4], R211 ;  /* 0x00006d00dcd37a24 */ /* 0x040fe200078e02d3 */
[----:B------:R-:W-:Y:S01]  /*0860*/  LOP3.LUT R3, R3, 0xfffffff8, RZ, 0xc0, !PT ;  /* 0xfffffff803037812 */ /* 0x000fe200078ec0ff */
[----:B------:R-:W-:Y:S01]  /*0870*/  IMAD R223, R220, c[0x0][0x1bc], R223 ;  /* 0x00006f00dcdf7a24 */ /* 0x000fe200078e02df */
[C---:B------:R-:W-:Y:S01]  /*0880*/  LEA.HI R197, R17.reuse, R2, RZ, 0x1 ;  /* 0x0000000211c57211 */ /* 0x040fe200078f08ff */
[----:B------:R-:W-:Y:S01]  /*0890*/  IMAD.SHL.U32 R203, R12, 0x40, RZ ;  /* 0x000000400ccb7824 */ /* 0x000fe200078e00ff */
[----:B------:R-:W-:Y:S01]  /*08a0*/  LOP3.LUT R17, R17, 0xfffffff0, RZ, 0xc0, !PT ;  /* 0xfffffff011117812 */ /* 0x000fe200078ec0ff */
[----:B------:R-:W-:Y:S01]  /*08b0*/  IMAD.IADD R4, R6, 0x1, -R3 ;  /* 0x0000000106047824 */ /* 0x000fe200078e0a03 */
[----:B------:R-:W-:-:S02]  /*08c0*/  LOP3.LUT R197, R197, 0xfffffffe, RZ, 0xc0, !PT ;  /* 0xfffffffec5c57812 */ /* 0x000fc400078ec0ff */
[----:B------:R-:W-:Y:S01]  /*08d0*/  LOP3.LUT R203, R203, 0x1c0, RZ, 0xc0, !PT ;  /* 0x000001c0cbcb7812 */ /* 0x000fe200078ec0ff */
[----:B------:R-:W-:Y:S01]  /*08e0*/  IMAD.IADD R17, R6, 0x1, -R17 ;  /* 0x0000000106117824 */ /* 0x000fe200078e0a11 */
[----:B------:R-:W-:Y:S01]  /*08f0*/  SHF.R.S32.HI R13, RZ, 0x1f, R12 ;  /* 0x0000001fff0d7819 */ /* 0x000fe2000001140c */
[----:B------:R-:W-:Y:S01]  /*0900*/  IMAD.SHL.U32 R212, R4, 0x8, RZ ;  /* 0x0000000804d47824 */ /* 0x000fe200078e00ff */
[----:B------:R-:W-:Y:S01]  /*0910*/  LEA.HI R18, R85, R6, RZ, 0x6 ;  /* 0x0000000655127211 */ /* 0x000fe200078f30ff */
[----:B------:R-:W-:Y:S01]  /*0920*/  IMAD.IADD R197, R2, 0x1, -R197 ;  /* 0x0000000102c57824 */ /* 0x000fe200078e0ac5 */
[----:B------:R-:W-:Y:S01]  /*0930*/  SHF.R.S32.HI R2, RZ, 0x1f, R17 ;  /* 0x0000001fff027819 */ /* 0x000fe20000011411 */
[----:B------:R-:W-:Y:S01]  /*0940*/  IMAD R19, R13, c[0x0][0x198], RZ ;  /* 0x000066000d137a24 */ /* 0x000fe200078e02ff */
[----:B------:R-:W-:Y:S01]  /*0950*/  LOP3.LUT R10, R203, 0x38, R212, 0xf8, !PT ;  /* 0x00000038cb0a7812 */ /* 0x000fe200078ef8d4 */
[----:B------:R-:W-:Y:S01]  /*0960*/  IMAD.SHL.U32 R18, R18, 0x8, RZ ;  /* 0x0000000812127824 */ /* 0x000fe200078e00ff */
[----:B------:R-:W-:-:S02]  /*0970*/  SHF.R.U32.HI R203, RZ, 0x3, R203 ;  /* 0x00000003ffcb7819 */ /* 0x000fc400000116cb */
[--C-:B------:R-:W-:Y:S02]  /*0980*/  SHF.R.S32.HI R213, RZ, 0x1f, R212.reuse ;  /* 0x0000001fffd57819 */ /* 0x100fe400000114d4 */
[----:B------:R-:W-:Y:S01]  /*0990*/  LEA.HI R3, R2, R17, RZ, 0x3 ;  /* 0x0000001102037211 */ /* 0x000fe200078f18ff */
[----:B------:R-:W-:Y:S01]  /*09a0*/  IMAD R2, R12, c[0x0][0x19c], R19 ;  /* 0x000067000c027a24 */ /* 0x000fe200078e0213 */
[----:B------:R-:W-:Y:S01]  /*09b0*/  LOP3.LUT R203, R10, R203, RZ, 0x3c, !PT ;  /* 0x000000cb0acb7212 */ /* 0x000fe200078e3cff */
[----:B------:R-:W-:Y:S01]  /*09c0*/  IMAD.WIDE.U32 R20, R12, c[0x0][0x198], R212 ;  /* 0x000066000c147a25 */ /* 0x000fe200078e00d4 */
[C---:B------:R-:W-:Y:S02]  /*09d0*/  LOP3.LUT R10, R3.reuse, 0xfffffff8, RZ, 0xc0, !PT ;  /* 0xfffffff8030a7812 */ /* 0x040fe400078ec0ff */
[----:B------:R-:W-:Y:S01]  /*09e0*/  IADD3 R16, P0, R212, R16, RZ ;  /* 0x00000010d4107210 */ /* 0x000fe20007f1e0ff */
[----:B------:R-:W-:Y:S01]  /*09f0*/  IMAD.SHL.U32 R3, R3, 0x40, RZ ;  /* 0x0000004003037824 */ /* 0x000fe200078e00ff */
[----:B------:R-:W-:Y:S01]  /*0a00*/  IADD3 R208, P1, R208, R20, RZ ;  /* 0x00000014d0d07210 */ /* 0x000fe20007f3e0ff */
[----:B------:R-:W-:Y:S01]  /*0a10*/  IMAD.IADD R10, R17, 0x1, -R10 ;  /* 0x00000001110a7824 */ /* 0x000fe200078e0a0a */
[----:B------:R-:W-:Y:S01]  /*0a20*/  LOP3.LUT R203, R203, 0xfffffe00, R18, 0xf8, !PT ;  /* 0xfffffe00cbcb7812 */ /* 0x000fe200078ef812 */
[----:B------:R-:W-:Y:S01]  /*0a30*/  IMAD.WIDE.U32 R18, R12, c[0x0][0x1a0], R212 ;  /* 0x000068000c127a25 */ /* 0x000fe200078e00d4 */
[----:B------:R-:W-:-:S02]  /*0a40*/  IADD3.X R209, R9, R21, R2, P1, !PT ;  /* 0x0000001509d17210 */ /* 0x000fc40000ffe402 */
[C---:B------:R-:W-:Y:S01]  /*0a50*/  LOP3.LUT P2, RZ, R10.reuse, 0x4, RZ, 0xc0, !PT ;  /* 0x000000040aff7812 */ /* 0x040fe2000784c0ff */
[----:B------:R-:W-:Y:S01]  /*0a60*/  IMAD R9, R13, c[0x0][0x1a0], RZ ;  /* 0x000068000d097a24 */ /* 0x000fe200078e02ff */
[C---:B------:R-:W-:Y:S01]  /*0a70*/  LOP3.LUT P1, RZ, R10.reuse, 0x2, RZ, 0xc0, !PT ;  /* 0x000000020aff7812 */ /* 0x040fe2000782c0ff */
[----:B------:R-:W-:Y:S01]  /*0a80*/  IMAD.SHL.U32 R10, R10, 0x40, RZ ;  /* 0x000000400a0a7824 */ /* 0x000fe200078e00ff */
[----:B------:R-:W-:Y:S01]  /*0a90*/  LEA.HI R85, R85, R6, RZ, 0x5 ;  /* 0x0000000655557211 */ /* 0x000fe200078f28ff */
[----:B------:R-:W-:Y:S01]  /*0aa0*/  IMAD.X R17, R213, 0x1, R11, P0 ;  /* 0x00000001d5117824 */ /* 0x000fe200000e060b */
[----:B------:R-:W-:Y:S01]  /*0ab0*/  IADD3 R8, P0, R8, R18, RZ ;  /* 0x0000001208087210 */ /* 0x000fe20007f1e0ff */
[----:B------:R-:W-:Y:S01]  /*0ac0*/  IMAD R2, R12, c[0x0][0x1a4], R9 ;  /* 0x000069000c027a24 */ /* 0x000fe200078e0209 */
[----:B------:R-:W-:Y:S01]  /*0ad0*/  LOP3.LUT R10, R10, 0x1c0, RZ, 0xc0, !PT ;  /* 0x000001c00a0a7812 */ /* 0x000fe200078ec0ff */
[----:B------:R-:W-:Y:S01]  /*0ae0*/  IMAD.SHL.U32 R11, R197, 0x8, RZ ;  /* 0x00000008c50b7824 */ /* 0x000fe200078e00ff */
[----:B------:R-:W-:Y:S01]  /*0af0*/  IADD3 R205, R212, 0x40, RZ ;  /* 0x00000040d4cd7810 */ /* 0x000fe20007ffe0ff */
[----:B------:R-:W-:Y:S01]  /*0b00*/  IMAD.WIDE.U32 R208, R220, c[0x0][0x1b0], R208 ;  /* 0x00006c00dcd07a25 */ /* 0x000fe200078e00d0 */
[----:B------:R-:W-:-:S02]  /*0b10*/  IADD3.X R9, R5, R19, R2, P0, !PT ;  /* 0x0000001305097210 */ /* 0x000fc400007fe402 */
[----:B------:R-:W-:Y:S01]  /*0b20*/  LOP3.LUT R11, R10, 0x8, R11, 0xf8, !PT ;  /* 0x000000080a0b7812 */ /* 0x000fe200078ef80b */
[----:B------:R-:W-:Y:S01]  /*0b30*/  IMAD R19, R15, c[0x0][0x1a8], RZ ;  /* 0x00006a000f137a24 */ /* 0x000fe200078e02ff */
[----:B------:R-:W-:Y:S01]  /*0b40*/  ISETP.GE.AND P0, PT, R12, R199, PT ;  /* 0x000000c70c00720c */ /* 0x000fe20003f06270 */
[----:B------:R-:W-:Y:S01]  /*0b50*/  IMAD.WIDE.U32 R220, R220, c[0x0][0x1b8], R8 ;  /* 0x00006e00dcdc7a25 */ /* 0x000fe200078e0008 */
[----:B------:R-:W-:Y:S02]  /*0b60*/  SHF.R.U32.HI R10, RZ, 0x3, R10 ;  /* 0x00000003ff0a7819 */ /* 0x000fe4000001160a */
[----:B------:R-:W-:Y:S01]  /*0b70*/  LOP3.LUT R9, R85, 0xffffffe0, RZ, 0xc0, !PT ;  /* 0xffffffe055097812 */ /* 0x000fe200078ec0ff */
[----:B------:R-:W-:Y:S01]  /*0b80*/  IMAD.MOV.U32 R5, RZ, RZ, 0x10 ;  /* 0x00000010ff057424 */ /* 0x000fe200078e00ff */
[----:B------:R-:W-:Y:S01]  /*0b90*/  LOP3.LUT R2, R11, R10, RZ, 0x3c, !PT ;  /* 0x0000000a0b027212 */ /* 0x000fe200078e3cff */
[C---:B------:R-:W-:Y:S01]  /*0ba0*/  IMAD R19, R14.reuse, c[0x0][0x1ac], R19 ;  /* 0x00006b000e137a24 */ /* 0x040fe200078e0213 */
[----:B------:R-:W-:Y:S01]  /*0bb0*/  SHF.R.S32.HI R85, RZ, 0x5, R85 ;  /* 0x00000005ff557819 */ /* 0x000fe20000011455 */
[----:B------:R-:W-:Y:S01]  /*0bc0*/  IMAD.WIDE.U32 R16, R14, c[0x0][0x1a8], R16 ;  /* 0x00006a000e107a25 */ /* 0x000fe200078e0010 */
[----:B------:R-:W-:-:S02]  /*0bd0*/  LOP3.LUT R2, R2, 0xfffffe00, R3, 0xf8, !PT ;  /* 0xfffffe0002027812 */ /* 0x000fc400078ef803 */
[----:B------:R-:W-:Y:S01]  /*0be0*/  IADD3 R204, R212, 0x80, RZ ;  /* 0x00000080d4cc7810 */ /* 0x000fe20007ffe0ff */
[----:B------:R-:W-:Y:S01]  /*0bf0*/  IMAD.MOV.U32 R3, RZ, RZ, 0x20 ;  /* 0x00000020ff037424 */ /* 0x000fe200078e00ff */
[----:B------:R-:W-:Y:S01]  /*0c00*/  SEL R5, R5, 0xfffffff0, !P1 ;  /* 0xfffffff005057807 */ /* 0x000fe20004800000 */
[----:B------:R-:W-:Y:S02]  /*0c10*/  IMAD.IADD R9, R6, 0x1, -R9 ;  /* 0x0000000106097824 */ /* 0x000fe400078e0a09 */
[----:B------:R-:W-:Y:S01]  /*0c20*/  IMAD.WIDE R20, R201, 0x80, R12 ;  /* 0x00000080c9147825 */ /* 0x000fe200078e020c */
[----:B------:R-:W-:-:S03]  /*0c30*/  SEL R3, R3, 0xffffffe0, !P2 ;  /* 0xffffffe003037807 */ /* 0x000fc60005000000 */
[----:B------:R-:W-:Y:S02]  /*0c40*/  IMAD.SHL.U32 R203, R203, 0x2, RZ ;  /* 0x00000002cbcb7824 */ /* 0x000fe400078e00ff */
[----:B------:R-:W-:Y:S02]  /*0c50*/  IMAD.IADD R19, R17, 0x1, R19 ;  /* 0x0000000111137824 */ /* 0x000fe400078e0213 */
        /* <DEDUP_REMOVED lines=8> */
[----:B------:R-:W-:-:S02]  /*0ce0*/  IMAD R8, R20, c[0x0][0x194], R11 ;  /* 0x0000650014087a24 */ /* 0x000fc400078e020b */
        /* <DEDUP_REMOVED lines=24> */
.L_x_174:
[----:B------:R-:W-:Y:S05]  /*0e70*/  BSYNC B0 ;  /* 0x0000000000007941 */ /* 0x000fea0003800000 */
.L_x_173:
        /* <DEDUP_REMOVED lines=37> */
.L_x_176:
[----:B------:R-:W-:Y:S05]  /*10d0*/  BSYNC B0 ;  /* 0x0000000000007941 */ /* 0x000fea0003800000 */
.L_x_175:
        /* <DEDUP_REMOVED lines=37> */
.L_x_178:
[----:B------:R-:W-:Y:S05]  /*1330*/  BSYNC B0 ;  /* 0x0000000000007941 */ /* 0x000fea0003800000 */
.L_x_177:
        /* <DEDUP_REMOVED lines=40> */
.L_x_180:
[----:B------:R-:W-:Y:S05]  /*15c0*/  BSYNC B0 ;  /* 0x0000000000007941 */ /* 0x000fea0003800000 */
.L_x_179:
        /* <DEDUP_REMOVED lines=36> */
.L_x_182:
[----:B------:R-:W-:Y:S05]  /*1810*/  BSYNC B0 ;  /* 0x0000000000007941 */ /* 0x000fea0003800000 */
.L_x_181:
[----:B------:R-:W-:Y:S01]  /*1820*/  ISETP.GE.AND P0, PT, R8, R11, PT ;  /* 0x0000000b0800720c */ /* 0x000fe20003f06270 */
[----:B------:R-:W-:Y:S01]  /*1830*/  UMOV UR7, 0x5 ;  /* 0x0000000500077882 */ /* 0x000fe20000000000 */
[----:B------:R-:W-:Y:S01]  /*1840*/  BSSY B0, `(.L_x_183) ;  /* 0x0000020000007945 */ /* 0x000fe20003800000 */
[----:B------:R-:W-:Y:S02]  /*1850*/  ULDC UR11, c[0x0][0x19c] ;  /* 0x00006700000b7ab9 */ /* 0x000fe40000000800 */
[----:B------:R-:W-:Y:S02]  /*1860*/  USHF.L.U32 UR10, UR4, 0x5, URZ ;  /* 0x00000005040a7899 */ /* 0x000fe4000800063f */
[----:B------:R-:W-:-:S06]  /*1870*/  USHF.L.U64.HI UR11, UR4, UR7, UR11 ;  /* 0x00000007040b7299 */ /* 0x000fcc000801020b */
[----:B------:R-:W-:Y:S05]  /*1880*/  @P0 BRA `(.L_x_184) ;  /* 0x000001b000000947 */ /* 0x000fea0003800000 */
        /* <DEDUP_REMOVED lines=27> */
.L_x_184:
[----:B------:R-:W-:Y:S05]  /*1a40*/  BSYNC B0 ;  /* 0x0000000000007941 */ /* 0x000fea0003800000 */
.L_x_183:
[----:B------:R-:W-:Y:S01]  /*1a50*/  ISETP.NE.U32.AND P1, PT, RZ, c[0x0][0x318], PT ;  /* 0x0000c600ff007a0c */ /* 0x000fe20003f25070 */
[----:B------:R-:W0:Y:S01]  /*1a60*/  LDGDEPBAR ;  /* 0x00000000000079af */ /* 0x000e220000000000 */
[----:B------:R-:W-:Y:S02]  /*1a70*/  ULDC.64 UR4, c[0x0][0x1a0] ;  /* 0x0000680000047ab9 */ /* 0x000fe40000000a00 */
[----:B------:R-:W-:-:S13]  /*1a80*/  ISETP.NE.AND.EX P1, PT, RZ, c[0x0][0x31c], PT, P1 ;  /* 0x0000c700ff007a0c */ /* 0x000fda0003f25310 */
[----:B------:R-:W-:Y:S01]  /*1a90*/  @P1 SHF.R.S32.HI R10, RZ, 0x1f, R0 ;  /* 0x0000001fff0a1819 */ /* 0x000fe20000011400 */
[----:B------:R-:W-:-:S04]  /*1aa0*/  @P1 IMAD.WIDE.U32 R14, R0, c[0x0][0x320], R14 ;  /* 0x0000c800000e1a25 */ /* 0x000fc800078e000e */
[----:B------:R-:W-:Y:S01]  /*1ab0*/  @P1 IMAD R17, R10, c[0x0][0x320], RZ ;  /* 0x0000c8000a111a24 */ /* 0x000fe200078e02ff */
[----:B--2---:R-:W-:Y:S01]  /*1ac0*/  @P1 LEA R18, P0, R14, c[0x0][0x318], 0x2 ;  /* 0x0000c6000e121a11 */ /* 0x004fe200078010ff */
[----:B------:R-:W-:-:S04]  /*1ad0*/  DEPBAR.LE SB0, 0x0 ;  /* 0x000080000000791a */ /* 0x000fc80000000000 */
[----:B------:R-:W-:-:S04]  /*1ae0*/  @P1 IMAD R17, R0, c[0x0][0x324], R17 ;  /* 0x0000c90000111a24 */ /* 0x000fc800078e0211 */
[----:B------:R-:W-:-:S05]  /*1af0*/  @P1 IMAD.IADD R17, R15, 0x1, R17 ;  /* 0x000000010f111824 */ /* 0x000fca00078e0211 */
[----:B------:R-:W-:-:S05]  /*1b00*/  @P1 LEA.HI.X R19, R14, c[0x0][0x31c], R17, 0x2, P0 ;  /* 0x0000c7000e131a11 */ /* 0x000fca00000f1411 */
[----:B------:R2:W3:Y:S01]  /*1b10*/  @P1 LDG.E R15, [R18.64] ;  /* 0x0000000c120f1981 */ /* 0x0004e2000c1e1900 */
[----:B------:R-:W-:Y:S01]  /*1b20*/  ISETP.GE.AND P0, PT, R12, R11, PT ;  /* 0x0000000b0c00720c */ /* 0x000fe20003f06270 */
[----:B------:R-:W3:Y:S01]  /*1b30*/  @P1 MUFU.RCP R10, c[0x0][0x238] ;  /* 0x00008e00000a1b08 */ /* 0x000ee20000001000 */
[----:B------:R-:W-:Y:S01]  /*1b40*/  USHF.L.U64.HI UR6, UR4, UR6, UR5 ;  /* 0x0000000604067299 */ /* 0x000fe20008010205 */
[----:B------:R-:W-:Y:S01]  /*1b50*/  BAR.SYNC.DEFER_BLOCKING 0x0 ;  /* 0x0000000000007b1d */ /* 0x000fe20000010000 */
[----:B------:R-:W-:Y:S01]  /*1b60*/  USHF.L.U32 UR14, UR4, 0x6, URZ ;  /* 0x00000006040e7899 */ /* 0x000fe2000800063f */
[----:B------:R-:W-:Y:S01]  /*1b70*/  IMAD.MOV.U32 R222, RZ, RZ, R220 ;  /* 0x000000ffffde7224 */ /* 0x000fe200078e00dc */
[----:B------:R-:W-:Y:S02]  /*1b80*/  SHF.R.S32.HI R0, RZ, 0x1f, R9 ;  /* 0x0000001fff007819 */ /* 0x000fe40000011409 */
[C---:B------:R-:W-:Y:S01]  /*1b90*/  IMAD R17, R225.reuse, UR6, RZ ;  /* 0x00000006e1117c24 */ /* 0x040fe2000f8e02ff */
[----:B------:R-:W-:Y:S01]  /*1ba0*/  SHF.L.U32 R202, R6, 0x1, RZ ;  /* 0x0000000106ca7819 */ /* 0x000fe200000006ff */
[----:B------:R-:W-:Y:S01]  /*1bb0*/  BSSY B0, `(.L_x_185) ;  /* 0x0000026000007945 */ /* 0x000fe20003800000 */
[----:B------:R-:W-:Y:S01]  /*1bc0*/  LEA.HI R9, R0, R9, RZ, 0x2 ;  /* 0x0000000900097211 */ /* 0x000fe200078f10ff */
[----:B------:R-:W-:Y:S01]  /*1bd0*/  IMAD R16, R16, UR14, R17 ;  /* 0x0000000e10107c24 */ /* 0x000fe2000f8e0211 */
[----:B------:R-:W-:Y:S01]  /*1be0*/  LOP3.LUT R202, R202, 0x6, RZ, 0xc0, !PT ;  /* 0x00000006caca7812 */ /* 0x000fe200078ec0ff */
[----:B------:R-:W-:Y:S01]  /*1bf0*/  IMAD.MOV.U32 R0, RZ, RZ, RZ ;  /* 0x000000ffff007224 */ /* 0x000fe200078e00ff */
[----:B------:R-:W-:Y:S01]  /*1c00*/  SHF.R.S32.HI R6, RZ, 0x2, R9 ;  /* 0x00000002ff067819 */ /* 0x000fe20000011409 */
[----:B--2---:R-:W-:Y:S01]  /*1c10*/  IMAD.WIDE.U32 R18, R225, UR14, R222 ;  /* 0x0000000ee1127c25 */ /* 0x004fe2000f8e00de */
[----:B------:R2:W-:Y:S04]  /*1c20*/  @P0 STS.128 [R203+0x12000], RZ ;  /* 0x012000ffcb000388 */ /* 0x0005e80000000c00 */
[----:B------:R-:W-:Y:S01]  /*1c30*/  IADD3 R16, R19, R16, RZ ;  /* 0x0000001013107210 */ /* 0x000fe20007ffe0ff */
[----:B------:R2:W-:Y:S04]  /*1c40*/  @P0 STS.128 [R203+0x14000], RZ ;  /* 0x014000ffcb000388 */ /* 0x0005e80000000c00 */
[----:B------:R2:W-:Y:S01]  /*1c50*/  @P0 STS.128 [R203+0x16000], RZ ;  /* 0x016000ffcb000388 */ /* 0x0005e20000000c00 */
[----:B---3--:R-:W-:Y:S01]  /*1c60*/  @P1 FMUL.FTZ R0, R15, R10 ;  /* 0x0000000a0f001220 */ /* 0x008fe20000410000 */
[----:B------:R-:W-:Y:S05]  /*1c70*/  @P0 BRA `(.L_x_186) ;  /* 0x0000019000000947 */ /* 0x000fea0003800000 */
[----:B--2---:R-:W-:Y:S02]  /*1c80*/  ISETP.GE.AND P3, PT, R212, c[0x0][0x220], PT ;  /* 0x00008800d4007a0c */ /* 0x004fe40003f66270 */
        /* <DEDUP_REMOVED lines=24> */
.L_x_186:
[----:B--2---:R-:W-:Y:S05]  /*1e10*/  BSYNC B0 ;  /* 0x0000000000007941 */ /* 0x004fea0003800000 */
.L_x_185:
        /* <DEDUP_REMOVED lines=36> */
.L_x_188:
[----:B------:R-:W-:Y:S05]  /*2060*/  BSYNC B0 ;  /* 0x0000000000007941 */ /* 0x000fea0003800000 */
.L_x_187:
[C---:B----4-:R-:W-:Y:S01]  /*2070*/  IMAD.SHL.U32 R8, R4.reuse, 0x40, RZ ;  /* 0x0000004004087824 */ /* 0x050fe200078e00ff */
        /* <DEDUP_REMOVED lines=17> */
[----:B------:R-:W-:Y:S03]  /*2190*/  LDSM.16.M88.4 R20, [R194] ;  /* 0x00000000c214783b */ /* 0x000fe60000000200 */
[----:B------:R-:W-:Y:S01]  /*21a0*/  IMAD.SHL.U32 R197, R197, 0x2, RZ ;  /* 0x00000002c5c57824 */ /* 0x000fe200078e00ff */
[----:B------:R-:W-:Y:S04]  /*21b0*/  LDSM.16.M88.4 R68, [R193] ;  /* 0x00000000c144783b */ /* 0x000fe80000000200 */
[----:B------:R-:W1:Y:S01]  /*21c0*/  LDSM.16.M88.4 R72, [R197+0xc000] ;  /* 0x00c00000c548783b */ /* 0x000e620000000200 */
[----:B------:R-:W-:-:S02]  /*21d0*/  IADD3 R4, R197, 0xc000, RZ ;  /* 0x0000c000c5047810 */ /* 0x000fc40007ffe0ff */
[----:B------:R-:W-:Y:S01]  /*21e0*/  IADD3 R195, R197, 0xc020, RZ ;  /* 0x0000c020c5c37810 */ /* 0x000fe20007ffe0ff */
[----:B------:R-:W4:Y:S01]  /*21f0*/  LDSM.16.M88.4 R40, [R197+0xc800] ;  /* 0x00c80000c528783b */ /* 0x000f220000000200 */
[----:B------:R-:W-:Y:S01]  /*2200*/  @P1 IADD3 R195, R4, -0x20, RZ ;  /* 0xffffffe004c31810 */ /* 0x000fe20007ffe0ff */
[----:B------:R-:W-:Y:S02]  /*2210*/  IMAD.MOV.U32 R4, RZ, RZ, 0x40 ;  /* 0x00000040ff047424 */ /* 0x000fe400078e00ff */
[----:B------:R-:W5:Y:S01]  /*2220*/  LDSM.16.M88.4 R32, [R197+0xd000] ;  /* 0x00d00000c520783b */ /* 0x000f620000000200 */
[C---:B------:R-:W-:Y:S02]  /*2230*/  IADD3 R187, R195.reuse, 0x800, RZ ;  /* 0x00000800c3bb7810 */ /* 0x040fe40007ffe0ff */
[----:B------:R-:W-:Y:S01]  /*2240*/  SEL R4, R4, 0xffffffc0, !P2 ;  /* 0xffffffc004047807 */ /* 0x000fe20005000000 */
[----:B---3--:R-:W3:Y:S01]  /*2250*/  LDSM.16.M88.4 R12, [R197+0xd800] ;  /* 0x00d80000c50c783b */ /* 0x008ee20000000200 */
[----:B------:R-:W-:-:S02]  /*2260*/  IADD3 R186, R195, 0x1000, RZ ;  /* 0x00001000c3ba7810 */ /* 0x000fc40007ffe0ff */
[----:B------:R-:W-:Y:S01]  /*2270*/  IADD3 R185, R195, 0x1800, RZ ;  /* 0x00001800c3b97810 */ /* 0x000fe20007ffe0ff */
[----:B------:R-:W2:Y:S01]  /*2280*/  LDSM.16.M88.4 R64, [R195] ;  /* 0x00000000c340783b */ /* 0x000ea20000000200 */
[----:B------:R-:W-:Y:S01]  /*2290*/  IMAD.IADD R191, R197, 0x1, R4 ;  /* 0x00000001c5bf7824 */ /* 0x000fe200078e0204 */
[C---:B------:R-:W-:Y:S01]  /*22a0*/  IADD3 R183, R195.reuse, 0x2000, RZ ;  /* 0x00002000c3b77810 */ /* 0x040fe20007ffe0ff */
[----:B------:R-:W-:Y:S01]  /*22b0*/  IMAD.IADD R184, R4, 0x1, R195 ;  /* 0x0000000104b87824 */ /* 0x000fe200078e02c3 */
[----:B------:R-:W2:Y:S01]  /*22c0*/  LDSM.16.M88.4 R56, [R195+0x800] ;  /* 0x00080000c338783b */ /* 0x000ea20000000200 */
        /* <DEDUP_REMOVED lines=14> */
[C---:B----4-:R-:W-:Y:S08]  /*23b0*/  HMMA.16816.F32 R44, R24.reuse, R40, RZ ;  /* 0x00000028182c723c */ /* 0x050ff000000018ff */
[C---:B-----5:R-:W-:Y:S08]  /*23c0*/  HMMA.16816.F32 R36, R24.reuse, R32, RZ ;  /* 0x000000201824723c */ /* 0x060ff000000018ff */
[C---:B------:R-:W-:Y:S08]  /*23d0*/  HMMA.16816.F32 R40, R24.reuse, R42, RZ ;  /* 0x0000002a1828723c */ /* 0x040ff000000018ff */
[C---:B------:R-:W-:Y:S08]  /*23e0*/  HMMA.16816.F32 R32, R24.reuse, R34, RZ ;  /* 0x000000221820723c */ /* 0x040ff000000018ff */
[C---:B---3--:R-:W-:Y:S08]  /*23f0*/  HMMA.16816.F32 R28, R24.reuse, R12, RZ ;  /* 0x0000000c181c723c */ /* 0x048ff000000018ff */
[----:B------:R-:W-:Y:S01]  /*2400*/  HMMA.16816.F32 R24, R24, R14, RZ ;  /* 0x0000000e1818723c */ /* 0x000fe200000018ff */
[----:B------:R-:W1:Y:S07]  /*2410*/  LDSM.16.M88.4 R12, [R191+0xc800] ;  /* 0x00c80000bf0c783b */ /* 0x000e6e0000000200 */
[C---:B--2---:R-:W-:Y:S08]  /*2420*/  HMMA.16816.F32 R8, R60.reuse, R64, R8 ;  /* 0x000000403c08723c */ /* 0x044ff00000001808 */
[C---:B------:R-:W-:Y:S01]  /*2430*/  HMMA.16816.F32 R72, R60.reuse, R66, R72 ;  /* 0x000000423c48723c */ /* 0x040fe20000001848 */
[----:B------:R-:W2:Y:S07]  /*2440*/  LDSM.16.M88.4 R64, [R184] ;  /* 0x00000000b840783b */ /* 0x000eae0000000200 */
[C---:B------:R-:W-:Y:S08]  /*2450*/  HMMA.16816.F32 R44, R60.reuse, R56, R44 ;  /* 0x000000383c2c723c */ /* 0x040ff0000000182c */
[C---:B------:R-:W-:Y:S01]  /*2460*/  HMMA.16816.F32 R40, R60.reuse, R58, R40 ;  /* 0x0000003a3c28723c */ /* 0x040fe20000001828 */
[----:B------:R-:W-:Y:S07]  /*2470*/  LDSM.16.M88.4 R56, [R198+0x4000] ;  /* 0x00400000c638783b */ /* 0x000fee0000000200 */
[C---:B------:R-:W-:Y:S08]  /*2480*/  HMMA.16816.F32 R36, R60.reuse, R52, R36 ;  /* 0x000000343c24723c */ /* 0x040ff00000001824 */
[C---:B------:R-:W-:Y:S01]  /*2490*/  HMMA.16816.F32 R32, R60.reuse, R54, R32 ;  /* 0x000000363c20723c */ /* 0x040fe20000001820 */
[----:B------:R-:W3:Y:S07]  /*24a0*/  LDSM.16.M88.4 R52, [R184+0x800] ;  /* 0x00080000b834783b */ /* 0x000eee0000000200 */
[C---:B------:R-:W-:Y:S08]  /*24b0*/  HMMA.16816.F32 R28, R60.reuse, R48, R28 ;  /* 0x000000303c1c723c */ /* 0x040ff0000000181c */
[----:B------:R-:W-:Y:S01]  /*24c0*/  HMMA.16816.F32 R24, R60, R50, R24 ;  /* 0x000000323c18723c */ /* 0x000fe20000001818 */
[----:B------:R-:W4:Y:S04]  /*24d0*/  LDSM.16.M88.4 R48, [R184+0x1000] ;  /* 0x00100000b830783b */ /* 0x000f280000000200 */
[----:B------:R-:W-:Y:S03]  /*24e0*/  LDSM.16.M88.4 R60, [R184+0x1800] ;  /* 0x00180000b83c783b */ /* 0x000fe60000000200 */
[C---:B------:R-:W-:Y:S08]  /*24f0*/  HMMA.16816.F32 R8, R20.reuse, R16, R8 ;  /* 0x000000101408723c */ /* 0x040ff00000001808 */
[C---:B------:R-:W-:Y:S01]  /*2500*/  HMMA.16816.F32 R72, R20.reuse, R18, R72 ;  /* 0x000000121448723c */ /* 0x040fe20000001848 */
[----:B------:R-:W5:Y:S07]  /*2510*/  LDSM.16.M88.4 R16, [R197+0xe000] ;  /* 0x00e00000c510783b */ /* 0x000f6e0000000200 */
[C---:B-1----:R-:W-:Y:S08]  /*2520*/  HMMA.16816.F32 R44, R20.reuse, R12, R44 ;  /* 0x0000000c142c723c */ /* 0x042ff0000000182c */
[C---:B------:R-:W-:Y:S01]  /*2530*/  HMMA.16816.F32 R40, R20.reuse, R14, R40 ;  /* 0x0000000e1428723c */ /* 0x040fe20000001828 */
[----:B------:R-:W1:Y:S07]  /*2540*/  LDSM.16.M88.4 R12, [R197+0xe800] ;  /* 0x00e80000c50c783b */ /* 0x000e6e0000000200 */
[C---:B------:R-:W-:Y:S08]  /*2550*/  HMMA.16816.F32 R36, R20.reuse, R80, R36 ;  /* 0x000000501424723c */ /* 0x040ff00000001824 */
[----:B------:R-:W-:Y:S08]  /*2560*/  HMMA.16816.F32 R32, R20, R82, R32 ;  /* 0x000000521420723c */ /* 0x000ff00000001820 */
[C---:B--2---:R-:W-:Y:S08]  /*2570*/  HMMA.16816.F32 R8, R68.reuse, R64, R8 ;  /* 0x000000404408723c */ /* 0x044ff00000001808 */
[----:B------:R-:W-:Y:S01]  /*2580*/  HMMA.16816.F32 R72, R68, R66, R72 ;  /* 0x000000424448723c */ /* 0x000fe20000001848 */
[----:B------:R-:W-:Y:S07]  /*2590*/  LDSM.16.M88.4 R64, [R195+0x3000] ;  /* 0x00300000c340783b */ /* 0x000fee0000000200 */
[C---:B------:R-:W-:Y:S08]  /*25a0*/  HMMA.16816.F32 R28, R20.reuse, R76, R28 ;  /* 0x0000004c141c723c */ /* 0x040ff0000000181c */
[----:B------:R-:W-:Y:S01]  /*25b0*/  HMMA.16816.F32 R24, R20, R78, R24 ;  /* 0x0000004e1418723c */ /* 0x000fe20000001818 */
[----:B------:R-:W2:Y:S07]  /*25c0*/  LDSM.16.M88.4 R20, [R197+0xf000] ;  /* 0x00f00000c514783b */ /* 0x000eae0000000200 */
[C---:B---3--:R-:W-:Y:S08]  /*25d0*/  HMMA.16816.F32 R44, R68.reuse, R52, R44 ;  /* 0x00000034442c723c */ /* 0x048ff0000000182c */
[C---:B------:R-:W-:Y:S01]  /*25e0*/  HMMA.16816.F32 R40, R68.reuse, R54, R40 ;  /* 0x000000364428723c */ /* 0x040fe20000001828 */
[----:B------:R-:W-:Y:S07]  /*25f0*/  LDSM.16.M88.4 R52, [R196+0x4000] ;  /* 0x00400000c434783b */ /* 0x000fee0000000200 */
[C---:B----4-:R-:W-:Y:S08]  /*2600*/  HMMA.16816.F32 R36, R68.reuse, R48, R36 ;  /* 0x000000304424723c */ /* 0x050ff00000001824 */
[----:B------:R-:W-:Y:S01]  /*2610*/  HMMA.16816.F32 R32, R68, R50, R32 ;  /* 0x000000324420723c */ /* 0x000fe20000001820 */
[----:B------:R-:W3:Y:S07]  /*2620*/  LDSM.16.M88.4 R48, [R197+0xf800] ;  /* 0x00f80000c530783b */ /* 0x000eee0000000200 */
[C---:B-----5:R-:W-:Y:S08]  /*2630*/  HMMA.16816.F32 R8, R56.reuse, R16, R8 ;  /* 0x000000103808723c */ /* 0x060ff00000001808 */
[----:B------:R-:W-:Y:S01]  /*2640*/  HMMA.16816.F32 R72, R56, R18, R72 ;  /* 0x000000123848723c */ /* 0x000fe20000001848 */
[----:B------:R-:W4:Y:S07]  /*2650*/  LDSM.16.M88.4 R16, [R195+0x2000] ;  /* 0x00200000c310783b */ /* 0x000f2e0000000200 */
[C---:B------:R-:W-:Y:S08]  /*2660*/  HMMA.16816.F32 R28, R68.reuse, R60, R28 ;  /* 0x0000003c441c723c */ /* 0x040ff0000000181c */
[----:B------:R-:W-:Y:S01]  /*2670*/  HMMA.16816.F32 R24, R68, R62, R24 ;  /* 0x0000003e4418723c */ /* 0x000fe20000001818 */
[----:B------:R-:W-:Y:S07]  /*2680*/  LDSM.16.M88.4 R60, [R195+0x3800] ;  /* 0x00380000c33c783b */ /* 0x000fee0000000200 */
[C---:B-1----:R-:W-:Y:S08]  /*2690*/  HMMA.16816.F32 R44, R56.reuse, R12, R44 ;  /* 0x0000000c382c723c */ /* 0x042ff0000000182c */
[C---:B------:R-:W-:Y:S01]  /*26a0*/  HMMA.16816.F32 R40, R56.reuse, R14, R40 ;  /* 0x0000000e3828723c */ /* 0x040fe20000001828 */
[----:B------:R-:W1:Y:S07]  /*26b0*/  LDSM.16.M88.4 R12, [R195+0x2800] ;  /* 0x00280000c30c783b */ /* 0x000e6e0000000200 */
[C---:B--2---:R-:W-:Y:S08]  /*26c0*/  HMMA.16816.F32 R36, R56.reuse, R20, R36 ;  /* 0x000000143824723c */ /* 0x044ff00000001824 */
[C---:B------:R-:W-:Y:S01]  /*26d0*/  HMMA.16816.F32 R68, R56.reuse, R22, R32 ;  /* 0x000000163844723c */ /* 0x040fe20000001820 */
[----:B------:R-:W-:Y:S04]  /*26e0*/  LDSM.16.M88.4 R32, [R194+0x4000] ;  /* 0x00400000c220783b */ /* 0x000fe80000000200 */
[----:B------:R-:W2:Y:S03]  /*26f0*/  LDSM.16.M88.4 R20, [R191+0xe000] ;  /* 0x00e00000bf14783b */ /* 0x000ea60000000200 */
[C---:B---3--:R-:W-:Y:S08]  /*2700*/  HMMA.16816.F32 R28, R56.reuse, R48, R28 ;  /* 0x00000030381c723c */ /* 0x048ff0000000181c */
[----:B------:R-:W-:Y:S01]  /*2710*/  HMMA.16816.F32 R48, R56, R50, R24 ;  /* 0x000000323830723c */ /* 0x000fe20000001818 */
[----:B------:R-:W3:Y:S04]  /*2720*/  LDSM.16.M88.4 R24, [R191+0xe800] ;  /* 0x00e80000bf18783b */ /* 0x000ee80000000200 */
[----:B------:R-:W-:Y:S03]  /*2730*/  LDSM.16.M88.4 R56, [R191+0xf800] ;  /* 0x00f80000bf38783b */ /* 0x000fe60000000200 */
[C---:B----4-:R-:W-:Y:S08]  /*2740*/  HMMA.16816.F32 R8, R52.reuse, R16, R8 ;  /* 0x000000103408723c */ /* 0x050ff00000001808 */
[C---:B------:R-:W-:Y:S01]  /*2750*/  HMMA.16816.F32 R72, R52.reuse, R18, R72 ;  /* 0x000000123448723c */ /* 0x040fe20000001848 */
[----:B------:R-:W4:Y:S07]  /*2760*/  LDSM.16.M88.4 R16, [R191+0xf000] ;  /* 0x00f00000bf10783b */ /* 0x000f2e0000000200 */
        /* <DEDUP_REMOVED lines=8> */
[----:B------:R-:W1:Y:S04]  /*27f0*/  LDSM.16.M88.4 R48, [R193+0x4000] ;  /* 0x00400000c130783b */ /* 0x000e680000000200 */
[----:B------:R-:W5:Y:S03]  /*2800*/  LDSM.16.M88.4 R60, [R184+0x2800] ;  /* 0x00280000b83c783b */ /* 0x000f660000000200 */
[C---:B--2---:R-:W-:Y:S08]  /*2810*/  HMMA.16816.F32 R8, R32.reuse, R20, R8 ;  /* 0x000000142008723c */ /* 0x044ff00000001808 */
[C---:B------:R-:W-:Y:S01]  /*2820*/  HMMA.16816.F32 R72, R32.reuse, R22, R72 ;  /* 0x000000162048723c */ /* 0x040fe20000001848 */
[----:B------:R-:W2:Y:S07]  /*2830*/  LDSM.16.M88.4 R20, [R184+0x3000] ;  /* 0x00300000b814783b */ /* 0x000eae0000000200 */
[C---:B---3--:R-:W-:Y:S08]  /*2840*/  HMMA.16816.F32 R44, R32.reuse, R24, R44 ;  /* 0x00000018202c723c */ /* 0x048ff0000000182c */
[C---:B------:R-:W-:Y:S01]  /*2850*/  HMMA.16816.F32 R40, R32.reuse, R26, R40 ;  /* 0x0000001a2028723c */ /* 0x040fe20000001828 */
[----:B------:R-:W-:Y:S07]  /*2860*/  LDSM.16.M88.4 R24, [R184+0x3800] ;  /* 0x00380000b818783b */ /* 0x000fee0000000200 */
[C---:B----4-:R-:W-:Y:S08]  /*2870*/  HMMA.16816.F32 R36, R32.reuse, R16, R36 ;  /* 0x000000102024723c */ /* 0x050ff00000001824 */
[----:B------:R-:W-:Y:S01]  /*2880*/  HMMA.16816.F32 R68, R32, R18, R68 ;  /* 0x000000122044723c */ /* 0x000fe20000001844 */
[----:B------:R-:W3:Y:S07]  /*2890*/  LDSM.16.M88.4 R16, [R197+0x10000] ;  /* 0x01000000c510783b */ /* 0x000eee0000000200 */
[C---:B-1----:R-:W-:Y:S08]  /*28a0*/  HMMA.16816.F32 R8, R48.reuse, R12, R8 ;  /* 0x0000000c3008723c */ /* 0x042ff00000001808 */
[C---:B------:R-:W-:Y:S01]  /*28b0*/  HMMA.16816.F32 R72, R48.reuse, R14, R72 ;  /* 0x0000000e3048723c */ /* 0x040fe20000001848 */
[----:B------:R-:W1:Y:S07]  /*28c0*/  LDSM.16.M88.4 R12, [R197+0x10800] ;  /* 0x01080000c50c783b */ /* 0x000e6e0000000200 */
[C---:B-----5:R-:W-:Y:S08]  /*28d0*/  HMMA.16816.F32 R44, R48.reuse, R60, R44 ;  /* 0x0000003c302c723c */ /* 0x060ff0000000182c */
[C---:B------:R-:W-:Y:S01]  /*28e0*/  HMMA.16816.F32 R40, R48.reuse, R62, R40 ;  /* 0x0000003e3028723c */ /* 0x040fe20000001828 */
[----:B------:R-:W-:Y:S07]  /*28f0*/  LDSM.16.M88.4 R60, [R196+0x8000] ;  /* 0x00800000c43c783b */ /* 0x000fee0000000200 */
[----:B--2---:R-:W-:Y:S01]  /*2900*/  HMMA.16816.F32 R76, R48, R20, R36 ;  /* 0x00000014304c723c */ /* 0x004fe20000001824 */
[----:B------:R-:W2:Y:S07]  /*2910*/  LDSM.16.M88.4 R36, [R195+0x4000] ;  /* 0x00400000c324783b */ /* 0x000eae0000000200 */
[C---:B------:R-:W-:Y:S08]  /*2920*/  HMMA.16816.F32 R28, R32.reuse, R56, R28 ;  /* 0x00000038201c723c */ /* 0x040ff0000000181c */
[----:B------:R-:W-:Y:S01]  /*2930*/  HMMA.16816.F32 R52, R32, R58, R52 ;  /* 0x0000003a2034723c */ /* 0x000fe20000001834 */
[----:B------:R-:W4:Y:S04]  /*2940*/  LDSM.16.M88.4 R56, [R197+0x11000] ;  /* 0x01100000c538783b */ /* 0x000f280000000200 */
[----:B------:R-:W5:Y:S03]  /*2950*/  LDSM.16.M88.4 R32, [R197+0x11800] ;  /* 0x01180000c520783b */ /* 0x000f660000000200 */
[----:B---3--:R-:W-:Y:S08]  /*2960*/  HMMA.16816.F32 R8, R64, R16, R8 ;  /* 0x000000104008723c */ /* 0x008ff00000001808 */
[----:B------:R-:W-:Y:S01]  /*2970*/  HMMA.16816.F32 R68, R48, R22, R68 ;  /* 0x000000163044723c */ /* 0x000fe20000001844 */
[----:B------:R-:W3:Y:S07]  /*2980*/  LDSM.16.M88.4 R20, [R195+0x4800] ;  /* 0x00480000c314783b */ /* 0x000eee0000000200 */
[----:B------:R-:W-:Y:S08]  /*2990*/  HMMA.16816.F32 R72, R64, R18, R72 ;  /* 0x000000124048723c */ /* 0x000ff00000001848 */
[C---:B------:R-:W-:Y:S08]  /*29a0*/  HMMA.16816.F32 R28, R48.reuse, R24, R28 ;  /* 0x00000018301c723c */ /* 0x040ff0000000181c */
[----:B------:R-:W-:Y:S01]  /*29b0*/  HMMA.16816.F32 R52, R48, R26, R52 ;  /* 0x0000001a3034723c */ /* 0x000fe20000001834 */
[----:B------:R-:W-:Y:S07]  /*29c0*/  LDSM.16.M88.4 R24, [R191+0x10000] ;  /* 0x01000000bf18783b */ /* 0x000fee0000000200 */
[C---:B-1----:R-:W-:Y:S08]  /*29d0*/  HMMA.16816.F32 R44, R64.reuse, R12, R44 ;  /* 0x0000000c402c723c */ /* 0x042ff0000000182c */
[----:B------:R-:W-:Y:S01]  /*29e0*/  HMMA.16816.F32 R40, R64, R14, R40 ;  /* 0x0000000e4028723c */ /* 0x000fe20000001828 */
[----:B------:R-:W-:Y:S07]  /*29f0*/  LDSM.16.M88.4 R12, [R195+0x5000] ;  /* 0x00500000c30c783b */ /* 0x000fee0000000200 */
[C---:B--2---:R-:W-:Y:S01]  /*2a00*/  HMMA.16816.F32 R16, R60.reuse, R36, R8 ;  /* 0x000000243c10723c */ /* 0x044fe20000001808 */
[----:B------:R-:W1:Y:S07]  /*2a10*/  LDSM.16.M88.4 R8, [R194+0x8000] ;  /* 0x00800000c208783b */ /* 0x000e6e0000000200 */
[----:B------:R-:W-:Y:S01]  /*2a20*/  HMMA.16816.F32 R72, R60, R38, R72 ;  /* 0x000000263c48723c */ /* 0x000fe20000001848 */
[----:B------:R-:W2:Y:S07]  /*2a30*/  LDSM.16.M88.4 R36, [R191+0x10800] ;  /* 0x01080000bf24783b */ /* 0x000eae0000000200 */
[C---:B----4-:R-:W-:Y:S08]  /*2a40*/  HMMA.16816.F32 R76, R64.reuse, R56, R76 ;  /* 0x00000038404c723c */ /* 0x050ff0000000184c */
[C---:B------:R-:W-:Y:S08]  /*2a50*/  HMMA.16816.F32 R68, R64.reuse, R58, R68 ;  /* 0x0000003a4044723c */ /* 0x040ff00000001844 */
[C---:B-----5:R-:W-:Y:S08]  /*2a60*/  HMMA.16816.F32 R28, R64.reuse, R32, R28 ;  /* 0x00000020401c723c */ /* 0x060ff0000000181c */
[----:B------:R-:W-:Y:S01]  /*2a70*/  HMMA.16816.F32 R52, R64, R34, R52 ;  /* 0x000000224034723c */ /* 0x000fe20000001834 */
[----:B------:R-:W4:Y:S07]  /*2a80*/  LDSM.16.M88.4 R32, [R195+0x5800] ;  /* 0x00580000c320783b */ /* 0x000f2e0000000200 */
[C---:B---3--:R-:W-:Y:S01]  /*2a90*/  HMMA.16816.F32 R48, R60.reuse, R20, R44 ;  /* 0x000000143c30723c */ /* 0x048fe2000000182c */
[----:B------:R-:W-:Y:S07]  /*2aa0*/  LDSM.16.M88.4 R44, [R191+0x11000] ;  /* 0x01100000bf2c783b */ /* 0x000fee0000000200 */
[----:B------:R-:W-:Y:S01]  /*2ab0*/  HMMA.16816.F32 R56, R60, R22, R40 ;  /* 0x000000163c38723c */ /* 0x000fe20000001828 */
[----:B------:R-:W-:Y:S04]  /*2ac0*/  LDSM.16.M88.4 R20, [R193+0x8000] ;  /* 0x00800000c114783b */ /* 0x000fe80000000200 */
[----:B------:R-:W3:Y:S03]  /*2ad0*/  LDSM.16.M88.4 R40, [R184+0x4000] ;  /* 0x00400000b828783b */ /* 0x000ee60000000200 */
[C---:B-1----:R-:W-:Y:S08]  /*2ae0*/  HMMA.16816.F32 R16, R8.reuse, R24, R16 ;  /* 0x000000180810723c */ /* 0x042ff00000001810 */
[----:B------:R-:W-:Y:S01]  /*2af0*/  HMMA.16816.F32 R72, R8, R26, R72 ;  /* 0x0000001a0848723c */ /* 0x000fe20000001848 */
[----:B------:R-:W-:Y:S07]  /*2b00*/  LDSM.16.M88.4 R24, [R191+0x11800] ;  /* 0x01180000bf18783b */ /* 0x000fee0000000200 */
[C---:B------:R-:W-:Y:S08]  /*2b10*/  HMMA.16816.F32 R76, R60.reuse, R12, R76 ;  /* 0x0000000c3c4c723c */ /* 0x040ff0000000184c */
[----:B------:R-:W-:Y:S01]  /*2b20*/  HMMA.16816.F32 R68, R60, R14, R68 ;  /* 0x0000000e3c44723c */ /* 0x000fe20000001844 */
[----:B------:R-:W1:Y:S07]  /*2b30*/  LDSM.16.M88.4 R12, [R184+0x4800] ;  /* 0x00480000b80c783b */ /* 0x000e6e0000000200 */
[----:B--2---:R-:W-:Y:S07]  /*2b40*/  HMMA.16816.F32 R48, R8, R36, R48 ;  /* 0x000000240830723c */ /* 0x004fee0000001830 */
[----:B------:R-:W-:Y:S01]  /*2b50*/  IMAD R36, R225, 0x40, R202 ;  /* 0x00000040e1247824 */ /* 0x000fe200078e02ca */
[----:B----4-:R-:W-:Y:S03]  /*2b60*/  HMMA.16816.F32 R52, R60, R34, R52 ;  /* 0x000000223c34723c */ /* 0x010fe60000001834 */
[----:B------:R-:W-:Y:S04]  /*2b70*/  I2F R37, R36 ;  /* 0x0000002400257306 */ /* 0x000fe80000201400 */
[----:B------:R-:W-:Y:S01]  /*2b80*/  IADD3 R34, R7, R6, -R206 ;  /* 0x0000000607227210 */ /* 0x000fe20007ffe8ce */
[----:B---3--:R-:W-:Y:S03]  /*2b90*/  HMMA.16816.F32 R16, R20, R40, R16 ;  /* 0x000000281410723c */ /* 0x008fe60000001810 */
[----:B------:R-:W-:-:S04]  /*2ba0*/  IADD3 R34, R34, c[0x0][0x2e8], RZ ;  /* 0x0000ba0022227a10 */ /* 0x000fc80007ffe0ff */
[----:B------:R-:W-:Y:S01]  /*2bb0*/  IADD3 R6, R34, 0x8, RZ ;  /* 0x0000000822067810 */ /* 0x000fe20007ffe0ff */
[----:B------:R-:W-:Y:S01]  /*2bc0*/  HMMA.16816.F32 R28, R60, R32, R28 ;  /* 0x000000203c1c723c */ /* 0x000fe2000000181c */
[----:B------:R-:W-:Y:S02]  /*2bd0*/  IADD3 R40, R36, 0x9, RZ ;  /* 0x0000000924287810 */ /* 0x000fe40007ffe0ff */
[-C--:B------:R-:W-:Y:S02]  /*2be0*/  IMNMX R135, R6, R7.reuse, PT ;  /* 0x0000000706877217 */ /* 0x080fe40003800200 */
[----:B------:R-:W-:Y:S01]  /*2bf0*/  I2F R6, R40 ;  /* 0x0000002800067306 */ /* 0x000fe20000201400 */
[----:B------:R-:W-:Y:S02]  /*2c00*/  IMNMX R207, R34, R7, PT ;  /* 0x0000000722cf7217 */ /* 0x000fe40003800200 */
[----:B------:R-:W-:Y:S01]  /*2c10*/  IADD3 R32, R36, 0x1, RZ ;  /* 0x0000000124207810 */ /* 0x000fe20007ffe0ff */
[----:B------:R-:W-:Y:S01]  /*2c20*/  HMMA.16816.F32 R56, R8, R38, R56 ;  /* 0x000000260838723c */ /* 0x000fe20000001838 */
[----:B------:R-:W-:-:S02]  /*2c30*/  ISETP.GE.AND P5, PT, R40, R207, PT ;  /* 0x000000cf2800720c */ /* 0x000fc40003fa6270 */
[C---:B------:R-:W-:Y:S01]  /*2c40*/  ISETP.GE.AND P2, PT, R32.reuse, R135, PT ;  /* 0x000000872000720c */ /* 0x040fe20003f46270 */
[----:B------:R-:W2:Y:S01]  /*2c50*/  I2F R4, R32 ;  /* 0x0000002000047306 */ /* 0x000ea20000201400 */
[----:B------:R-:W-:Y:S02]  /*2c60*/  ISETP.GE.AND P6, PT, R32, R207, PT ;  /* 0x000000cf2000720c */ /* 0x000fe40003fc6270 */
[----:B------:R-:W-:Y:S01]  /*2c70*/  IADD3 R38, R36, 0x8, RZ ;  /* 0x0000000824267810 */ /* 0x000fe20007ffe0ff */
[----:B------:R-:W-:Y:S01]  /*2c80*/  HMMA.16816.F32 R72, R20, R42, R72 ;  /* 0x0000002a1448723c */ /* 0x000fe20000001848 */
[----:B------:R-:W-:Y:S02]  /*2c90*/  ISETP.GE.AND P4, PT, R40, R135, PT ;  /* 0x000000872800720c */ /* 0x000fe40003f86270 */
[C---:B------:R-:W-:Y:S01]  /*2ca0*/  ISETP.GE.AND P3, PT, R38.reuse, R207, PT ;  /* 0x000000cf2600720c */ /* 0x040fe20003f66270 */
[----:B------:R3:W4:Y:S01]  /*2cb0*/  I2F R41, R38 ;  /* 0x0000002600297306 */ /* 0x0007220000201400 */
[----:B------:R-:W-:-:S02]  /*2cc0*/  ISETP.GE.AND P0, PT, R38, R135, PT ;  /* 0x000000872600720c */ /* 0x000fc40003f06270 */
[----:B------:R-:W-:Y:S01]  /*2cd0*/  IADD3 R42, R36, 0x10, RZ ;  /* 0x00000010242a7810 */ /* 0x000fe20007ffe0ff */
[C---:B-1----:R-:W-:Y:S03]  /*2ce0*/  HMMA.16816.F32 R48, R20.reuse, R12, R48 ;  /* 0x0000000c1430723c */ /* 0x042fe60000001830 */
[----:B------:R-:W-:Y:S01]  /*2cf0*/  ISETP.GE.AND P1, PT, R42, R207, PT ;  /* 0x000000cf2a00720c */ /* 0x000fe20003f26270 */
[CC--:B--2---:R-:W-:Y:S01]  /*2d00*/  FFMA.FTZ R19, R4.reuse, R0.reuse, R19 ;  /* 0x0000000004137223 */ /* 0x0c4fe20000010013 */
[----:B------:R-:W1:Y:S01]  /*2d10*/  LDSM.16.M88.4 R32, [R184+0x5000] ;  /* 0x00500000b820783b */ /* 0x000e620000000200 */
[----:B------:R-:W-:Y:S01]  /*2d20*/  FFMA.FTZ R17, R4, R0, R17 ;  /* 0x0000000004117223 */ /* 0x000fe20000010011 */
[----:B------:R-:W-:Y:S01]  /*2d30*/  IADD3 R12, R36, 0x11, RZ ;  /* 0x00000011240c7810 */ /* 0x000fe20007ffe0ff */
[----:B------:R-:W-:Y:S01]  /*2d40*/  HMMA.16816.F32 R56, R20, R14, R56 ;  /* 0x0000000e1438723c */ /* 0x000fe20000001838 */
[----:B------:R-:W2:Y:S02]  /*2d50*/  I2F R7, R42 ;  /* 0x0000002a00077306 */ /* 0x000ea40000201400 */
[----:B------:R-:W-:-:S02]  /*2d60*/  FSEL R39, R17, -INF , !P6 ;  /* 0xff80000011277808 */ /* 0x000fc40007000000 */
[----:B---3--:R-:W-:Y:S02]  /*2d70*/  FSEL R38, R19, -INF , !P2 ;  /* 0xff80000013267808 */ /* 0x008fe40005000000 */
[----:B------:R-:W-:Y:S01]  /*2d80*/  IADD3 R14, R36, 0x18, RZ ;  /* 0x00000018240e7810 */ /* 0x000fe20007ffe0ff */
[CC--:B----4-:R-:W-:Y:S01]  /*2d90*/  FFMA.FTZ R72, R41.reuse, R0.reuse, R72 ;  /* 0x0000000029487223 */ /* 0x0d0fe20000010048 */
[----:B------:R-:W3:Y:S01]  /*2da0*/  I2F R40, R12 ;  /* 0x0000000c00287306 */ /* 0x000ee20000201400 */
[-C--:B------:R-:W-:Y:S01]  /*2db0*/  FFMA.FTZ R4, R41, R0.reuse, R74 ;  /* 0x0000000029047223 */ /* 0x080fe2000001004a */
[----:B------:R-:W-:Y:S01]  /*2dc0*/  ISETP.GE.AND P2, PT, R12, R207, PT ;  /* 0x000000cf0c00720c */ /* 0x000fe20003f46270 */
[-C--:B------:R-:W-:Y:S01]  /*2dd0*/  FFMA.FTZ R19, R6, R0.reuse, R73 ;  /* 0x0000000006137223 */ /* 0x080fe20000010049 */
[----:B------:R-:W-:Y:S01]  /*2de0*/  FSEL R41, R72, -INF , !P3 ;  /* 0xff80000048297808 */ /* 0x000fe20005800000 */
[C---:B------:R-:W-:Y:S01]  /*2df0*/  HMMA.16816.F32 R68, R8.reuse, R46, R68 ;  /* 0x0000002e0844723c */ /* 0x040fe20000001844 */
[----:B------:R-:W-:Y:S01]  /*2e00*/  FSEL R4, R4, -INF , !P0 ;  /* 0xff80000004047808 */ /* 0x000fe20004000000 */
[-C--:B------:R-:W-:Y:S01]  /*2e10*/  FFMA.FTZ R6, R6, R0.reuse, R75 ;  /* 0x0000000006067223 */ /* 0x080fe2000001004b */
[----:B------:R-:W-:Y:S01]  /*2e20*/  FSEL R19, R19, -INF , !P5 ;  /* 0xff80000013137808 */ /* 0x000fe20006800000 */
[----:B------:R4:W5:Y:S01]  /*2e30*/  I2F R43, R14 ;  /* 0x0000000e002b7306 */ /* 0x0009620000201400 */
[----:B------:R-:W-:Y:S01]  /*2e40*/  ISETP.GE.AND P3, PT, R12, R135, PT ;  /* 0x000000870c00720c */ /* 0x000fe20003f66270 */
[-C--:B--2---:R-:W-:Y:S01]  /*2e50*/  FFMA.FTZ R48, R7, R0.reuse, R48 ;  /* 0x0000000007307223 */ /* 0x084fe20000010030 */
[C---:B------:R-:W-:Y:S01]  /*2e60*/  ISETP.GE.AND P0, PT, R14.reuse, R207, PT ;  /* 0x000000cf0e00720c */ /* 0x040fe20003f06270 */
[----:B------:R-:W-:Y:S01]  /*2e70*/  HMMA.16816.F32 R28, R8, R24, R28 ;  /* 0x00000018081c723c */ /* 0x000fe2000000181c */
[-C--:B------:R-:W-:Y:S01]  /*2e80*/  ISETP.GE.AND P5, PT, R14, R135.reuse, PT ;  /* 0x000000870e00720c */ /* 0x080fe20003fa6270 */
[-C--:B---3--:R-:W-:Y:S01]  /*2e90*/  FFMA.FTZ R17, R40, R0.reuse, R49 ;  /* 0x0000000028117223 */ /* 0x088fe20000010031 */
[----:B------:R-:W-:Y:S01]  /*2ea0*/  ISETP.GE.AND P6, PT, R42, R135, PT ;  /* 0x000000872a00720c */ /* 0x000fe20003fc6270 */
[----:B------:R-:W-:Y:S01]  /*2eb0*/  FFMA.FTZ R51, R40, R0, R51 ;  /* 0x0000000028337223 */ /* 0x000fe20000010033 */
[----:B------:R-:W-:-:S02]  /*2ec0*/  IADD3 R40, R36, 0x28, RZ ;  /* 0x0000002824287810 */ /* 0x000fc40007ffe0ff */
[----:B------:R-:W-:Y:S01]  /*2ed0*/  FFMA.FTZ R24, R7, R0, R50 ;  /* 0x0000000007187223 */ /* 0x000fe20000010032 */
[----:B------:R-:W-:Y:S01]  /*2ee0*/  HMMA.16816.F32 R76, R8, R44, R76 ;  /* 0x0000002c084c723c */ /* 0x000fe2000000184c */
[----:B------:R-:W-:Y:S02]  /*2ef0*/  IADD3 R42, R36, 0x20, RZ ;  /* 0x00000020242a7810 */ /* 0x000fe40007ffe0ff */
[----:B------:R-:W-:Y:S01]  /*2f00*/  FSEL R6, R6, -INF , !P4 ;  /* 0xff80000006067808 */ /* 0x000fe20006000000 */
[----:B----4-:R-:W2:Y:S01]  /*2f10*/  LDSM.16.M88.4 R12, [R184+0x5800] ;  /* 0x00580000b80c783b */ /* 0x010ea20000000200 */
[----:B------:R-:W-:Y:S01]  /*2f20*/  FSEL R7, R48, -INF , !P1 ;  /* 0xff80000030077808 */ /* 0x000fe20004800000 */
[----:B------:R-:W-:-:S04]  /*2f30*/  DEPBAR.LE SB0, 0x0 ;  /* 0x000080000000791a */ /* 0x000fc80000000000 */
[----:B------:R-:W-:Y:S01]  /*2f40*/  HMMA.16816.F32 R52, R8, R26, R52 ;  /* 0x0000001a0834723c */ /* 0x000fe20000001834 */
[----:B------:R-:W-:Y:S02]  /*2f50*/  IADD3 R44, R36, 0x19, RZ ;  /* 0x00000019242c7810 */ /* 0x000fe40007ffe0ff */
[----:B------:R-:W-:Y:S02]  /*2f60*/  FSEL R24, R24, -INF , !P6 ;  /* 0xff80000018187808 */ /* 0x000fe40007000000 */
[----:B------:R-:W3:Y:S01]  /*2f70*/  I2F R25, R44 ;  /* 0x0000002c00197306 */ /* 0x000ee20000201400 */
[----:B------:R-:W-:Y:S01]  /*2f80*/  FSEL R17, R17, -INF , !P2 ;  /* 0xff80000011117808 */ /* 0x000fe20005000000 */
[-C--:B-----5:R-:W-:Y:S01]  /*2f90*/  FFMA.FTZ R9, R43, R0.reuse, R56 ;  /* 0x000000002b097223 */ /* 0x0a0fe20000010038 */
[----:B-1----:R-:W-:Y:S01]  /*2fa0*/  HMMA.16816.F32 R68, R20, R34, R68 ;  /* 0x000000221444723c */ /* 0x002fe20000001844 */
[----:B------:R-:W-:Y:S01]  /*2fb0*/  FSEL R26, R51, -INF , !P3 ;  /* 0xff800000331a7808 */ /* 0x000fe20005800000 */
[----:B------:R-:W-:Y:S01]  /*2fc0*/  FFMA.FTZ R10, R43, R0, R58 ;  /* 0x000000002b0a7223 */ /* 0x000fe2000001003a */
[----:B------:R-:W-:-:S02]  /*2fd0*/  ISETP.GE.AND P4, PT, R44, R207, PT ;  /* 0x000000cf2c00720c */ /* 0x000fc40003f86270 */
[----:B------:R-:W1:Y:S01]  /*2fe0*/  I2F R35, R40 ;  /* 0x0000002800237306 */ /* 0x000e620000201400 */
[----:B------:R-:W-:Y:S02]  /*2ff0*/  FSEL R9, R9, -INF , !P0 ;  /* 0xff80000009097808 */ /* 0x000fe40004000000 */
[----:B------:R-:W-:Y:S01]  /*3000*/  HMMA.16816.F32 R76, R20, R32, R76 ;  /* 0x00000020144c723c */ /* 0x000fe2000000184c */
[----:B------:R-:W-:Y:S02]  /*3010*/  IADD3 R34, R36, 0x29, RZ ;  /* 0x0000002924227810 */ /* 0x000fe40007ffe0ff */
[----:B------:R-:W-:Y:S02]  /*3020*/  FSEL R10, R10, -INF , !P5 ;  /* 0xff8000000a0a7808 */ /* 0x000fe40006800000 */
[----:B------:R-:W4:Y:S01]  /*3030*/  I2F R33, R42 ;  /* 0x0000002a00217306 */ /* 0x000f220000201400 */
[CC--:B---3--:R-:W-:Y:S01]  /*3040*/  FFMA.FTZ R11, R25.reuse, R0.reuse, R57 ;  /* 0x00000000190b7223 */ /* 0x0c8fe20000010039 */
[----:B------:R-:W-:Y:S01]  /*3050*/  IADD3 R32, R36, 0x21, RZ ;  /* 0x0000002124207810 */ /* 0x000fe20007ffe0ff */
[----:B------:R-:W-:Y:S01]  /*3060*/  FFMA.FTZ R8, R25, R0, R59 ;  /* 0x0000000019087223 */ /* 0x000fe2000001003b */
[----:B------:R-:W-:-:S02]  /*3070*/  ISETP.GE.AND P5, PT, R40, R207, PT ;  /* 0x000000cf2800720c */ /* 0x000fc40003fa6270 */
[C---:B------:R-:W-:Y:S02]  /*3080*/  ISETP.GE.AND P3, PT, R32.reuse, R207, PT ;  /* 0x000000cf2000720c */ /* 0x040fe40003f66270 */
[----:B------:R3:W5:Y:S01]  /*3090*/  I2F R27, R32 ;  /* 0x00000020001b7306 */ /* 0x0007620000201400 */
[-C--:B------:R-:W-:Y:S02]  /*30a0*/  ISETP.GE.AND P0, PT, R32, R135.reuse, PT ;  /* 0x000000872000720c */ /* 0x080fe40003f06270 */
[CC--:B-1----:R-:W-:Y:S01]  /*30b0*/  FFMA.FTZ R68, R35.reuse, R0.reuse, R68 ;  /* 0x0000000023447223 */ /* 0x0c2fe20000010044 */
[----:B------:R-:W-:Y:S01]  /*30c0*/  ISETP.GE.AND P1, PT, R44, R135, PT ;  /* 0x000000872c00720c */ /* 0x000fe20003f26270 */
[----:B--2---:R-:W-:Y:S01]  /*30d0*/  HMMA.16816.F32 R28, R20, R12, R28 ;  /* 0x0000000c141c723c */ /* 0x004fe2000000181c */
[----:B------:R-:W-:Y:S01]  /*30e0*/  ISETP.GE.AND P6, PT, R42, R207, PT ;  /* 0x000000cf2a00720c */ /* 0x000fe20003fc6270 */
[----:B------:R-:W-:Y:S01]  /*30f0*/  FFMA.FTZ R70, R35, R0, R70 ;  /* 0x0000000023467223 */ /* 0x000fe20000010046 */
[----:B------:R-:W1:Y:S01]  /*3100*/  I2F R25, R34 ;  /* 0x0000002200197306 */ /* 0x000e620000201400 */
[----:B------:R-:W-:-:S02]  /*3110*/  FSEL R159, R68, -INF , !P5 ;  /* 0xff800000449f7808 */ /* 0x000fc40006800000 */
[CC--:B----4-:R-:W-:Y:S01]  /*3120*/  FFMA.FTZ R76, R33.reuse, R0.reuse, R76 ;  /* 0x00000000214c7223 */ /* 0x0d0fe2000001004c */
[----:B------:R-:W-:Y:S01]  /*3130*/  IADD3 R12, R36, 0x31, RZ ;  /* 0x00000031240c7810 */ /* 0x000fe20007ffe0ff */
[----:B------:R-:W-:Y:S01]  /*3140*/  HMMA.16816.F32 R52, R20, R14, R52 ;  /* 0x0000000e1434723c */ /* 0x000fe20000001834 */
[-C--:B------:R-:W-:Y:S01]  /*3150*/  FFMA.FTZ R78, R33, R0.reuse, R78 ;  /* 0x00000000214e7223 */ /* 0x080fe2000001004e */
[-C--:B------:R-:W-:Y:S01]  /*3160*/  ISETP.GE.AND P2, PT, R42, R135.reuse, PT ;  /* 0x000000872a00720c */ /* 0x080fe20003f46270 */
[----:B------:R-:W2:Y:S01]  /*3170*/  I2F R14, R12 ;  /* 0x0000000c000e7306 */ /* 0x000ea20000201400 */
[----:B---3--:R-:W-:Y:S01]  /*3180*/  IADD3 R32, R36, 0x30, RZ ;  /* 0x0000003024207810 */ /* 0x008fe20007ffe0ff */
[CC--:B-----5:R-:W-:Y:S01]  /*3190*/  FFMA.FTZ R77, R27.reuse, R0.reuse, R77 ;  /* 0x000000001b4d7223 */ /* 0x0e0fe2000001004d */
[----:B------:R-:W-:Y:S01]  /*31a0*/  ISETP.GE.AND P5, PT, R12, R135, PT ;  /* 0x000000870c00720c */ /* 0x000fe20003fa6270 */
[----:B------:R-:W-:Y:S01]  /*31b0*/  FFMA.FTZ R79, R27, R0, R79 ;  /* 0x000000001b4f7223 */ /* 0x000fe2000001004f */
[----:B------:R-:W-:-:S02]  /*31c0*/  IADD3 R22, R36, 0x38, RZ ;  /* 0x0000003824167810 */ /* 0x000fc40007ffe0ff */
[----:B------:R-:W-:Y:S01]  /*31d0*/  IADD3 R20, R36, 0x39, RZ ;  /* 0x0000003924147810 */ /* 0x000fe20007ffe0ff */
[----:B------:R-:W3:Y:S01]  /*31e0*/  I2F R13, R32 ;  /* 0x00000020000d7306 */ /* 0x000ee20000201400 */
[----:B------:R-:W-:Y:S01]  /*31f0*/  FSEL R11, R11, -INF , !P4 ;  /* 0xff8000000b0b7808 */ /* 0x000fe20006000000 */
[CC--:B-1----:R-:W-:Y:S01]  /*3200*/  FFMA.FTZ R69, R25.reuse, R0.reuse, R69 ;  /* 0x0000000019457223 */ /* 0x0c2fe20000010045 */
[----:B------:R-:W-:Y:S01]  /*3210*/  FSEL R8, R8, -INF , !P1 ;  /* 0xff80000008087808 */ /* 0x000fe20004800000 */
[-C--:B------:R-:W-:Y:S01]  /*3220*/  FFMA.FTZ R71, R25, R0.reuse, R71 ;  /* 0x0000000019477223 */ /* 0x080fe20000010047 */
[----:B------:R-:W-:Y:S02]  /*3230*/  FSEL R167, R76, -INF , !P6 ;  /* 0xff8000004ca77808 */ /* 0x000fe40007000000 */
[----:B------:R-:W-:Y:S01]  /*3240*/  FSEL R164, R78, -INF , !P2 ;  /* 0xff8000004ea47808 */ /* 0x000fe20005000000 */
[----:B------:R-:W1:Y:S01]  /*3250*/  I2F R21, R22 ;  /* 0x0000001600157306 */ /* 0x000e620000201400 */
[CC--:B--2---:R-:W-:Y:S01]  /*3260*/  FFMA.FTZ R31, R14.reuse, R0.reuse, R31 ;  /* 0x000000000e1f7223 */ /* 0x0c4fe2000001001f */
[----:B------:R-:W-:Y:S01]  /*3270*/  FSEL R161, R77, -INF , !P3 ;  /* 0xff8000004da17808 */ /* 0x000fe20005800000 */
[-C--:B------:R-:W-:Y:S01]  /*3280*/  FFMA.FTZ R29, R14, R0.reuse, R29 ;  /* 0x000000000e1d7223 */ /* 0x080fe2000001001d */
[----:B------:R-:W-:Y:S01]  /*3290*/  FSEL R174, R79, -INF , !P0 ;  /* 0xff8000004fae7808 */ /* 0x000fe20004000000 */
[----:B------:R-:W-:Y:S01]  /*32a0*/  FFMA.FTZ R14, R37, R0, R16 ;  /* 0x00000000250e7223 */ /* 0x000fe20000010010 */
[----:B------:R-:W-:-:S02]  /*32b0*/  FSEL R142, R31, -INF , !P5 ;  /* 0xff8000001f8e7808 */ /* 0x000fc40006800000 */
[----:B------:R-:W2:Y:S01]  /*32c0*/  I2F R15, R20 ;  /* 0x00000014000f7306 */ /* 0x000ea20000201400 */
[----:B------:R-:W-:Y:S01]  /*32d0*/  ISETP.GE.AND P5, PT, R134, 0x2, PT ;  /* 0x000000028600780c */ /* 0x000fe20003fa6270 */
[CC--:B---3--:R-:W-:Y:S01]  /*32e0*/  FFMA.FTZ R28, R13.reuse, R0.reuse, R28 ;  /* 0x000000000d1c7223 */ /* 0x0c8fe2000001001c */
[----:B------:R-:W-:Y:S01]  /*32f0*/  ISETP.GE.AND P4, PT, R40, R135, PT ;  /* 0x000000872800720c */ /* 0x000fe20003f86270 */
[-C--:B------:R-:W-:Y:S01]  /*3300*/  FFMA.FTZ R30, R13, R0.reuse, R30 ;  /* 0x000000000d1e7223 */ /* 0x080fe2000001001e */
[C---:B------:R-:W-:Y:S02]  /*3310*/  ISETP.GE.AND P1, PT, R34.reuse, R207, PT ;  /* 0x000000cf2200720c */ /* 0x040fe40003f26270 */
[----:B------:R-:W-:Y:S01]  /*3320*/  ISETP.GE.AND P6, PT, R34, R135, PT ;  /* 0x000000872200720c */ /* 0x000fe20003fc6270 */
[CC--:B-1----:R-:W-:Y:S01]  /*3330*/  FFMA.FTZ R52, R21.reuse, R0.reuse, R52 ;  /* 0x0000000015347223 */ /* 0x0c2fe20000010034 */
[C---:B------:R-:W-:Y:S01]  /*3340*/  ISETP.GE.AND P2, PT, R32.reuse, R207, PT ;  /* 0x000000cf2000720c */ /* 0x040fe20003f46270 */
[----:B------:R-:W-:Y:S01]  /*3350*/  FFMA.FTZ R54, R21, R0, R54 ;  /* 0x0000000015367223 */ /* 0x000fe20000010036 */
[----:B------:R-:W-:-:S02]  /*3360*/  ISETP.GE.AND P3, PT, R32, R135, PT ;  /* 0x000000872000720c */ /* 0x000fc40003f66270 */
[----:B------:R-:W-:Y:S01]  /*3370*/  ISETP.GE.AND P0, PT, R12, R207, PT ;  /* 0x000000cf0c00720c */ /* 0x000fe20003f06270 */
[-C--:B------:R-:W-:Y:S01]  /*3380*/  FFMA.FTZ R12, R37, R0.reuse, R18 ;  /* 0x00000000250c7223 */ /* 0x080fe20000010012 */
[----:B------:R-:W-:Y:S01]  /*3390*/  FSEL R172, R70, -INF , !P4 ;  /* 0xff80000046ac7808 */ /* 0x000fe20006000000 */
[-C--:B--2---:R-:W-:Y:S01]  /*33a0*/  FFMA.FTZ R53, R15, R0.reuse, R53 ;  /* 0x000000000f357223 */ /* 0x084fe20000010035 */
[----:B------:R-:W-:Y:S01]  /*33b0*/  FSEL R165, R69, -INF , !P1 ;  /* 0xff80000045a57808 */ /* 0x000fe20004800000 */
[----:B------:R-:W-:Y:S01]  /*33c0*/  FFMA.FTZ R55, R15, R0, R55 ;  /* 0x000000000f377223 */ /* 0x000fe20000010037 */
[----:B------:R-:W-:Y:S02]  /*33d0*/  FSEL R168, R71, -INF , !P6 ;  /* 0xff80000047a87808 */ /* 0x000fe40007000000 */
[----:B------:R-:W-:Y:S02]  /*33e0*/  FSEL R171, R28, -INF , !P2 ;  /* 0xff8000001cab7808 */ /* 0x000fe40005000000 */
[----:B------:R-:W-:-:S02]  /*33f0*/  FSEL R166, R30, -INF , !P3 ;  /* 0xff8000001ea67808 */ /* 0x000fc40005800000 */
[----:B------:R-:W-:Y:S01]  /*3400*/  FSEL R169, R29, -INF , !P0 ;  /* 0xff8000001da97808 */ /* 0x000fe20004000000 */
[----:B------:R-:W-:Y:S01]  /*3410*/  BAR.SYNC.DEFER_BLOCKING 0x0 ;  /* 0x0000000000007b1d */ /* 0x000fe20000010000 */
[C---:B------:R-:W-:Y:S02]  /*3420*/  ISETP.GE.AND P4, PT, R22.reuse, R207, PT ;  /* 0x000000cf1600720c */ /* 0x040fe40003f86270 */
[----:B------:R-:W-:Y:S02]  /*3430*/  ISETP.GE.AND P1, PT, R22, R135, PT ;  /* 0x000000871600720c */ /* 0x000fe40003f26270 */
        /* <DEDUP_REMOVED lines=15> */
[----:B------:R-:W-:Y:S01]  /*3530*/  IMAD R13, R21, UR8, RZ ;  /* 0x00000008150d7c24 */ /* 0x000fe2000f8e02ff */
        /* <DEDUP_REMOVED lines=50> */
.L_x_191:
[----:B------:R-:W-:Y:S05]  /*3860*/  BSYNC B0 ;  /* 0x0000000000007941 */ /* 0x000fea0003800000 */
.L_x_190:
[----:B------:R-:W0:Y:S02]  /*3870*/  LDGDEPBAR ;  /* 0x00000000000079af */ /* 0x000e240000000000 */
.L_x_189:
        /* <DEDUP_REMOVED lines=31> */
[----:B------:R-:W2:Y:S03]  /*3a70*/  SHFL.BFLY PT, R16, R15, 0x2, 0x1f ;  /* 0x0c401f000f107f89 */ /* 0x000ea600000e0000 */
[-C--:B------:R-:W-:Y:S01]  /*3a80*/  LEA R189, R3, R192.reuse, 0x1 ;  /* 0x000000c003bd7211 */ /* 0x080fe200078e08ff */
[----:B------:R-:W3:Y:S01]  /*3a90*/  SHFL.BFLY PT, R13, R18, 0x2, 0x1f ;  /* 0x0c401f00120d7f89 */ /* 0x000ee200000e0000 */
[----:B------:R-:W-:-:S03]  /*3aa0*/  LEA R190, R5, R192, 0x1 ;  /* 0x000000c005be7211 */ /* 0x000fc600078e08ff */
[----:B------:R-:W-:Y:S01]  /*3ab0*/  LDSM.16.MT88.4 R64, [R192+0x14000] ;  /* 0x01400000c040783b */ /* 0x000fe20000004200 */
[----:B------:R-:W-:-:S03]  /*3ac0*/  LEA R188, R3, R190, 0x1 ;  /* 0x000000be03bc7211 */ /* 0x000fc600078e08ff */
[----:B------:R-:W-:Y:S04]  /*3ad0*/  LDSM.16.MT88.4 R80, [R189+0x14000] ;  /* 0x01400000bd50783b */ /* 0x000fe80000004200 */
[----:B------:R-:W-:Y:S04]  /*3ae0*/  LDSM.16.MT88.4 R124, [R192+0x12000] ;  /* 0x01200000c07c783b */ /* 0x000fe80000004200 */
[----:B------:R-:W-:Y:S01]  /*3af0*/  LDSM.16.MT88.4 R48, [R189+0x12000] ;  /* 0x01200000bd30783b */ /* 0x000fe20000004200 */
[----:B--2---:R-:W-:-:S03]  /*3b00*/  FMNMX.FTZ R16, R15, R16, !PT ;  /* 0x000000100f107209 */ /* 0x004fc60007810000 */
[----:B------:R-:W-:Y:S01]  /*3b10*/  LDSM.16.MT88.4 R56, [R188+0x12000] ;  /* 0x01200000bc38783b */ /* 0x000fe20000004200 */
[----:B---3--:R-:W-:-:S03]  /*3b20*/  FMNMX.FTZ R13, R18, R13, !PT ;  /* 0x0000000d120d7209 */ /* 0x008fc60007810000 */
[----:B------:R-:W2:Y:S04]  /*3b30*/  SHFL.BFLY PT, R133, R16, 0x1, 0x1f ;  /* 0x0c201f0010857f89 */ /* 0x000ea800000e0000 */
[----:B------:R-:W3:Y:S04]  /*3b40*/  SHFL.BFLY PT, R132, R13, 0x1, 0x1f ;  /* 0x0c201f000d847f89 */ /* 0x000ee800000e0000 */
[----:B------:R-:W-:Y:S04]  /*3b50*/  LDSM.16.MT88.4 R72, [R190+0x14000] ;  /* 0x01400000be48783b */ /* 0x000fe80000004200 */
[----:B------:R-:W-:Y:S04]  /*3b60*/  LDSM.16.MT88.4 R88, [R188+0x14000] ;  /* 0x01400000bc58783b */ /* 0x000fe80000004200 */
[----:B------:R-:W-:Y:S04]  /*3b70*/  LDSM.16.MT88.4 R96, [R192+0x16000] ;  /* 0x01600000c060783b */ /* 0x000fe80000004200 */
[----:B------:R-:W-:Y:S01]  /*3b80*/  LDSM.16.MT88.4 R104, [R190+0x16000] ;  /* 0x01600000be68783b */ /* 0x000fe20000004200 */
[----:B--2---:R-:W-:-:S03]  /*3b90*/  FMNMX.FTZ R133, R16, R133, !PT ;  /* 0x0000008510857209 */ /* 0x004fc60007810000 */
[----:B------:R-:W-:Y:S01]  /*3ba0*/  LDSM.16.MT88.4 R120, [R189+0x16000] ;  /* 0x01600000bd78783b */ /* 0x000fe20000004200 */
[----:B---3--:R-:W-:Y:S01]  /*3bb0*/  FMNMX.FTZ R132, R13, R132, !PT ;  /* 0x000000840d847209 */ /* 0x008fe20007810000 */
[C---:B------:R-:W-:Y:S01]  /*3bc0*/  FMUL.FTZ R170, R133.reuse, c[0x0][0x23c] ;  /* 0x00008f0085aa7a20 */ /* 0x040fe20000410000 */
[----:B------:R-:W-:Y:S01]  /*3bd0*/  FSETP.NEU.FTZ.AND P0, PT, R133, -INF , PT ;  /* 0xff8000008500780b */ /* 0x000fe20003f1d000 */
[----:B-1----:R-:W-:Y:S02]  /*3be0*/  LDSM.16.MT88.4 R20, [R192+0x12800] ;  /* 0x01280000c014783b */ /* 0x002fe40000004200 */
[----:B------:R-:W-:Y:S01]  /*3bf0*/  FMUL.FTZ R163, R132, c[0x0][0x23c] ;  /* 0x00008f0084a37a20 */ /* 0x000fe20000410000 */
        /* <DEDUP_REMOVED lines=9> */
[----:B------:R-:W1:Y:S01]  /*3c90*/  LDSM.16.MT88.4 R40, [R190+0x12000] ;  /* 0x01200000be28783b */ /* 0x000e620000004200 */
[--C-:B------:R-:W-:Y:S01]  /*3ca0*/  FFMA.FTZ R155, R12, c[0x0][0x23c], -R163.reuse ;  /* 0x00008f000c9b7a23 */ /* 0x100fe200000108a3 */
[----:B------:R-:W-:Y:S01]  /*3cb0*/  MUFU.EX2 R154, R154 ;  /* 0x0000009a009a7308 */ /* 0x000fe20000000800 */
[--C-:B------:R-:W-:Y:S01]  /*3cc0*/  FFMA.FTZ R156, R38, c[0x0][0x23c], -R163.reuse ;  /* 0x00008f00269c7a23 */ /* 0x100fe200000108a3 */
[----:B------:R-:W-:Y:S01]  /*3cd0*/  LDSM.16.MT88.4 R12, [R188+0x14800] ;  /* 0x01480000bc0c783b */ /* 0x000fe20000004200 */
        /* <DEDUP_REMOVED lines=8> */
[----:B------:R-:W-:Y:S01]  /*3d60*/  FFMA.FTZ R3, R11, c[0x0][0x23c], -R170 ;  /* 0x00008f000b037a23 */ /* 0x000fe200000108aa */
[----:B------:R-:W-:Y:S01]  /*3d70*/  LDSM.16.MT88.4 R16, [R189+0x14800] ;  /* 0x01480000bd10783b */ /* 0x000fe20000004200 */
[--C-:B------:R-:W-:Y:S01]  /*3d80*/  FFMA.FTZ R149, R10, c[0x0][0x23c], -R163.reuse ;  /* 0x00008f000a957a23 */ /* 0x100fe200000108a3 */
[----:B------:R-:W-:Y:S01]  /*3d90*/  MUFU.EX2 R152, R152 ;  /* 0x0000009800987308 */ /* 0x000fe20000000800 */
[----:B------:R-:W-:-:S02]  /*3da0*/  FFMA.FTZ R2, R8, c[0x0][0x23c], -R163 ;  /* 0x00008f0008027a23 */ /* 0x000fc400000108a3 */
[----:B------:R-:W4:Y:S01]  /*3db0*/  LDSM.16.MT88.4 R8, [R192+0x14800] ;  /* 0x01480000c008783b */ /* 0x000f220000004200 */
[--C-:B------:R-:W-:Y:S02]  /*3dc0*/  FFMA.FTZ R151, R24, c[0x0][0x23c], -R163.reuse ;  /* 0x00008f0018977a23 */ /* 0x100fe400000108a3 */
[----:B------:R-:W-:Y:S02]  /*3dd0*/  FFMA.FTZ R144, R26, c[0x0][0x23c], -R163 ;  /* 0x00008f001a907a23 */ /* 0x000fe400000108a3 */
[----:B------:R-:W5:Y:S01]  /*3de0*/  MUFU.EX2 R147, R147 ;  /* 0x0000009300937308 */ /* 0x000f620000000800 */
[----:B--2---:R-:W-:Y:S01]  /*3df0*/  F2FP.PACK_AB R112, R153, R154 ;  /* 0x0000009a9970723e */ /* 0x004fe200000000ff */
[----:B------:R-:W-:Y:S01]  /*3e00*/  LDSM.16.MT88.4 R24, [R190+0x14800] ;  /* 0x01480000be18783b */ /* 0x000fe20000004200 */
[--C-:B------:R-:W-:Y:S02]  /*3e10*/  FFMA.FTZ R158, R167, c[0x0][0x23c], -R170.reuse ;  /* 0x00008f00a79e7a23 */ /* 0x100fe400000108aa */
[----:B------:R-:W-:-:S02]  /*3e20*/  FFMA.FTZ R160, R165, c[0x0][0x23c], -R170 ;  /* 0x00008f00a5a07a23 */ /* 0x000fc400000108aa */
[--C-:B------:R-:W-:Y:S01]  /*3e30*/  FFMA.FTZ R161, R161, c[0x0][0x23c], -R170.reuse ;  /* 0x00008f00a1a17a23 */ /* 0x100fe200000108aa */
[----:B------:R-:W-:Y:S01]  /*3e40*/  MUFU.EX2 R155, R155 ;  /* 0x0000009b009b7308 */ /* 0x000fe20000000800 */
[----:B------:R-:W-:Y:S02]  /*3e50*/  FFMA.FTZ R159, R159, c[0x0][0x23c], -R170 ;  /* 0x00008f009f9f7a23 */ /* 0x000fe400000108aa */
[--C-:B------:R-:W-:Y:S02]  /*3e60*/  FFMA.FTZ R164, R164, c[0x0][0x23c], -R163.reuse ;  /* 0x00008f00a4a47a23 */ /* 0x100fe400000108a3 */
[--C-:B------:R-:W-:Y:S02]  /*3e70*/  FFMA.FTZ R165, R174, c[0x0][0x23c], -R163.reuse ;  /* 0x00008f00aea57a23 */ /* 0x100fe400000108a3 */
[--C-:B------:R-:W-:Y:S01]  /*3e80*/  FFMA.FTZ R167, R172, c[0x0][0x23c], -R163.reuse ;  /* 0x00008f00aca77a23 */ /* 0x100fe200000108a3 */
[----:B------:R-:W2:Y:S01]  /*3e90*/  MUFU.EX2 R156, R156 ;  /* 0x0000009c009c7308 */ /* 0x000ea20000000800 */
[----:B-----5:R-:W-:Y:S01]  /*3ea0*/  F2FP.PACK_AB R114, R147, R152 ;  /* 0x000000989372723e */ /* 0x020fe200000000ff */
        /* <DEDUP_REMOVED lines=8> */
[----:B------:R-:W5:Y:S01]  /*3f30*/  MUFU.EX2 R148, R148 ;  /* 0x0000009400947308 */ /* 0x000f620000000800 */
        /* <DEDUP_REMOVED lines=9> */
[----:B-----5:R-:W-:Y:S01]  /*3fd0*/  F2FP.PACK_AB R115, R148, R157 ;  /* 0x0000009d9473723e */ /* 0x020fe200000000ff */
[----:B------:R-:W2:Y:S01]  /*3fe0*/  MUFU.EX2 R145, R145 ;  /* 0x0000009100917308 */ /* 0x000ea20000000800 */
        /* <DEDUP_REMOVED lines=9> */
[----:B------:R-:W5:Y:S06]  /*4080*/  MUFU.EX2 R144, R144 ;  /* 0x0000009000907308 */ /* 0x000f6c0000000800 */
[C---:B------:R-:W-:Y:S02]  /*4090*/  HMMA.16816.F32 R128, R112.reuse, R124, RZ ;  /* 0x0000007c7080723c */ /* 0x040fe400000018ff */
[----:B------:R-:W-:Y:S06]  /*40a0*/  MUFU.EX2 R149, R149 ;  /* 0x0000009500957308 */ /* 0x000fec0000000800 */
[C---:B-1----:R-:W-:Y:S02]  /*40b0*/  HMMA.16816.F32 R36, R112.reuse, R40, RZ ;  /* 0x000000287024723c */ /* 0x042fe400000018ff */
        /* <DEDUP_REMOVED lines=33> */
[C---:B---3--:R-:W-:Y:S07]  /*42d0*/  HMMA.16816.F32 R116, R112.reuse, R4, RZ ;  /* 0x000000047074723c */ /* 0x048fee00000018ff */
[----:B--2---:R-:W-:Y:S01]  /*42e0*/  F2FP.PACK_AB R4, R145, R150 ;  /* 0x000000969104723e */ /* 0x004fe200000000ff */
[----:B------:R-:W-:Y:S01]  /*42f0*/  HMMA.16816.F32 R112, R112, R6, RZ ;  /* 0x000000067070723c */ /* 0x000fe200000018ff */
[----:B-----5:R-:W-:Y:S01]  /*4300*/  F2FP.PACK_AB R5, R144, R151 ;  /* 0x000000979005723e */ /* 0x020fe200000000ff */
        /* <DEDUP_REMOVED lines=19> */
[C---:B------:R-:W-:Y:S08]  /*4440*/  HMMA.16816.F32 R84, R4.reuse, R12, R84 ;  /* 0x0000000c0454723c */ /* 0x040ff00000001854 */
        /* <DEDUP_REMOVED lines=120> */
[C---:B------:R-:W-:Y:S01]  /*4bd0*/  IMAD R2, R225.reuse, UR6, RZ ;  /* 0x00000006e1027c24 */ /* 0x040fe2000f8e02ff */
        /* <DEDUP_REMOVED lines=29> */
[----:B------:R-:W-:Y:S01]  /*4db0*/  @P1 STS.128 [R203+0x16000], RZ ;  /* 0x016000ffcb001388 */ /* 0x000fe20000000c00 */
[----:B------:R-:W-:-:S03]  /*4dc0*/  IMAD R2, R225, 0x40, R202 ;  /* 0x00000040e1027824 */ /* 0x000fc600078e02ca */
        /* <DEDUP_REMOVED lines=20> */
[----:B------:R-:W4:Y:S04]  /*4f10*/  LDSM.16.M88.4 R12, [R197+0xc000] ;  /* 0x00c00000c50c783b */ /* 0x000f280000000200 */
[----:B------:R-:W5:Y:S04]  /*4f20*/  LDSM.16.M88.4 R156, [R197+0xc800] ;  /* 0x00c80000c59c783b */ /* 0x000f680000000200 */
[----:B------:R-:W5:Y:S04]  /*4f30*/  LDSM.16.M88.4 R148, [R197+0xd000] ;  /* 0x00d00000c594783b */ /* 0x000f680000000200 */
[----:B------:R-:W5:Y:S04]  /*4f40*/  LDSM.16.M88.4 R24, [R197+0xd800] ;  /* 0x00d80000c518783b */ /* 0x000f680000000200 */
[----:B------:R-:W-:Y:S04]  /*4f50*/  LDSM.16.M88.4 R28, [R196] ;  /* 0x00000000c41c783b */ /* 0x000fe80000000200 */
[----:B-1----:R-:W1:Y:S04]  /*4f60*/  LDSM.16.M88.4 R4, [R195] ;  /* 0x00000000c304783b */ /* 0x002e680000000200 */
[----:B------:R-:W1:Y:S04]  /*4f70*/  LDSM.16.M88.4 R164, [R187] ;  /* 0x00000000bba4783b */ /* 0x000e680000000200 */
[----:B------:R-:W1:Y:S04]  /*4f80*/  LDSM.16.M88.4 R136, [R186] ;  /* 0x00000000ba88783b */ /* 0x000e680000000200 */
[----:B---3--:R-:W-:Y:S04]  /*4f90*/  LDSM.16.M88.4 R20, [R194] ;  /* 0x00000000c214783b */ /* 0x008fe80000000200 */
[----:B--2---:R-:W2:Y:S01]  /*4fa0*/  LDSM.16.M88.4 R8, [R191+0xc000] ;  /* 0x00c00000bf08783b */ /* 0x004ea20000000200 */
[C---:B----4-:R-:W-:Y:S03]  /*4fb0*/  HMMA.16816.F32 R16, R140.reuse, R12, RZ ;  /* 0x0000000c8c10723c */ /* 0x050fe600000018ff */
[----:B------:R-:W3:Y:S04]  /*4fc0*/  LDSM.16.M88.4 R32, [R185] ;  /* 0x00000000b920783b */ /* 0x000ee80000000200 */
[----:B------:R-:W-:Y:S01]  /*4fd0*/  LDSM.16.M88.4 R168, [R191+0xd800] ;  /* 0x00d80000bfa8783b */ /* 0x000fe20000000200 */
[C---:B------:R-:W-:Y:S03]  /*4fe0*/  HMMA.16816.F32 R12, R140.reuse, R14, RZ ;  /* 0x0000000e8c0c723c */ /* 0x040fe600000018ff */
[----:B------:R-:W-:Y:S04]  /*4ff0*/  LDSM.16.M88.4 R172, [R197+0xf000] ;  /* 0x00f00000c5ac783b */ /* 0x000fe80000000200 */
[----:B------:R-:W-:Y:S01]  /*5000*/  LDSM.16.M88.4 R216, [R198+0x8000] ;  /* 0x00800000c6d8783b */ /* 0x000fe20000000200 */
[C---:B-----5:R-:W-:Y:S03]  /*5010*/  HMMA.16816.F32 R160, R140.reuse, R156, RZ ;  /* 0x0000009c8ca0723c */ /* 0x060fe600000018ff */
[----:B------:R-:W0:Y:S05]  /*5020*/  LDGDEPBAR ;  /* 0x00000000000079af */ /* 0x000e2a0000000000 */
[C---:B------:R-:W-:Y:S08]  /*5030*/  HMMA.16816.F32 R156, R140.reuse, R158, RZ ;  /* 0x0000009e8c9c723c */ /* 0x040ff000000018ff */
[C---:B------:R-:W-:Y:S08]  /*5040*/  HMMA.16816.F32 R152, R140.reuse, R148, RZ ;  /* 0x000000948c98723c */ /* 0x040ff000000018ff */
[C---:B------:R-:W-:Y:S08]  /*5050*/  HMMA.16816.F32 R148, R140.reuse, R150, RZ ;  /* 0x000000968c94723c */ /* 0x040ff000000018ff */
[C---:B------:R-:W-:Y:S08]  /*5060*/  HMMA.16816.F32 R144, R140.reuse, R24, RZ ;  /* 0x000000188c90723c */ /* 0x040ff000000018ff */
[----:B------:R-:W-:Y:S01]  /*5070*/  HMMA.16816.F32 R140, R140, R26, RZ ;  /* 0x0000001a8c8c723c */ /* 0x000fe200000018ff */
[----:B------:R-:W4:Y:S07]  /*5080*/  LDSM.16.M88.4 R24, [R191+0xc800] ;  /* 0x00c80000bf18783b */ /* 0x000f2e0000000200 */
        /* <DEDUP_REMOVED lines=8> */
[----:B------:R-:W-:Y:S07]  /*5110*/  LDSM.16.M88.4 R136, [R184] ;  /* 0x00000000b888783b */ /* 0x000fee0000000200 */
[C---:B--2---:R-:W-:Y:S08]  /*5120*/  HMMA.16816.F32 R16, R20.reuse, R8, R16 ;  /* 0x000000081410723c */ /* 0x044ff00000001810 */
[----:B------:R-:W-:Y:S01]  /*5130*/  HMMA.16816.F32 R12, R20, R10, R12 ;  /* 0x0000000a140c723c */ /* 0x000fe2000000180c */
[----:B------:R-:W2:Y:S07]  /*5140*/  LDSM.16.M88.4 R8, [R193] ;  /* 0x00000000c108783b */ /* 0x000eae0000000200 */
[C---:B---3--:R-:W-:Y:S08]  /*5150*/  HMMA.16816.F32 R144, R28.reuse, R32, R144 ;  /* 0x000000201c90723c */ /* 0x048ff00000001890 */
[----:B------:R-:W-:Y:S01]  /*5160*/  HMMA.16816.F32 R140, R28, R34, R140 ;  /* 0x000000221c8c723c */ /* 0x000fe2000000188c */
[----:B------:R-:W3:Y:S04]  /*5170*/  LDSM.16.M88.4 R32, [R184+0x800] ;  /* 0x00080000b820783b */ /* 0x000ee80000000200 */
[----:B------:R-:W5:Y:S03]  /*5180*/  LDSM.16.M88.4 R28, [R184+0x1000] ;  /* 0x00100000b81c783b */ /* 0x000f660000000200 */
[C---:B----4-:R-:W-:Y:S08]  /*5190*/  HMMA.16816.F32 R160, R20.reuse, R24, R160 ;  /* 0x0000001814a0723c */ /* 0x050ff000000018a0 */
[C---:B------:R-:W-:Y:S01]  /*51a0*/  HMMA.16816.F32 R156, R20.reuse, R26, R156 ;  /* 0x0000001a149c723c */ /* 0x040fe2000000189c */
[----:B------:R-:W4:Y:S07]  /*51b0*/  LDSM.16.M88.4 R24, [R184+0x1800] ;  /* 0x00180000b818783b */ /* 0x000f2e0000000200 */
[C---:B-1----:R-:W-:Y:S08]  /*51c0*/  HMMA.16816.F32 R152, R20.reuse, R4, R152 ;  /* 0x000000041498723c */ /* 0x042ff00000001898 */
[C---:B------:R-:W-:Y:S01]  /*51d0*/  HMMA.16816.F32 R148, R20.reuse, R6, R148 ;  /* 0x000000061494723c */ /* 0x040fe20000001894 */
[----:B------:R-:W1:Y:S07]  /*51e0*/  LDSM.16.M88.4 R4, [R197+0xe000] ;  /* 0x00e00000c504783b */ /* 0x000e6e0000000200 */
[C---:B------:R-:W-:Y:S08]  /*51f0*/  HMMA.16816.F32 R144, R20.reuse, R168, R144 ;  /* 0x000000a81490723c */ /* 0x040ff00000001890 */
[----:B------:R-:W-:Y:S01]  /*5200*/  HMMA.16816.F32 R140, R20, R170, R140 ;  /* 0x000000aa148c723c */ /* 0x000fe2000000188c */
[----:B------:R-:W1:Y:S04]  /*5210*/  LDSM.16.M88.4 R20, [R197+0xe800] ;  /* 0x00e80000c514783b */ /* 0x000e680000000200 */
[----:B------:R-:W-:Y:S03]  /*5220*/  LDSM.16.M88.4 R168, [R197+0xf800] ;  /* 0x00f80000c5a8783b */ /* 0x000fe60000000200 */
[C---:B--2---:R-:W-:Y:S08]  /*5230*/  HMMA.16816.F32 R16, R8.reuse, R136, R16 ;  /* 0x000000880810723c */ /* 0x044ff00000001810 */
[C---:B------:R-:W-:Y:S01]  /*5240*/  HMMA.16816.F32 R12, R8.reuse, R138, R12 ;  /* 0x0000008a080c723c */ /* 0x040fe2000000180c */
[----:B------:R-:W-:Y:S07]  /*5250*/  LDSM.16.M88.4 R136, [R183] ;  /* 0x00000000b788783b */ /* 0x000fee0000000200 */
[C---:B---3--:R-:W-:Y:S08]  /*5260*/  HMMA.16816.F32 R160, R8.reuse, R32, R160 ;  /* 0x0000002008a0723c */ /* 0x048ff000000018a0 */
[C---:B------:R-:W-:Y:S01]  /*5270*/  HMMA.16816.F32 R156, R8.reuse, R34, R156 ;  /* 0x00000022089c723c */ /* 0x040fe2000000189c */
[----:B------:R-:W-:Y:S07]  /*5280*/  LDSM.16.M88.4 R32, [R194+0x4000] ;  /* 0x00400000c220783b */ /* 0x000fee0000000200 */
[C---:B-----5:R-:W-:Y:S08]  /*5290*/  HMMA.16816.F32 R152, R8.reuse, R28, R152 ;  /* 0x0000001c0898723c */ /* 0x060ff00000001898 */
[C---:B------:R-:W-:Y:S01]  /*52a0*/  HMMA.16816.F32 R148, R8.reuse, R30, R148 ;  /* 0x0000001e0894723c */ /* 0x040fe20000001894 */
[----:B------:R-:W-:Y:S07]  /*52b0*/  LDSM.16.M88.4 R28, [R180] ;  /* 0x00000000b41c783b */ /* 0x000fee0000000200 */
[C---:B----4-:R-:W-:Y:S08]  /*52c0*/  HMMA.16816.F32 R144, R8.reuse, R24, R144 ;  /* 0x000000180890723c */ /* 0x050ff00000001890 */
[----:B------:R-:W-:Y:S01]  /*52d0*/  HMMA.16816.F32 R140, R8, R26, R140 ;  /* 0x0000001a088c723c */ /* 0x000fe2000000188c */
[----:B------:R-:W2:Y:S04]  /*52e0*/  LDSM.16.M88.4 R24, [R196+0x4000] ;  /* 0x00400000c418783b */ /* 0x000ea80000000200 */
[----:B------:R-:W3:Y:S03]  /*52f0*/  LDSM.16.M88.4 R8, [R182] ;  /* 0x00000000b608783b */ /* 0x000ee60000000200 */
[C---:B-1----:R-:W-:Y:S08]  /*5300*/  HMMA.16816.F32 R16, R164.reuse, R4, R16 ;  /* 0x00000004a410723c */ /* 0x042ff00000001810 */
[C---:B------:R-:W-:Y:S01]  /*5310*/  HMMA.16816.F32 R12, R164.reuse, R6, R12 ;  /* 0x00000006a40c723c */ /* 0x040fe2000000180c */
[----:B------:R-:W1:Y:S07]  /*5320*/  LDSM.16.M88.4 R4, [R181] ;  /* 0x00000000b504783b */ /* 0x000e6e0000000200 */
[C---:B------:R-:W-:Y:S08]  /*5330*/  HMMA.16816.F32 R160, R164.reuse, R20, R160 ;  /* 0x00000014a4a0723c */ /* 0x040ff000000018a0 */
[C---:B------:R-:W-:Y:S01]  /*5340*/  HMMA.16816.F32 R156, R164.reuse, R22, R156 ;  /* 0x00000016a49c723c */ /* 0x040fe2000000189c */
[----:B------:R-:W4:Y:S07]  /*5350*/  LDSM.16.M88.4 R20, [R191+0xe000] ;  /* 0x00e00000bf14783b */ /* 0x000f2e0000000200 */
[C---:B------:R-:W-:Y:S08]  /*5360*/  HMMA.16816.F32 R152, R164.reuse, R172, R152 ;  /* 0x000000aca498723c */ /* 0x040ff00000001898 */
[----:B------:R-:W-:Y:S01]  /*5370*/  HMMA.16816.F32 R148, R164, R174, R148 ;  /* 0x000000aea494723c */ /* 0x000fe20000001894 */
[----:B------:R-:W-:Y:S07]  /*5380*/  LDSM.16.M88.4 R172, [R197+0x10800] ;  /* 0x01080000c5ac783b */ /* 0x000fee0000000200 */
[C---:B--2---:R-:W-:Y:S08]  /*5390*/  HMMA.16816.F32 R16, R24.reuse, R136, R16 ;  /* 0x000000881810723c */ /* 0x044ff00000001810 */
[C---:B------:R-:W-:Y:S01]  /*53a0*/  HMMA.16816.F32 R12, R24.reuse, R138, R12 ;  /* 0x0000008a180c723c */ /* 0x040fe2000000180c */
[----:B------:R-:W-:Y:S07]  /*53b0*/  LDSM.16.M88.4 R136, [R191+0xf800] ;  /* 0x00f80000bf88783b */ /* 0x000fee0000000200 */
[C---:B---3--:R-:W-:Y:S08]  /*53c0*/  HMMA.16816.F32 R160, R24.reuse, R8, R160 ;  /* 0x0000000818a0723c */ /* 0x048ff000000018a0 */
[C---:B------:R-:W-:Y:S01]  /*53d0*/  HMMA.16816.F32 R156, R24.reuse, R10, R156 ;  /* 0x0000000a189c723c */ /* 0x040fe2000000189c */
[----:B------:R-:W-:Y:S07]  /*53e0*/  LDSM.16.M88.4 R8, [R193+0x4000] ;  /* 0x00400000c108783b */ /* 0x000fee0000000200 */
[C---:B-1----:R-:W-:Y:S08]  /*53f0*/  HMMA.16816.F32 R152, R24.reuse, R4, R152 ;  /* 0x000000041898723c */ /* 0x042ff00000001898 */
[----:B------:R-:W-:Y:S01]  /*5400*/  HMMA.16816.F32 R148, R24, R6, R148 ;  /* 0x000000061894723c */ /* 0x000fe20000001894 */
[----:B------:R-:W1:Y:S07]  /*5410*/  LDSM.16.M88.4 R4, [R184+0x2000] ;  /* 0x00200000b804783b */ /* 0x000e6e0000000200 */
[C---:B------:R-:W-:Y:S08]  /*5420*/  HMMA.16816.F32 R144, R164.reuse, R168, R144 ;  /* 0x000000a8a490723c */ /* 0x040ff00000001890 */
[----:B------:R-:W-:Y:S01]  /*5430*/  HMMA.16816.F32 R140, R164, R170, R140 ;  /* 0x000000aaa48c723c */ /* 0x000fe2000000188c */
[----:B------:R-:W2:Y:S04]  /*5440*/  LDSM.16.M88.4 R168, [R191+0xe800] ;  /* 0x00e80000bfa8783b */ /* 0x000ea80000000200 */
[----:B------:R-:W3:Y:S03]  /*5450*/  LDSM.16.M88.4 R164, [R191+0xf000] ;  /* 0x00f00000bfa4783b */ /* 0x000ee60000000200 */
[C---:B----4-:R-:W-:Y:S08]  /*5460*/  HMMA.16816.F32 R16, R32.reuse, R20, R16 ;  /* 0x000000142010723c */ /* 0x050ff00000001810 */
[----:B------:R-:W-:Y:S01]  /*5470*/  HMMA.16816.F32 R12, R32, R22, R12 ;  /* 0x00000016200c723c */ /* 0x000fe2000000180c */
[----:B------:R-:W-:Y:S07]  /*5480*/  LDSM.16.M88.4 R20, [R184+0x3800] ;  /* 0x00380000b814783b */ /* 0x000fee0000000200 */
[C---:B------:R-:W-:Y:S08]  /*5490*/  HMMA.16816.F32 R144, R24.reuse, R28, R144 ;  /* 0x0000001c1890723c */ /* 0x040ff00000001890 */
[----:B------:R-:W-:Y:S01]  /*54a0*/  HMMA.16816.F32 R140, R24, R30, R140 ;  /* 0x0000001e188c723c */ /* 0x000fe2000000188c */
[----:B------:R-:W4:Y:S04]  /*54b0*/  LDSM.16.M88.4 R28, [R184+0x2800] ;  /* 0x00280000b81c783b */ /* 0x000f280000000200 */
[----:B------:R-:W-:Y:S03]  /*54c0*/  LDSM.16.M88.4 R24, [R184+0x3000] ;  /* 0x00300000b818783b */ /* 0x000fe60000000200 */
[C---:B-1----:R-:W-:Y:S08]  /*54d0*/  HMMA.16816.F32 R16, R8.reuse, R4, R16 ;  /* 0x000000040810723c */ /* 0x042ff00000001810 */
[----:B------:R-:W-:Y:S01]  /*54e0*/  HMMA.16816.F32 R12, R8, R6, R12 ;  /* 0x00000006080c723c */ /* 0x000fe2000000180c */
[----:B------:R-:W1:Y:S07]  /*54f0*/  LDSM.16.M88.4 R4, [R197+0x10000] ;  /* 0x01000000c504783b */ /* 0x000e6e0000000200 */
[C---:B--2---:R-:W-:Y:S08]  /*5500*/  HMMA.16816.F32 R160, R32.reuse, R168, R160 ;  /* 0x000000a820a0723c */ /* 0x044ff000000018a0 */
[C---:B------:R-:W-:Y:S01]  /*5510*/  HMMA.16816.F32 R156, R32.reuse, R170, R156 ;  /* 0x000000aa209c723c */ /* 0x040fe2000000189c */
[----:B------:R-:W-:Y:S07]  /*5520*/  LDSM.16.M88.4 R168, [R197+0x11000] ;  /* 0x01100000c5a8783b */ /* 0x000fee0000000200 */
[C---:B---3--:R-:W-:Y:S08]  /*5530*/  HMMA.16816.F32 R152, R32.reuse, R164, R152 ;  /* 0x000000a42098723c */ /* 0x048ff00000001898 */
[C---:B------:R-:W-:Y:S01]  /*5540*/  HMMA.16816.F32 R148, R32.reuse, R166, R148 ;  /* 0x000000a62094723c */ /* 0x040fe20000001894 */
[----:B------:R-:W-:Y:S07]  /*5550*/  LDSM.16.M88.4 R164, [R197+0x11800] ;  /* 0x01180000c5a4783b */ /* 0x000fee0000000200 */
[C---:B------:R-:W-:Y:S08]  /*5560*/  HMMA.16816.F32 R144, R32.reuse, R136, R144 ;  /* 0x000000882090723c */ /* 0x040ff00000001890 */
[----:B------:R-:W-:Y:S01]  /*5570*/  HMMA.16816.F32 R140, R32, R138, R140 ;  /* 0x0000008a208c723c */ /* 0x000fe2000000188c */
[----:B------:R-:W-:Y:S04]  /*5580*/  LDSM.16.M88.4 R136, [R196+0x8000] ;  /* 0x00800000c488783b */ /* 0x000fe80000000200 */
[----:B------:R-:W2:Y:S03]  /*5590*/  LDSM.16.M88.4 R32, [R179] ;  /* 0x00000000b320783b */ /* 0x000ea60000000200 */
[C---:B----4-:R-:W-:Y:S08]  /*55a0*/  HMMA.16816.F32 R160, R8.reuse, R28, R160 ;  /* 0x0000001c08a0723c */ /* 0x050ff000000018a0 */
[----:B------:R-:W-:Y:S01]  /*55b0*/  HMMA.16816.F32 R156, R8, R30, R156 ;  /* 0x0000001e089c723c */ /* 0x000fe2000000189c */
[----:B------:R-:W3:Y:S07]  /*55c0*/  LDSM.16.M88.4 R28, [R178] ;  /* 0x00000000b21c783b */ /* 0x000eee0000000200 */
[C---:B-1----:R-:W-:Y:S08]  /*55d0*/  HMMA.16816.F32 R16, R216.reuse, R4, R16 ;  /* 0x00000004d810723c */ /* 0x042ff00000001810 */
[----:B------:R-:W-:Y:S01]  /*55e0*/  HMMA.16816.F32 R12, R216, R6, R12 ;  /* 0x00000006d80c723c */ /* 0x000fe2000000180c */
[----:B------:R-:W-:Y:S07]  /*55f0*/  LDSM.16.M88.4 R4, [R191+0x10000] ;  /* 0x01000000bf04783b */ /* 0x000fee0000000200 */
[C---:B------:R-:W-:Y:S08]  /*5600*/  HMMA.16816.F32 R152, R8.reuse, R24, R152 ;  /* 0x000000180898723c */ /* 0x040ff00000001898 */
[C---:B------:R-:W-:Y:S01]  /*5610*/  HMMA.16816.F32 R148, R8.reuse, R26, R148 ;  /* 0x0000001a0894723c */ /* 0x040fe20000001894 */
[----:B------:R-:W-:Y:S07]  /*5620*/  LDSM.16.M88.4 R24, [R177] ;  /* 0x00000000b118783b */ /* 0x000fee0000000200 */
[C---:B------:R-:W-:Y:S08]  /*5630*/  HMMA.16816.F32 R144, R8.reuse, R20, R144 ;  /* 0x000000140890723c */ /* 0x040ff00000001890 */
[----:B------:R-:W-:Y:S01]  /*5640*/  HMMA.16816.F32 R140, R8, R22, R140 ;  /* 0x00000016088c723c */ /* 0x000fe2000000188c */
[----:B------:R-:W1:Y:S04]  /*5650*/  LDSM.16.M88.4 R8, [R194+0x8000] ;  /* 0x00800000c208783b */ /* 0x000e680000000200 */
[----:B------:R-:W-:Y:S03]  /*5660*/  LDSM.16.M88.4 R20, [R176] ;  /* 0x00000000b014783b */ /* 0x000fe60000000200 */
[C---:B------:R-:W-:Y:S08]  /*5670*/  HMMA.16816.F32 R160, R216.reuse, R172, R160 ;  /* 0x000000acd8a0723c */ /* 0x040ff000000018a0 */
[----:B------:R-:W-:Y:S01]  /*5680*/  HMMA.16816.F32 R156, R216, R174, R156 ;  /* 0x000000aed89c723c */ /* 0x000fe2000000189c */
[----:B------:R-:W-:Y:S07]  /*5690*/  LDSM.16.M88.4 R172, [R191+0x11000] ;  /* 0x01100000bfac783b */ /* 0x000fee0000000200 */
[C---:B--2---:R-:W-:Y:S08]  /*56a0*/  HMMA.16816.F32 R16, R136.reuse, R32, R16 ;  /* 0x000000208810723c */ /* 0x044ff00000001810 */
[----:B------:R-:W-:Y:S01]  /*56b0*/  HMMA.16816.F32 R12, R136, R34, R12 ;  /* 0x00000022880c723c */ /* 0x000fe2000000180c */
[----:B------:R-:W2:Y:S07]  /*56c0*/  LDSM.16.M88.4 R32, [R191+0x10800] ;  /* 0x01080000bf20783b */ /* 0x000eae0000000200 */
[C---:B------:R-:W-:Y:S08]  /*56d0*/  HMMA.16816.F32 R152, R216.reuse, R168, R152 ;  /* 0x000000a8d898723c */ /* 0x040ff00000001898 */
[C---:B------:R-:W-:Y:S08]  /*56e0*/  HMMA.16816.F32 R148, R216.reuse, R170, R148 ;  /* 0x000000aad894723c */ /* 0x040ff00000001894 */
[C---:B------:R-:W-:Y:S08]  /*56f0*/  HMMA.16816.F32 R144, R216.reuse, R164, R144 ;  /* 0x000000a4d890723c */ /* 0x040ff00000001890 */
[----:B------:R-:W-:Y:S01]  /*5700*/  HMMA.16816.F32 R140, R216, R166, R140 ;  /* 0x000000a6d88c723c */ /* 0x000fe2000000188c */
[----:B------:R-:W-:Y:S07]  /*5710*/  LDSM.16.M88.4 R164, [R193+0x8000] ;  /* 0x00800000c1a4783b */ /* 0x000fee0000000200 */
[C---:B---3--:R-:W-:Y:S01]  /*5720*/  HMMA.16816.F32 R168, R136.reuse, R28, R160 ;  /* 0x0000001c88a8723c */ /* 0x048fe200000018a0 */
[----:B------:R-:W3:Y:S06]  /*5730*/  LDSM.16.M88.4 R160, [R184+0x4000] ;  /* 0x00400000b8a0783b */ /* 0x000eec0000000200 */
[----:B------:R-:W-:Y:S01]  /*5740*/  IADD3 R28, R2, 0x8, RZ ;  /* 0x00000008021c7810 */ /* 0x000fe20007ffe0ff */
[----:B------:R-:W-:Y:S03]  /*5750*/  HMMA.16816.F32 R156, R136, R30, R156 ;  /* 0x0000001e889c723c */ /* 0x000fe6000000189c */
[----:B------:R-:W-:-:S02]  /*5760*/  ISETP.GE.AND P4, PT, R28, R207, PT ;  /* 0x000000cf1c00720c */ /* 0x000fc40003f86270 */
[----:B------:R-:W-:Y:S02]  /*5770*/  ISETP.GE.AND P5, PT, R28, R135, PT ;  /* 0x000000871c00720c */ /* 0x000fe40003fa6270 */
[----:B------:R-:W-:Y:S01]  /*5780*/  IADD3 R30, R2, 0x1, RZ ;  /* 0x00000001021e7810 */ /* 0x000fe20007ffe0ff */
[C---:B-1----:R-:W-:Y:S03]  /*5790*/  HMMA.16816.F32 R16, R8.reuse, R4, R16 ;  /* 0x000000040810723c */ /* 0x042fe60000001810 */
[----:B------:R1:W4:Y:S01]  /*57a0*/  I2F R3, R30 ;  /* 0x0000001e00037306 */ /* 0x0003220000201400 */
[C---:B------:R-:W-:Y:S02]  /*57b0*/  ISETP.GE.AND P6, PT, R30.reuse, R207, PT ;  /* 0x000000cf1e00720c */ /* 0x040fe40003fc6270 */
[----:B------:R-:W-:Y:S02]  /*57c0*/  ISETP.GE.AND P0, PT, R30, R135, PT ;  /* 0x000000871e00720c */ /* 0x000fe40003f06270 */
[----:B------:R-:W-:Y:S01]  /*57d0*/  HMMA.16816.F32 R12, R8, R6, R12 ;  /* 0x00000006080c723c */ /* 0x000fe2000000180c */
[----:B------:R-:W5:Y:S07]  /*57e0*/  LDSM.16.M88.4 R4, [R184+0x4800] ;  /* 0x00480000b804783b */ /* 0x000f6e0000000200 */
[----:B------:R-:W-:Y:S01]  /*57f0*/  HMMA.16816.F32 R152, R136, R24, R152 ;  /* 0x000000188898723c */ /* 0x000fe20000001898 */
[----:B-1----:R-:W-:-:S07]  /*5800*/  IADD3 R30, R2, 0x10, RZ ;  /* 0x00000010021e7810 */ /* 0x002fce0007ffe0ff */
[----:B------:R-:W-:Y:S01]  /*5810*/  HMMA.16816.F32 R148, R136, R26, R148 ;  /* 0x0000001a8894723c */ /* 0x000fe20000001894 */
[----:B------:R-:W1:Y:S07]  /*5820*/  LDSM.16.M88.4 R24, [R191+0x11800] ;  /* 0x01180000bf18783b */ /* 0x000e6e0000000200 */
[C---:B--2---:R-:W-:Y:S07]  /*5830*/  HMMA.16816.F32 R168, R8.reuse, R32, R168 ;  /* 0x0000002008a8723c */ /* 0x044fee00000018a8 */
[----:B------:R-:W-:Y:S01]  /*5840*/  IADD3 R32, R2, 0x30, RZ ;  /* 0x0000003002207810 */ /* 0x000fe20007ffe0ff */
[----:B------:R-:W-:Y:S08]  /*5850*/  HMMA.16816.F32 R156, R8, R34, R156 ;  /* 0x00000022089c723c */ /* 0x000ff0000000189c */
[C---:B------:R-:W-:Y:S08]  /*5860*/  HMMA.16816.F32 R144, R136.reuse, R20, R144 ;  /* 0x000000148890723c */ /* 0x040ff00000001890 */
[----:B------:R-:W-:Y:S01]  /*5870*/  HMMA.16816.F32 R140, R136, R22, R140 ;  /* 0x00000016888c723c */ /* 0x000fe2000000188c */
[----:B------:R-:W2:Y:S07]  /*5880*/  LDSM.16.M88.4 R20, [R184+0x5000] ;  /* 0x00500000b814783b */ /* 0x000eae0000000200 */
[C---:B---3--:R-:W-:Y:S08]  /*5890*/  HMMA.16816.F32 R16, R164.reuse, R160, R16 ;  /* 0x000000a0a410723c */ /* 0x048ff00000001810 */
[----:B------:R-:W-:Y:S08]  /*58a0*/  HMMA.16816.F32 R12, R164, R162, R12 ;  /* 0x000000a2a40c723c */ /* 0x000ff0000000180c */
[----:B------:R-:W-:Y:S08]  /*58b0*/  HMMA.16816.F32 R152, R8, R172, R152 ;  /* 0x000000ac0898723c */ /* 0x000ff00000001898 */
[C---:B-----5:R-:W-:Y:S08]  /*58c0*/  HMMA.16816.F32 R168, R164.reuse, R4, R168 ;  /* 0x00000004a4a8723c */ /* 0x060ff000000018a8 */
[----:B------:R-:W-:Y:S01]  /*58d0*/  HMMA.16816.F32 R156, R164, R6, R156 ;  /* 0x00000006a49c723c */ /* 0x000fe2000000189c */
[----:B------:R-:W3:Y:S01]  /*58e0*/  LDSM.16.M88.4 R4, [R184+0x5800] ;  /* 0x00580000b804783b */ /* 0x000ee20000000200 */
[----:B------:R-:W-:-:S06]  /*58f0*/  DEPBAR.LE SB0, 0x0 ;  /* 0x000080000000791a */ /* 0x000fcc0000000000 */
[C---:B-1----:R-:W-:Y:S01]  /*5900*/  HMMA.16816.F32 R144, R8.reuse, R24, R144 ;  /* 0x000000180890723c */ /* 0x042fe20000001890 */
[----:B------:R1:W5:Y:S06]  /*5910*/  I2F R25, R28 ;  /* 0x0000001c00197306 */ /* 0x00036c0000201400 */
[C---:B------:R-:W-:Y:S01]  /*5920*/  IADD3 R24, R2.reuse, 0x9, RZ ;  /* 0x0000000902187810 */ /* 0x040fe20007ffe0ff */
[C---:B------:R-:W-:Y:S08]  /*5930*/  HMMA.16816.F32 R148, R8.reuse, R174, R148 ;  /* 0x000000ae0894723c */ /* 0x040ff00000001894 */
[----:B------:R-:W-:Y:S01]  /*5940*/  HMMA.16816.F32 R140, R8, R26, R140 ;  /* 0x0000001a088c723c */ /* 0x000fe2000000188c */
[----:B------:R-:W3:Y:S01]  /*5950*/  I2F R26, R24 ;  /* 0x00000018001a7306 */ /* 0x000ee20000201400 */
[----:B-1----:R-:W-:-:S05]  /*5960*/  IADD3 R28, R2, 0x11, RZ ;  /* 0x00000011021c7810 */ /* 0x002fca0007ffe0ff */
[CC--:B----4-:R-:W-:Y:S01]  /*5970*/  FFMA.FTZ R11, R3.reuse, R0.reuse, R17 ;  /* 0x00000000030b7223 */ /* 0x0d0fe20000010011 */
[C---:B--2---:R-:W-:Y:S01]  /*5980*/  HMMA.16816.F32 R152, R164.reuse, R20, R152 ;  /* 0x00000014a498723c */ /* 0x044fe20000001898 */
[-C--:B------:R-:W-:Y:S01]  /*5990*/  FFMA.FTZ R10, R3, R0.reuse, R19 ;  /* 0x00000000030a7223 */ /* 0x080fe20000010013 */
[----:B------:R-:W1:Y:S01]  /*59a0*/  I2F R17, R28 ;  /* 0x0000001c00117306 */ /* 0x000e620000201400 */
[-C--:B-----5:R-:W-:Y:S01]  /*59b0*/  FFMA.FTZ R9, R25, R0.reuse, R12 ;  /* 0x0000000019097223 */ /* 0x0a0fe2000001000c */
[----:B------:R-:W-:Y:S01]  /*59c0*/  FSEL R11, R11, -INF , !P6 ;  /* 0xff8000000b0b7808 */ /* 0x000fe20007000000 */
[-C--:B------:R-:W-:Y:S01]  /*59d0*/  FFMA.FTZ R8, R25, R0.reuse, R14 ;  /* 0x0000000019087223 */ /* 0x080fe2000001000e */
[----:B------:R-:W-:Y:S02]  /*59e0*/  IADD3 R14, R2, 0x18, RZ ;  /* 0x00000018020e7810 */ /* 0x000fe40007ffe0ff */
[----:B------:R-:W-:Y:S01]  /*59f0*/  FSEL R9, R9, -INF , !P4 ;  /* 0xff80000009097808 */ /* 0x000fe20006000000 */
[CC--:B---3--:R-:W-:Y:S01]  /*5a00*/  FFMA.FTZ R13, R26.reuse, R0.reuse, R13 ;  /* 0x000000001a0d7223 */ /* 0x0c8fe2000001000d */
[----:B------:R2:W3:Y:S01]  /*5a10*/  I2F R3, R30 ;  /* 0x0000001e00037306 */ /* 0x0004e20000201400 */
[----:B------:R-:W-:Y:S01]  /*5a20*/  FFMA.FTZ R12, R26, R0, R15 ;  /* 0x000000001a0c7223 */ /* 0x000fe2000001000f */
[----:B------:R-:W-:Y:S01]  /*5a30*/  FSEL R8, R8, -INF , !P5 ;  /* 0xff80000008087808 */ /* 0x000fe20006800000 */
[----:B------:R-:W-:Y:S01]  /*5a40*/  HMMA.16816.F32 R148, R164, R22, R148 ;  /* 0x00000016a494723c */ /* 0x000fe20000001894 */
[----:B------:R-:W-:-:S02]  /*5a50*/  ISETP.GE.AND P4, PT, R30, R207, PT ;  /* 0x000000cf1e00720c */ /* 0x000fc40003f86270 */
[----:B------:R-:W-:Y:S02]  /*5a60*/  ISETP.GE.AND P5, PT, R30, R135, PT ;  /* 0x000000871e00720c */ /* 0x000fe40003fa6270 */
[----:B------:R-:W-:Y:S01]  /*5a70*/  IADD3 R20, R2, 0x20, RZ ;  /* 0x0000002002147810 */ /* 0x000fe20007ffe0ff */
[----:B------:R-:W4:Y:S01]  /*5a80*/  I2F R15, R14 ;  /* 0x0000000e000f7306 */ /* 0x000f220000201400 */
[----:B------:R-:W-:Y:S01]  /*5a90*/  FSEL R10, R10, -INF , !P0 ;  /* 0xff8000000a0a7808 */ /* 0x000fe20004000000 */
[CC--:B-1----:R-:W-:Y:S01]  /*5aa0*/  FFMA.FTZ R25, R17.reuse, R0.reuse, R169 ;  /* 0x0000000011197223 */ /* 0x0c2fe200000100a9 */
[C---:B------:R-:W-:Y:S01]  /*5ab0*/  ISETP.GE.AND P6, PT, R24.reuse, R207, PT ;  /* 0x000000cf1800720c */ /* 0x040fe20003fc6270 */
[C---:B------:R-:W-:Y:S01]  /*5ac0*/  HMMA.16816.F32 R144, R164.reuse, R4, R144 ;  /* 0x00000004a490723c */ /* 0x040fe20000001890 */
[----:B------:R-:W-:Y:S01]  /*5ad0*/  ISETP.GE.AND P0, PT, R24, R135, PT ;  /* 0x000000871800720c */ /* 0x000fe20003f06270 */
[-C--:B------:R-:W-:Y:S01]  /*5ae0*/  FFMA.FTZ R24, R17, R0.reuse, R171 ;  /* 0x0000000011187223 */ /* 0x080fe200000100ab */
[----:B--2---:R-:W-:Y:S01]  /*5af0*/  IADD3 R30, R2, 0x19, RZ ;  /* 0x00000019021e7810 */ /* 0x004fe20007ffe0ff */
[-C--:B---3--:R-:W-:Y:S01]  /*5b00*/  FFMA.FTZ R27, R3, R0.reuse, R168 ;  /* 0x00000000031b7223 */ /* 0x088fe200000100a8 */
[----:B------:R-:W-:Y:S01]  /*5b10*/  FSEL R13, R13, -INF , !P6 ;  /* 0xff8000000d0d7808 */ /* 0x000fe20007000000 */
[----:B------:R-:W-:Y:S01]  /*5b20*/  FFMA.FTZ R26, R3, R0, R170 ;  /* 0x00000000031a7223 */ /* 0x000fe200000100aa */
[----:B------:R-:W1:Y:S01]  /*5b30*/  I2F R19, R30 ;  /* 0x0000001e00137306 */ /* 0x000e620000201400 */
[----:B------:R-:W-:Y:S01]  /*5b40*/  FSEL R12, R12, -INF , !P0 ;  /* 0xff8000000c0c7808 */ /* 0x000fe20004000000 */
[----:B------:R-:W-:Y:S01]  /*5b50*/  HMMA.16816.F32 R4, R164, R6, R140 ;  /* 0x00000006a404723c */ /* 0x000fe2000000188c */
[----:B------:R-:W-:-:S02]  /*5b60*/  FSEL R27, R27, -INF , !P4 ;  /* 0xff8000001b1b7808 */ /* 0x000fc40006000000 */
[----:B------:R-:W-:Y:S01]  /*5b70*/  FSEL R26, R26, -INF , !P5 ;  /* 0xff8000001a1a7808 */ /* 0x000fe20006800000 */
[CC--:B----4-:R-:W-:Y:S01]  /*5b80*/  FFMA.FTZ R23, R15.reuse, R0.reuse, R156 ;  /* 0x000000000f177223 */ /* 0x0d0fe2000001009c */
[C---:B------:R-:W-:Y:S01]  /*5b90*/  ISETP.GE.AND P4, PT, R14.reuse, R207, PT ;  /* 0x000000cf0e00720c */ /* 0x040fe20003f86270 */
[----:B------:R-:W2:Y:S01]  /*5ba0*/  I2F R3, R20 ;  /* 0x0000001400037306 */ /* 0x000ea20000201400 */
[----:B------:R-:W-:Y:S01]  /*5bb0*/  ISETP.GE.AND P5, PT, R14, R135, PT ;  /* 0x000000870e00720c */ /* 0x000fe20003fa6270 */
[-C--:B------:R-:W-:Y:S01]  /*5bc0*/  FFMA.FTZ R22, R15, R0.reuse, R158 ;  /* 0x000000000f167223 */ /* 0x080fe2000001009e */
[----:B------:R-:W-:Y:S02]  /*5bd0*/  IADD3 R14, R2, 0x21, RZ ;  /* 0x00000021020e7810 */ /* 0x000fe40007ffe0ff */
[C---:B------:R-:W-:Y:S02]  /*5be0*/  ISETP.GE.AND P6, PT, R28.reuse, R207, PT ;  /* 0x000000cf1c00720c */ /* 0x040fe40003fc6270 */
[----:B------:R-:W-:Y:S01]  /*5bf0*/  ISETP.GE.AND P0, PT, R28, R135, PT ;  /* 0x000000871c00720c */ /* 0x000fe20003f06270 */
[----:B------:R-:W3:Y:S01]  /*5c00*/  I2F R17, R14 ;  /* 0x0000000e00117306 */ /* 0x000ee20000201400 */
[----:B------:R-:W-:Y:S01]  /*5c10*/  IADD3 R28, R2, 0x28, RZ ;  /* 0x00000028021c7810 */ /* 0x000fe20007ffe0ff */
[-C--:B-1----:R-:W-:Y:S01]  /*5c20*/  FFMA.FTZ R21, R19, R0.reuse, R157 ;  /* 0x0000000013157223 */ /* 0x082fe2000001009d */
[----:B------:R-:W-:Y:S01]  /*5c30*/  FSEL R25, R25, -INF , !P6 ;  /* 0xff80000019197808 */ /* 0x000fe20007000000 */
[----:B------:R-:W-:Y:S01]  /*5c40*/  FFMA.FTZ R159, R19, R0, R159 ;  /* 0x00000000139f7223 */ /* 0x000fe2000001009f */
[----:B------:R-:W-:-:S02]  /*5c50*/  FSEL R24, R24, -INF , !P0 ;  /* 0xff80000018187808 */ /* 0x000fc40004000000 */
[C---:B------:R-:W-:Y:S01]  /*5c60*/  ISETP.GE.AND P6, PT, R30.reuse, R207, PT ;  /* 0x000000cf1e00720c */ /* 0x040fe20003fc6270 */
[----:B------:R-:W1:Y:S01]  /*5c70*/  I2F R15, R28 ;  /* 0x0000001c000f7306 */ /* 0x000e620000201400 */
[CC--:B--2---:R-:W-:Y:S01]  /*5c80*/  FFMA.FTZ R152, R3.reuse, R0.reuse, R152 ;  /* 0x0000000003987223 */ /* 0x0c4fe20000010098 */
[----:B------:R-:W-:Y:S01]  /*5c90*/  ISETP.GE.AND P0, PT, R30, R135, PT ;  /* 0x000000871e00720c */ /* 0x000fe20003f06270 */
[-C--:B------:R-:W-:Y:S01]  /*5ca0*/  FFMA.FTZ R154, R3, R0.reuse, R154 ;  /* 0x00000000039a7223 */ /* 0x080fe2000001009a */
[----:B------:R-:W-:Y:S02]  /*5cb0*/  FSEL R23, R23, -INF , !P4 ;  /* 0xff80000017177808 */ /* 0x000fe40006000000 */
[----:B------:R-:W-:Y:S02]  /*5cc0*/  FSEL R22, R22, -INF , !P5 ;  /* 0xff80000016167808 */ /* 0x000fe40006800000 */
[----:B------:R-:W2:Y:S01]  /*5cd0*/  I2F R3, R32 ;  /* 0x0000002000037306 */ /* 0x000ea20000201400 */
[C---:B------:R-:W-:Y:S01]  /*5ce0*/  ISETP.GE.AND P4, PT, R20.reuse, R207, PT ;  /* 0x000000cf1400720c */ /* 0x040fe20003f86270 */
[CC--:B---3--:R-:W-:Y:S01]  /*5cf0*/  FFMA.FTZ R153, R17.reuse, R0.reuse, R153 ;  /* 0x0000000011997223 */ /* 0x0c8fe20000010099 */
[----:B------:R-:W-:Y:S01]  /*5d00*/  ISETP.GE.AND P5, PT, R20, R135, PT ;  /* 0x000000871400720c */ /* 0x000fe20003fa6270 */
[----:B------:R-:W-:Y:S01]  /*5d10*/  FFMA.FTZ R155, R17, R0, R155 ;  /* 0x00000000119b7223 */ /* 0x000fe2000001009b */
[----:B------:R-:W-:-:S02]  /*5d20*/  FSEL R21, R21, -INF , !P6 ;  /* 0xff80000015157808 */ /* 0x000fc40007000000 */
[----:B------:R-:W-:Y:S01]  /*5d30*/  FSEL R20, R159, -INF , !P0 ;  /* 0xff8000009f147808 */ /* 0x000fe20004000000 */
[CC--:B-1----:R-:W-:Y:S01]  /*5d40*/  FFMA.FTZ R148, R15.reuse, R0.reuse, R148 ;  /* 0x000000000f947223 */ /* 0x0c2fe20000010094 */
[C---:B------:R-:W-:Y:S01]  /*5d50*/  ISETP.GE.AND P6, PT, R14.reuse, R207, PT ;  /* 0x000000cf0e00720c */ /* 0x040fe20003fc6270 */
[-C--:B------:R-:W-:Y:S01]  /*5d60*/  FFMA.FTZ R150, R15, R0.reuse, R150 ;  /* 0x000000000f967223 */ /* 0x080fe20000010096 */
[----:B------:R-:W-:Y:S01]  /*5d70*/  BAR.SYNC.DEFER_BLOCKING 0x0 ;  /* 0x0000000000007b1d */ /* 0x000fe20000010000 */
[----:B------:R-:W-:Y:S02]  /*5d80*/  ISETP.GE.AND P0, PT, R14, R135, PT ;  /* 0x000000870e00720c */ /* 0x000fe40003f06270 */
[----:B------:R-:W-:Y:S02]  /*5d90*/  IADD3 R30, R2, 0x29, RZ ;  /* 0x00000029021e7810 */ /* 0x000fe40007ffe0ff */
[----:B------:R-:W-:Y:S01]  /*5da0*/  FSEL R169, R153, -INF , !P6 ;  /* 0xff80000099a97808 */ /* 0x000fe20007000000 */
[-C--:B--2---:R-:W-:Y:S01]  /*5db0*/  FFMA.FTZ R144, R3, R0.reuse, R144 ;  /* 0x0000000003907223 */ /* 0x084fe20000010090 */
[----:B------:R-:W-:Y:S01]  /*5dc0*/  FSEL R168, R155, -INF , !P0 ;  /* 0xff8000009ba87808 */ /* 0x000fe20004000000 */
[----:B------:R-:W1:Y:S01]  /*5dd0*/  I2F R14, R30 ;  /* 0x0000001e000e7306 */ /* 0x000e620000201400 */
[C---:B------:R-:W-:Y:S01]  /*5de0*/  ISETP.GE.AND P6, PT, R30.reuse, R207, PT ;  /* 0x000000cf1e00720c */ /* 0x040fe20003fc6270 */
[----:B------:R-:W-:Y:S01]  /*5df0*/  FFMA.FTZ R146, R3, R0, R146 ;  /* 0x0000000003927223 */ /* 0x000fe20000010092 */
[----:B------:R-:W-:-:S02]  /*5e00*/  ISETP.GE.AND P0, PT, R30, R135, PT ;  /* 0x000000871e00720c */ /* 0x000fc40003f06270 */
[----:B------:R-:W-:Y:S02]  /*5e10*/  FSEL R171, R152, -INF , !P4 ;  /* 0xff80000098ab7808 */ /* 0x000fe40006000000 */
[----:B------:R-:W-:Y:S01]  /*5e20*/  FSEL R170, R154, -INF , !P5 ;  /* 0xff8000009aaa7808 */ /* 0x000fe20006800000 */
[----:B------:R-:W2:Y:S01]  /*5e30*/  I2F R3, R2 ;  /* 0x0000000200037306 */ /* 0x000ea20000201400 */
[C---:B------:R-:W-:Y:S02]  /*5e40*/  ISETP.GE.AND P4, PT, R28.reuse, R207, PT ;  /* 0x000000cf1c00720c */ /* 0x040fe40003f86270 */
[----:B------:R-:W-:Y:S02]  /*5e50*/  ISETP.GE.AND P5, PT, R28, R135, PT ;  /* 0x000000871c00720c */ /* 0x000fe40003fa6270 */
[----:B------:R-:W-:Y:S02]  /*5e60*/  IADD3 R28, R2, 0x31, RZ ;  /* 0x00000031021c7810 */ /* 0x000fe40007ffe0ff */
[----:B------:R-:W-:Y:S01]  /*5e70*/  FSEL R173, R148, -INF , !P4 ;  /* 0xff80000094ad7808 */ /* 0x000fe20006000000 */
[-C--:B-1----:R-:W-:Y:S01]  /*5e80*/  FFMA.FTZ R149, R14, R0.reuse, R149 ;  /* 0x000000000e957223 */ /* 0x082fe20000010095 */
[----:B------:R-:W-:Y:S01]  /*5e90*/  IADD3 R30, R2, 0x38, RZ ;  /* 0x00000038021e7810 */ /* 0x000fe20007ffe0ff */
[----:B------:R-:W1:Y:S01]  /*5ea0*/  I2F R17, R28 ;  /* 0x0000001c00117306 */ /* 0x000e620000201400 */
[----:B------:R-:W-:Y:S01]  /*5eb0*/  FSEL R172, R150, -INF , !P5 ;  /* 0xff80000096ac7808 */ /* 0x000fe20006800000 */
[----:B------:R-:W-:Y:S01]  /*5ec0*/  FFMA.FTZ R151, R14, R0, R151 ;  /* 0x000000000e977223 */ /* 0x000fe20000010097 */
[----:B------:R-:W-:-:S02]  /*5ed0*/  ISETP.GE.AND P4, PT, R32, R207, PT ;  /* 0x000000cf2000720c */ /* 0x000fc40003f86270 */
[----:B------:R-:W-:Y:S02]  /*5ee0*/  ISETP.GE.AND P5, PT, R32, R135, PT ;  /* 0x000000872000720c */ /* 0x000fe40003fa6270 */
[----:B------:R-:W-:Y:S01]  /*5ef0*/  IADD3 R14, R2, 0x39, RZ ;  /* 0x00000039020e7810 */ /* 0x000fe20007ffe0ff */
[----:B------:R-:W3:Y:S01]  /*5f00*/  I2F R15, R30 ;  /* 0x0000001e000f7306 */ /* 0x000ee20000201400 */
[----:B------:R-:W-:Y:S02]  /*5f10*/  FSEL R157, R144, -INF , !P4 ;  /* 0xff800000909d7808 */ /* 0x000fe40006000000 */
[----:B------:R-:W-:Y:S02]  /*5f20*/  FSEL R154, R146, -INF , !P5 ;  /* 0xff800000929a7808 */ /* 0x000fe40006800000 */
[C---:B------:R-:W-:Y:S02]  /*5f30*/  ISETP.GE.AND P4, PT, R2.reuse, R207, PT ;  /* 0x000000cf0200720c */ /* 0x040fe40003f86270 */
[----:B------:R-:W-:Y:S01]  /*5f40*/  ISETP.GE.AND P5, PT, R2, R135, PT ;  /* 0x000000870200720c */ /* 0x000fe20003fa6270 */
[-C--:B--2---:R-:W-:Y:S01]  /*5f50*/  FFMA.FTZ R2, R3, R0.reuse, R16 ;  /* 0x0000000003027223 */ /* 0x084fe20000010010 */
[----:B------:R-:W-:Y:S01]  /*5f60*/  FSEL R167, R149, -INF , !P6 ;  /* 0xff80000095a77808 */ /* 0x000fe20007000000 */
[CC--:B-1----:R-:W-:Y:S01]  /*5f70*/  FFMA.FTZ R145, R17.reuse, R0.reuse, R145 ;  /* 0x0000000011917223 */ /* 0x0c2fe20000010091 */
[----:B------:R-:W-:Y:S01]  /*5f80*/  ISETP.GE.AND P6, PT, R28, R207, PT ;  /* 0x000000cf1c00720c */ /* 0x000fe20003fc6270 */
[----:B------:R-:W-:Y:S01]  /*5f90*/  FFMA.FTZ R140, R17, R0, R147 ;  /* 0x00000000118c7223 */ /* 0x000fe20000010093 */
[----:B------:R-:W-:-:S02]  /*5fa0*/  FSEL R2, R2, -INF , !P4 ;  /* 0xff80000002027808 */ /* 0x000fc40006000000 */
[----:B------:R-:W-:Y:S01]  /*5fb0*/  FSEL R166, R151, -INF , !P0 ;  /* 0xff80000097a67808 */ /* 0x000fe20004000000 */
[CC--:B---3--:R-:W-:Y:S01]  /*5fc0*/  FFMA.FTZ R4, R15.reuse, R0.reuse, R4 ;  /* 0x000000000f047223 */ /* 0x0c8fe20000010004 */
[----:B------:R-:W-:Y:S01]  /*5fd0*/  ISETP.GE.AND P4, PT, R134, 0x3, PT ;  /* 0x000000038600780c */ /* 0x000fe20003f86270 */
[----:B------:R-:W-:Y:S01]  /*5fe0*/  FFMA.FTZ R6, R15, R0, R6 ;  /* 0x000000000f067223 */ /* 0x000fe20000010006 */
[----:B------:R-:W-:Y:S01]  /*5ff0*/  ISETP.GE.AND P0, PT, R28, R135, PT ;  /* 0x000000871c00720c */ /* 0x000fe20003f06270 */
[----:B------:R-:W1:Y:S01]  /*6000*/  I2F R15, R14 ;  /* 0x0000000e000f7306 */ /* 0x000e620000201400 */
[----:B------:R-:W-:Y:S02]  /*6010*/  FSEL R155, R145, -INF , !P6 ;  /* 0xff800000919b7808 */ /* 0x000fe40007000000 */
[----:B------:R-:W-:Y:S02]  /*6020*/  ISETP.GE.AND P6, PT, R30, R207, PT ;  /* 0x000000cf1e00720c */ /* 0x000fe40003fc6270 */
[----:B------:R-:W-:-:S02]  /*6030*/  FSEL R140, R140, -INF , !P0 ;  /* 0xff8000008c8c7808 */ /* 0x000fc40004000000 */
[----:B------:R-:W-:Y:S02]  /*6040*/  ISETP.GE.AND P0, PT, R30, R135, PT ;  /* 0x000000871e00720c */ /* 0x000fe40003f06270 */
[----:B------:R-:W-:Y:S01]  /*6050*/  FSEL R143, R4, -INF , !P6 ;  /* 0xff800000048f7808 */ /* 0x000fe20007000000 */
[-C--:B------:R-:W-:Y:S01]  /*6060*/  FFMA.FTZ R4, R3, R0.reuse, R18 ;  /* 0x0000000003047223 */ /* 0x080fe20000010012 */
[----:B------:R-:W-:Y:S02]  /*6070*/  FSEL R142, R6, -INF , !P0 ;  /* 0xff800000068e7808 */ /* 0x000fe40004000000 */
[C---:B------:R-:W-:Y:S02]  /*6080*/  ISETP.GE.AND P6, PT, R14.reuse, R207, PT ;  /* 0x000000cf0e00720c */ /* 0x040fe40003fc6270 */
[----:B------:R-:W-:Y:S01]  /*6090*/  ISETP.GE.AND P0, PT, R14, R135, PT ;  /* 0x000000870e00720c */ /* 0x000fe20003f06270 */
[CC--:B-1----:R-:W-:Y:S01]  /*60a0*/  FFMA.FTZ R5, R15.reuse, R0.reuse, R5 ;  /* 0x000000000f057223 */ /* 0x0c2fe20000010005 */
[----:B------:R-:W-:Y:S01]  /*60b0*/  FSEL R4, R4, -INF , !P5 ;  /* 0xff80000004047808 */ /* 0x000fe20006800000 */
[----:B------:R-:W-:-:S03]  /*60c0*/  FFMA.FTZ R7, R15, R0, R7 ;  /* 0x000000000f077223 */ /* 0x000fc60000010007 */
        /* <DEDUP_REMOVED lines=8> */
[----:B------:R-:W-:-:S04]  /*6150*/  IMAD R5, R5, c[0x0][0x198], RZ ;  /* 0x0000660005057a24 */ /* 0x000fc800078e02ff */
[----:B------:R-:W-:Y:S01]  /*6160*/  IMAD R5, R6, c[0x0][0x19c], R5 ;  /* 0x0000670006057a24 */ /* 0x000fe200078e0205 */
[----:B------:R-:W-:-:S03]  /*6170*/  LEA R6, P5, R16, R208, 0x6 ;  /* 0x000000d010067211 */ /* 0x000fc600078a30ff */
[----:B------:R-:W-:Y:S01]  /*6180*/  IMAD.IADD R5, R17, 0x1, R5 ;  /* 0x0000000111057824 */ /* 0x000fe200078e0205 */
[C---:B------:R-:W-:Y:S02]  /*6190*/  @!P3 LEA R14, P0, R6.reuse, c[0x0][0x168], 0x1 ;  /* 0x00005a00060eba11 */ /* 0x040fe400078008ff */
[----:B------:R-:W-:Y:S02]  /*61a0*/  IADD3 R3, P6, R6, UR10, RZ ;  /* 0x0000000a06037c10 */ /* 0x000fe4000ffde0ff */
[----:B------:R-:W-:Y:S02]  /*61b0*/  LEA.HI.X R5, R16, R211, R5, 0x6, P5 ;  /* 0x000000d310057211 */ /* 0x000fe400028f3405 */
[C---:B------:R-:W-:Y:S02]  /*61c0*/  @!P2 LEA R18, P5, R6.reuse, c[0x0][0x168], 0x1 ;  /* 0x00005a000612aa11 */ /* 0x040fe400078a08ff */
[C---:B------:R-:W-:Y:S02]  /*61d0*/  @!P3 LEA.HI.X R15, R6.reuse, c[0x0][0x16c], R5, 0x1, P0 ;  /* 0x00005b00060fba11 */ /* 0x040fe400000f0c05 */
[----:B------:R-:W-:-:S02]  /*61e0*/  @!P1 LEA R16, P0, R6, c[0x0][0x168], 0x1 ;  /* 0x00005a0006109a11 */ /* 0x000fc400078008ff */
[C-C-:B------:R-:W-:Y:S01]  /*61f0*/  @!P2 LEA.HI.X R19, R6.reuse, c[0x0][0x16c], R5.reuse, 0x1, P5 ;  /* 0x00005b000613aa11 */ /* 0x140fe200028f0c05 */
[----:B------:R-:W-:Y:S01]  /*6200*/  @!PT LDS RZ, [RZ] ;  /* 0x00000000fffff984 */ /* 0x000fe20000000800 */
[----:B------:R-:W-:Y:S01]  /*6210*/  @!PT LDS RZ, [RZ] ;  /* 0x00000000fffff984 */ /* 0x000fe20000000800 */
[----:B------:R-:W-:Y:S01]  /*6220*/  @!PT LDS RZ, [RZ] ;  /* 0x00000000fffff984 */ /* 0x000fe20000000800 */
[----:B------:R1:W-:Y:S01]  /*6230*/  @!P3 LDGSTS.E.BYPASS.LTC128B.128 [R203+0xc000], [R14.64] ;  /* 0x0c0000000ecbbfae */ /* 0x0003e2000b901d4c */
[----:B------:R-:W-:Y:S02]  /*6240*/  @!P1 LEA.HI.X R17, R6, c[0x0][0x16c], R5, 0x1, P0 ;  /* 0x00005b0006119a11 */ /* 0x000fe400000f0c05 */
        /* <DEDUP_REMOVED lines=33> */
.L_x_195:
[----:B------:R-:W-:Y:S05]  /*6460*/  BSYNC B0 ;  /* 0x0000000000007941 */ /* 0x000fea0003800000 */
.L_x_194:
[----:B------:R-:W0:Y:S02]  /*6470*/  LDGDEPBAR ;  /* 0x00000000000079af */ /* 0x000e240000000000 */
.L_x_193:
        /* <DEDUP_REMOVED lines=48> */
[--C-:B------:R-:W-:Y:S02]  /*6780*/  FFMA.FTZ R147, R13, c[0x0][0x23c], -R156.reuse ;  /* 0x00008f000d937a23 */ /* 0x100fe4000001089c */
[--C-:B------:R-:W-:Y:S01]  /*6790*/  FFMA.FTZ R149, R11, c[0x0][0x23c], -R156.reuse ;  /* 0x00008f000b957a23 */ /* 0x100fe2000001089c */
[C---:B------:R-:W-:Y:S01]  /*67a0*/  FSETP.NEU.FTZ.AND P0, PT, R2.reuse, -INF , PT ;  /* 0xff8000000200780b */ /* 0x040fe20003f1d000 */
[C---:B------:R-:W-:Y:S01]  /*67b0*/  FMUL.FTZ R153, R2.reuse, c[0x0][0x23c] ;  /* 0x00008f0002997a20 */ /* 0x040fe20000410000 */
[----:B------:R-:W-:Y:S01]  /*67c0*/  MUFU.EX2 R150, R150 ;  /* 0x0000009600967308 */ /* 0x000fe20000000800 */
[--C-:B------:R-:W-:Y:S01]  /*67d0*/  FFMA.FTZ R148, R9, c[0x0][0x23c], -R156.reuse ;  /* 0x00008f0009947a23 */ /* 0x100fe2000001089c */
[----:B------:R-:W-:Y:S01]  /*67e0*/  FSEL R5, R2, RZ, P0 ;  /* 0x000000ff02057208 */ /* 0x000fe20000000000 */
[--C-:B------:R-:W-:Y:S01]  /*67f0*/  FFMA.FTZ R158, R27, c[0x0][0x23c], -R156.reuse ;  /* 0x00008f001b9e7a23 */ /* 0x100fe2000001089c */
[----:B------:R-:W-:Y:S01]  /*6800*/  FSEL R153, R153, RZ, P0 ;  /* 0x000000ff99997208 */ /* 0x000fe20000000000 */
[----:B------:R-:W-:-:S02]  /*6810*/  FFMA.FTZ R159, R25, c[0x0][0x23c], -R156 ;  /* 0x00008f00199f7a23 */ /* 0x000fc4000001089c */
[----:B------:R-:W-:Y:S01]  /*6820*/  FADD.FTZ R5, R132, -R5 ;  /* 0x8000000584057221 */ /* 0x000fe20000010000 */
[----:B------:R-:W1:Y:S01]  /*6830*/  MUFU.EX2 R149, R149 ;  /* 0x0000009500957308 */ /* 0x000e620000000800 */
[--C-:B------:R-:W-:Y:S01]  /*6840*/  FFMA.FTZ R146, R4, c[0x0][0x23c], -R153.reuse ;  /* 0x00008f0004927a23 */ /* 0x100fe20000010899 */
[----:B------:R-:W-:Y:S01]  /*6850*/  FSEL R4, R3, RZ, P5 ;  /* 0x000000ff03047208 */ /* 0x000fe20002800000 */
[--C-:B------:R-:W-:Y:S02]  /*6860*/  FFMA.FTZ R145, R10, c[0x0][0x23c], -R153.reuse ;  /* 0x00008f000a917a23 */ /* 0x100fe40000010899 */
[--C-:B------:R-:W-:Y:S02]  /*6870*/  FFMA.FTZ R144, R8, c[0x0][0x23c], -R153.reuse ;  /* 0x00008f0008907a23 */ /* 0x100fe40000010899 */
[----:B------:R-:W-:Y:S01]  /*6880*/  FADD.FTZ R4, R133, -R4 ;  /* 0x8000000485047221 */ /* 0x000fe20000010000 */
[----:B------:R-:W-:Y:S01]  /*6890*/  MUFU.EX2 R148, R148 ;  /* 0x0000009400947308 */ /* 0x000fe20000000800 */
[----:B------:R-:W-:Y:S01]  /*68a0*/  FFMA.FTZ R133, R12, c[0x0][0x23c], -R153 ;  /* 0x00008f000c857a23 */ /* 0x000fe20000010899 */
[----:B------:R-:W-:Y:S01]  /*68b0*/  LDSM.16.MT88.4 R8, [R189+0x12000] ;  /* 0x01200000bd08783b */ /* 0x000fe20000004200 */
[----:B------:R-:W-:-:S02]  /*68c0*/  FMUL.FTZ R151, R4, c[0x0][0x23c] ;  /* 0x00008f0004977a20 */ /* 0x000fc40000410000 */
[----:B------:R-:W-:Y:S01]  /*68d0*/  FMUL.FTZ R132, R5, c[0x0][0x23c] ;  /* 0x00008f0005847a20 */ /* 0x000fe20000410000 */
[----:B------:R-:W2:Y:S01]  /*68e0*/  LDSM.16.MT88.4 R12, [R190+0x12000] ;  /* 0x01200000be0c783b */ /* 0x000ea20000004200 */
[--C-:B------:R-:W-:Y:S01]  /*68f0*/  FFMA.FTZ R160, R23, c[0x0][0x23c], -R156.reuse ;  /* 0x00008f0017a07a23 */ /* 0x100fe2000001089c */
[----:B------:R-:W3:Y:S01]  /*6900*/  MUFU.EX2 R147, R147 ;  /* 0x0000009300937308 */ /* 0x000ee20000000800 */
[----:B-1----:R-:W-:Y:S01]  /*6910*/  F2FP.PACK_AB R4, R149, R150 ;  /* 0x000000969504723e */ /* 0x002fe200000000ff */
[----:B------:R-:W-:Y:S02]  /*6920*/  FFMA.FTZ R161, R21, c[0x0][0x23c], -R156 ;  /* 0x00008f0015a17a23 */ /* 0x000fe4000001089c */
[--C-:B------:R-:W-:Y:S02]  /*6930*/  FFMA.FTZ R162, R26, c[0x0][0x23c], -R153.reuse ;  /* 0x00008f001aa27a23 */ /* 0x100fe40000010899 */
[--C-:B------:R-:W-:Y:S02]  /*6940*/  FFMA.FTZ R165, R24, c[0x0][0x23c], -R153.reuse ;  /* 0x00008f0018a57a23 */ /* 0x100fe40000010899 */
        /* <DEDUP_REMOVED lines=8> */
[----:B---3--:R-:W-:Y:S01]  /*69d0*/  F2FP.PACK_AB R6, R147, R148 ;  /* 0x000000949306723e */ /* 0x008fe200000000ff */
[--C-:B------:R-:W-:Y:S02]  /*69e0*/  FFMA.FTZ R169, R173, c[0x0][0x23c], -R156.reuse ;  /* 0x00008f00ada97a23 */ /* 0x100fe4000001089c */
[--C-:B------:R-:W-:Y:S02]  /*69f0*/  FFMA.FTZ R167, R170, c[0x0][0x23c], -R153.reuse ;  /* 0x00008f00aaa77a23 */ /* 0x100fe40000010899 */
[----:B------:R-:W-:Y:S02]  /*6a00*/  FFMA.FTZ R171, R171, c[0x0][0x23c], -R156 ;  /* 0x00008f00abab7a23 */ /* 0x000fe4000001089c */
        /* <DEDUP_REMOVED lines=174> */
[----:B------:R-:W-:Y:S02]  /*74f0*/  FADD.FTZ R149, R149, R150 ;  /* 0x0000009695957221 */ /* 0x000fe40000010000 */
[----:B------:R-:W-:Y:S01]  /*7500*/  FADD.FTZ R145, R145, R132 ;  /* 0x0000008491917221 */ /* 0x000fe20000010000 */
[----:B------:R-:W-:Y:S01]  /*7510*/  MOV R132, R2 ;  /* 0x0000000200847202 */ /* 0x000fe20000000f00 */
        /* <DEDUP_REMOVED lines=8> */
[----:B----4-:R-:W-:-:S02]  /*75a0*/  F2FP.PACK_AB R5, R165, R162 ;  /* 0x000000a2a505723e */ /* 0x010fc400000000ff */
        /* <DEDUP_REMOVED lines=96> */
[----:B------:R-:W-:Y:S01]  /*7bb0*/  HMMA.16816.F32 R40, R4, R142, R40 ;  /* 0x0000008e0428723c */ /* 0x000fe20000001828 */
[----:B------:R-:W-:-:S02]  /*7bc0*/  MOV R133, R3 ;  /* 0x0000000300857202 */ /* 0x000fc40000000f00 */
        /* <DEDUP_REMOVED lines=46> */
[C---:B------:R-:W-:Y:S01]  /*7eb0*/  @!P2 LEA R16, P4, R6.reuse, c[0x0][0x170], 0x1 ;  /* 0x00005c000610aa11 */ /* 0x040fe200078808ff */
[----:B------:R-:W-:Y:S01]  /*7ec0*/  IMAD.IADD R5, R11, 0x1, R5 ;  /* 0x000000010b057824 */ /* 0x000fe200078e0205 */
[----:B------:R-:W-:-:S04]  /*7ed0*/  IADD3 R4, P6, R6, UR15, RZ ;  /* 0x0000000f06047c10 */ /* 0x000fc8000ffde0ff */
[----:B------:R-:W-:Y:S02]  /*7ee0*/  LEA.HI.X R5, R10, R223, R5, 0x6, P0 ;  /* 0x000000df0a057211 */ /* 0x000fe400000f3405 */
[C---:B------:R-:W-:Y:S02]  /*7ef0*/  @!P1 LEA R10, P0, R6.reuse, c[0x0][0x170], 0x1 ;  /* 0x00005c00060a9a11 */ /* 0x040fe400078008ff */
[C-C-:B------:R-:W-:Y:S02]  /*7f00*/  @!P3 LEA.HI.X R9, R6.reuse, c[0x0][0x174], R5.reuse, 0x1, P5 ;  /* 0x00005d000609ba11 */ /* 0x140fe400028f0c05 */
[C-C-:B------:R-:W-:Y:S01]  /*7f10*/  @!P2 LEA.HI.X R17, R6.reuse, c[0x0][0x174], R5.reuse, 0x1, P4 ;  /* 0x00005d000611aa11 */ /* 0x140fe200020f0c05 */
[----:B------:R-:W-:Y:S01]  /*7f20*/  @P3 STS.128 [R203+0x12000], RZ ;  /* 0x012000ffcb003388 */ /* 0x000fe20000000c00 */
[----:B------:R-:W-:Y:S02]  /*7f30*/  @!P1 LEA.HI.X R11, R6, c[0x0][0x174], R5, 0x1, P0 ;  /* 0x00005d00060b9a11 */ /* 0x000fe400000f0c05 */
[----:B------:R-:W-:Y:S01]  /*7f40*/  @!P3 LEA R18, P5, R4, c[0x0][0x170], 0x1 ;  /* 0x00005c000412ba11 */ /* 0x000fe200078a08ff */
[----:B------:R-:W-:Y:S01]  /*7f50*/  @!PT LDS RZ, [RZ] ;  /* 0x00000000fffff984 */ /* 0x000fe20000000800 */
[----:B------:R-:W-:Y:S01]  /*7f60*/  @!PT LDS RZ, [RZ] ;  /* 0x00000000fffff984 */ /* 0x000fe20000000800 */
[----:B------:R-:W-:Y:S01]  /*7f70*/  @!PT LDS RZ, [RZ] ;  /* 0x00000000fffff984 */ /* 0x000fe20000000800 */
[----:B------:R1:W-:Y:S01]  /*7f80*/  @!P3 LDGSTS.E.BYPASS.LTC128B.128 [R203+0x12000], [R8.64] ;  /* 0x1200000008cbbfae */ /* 0x0003e2000b901d4c */
[----:B------:R-:W-:-:S02]  /*7f90*/  IADD3.X R5, R5, UR5, RZ, P6, !PT ;  /* 0x0000000505057c10 */ /* 0x000fc4000b7fe4ff */
        /* <DEDUP_REMOVED lines=8> */
[C-C-:B------:R-:W-:Y:S02]  /*8020*/  @!P2 LEA.HI.X R23, R4.reuse, c[0x0][0x174], R5.reuse, 0x1, P4 ;  /* 0x00005d000417aa11 */ /* 0x140fe400020f0c05 */
        /* <DEDUP_REMOVED lines=23> */
[----:B------:R-:W4:Y:S04]  /*81a0*/  LDSM.16.M88.4 R156, [R197+0xc800] ;  /* 0x00c80000c59c783b */ /* 0x000f280000000200 */
[----:B------:R-:W5:Y:S04]  /*81b0*/  LDSM.16.M88.4 R148, [R197+0xd000] ;  /* 0x00d00000c594783b */ /* 0x000f680000000200 */
[----:B------:R-:W4:Y:S04]  /*81c0*/  LDSM.16.M88.4 R24, [R197+0xd800] ;  /* 0x00d80000c518783b */ /* 0x000f280000000200 */
[----:B------:R-:W-:Y:S04]  /*81d0*/  LDSM.16.M88.4 R28, [R196] ;  /* 0x00000000c41c783b */ /* 0x000fe80000000200 */
[----:B------:R-:W5:Y:S04]  /*81e0*/  LDSM.16.M88.4 R4, [R195] ;  /* 0x00000000c304783b */ /* 0x000f680000000200 */
[----:B------:R-:W5:Y:S04]  /*81f0*/  LDSM.16.M88.4 R164, [R187] ;  /* 0x00000000bba4783b */ /* 0x000f680000000200 */
[----:B------:R-:W5:Y:S04]  /*8200*/  LDSM.16.M88.4 R136, [R186] ;  /* 0x00000000ba88783b */ /* 0x000f680000000200 */
[----:B---3--:R-:W-:Y:S04]  /*8210*/  LDSM.16.M88.4 R20, [R194] ;  /* 0x00000000c214783b */ /* 0x008fe80000000200 */
[----:B-1----:R-:W1:Y:S01]  /*8220*/  LDSM.16.M88.4 R8, [R191+0xc000] ;  /* 0x00c00000bf08783b */ /* 0x002e620000000200 */
[C---:B--2---:R-:W-:Y:S03]  /*8230*/  HMMA.16816.F32 R16, R140.reuse, R12, RZ ;  /* 0x0000000c8c10723c */ /* 0x044fe600000018ff */
[----:B------:R-:W2:Y:S04]  /*8240*/  LDSM.16.M88.4 R32, [R185] ;  /* 0x00000000b920783b */ /* 0x000ea80000000200 */
[----:B------:R-:W-:Y:S01]  /*8250*/  LDSM.16.M88.4 R168, [R191+0xd800] ;  /* 0x00d80000bfa8783b */ /* 0x000fe20000000200 */
[C---:B------:R-:W-:Y:S03]  /*8260*/  HMMA.16816.F32 R12, R140.reuse, R14, RZ ;  /* 0x0000000e8c0c723c */ /* 0x040fe600000018ff */
[----:B------:R-:W-:Y:S04]  /*8270*/  LDSM.16.M88.4 R172, [R197+0xf000] ;  /* 0x00f00000c5ac783b */ /* 0x000fe80000000200 */
[----:B------:R-:W-:Y:S01]  /*8280*/  LDSM.16.M88.4 R216, [R198+0x8000] ;  /* 0x00800000c6d8783b */ /* 0x000fe20000000200 */
[C---:B----4-:R-:W-:Y:S03]  /*8290*/  HMMA.16816.F32 R160, R140.reuse, R156, RZ ;  /* 0x0000009c8ca0723c */ /* 0x050fe600000018ff */
[----:B------:R-:W0:Y:S05]  /*82a0*/  LDGDEPBAR ;  /* 0x00000000000079af */ /* 0x000e2a0000000000 */
[C---:B------:R-:W-:Y:S08]  /*82b0*/  HMMA.16816.F32 R156, R140.reuse, R158, RZ ;  /* 0x0000009e8c9c723c */ /* 0x040ff000000018ff */
[C---:B-----5:R-:W-:Y:S08]  /*82c0*/  HMMA.16816.F32 R152, R140.reuse, R148, RZ ;  /* 0x000000948c98723c */ /* 0x060ff000000018ff */
[C---:B------:R-:W-:Y:S08]  /*82d0*/  HMMA.16816.F32 R148, R140.reuse, R150, RZ ;  /* 0x000000968c94723c */ /* 0x040ff000000018ff */
[C---:B------:R-:W-:Y:S08]  /*82e0*/  HMMA.16816.F32 R144, R140.reuse, R24, RZ ;  /* 0x000000188c90723c */ /* 0x040ff000000018ff */
[----:B------:R-:W-:Y:S01]  /*82f0*/  HMMA.16816.F32 R140, R140, R26, RZ ;  /* 0x0000001a8c8c723c */ /* 0x000fe200000018ff */
[----:B------:R-:W3:Y:S07]  /*8300*/  LDSM.16.M88.4 R24, [R191+0xc800] ;  /* 0x00c80000bf18783b */ /* 0x000eee0000000200 */
[C---:B------:R-:W-:Y:S08]  /*8310*/  HMMA.16816.F32 R16, R28.reuse, R4, R16 ;  /* 0x000000041c10723c */ /* 0x040ff00000001810 */
[C---:B------:R-:W-:Y:S01]  /*8320*/  HMMA.16816.F32 R12, R28.reuse, R6, R12 ;  /* 0x000000061c0c723c */ /* 0x040fe2000000180c */
[----:B------:R-:W4:Y:S07]  /*8330*/  LDSM.16.M88.4 R4, [R191+0xd000] ;  /* 0x00d00000bf04783b */ /* 0x000f2e0000000200 */
[C---:B------:R-:W-:Y:S08]  /*8340*/  HMMA.16816.F32 R160, R28.reuse, R164, R160 ;  /* 0x000000a41ca0723c */ /* 0x040ff000000018a0 */
[C---:B------:R-:W-:Y:S01]  /*8350*/  HMMA.16816.F32 R156, R28.reuse, R166, R156 ;  /* 0x000000a61c9c723c */ /* 0x040fe2000000189c */
[----:B------:R-:W-:Y:S07]  /*8360*/  LDSM.16.M88.4 R164, [R198+0x4000] ;  /* 0x00400000c6a4783b */ /* 0x000fee0000000200 */
[C---:B------:R-:W-:Y:S08]  /*8370*/  HMMA.16816.F32 R152, R28.reuse, R136, R152 ;  /* 0x000000881c98723c */ /* 0x040ff00000001898 */
[----:B------:R-:W-:Y:S01]  /*8380*/  HMMA.16816.F32 R148, R28, R138, R148 ;  /* 0x0000008a1c94723c */ /* 0x000fe20000001894 */
[----:B------:R-:W-:Y:S07]  /*8390*/  LDSM.16.M88.4 R136, [R184] ;  /* 0x00000000b888783b */ /* 0x000fee0000000200 */
[C---:B-1----:R-:W-:Y:S08]  /*83a0*/  HMMA.16816.F32 R16, R20.reuse, R8, R16 ;  /* 0x000000081410723c */ /* 0x042ff00000001810 */
[----:B------:R-:W-:Y:S01]  /*83b0*/  HMMA.16816.F32 R12, R20, R10, R12 ;  /* 0x0000000a140c723c */ /* 0x000fe2000000180c */
[----:B------:R-:W1:Y:S07]  /*83c0*/  LDSM.16.M88.4 R8, [R193] ;  /* 0x00000000c108783b */ /* 0x000e6e0000000200 */
[C---:B--2---:R-:W-:Y:S08]  /*83d0*/  HMMA.16816.F32 R144, R28.reuse, R32, R144 ;  /* 0x000000201c90723c */ /* 0x044ff00000001890 */
[----:B------:R-:W-:Y:S01]  /*83e0*/  HMMA.16816.F32 R140, R28, R34, R140 ;  /* 0x000000221c8c723c */ /* 0x000fe2000000188c */
[----:B------:R-:W2:Y:S04]  /*83f0*/  LDSM.16.M88.4 R32, [R184+0x800] ;  /* 0x00080000b820783b */ /* 0x000ea80000000200 */
[----:B------:R-:W5:Y:S03]  /*8400*/  LDSM.16.M88.4 R28, [R184+0x1000] ;  /* 0x00100000b81c783b */ /* 0x000f660000000200 */
[C---:B---3--:R-:W-:Y:S08]  /*8410*/  HMMA.16816.F32 R160, R20.reuse, R24, R160 ;  /* 0x0000001814a0723c */ /* 0x048ff000000018a0 */
[C---:B------:R-:W-:Y:S01]  /*8420*/  HMMA.16816.F32 R156, R20.reuse, R26, R156 ;  /* 0x0000001a149c723c */ /* 0x040fe2000000189c */
[----:B------:R-:W3:Y:S07]  /*8430*/  LDSM.16.M88.4 R24, [R184+0x1800] ;  /* 0x00180000b818783b */ /* 0x000eee0000000200 */
[C---:B----4-:R-:W-:Y:S08]  /*8440*/  HMMA.16816.F32 R152, R20.reuse, R4, R152 ;  /* 0x000000041498723c */ /* 0x050ff00000001898 */
[C---:B------:R-:W-:Y:S01]  /*8450*/  HMMA.16816.F32 R148, R20.reuse, R6, R148 ;  /* 0x000000061494723c */ /* 0x040fe20000001894 */
[----:B------:R-:W4:Y:S07]  /*8460*/  LDSM.16.M88.4 R4, [R197+0xe000] ;  /* 0x00e00000c504783b */ /* 0x000f2e0000000200 */
[C---:B------:R-:W-:Y:S08]  /*8470*/  HMMA.16816.F32 R144, R20.reuse, R168, R144 ;  /* 0x000000a81490723c */ /* 0x040ff00000001890 */
[----:B------:R-:W-:Y:S01]  /*8480*/  HMMA.16816.F32 R140, R20, R170, R140 ;  /* 0x000000aa148c723c */ /* 0x000fe2000000188c */
[----:B------:R-:W3:Y:S04]  /*8490*/  LDSM.16.M88.4 R20, [R197+0xe800] ;  /* 0x00e80000c514783b */ /* 0x000ee80000000200 */
[----:B------:R-:W-:Y:S03]  /*84a0*/  LDSM.16.M88.4 R168, [R197+0xf800] ;  /* 0x00f80000c5a8783b */ /* 0x000fe60000000200 */
[C---:B-1----:R-:W-:Y:S08]  /*84b0*/  HMMA.16816.F32 R16, R8.reuse, R136, R16 ;  /* 0x000000880810723c */ /* 0x042ff00000001810 */
[C---:B------:R-:W-:Y:S01]  /*84c0*/  HMMA.16816.F32 R12, R8.reuse, R138, R12 ;  /* 0x0000008a080c723c */ /* 0x040fe2000000180c */
[----:B------:R-:W-:Y:S07]  /*84d0*/  LDSM.16.M88.4 R136, [R183] ;  /* 0x00000000b788783b */ /* 0x000fee0000000200 */
[C---:B--2---:R-:W-:Y:S08]  /*84e0*/  HMMA.16816.F32 R160, R8.reuse, R32, R160 ;  /* 0x0000002008a0723c */ /* 0x044ff000000018a0 */
[C---:B------:R-:W-:Y:S01]  /*84f0*/  HMMA.16816.F32 R156, R8.reuse, R34, R156 ;  /* 0x00000022089c723c */ /* 0x040fe2000000189c */
[----:B------:R-:W-:Y:S07]  /*8500*/  LDSM.16.M88.4 R32, [R194+0x4000] ;  /* 0x00400000c220783b */ /* 0x000fee0000000200 */
[C---:B-----5:R-:W-:Y:S08]  /*8510*/  HMMA.16816.F32 R152, R8.reuse, R28, R152 ;  /* 0x0000001c0898723c */ /* 0x060ff00000001898 */
[C---:B------:R-:W-:Y:S01]  /*8520*/  HMMA.16816.F32 R148, R8.reuse, R30, R148 ;  /* 0x0000001e0894723c */ /* 0x040fe20000001894 */
[----:B------:R-:W-:Y:S07]  /*8530*/  LDSM.16.M88.4 R28, [R180] ;  /* 0x00000000b41c783b */ /* 0x000fee0000000200 */
[C---:B---3--:R-:W-:Y:S08]  /*8540*/  HMMA.16816.F32 R144, R8.reuse, R24, R144 ;  /* 0x000000180890723c */ /* 0x048ff00000001890 */
[----:B------:R-:W-:Y:S01]  /*8550*/  HMMA.16816.F32 R140, R8, R26, R140 ;  /* 0x0000001a088c723c */ /* 0x000fe2000000188c */
[----:B------:R-:W1:Y:S04]  /*8560*/  LDSM.16.M88.4 R24, [R196+0x4000] ;  /* 0x00400000c418783b */ /* 0x000e680000000200 */
[----:B------:R-:W2:Y:S03]  /*8570*/  LDSM.16.M88.4 R8, [R182] ;  /* 0x00000000b608783b */ /* 0x000ea60000000200 */
[C---:B----4-:R-:W-:Y:S08]  /*8580*/  HMMA.16816.F32 R16, R164.reuse, R4, R16 ;  /* 0x00000004a410723c */ /* 0x050ff00000001810 */
[C---:B------:R-:W-:Y:S01]  /*8590*/  HMMA.16816.F32 R12, R164.reuse, R6, R12 ;  /* 0x00000006a40c723c */ /* 0x040fe2000000180c */
[----:B------:R-:W3:Y:S07]  /*85a0*/  LDSM.16.M88.4 R4, [R181] ;  /* 0x00000000b504783b */ /* 0x000eee0000000200 */
[C---:B------:R-:W-:Y:S08]  /*85b0*/  HMMA.16816.F32 R160, R164.reuse, R20, R160 ;  /* 0x00000014a4a0723c */ /* 0x040ff000000018a0 */
[C---:B------:R-:W-:Y:S01]  /*85c0*/  HMMA.16816.F32 R156, R164.reuse, R22, R156 ;  /* 0x00000016a49c723c */ /* 0x040fe2000000189c */
[----:B------:R-:W4:Y:S07]  /*85d0*/  LDSM.16.M88.4 R20, [R191+0xe000] ;  /* 0x00e00000bf14783b */ /* 0x000f2e0000000200 */
[C---:B------:R-:W-:Y:S08]  /*85e0*/  HMMA.16816.F32 R152, R164.reuse, R172, R152 ;  /* 0x000000aca498723c */ /* 0x040ff00000001898 */
[----:B------:R-:W-:Y:S01]  /*85f0*/  HMMA.16816.F32 R148, R164, R174, R148 ;  /* 0x000000aea494723c */ /* 0x000fe20000001894 */
[----:B------:R-:W-:Y:S07]  /*8600*/  LDSM.16.M88.4 R172, [R197+0x10800] ;  /* 0x01080000c5ac783b */ /* 0x000fee0000000200 */
[C---:B-1----:R-:W-:Y:S08]  /*8610*/  HMMA.16816.F32 R16, R24.reuse, R136, R16 ;  /* 0x000000881810723c */ /* 0x042ff00000001810 */
[C---:B------:R-:W-:Y:S01]  /*8620*/  HMMA.16816.F32 R12, R24.reuse, R138, R12 ;  /* 0x0000008a180c723c */ /* 0x040fe2000000180c */
[----:B------:R-:W-:Y:S07]  /*8630*/  LDSM.16.M88.4 R136, [R191+0xf800] ;  /* 0x00f80000bf88783b */ /* 0x000fee0000000200 */
[C---:B--2---:R-:W-:Y:S08]  /*8640*/  HMMA.16816.F32 R160, R24.reuse, R8, R160 ;  /* 0x0000000818a0723c */ /* 0x044ff000000018a0 */
[C---:B------:R-:W-:Y:S01]  /*8650*/  HMMA.16816.F32 R156, R24.reuse, R10, R156 ;  /* 0x0000000a189c723c */ /* 0x040fe2000000189c */
[----:B------:R-:W-:Y:S07]  /*8660*/  LDSM.16.M88.4 R8, [R193+0x4000] ;  /* 0x00400000c108783b */ /* 0x000fee0000000200 */
[C---:B---3--:R-:W-:Y:S08]  /*8670*/  HMMA.16816.F32 R152, R24.reuse, R4, R152 ;  /* 0x000000041898723c */ /* 0x048ff00000001898 */
        /* <DEDUP_REMOVED lines=12> */
[----:B------:R-:W5:Y:S03]  /*8740*/  LDSM.16.M88.4 R24, [R184+0x3000] ;  /* 0x00300000b818783b */ /* 0x000f660000000200 */
[C---:B-1----:R-:W-:Y:S08]  /*8750*/  HMMA.16816.F32 R16, R8.reuse, R4, R16 ;  /* 0x000000040810723c */ /* 0x042ff00000001810 */
[----:B------:R-:W-:Y:S01]  /*8760*/  HMMA.16816.F32 R12, R8, R6, R12 ;  /* 0x00000006080c723c */ /* 0x000fe2000000180c */
[----:B------:R-:W1:Y:S07]  /*8770*/  LDSM.16.M88.4 R4, [R197+0x10000] ;  /* 0x01000000c504783b */ /* 0x000e6e0000000200 */
[C---:B--2---:R-:W-:Y:S08]  /*8780*/  HMMA.16816.F32 R160, R32.reuse, R168, R160 ;  /* 0x000000a820a0723c */ /* 0x044ff000000018a0 */
[C---:B------:R-:W-:Y:S01]  /*8790*/  HMMA.16816.F32 R156, R32.reuse, R170, R156 ;  /* 0x000000aa209c723c */ /* 0x040fe2000000189c */
[----:B------:R-:W2:Y:S07]  /*87a0*/  LDSM.16.M88.4 R168, [R197+0x11000] ;  /* 0x01100000c5a8783b */ /* 0x000eae0000000200 */
[C---:B---3--:R-:W-:Y:S08]  /*87b0*/  HMMA.16816.F32 R152, R32.reuse, R164, R152 ;  /* 0x000000a42098723c */ /* 0x048ff00000001898 */
[C---:B------:R-:W-:Y:S01]  /*87c0*/  HMMA.16816.F32 R148, R32.reuse, R166, R148 ;  /* 0x000000a62094723c */ /* 0x040fe20000001894 */
[----:B------:R-:W-:Y:S07]  /*87d0*/  LDSM.16.M88.4 R164, [R197+0x11800] ;  /* 0x01180000c5a4783b */ /* 0x000fee0000000200 */
[C---:B------:R-:W-:Y:S08]  /*87e0*/  HMMA.16816.F32 R144, R32.reuse, R136, R144 ;  /* 0x000000882090723c */ /* 0x040ff00000001890 */
[----:B------:R-:W-:Y:S01]  /*87f0*/  HMMA.16816.F32 R140, R32, R138, R140 ;  /* 0x0000008a208c723c */ /* 0x000fe2000000188c */
[----:B------:R-:W-:Y:S04]  /*8800*/  LDSM.16.M88.4 R136, [R196+0x8000] ;  /* 0x00800000c488783b */ /* 0x000fe80000000200 */
[----:B------:R-:W3:Y:S03]  /*8810*/  LDSM.16.M88.4 R32, [R179] ;  /* 0x00000000b320783b */ /* 0x000ee60000000200 */
[C---:B----4-:R-:W-:Y:S08]  /*8820*/  HMMA.16816.F32 R160, R8.reuse, R28, R160 ;  /* 0x0000001c08a0723c */ /* 0x050ff000000018a0 */
[C---:B------:R-:W-:Y:S01]  /*8830*/  HMMA.16816.F32 R156, R8.reuse, R30, R156 ;  /* 0x0000001e089c723c */ /* 0x040fe2000000189c */
[----:B------:R-:W4:Y:S07]  /*8840*/  LDSM.16.M88.4 R28, [R178] ;  /* 0x00000000b21c783b */ /* 0x000f2e0000000200 */
[C---:B-----5:R-:W-:Y:S08]  /*8850*/  HMMA.16816.F32 R152, R8.reuse, R24, R152 ;  /* 0x000000180898723c */ /* 0x060ff00000001898 */
[----:B------:R-:W-:Y:S01]  /*8860*/  HMMA.16816.F32 R148, R8, R26, R148 ;  /* 0x0000001a0894723c */ /* 0x000fe20000001894 */
[----:B------:R-:W5:Y:S07]  /*8870*/  LDSM.16.M88.4 R24, [R177] ;  /* 0x00000000b118783b */ /* 0x000f6e0000000200 */
[C---:B-1----:R-:W-:Y:S08]  /*8880*/  HMMA.16816.F32 R16, R216.reuse, R4, R16 ;  /* 0x00000004d810723c */ /* 0x042ff00000001810 */
[----:B------:R-:W-:Y:S01]  /*8890*/  HMMA.16816.F32 R12, R216, R6, R12 ;  /* 0x00000006d80c723c */ /* 0x000fe2000000180c */
[----:B------:R-:W-:Y:S07]  /*88a0*/  LDSM.16.M88.4 R4, [R191+0x10000] ;  /* 0x01000000bf04783b */ /* 0x000fee0000000200 */
[C---:B------:R-:W-:Y:S08]  /*88b0*/  HMMA.16816.F32 R144, R8.reuse, R20, R144 ;  /* 0x000000140890723c */ /* 0x040ff00000001890 */
[----:B------:R-:W-:Y:S01]  /*88c0*/  HMMA.16816.F32 R140, R8, R22, R140 ;  /* 0x00000016088c723c */ /* 0x000fe2000000188c */
[----:B------:R-:W1:Y:S04]  /*88d0*/  LDSM.16.M88.4 R8, [R194+0x8000] ;  /* 0x00800000c208783b */ /* 0x000e680000000200 */
[----:B------:R-:W1:Y:S03]  /*88e0*/  LDSM.16.M88.4 R20, [R176] ;  /* 0x00000000b014783b */ /* 0x000e660000000200 */
[C---:B------:R-:W-:Y:S08]  /*88f0*/  HMMA.16816.F32 R160, R216.reuse, R172, R160 ;  /* 0x000000acd8a0723c */ /* 0x040ff000000018a0 */
[C---:B------:R-:W-:Y:S01]  /*8900*/  HMMA.16816.F32 R156, R216.reuse, R174, R156 ;  /* 0x000000aed89c723c */ /* 0x040fe2000000189c */
[----:B------:R-:W-:Y:S07]  /*8910*/  LDSM.16.M88.4 R172, [R191+0x11000] ;  /* 0x01100000bfac783b */ /* 0x000fee0000000200 */
[C---:B--2---:R-:W-:Y:S08]  /*8920*/  HMMA.16816.F32 R152, R216.reuse, R168, R152 ;  /* 0x000000a8d898723c */ /* 0x044ff00000001898 */
[----:B------:R-:W-:Y:S08]  /*8930*/  HMMA.16816.F32 R148, R216, R170, R148 ;  /* 0x000000aad894723c */ /* 0x000ff00000001894 */
[C---:B---3--:R-:W-:Y:S08]  /*8940*/  HMMA.16816.F32 R16, R136.reuse, R32, R16 ;  /* 0x000000208810723c */ /* 0x048ff00000001810 */
[----:B------:R-:W-:Y:S01]  /*8950*/  HMMA.16816.F32 R12, R136, R34, R12 ;  /* 0x00000022880c723c */ /* 0x000fe2000000180c */
[----:B------:R-:W2:Y:S07]  /*8960*/  LDSM.16.M88.4 R32, [R191+0x10800] ;  /* 0x01080000bf20783b */ /* 0x000eae0000000200 */
[C---:B------:R-:W-:Y:S08]  /*8970*/  HMMA.16816.F32 R144, R216.reuse, R164, R144 ;  /* 0x000000a4d890723c */ /* 0x040ff00000001890 */
[----:B------:R-:W-:Y:S01]  /*8980*/  HMMA.16816.F32 R140, R216, R166, R140 ;  /* 0x000000a6d88c723c */ /* 0x000fe2000000188c */
[----:B------:R-:W-:Y:S07]  /*8990*/  LDSM.16.M88.4 R164, [R193+0x8000] ;  /* 0x00800000c1a4783b */ /* 0x000fee0000000200 */
[C---:B----4-:R-:W-:Y:S01]  /*89a0*/  HMMA.16816.F32 R168, R136.reuse, R28, R160 ;  /* 0x0000001c88a8723c */ /* 0x050fe200000018a0 */
[----:B------:R-:W3:Y:S06]  /*89b0*/  LDSM.16.M88.4 R160, [R184+0x4000] ;  /* 0x00400000b8a0783b */ /* 0x000eec0000000200 */
[----:B------:R-:W-:Y:S01]  /*89c0*/  IMAD R28, R225, 0x40, R202 ;  /* 0x00000040e11c7824 */ /* 0x000fe200078e02ca */
[C---:B------:R-:W-:Y:S07]  /*89d0*/  HMMA.16816.F32 R156, R136.reuse, R30, R156 ;  /* 0x0000001e889c723c */ /* 0x040fee000000189c */
[----:B------:R-:W-:Y:S01]  /*89e0*/  IADD3 R30, R28, 0x8, RZ ;  /* 0x000000081c1e7810 */ /* 0x000fe20007ffe0ff */
[----:B-----5:R-:W-:Y:S03]  /*89f0*/  HMMA.16816.F32 R152, R136, R24, R152 ;  /* 0x000000188898723c */ /* 0x020fe60000001898 */
[----:B------:R-:W-:-:S02]  /*8a00*/  ISETP.GE.AND P4, PT, R30, R207, PT ;  /* 0x000000cf1e00720c */ /* 0x000fc40003f86270 */
[----:B------:R-:W-:-:S03]  /*8a10*/  ISETP.GE.AND P5, PT, R30, R135, PT ;  /* 0x000000871e00720c */ /* 0x000fc60003fa6270 */
[----:B------:R-:W-:Y:S01]  /*8a20*/  HMMA.16816.F32 R148, R136, R26, R148 ;  /* 0x0000001a8894723c */ /* 0x000fe20000001894 */
[----:B------:R-:W4:Y:S07]  /*8a30*/  LDSM.16.M88.4 R24, [R191+0x11800] ;  /* 0x01180000bf18783b */ /* 0x000f2e0000000200 */
[C---:B-1----:R-:W-:Y:S08]  /*8a40*/  HMMA.16816.F32 R16, R8.reuse, R4, R16 ;  /* 0x000000040810723c */ /* 0x042ff00000001810 */
[----:B------:R-:W-:Y:S01]  /*8a50*/  HMMA.16816.F32 R12, R8, R6, R12 ;  /* 0x00000006080c723c */ /* 0x000fe2000000180c */
[----:B------:R-:W1:Y:S07]  /*8a60*/  LDSM.16.M88.4 R4, [R184+0x4800] ;  /* 0x00480000b804783b */ /* 0x000e6e0000000200 */
[----:B------:R-:W-:Y:S08]  /*8a70*/  HMMA.16816.F32 R144, R136, R20, R144 ;  /* 0x000000148890723c */ /* 0x000ff00000001890 */
[C---:B--2---:R-:W-:Y:S07]  /*8a80*/  HMMA.16816.F32 R168, R8.reuse, R32, R168 ;  /* 0x0000002008a8723c */ /* 0x044fee00000018a8 */
[----:B------:R-:W-:Y:S01]  /*8a90*/  IADD3 R32, R28, 0x1, RZ ;  /* 0x000000011c207810 */ /* 0x000fe20007ffe0ff */
[----:B------:R-:W-:Y:S03]  /*8aa0*/  HMMA.16816.F32 R156, R8, R34, R156 ;  /* 0x00000022089c723c */ /* 0x000fe6000000189c */
[----:B------:R2:W5:Y:S01]  /*8ab0*/  I2F R29, R32 ;  /* 0x00000020001d7306 */ /* 0x0005620000201400 */
[----:B------:R-:W-:-:S02]  /*8ac0*/  ISETP.GE.AND P6, PT, R32, R207, PT ;  /* 0x000000cf2000720c */ /* 0x000fc40003fc6270 */
[----:B------:R-:W-:Y:S02]  /*8ad0*/  ISETP.GE.AND P0, PT, R32, R135, PT ;  /* 0x000000872000720c */ /* 0x000fe40003f06270 */
[----:B------:R-:W-:Y:S01]  /*8ae0*/  HMMA.16816.F32 R140, R136, R22, R140 ;  /* 0x00000016888c723c */ /* 0x000fe2000000188c */
[----:B------:R-:W5:Y:S01]  /*8af0*/  LDSM.16.M88.4 R20, [R184+0x5000] ;  /* 0x00500000b814783b */ /* 0x000f620000000200 */
[----:B------:R-:W-:-:S06]  /*8b00*/  IADD3 R34, R28, 0x30, RZ ;  /* 0x000000301c227810 */ /* 0x000fcc0007ffe0ff */
[----:B---3--:R-:W-:Y:S01]  /*8b10*/  HMMA.16816.F32 R16, R164, R160, R16 ;  /* 0x000000a0a410723c */ /* 0x008fe20000001810 */
[----:B--2---:R-:W-:-:S07]  /*8b20*/  IADD3 R32, R28, 0x10, RZ ;  /* 0x000000101c207810 */ /* 0x004fce0007ffe0ff */
[----:B------:R-:W-:Y:S08]  /*8b30*/  HMMA.16816.F32 R12, R164, R162, R12 ;  /* 0x000000a2a40c723c */ /* 0x000ff0000000180c */
[C---:B----4-:R-:W-:Y:S01]  /*8b40*/  HMMA.16816.F32 R144, R8.reuse, R24, R144 ;  /* 0x000000180890723c */ /* 0x050fe20000001890 */
[----:B------:R2:W3:Y:S06]  /*8b50*/  I2F R25, R30 ;  /* 0x0000001e00197306 */ /* 0x0004ec0000201400 */
[C---:B------:R-:W-:Y:S01]  /*8b60*/  IADD3 R24, R28.reuse, 0x9, RZ ;  /* 0x000000091c187810 */ /* 0x040fe20007ffe0ff */
[----:B------:R-:W-:Y:S08]  /*8b70*/  HMMA.16816.F32 R152, R8, R172, R152 ;  /* 0x000000ac0898723c */ /* 0x000ff00000001898 */
[----:B-1----:R-:W-:Y:S01]  /*8b80*/  HMMA.16816.F32 R168, R164, R4, R168 ;  /* 0x00000004a4a8723c */ /* 0x002fe200000018a8 */
[----:B--2---:R-:W-:-:S07]  /*8b90*/  IADD3 R30, R28, 0x11, RZ ;  /* 0x000000111c1e7810 */ /* 0x004fce0007ffe0ff */
[----:B------:R-:W-:Y:S01]  /*8ba0*/  HMMA.16816.F32 R156, R164, R6, R156 ;  /* 0x00000006a49c723c */ /* 0x000fe2000000189c */
[----:B------:R-:W1:Y:S01]  /*8bb0*/  LDSM.16.M88.4 R4, [R184+0x5800] ;  /* 0x00580000b804783b */ /* 0x000e620000000200 */
[----:B------:R-:W-:-:S06]  /*8bc0*/  DEPBAR.LE SB0, 0x0 ;  /* 0x000080000000791a */ /* 0x000fcc0000000000 */
[C---:B------:R-:W-:Y:S01]  /*8bd0*/  HMMA.16816.F32 R140, R8.reuse, R26, R140 ;  /* 0x0000001a088c723c */ /* 0x040fe2000000188c */
[----:B------:R-:W2:Y:S07]  /*8be0*/  I2F R26, R24 ;  /* 0x00000018001a7306 */ /* 0x000eae0000201400 */
[----:B------:R-:W-:Y:S07]  /*8bf0*/  HMMA.16816.F32 R148, R8, R174, R148 ;  /* 0x000000ae0894723c */ /* 0x000fee0000001894 */
[CC--:B-----5:R-:W-:Y:S01]  /*8c00*/  FFMA.FTZ R10, R29.reuse, R0.reuse, R17 ;  /* 0x000000001d0a7223 */ /* 0x0e0fe20000010011 */
[----:B------:R-:W-:Y:S01]  /*8c10*/  HMMA.16816.F32 R152, R164, R20, R152 ;  /* 0x00000014a498723c */ /* 0x000fe20000001898 */
[----:B------:R-:W4:Y:S01]  /*8c20*/  I2F R17, R32 ;  /* 0x0000002000117306 */ /* 0x000f220000201400 */
[----:B------:R-:W-:-:S02]  /*8c30*/  FFMA.FTZ R11, R29, R0, R19 ;  /* 0x000000001d0b7223 */ /* 0x000fc40000010013 */
[-C--:B---3--:R-:W-:Y:S01]  /*8c40*/  FFMA.FTZ R8, R25, R0.reuse, R12 ;  /* 0x0000000019087223 */ /* 0x088fe2000001000c */
[----:B------:R-:W-:Y:S01]  /*8c50*/  FSEL R10, R10, -INF , !P6 ;  /* 0xff8000000a0a7808 */ /* 0x000fe20007000000 */
[CC--:B--2---:R-:W-:Y:S01]  /*8c60*/  FFMA.FTZ R12, R26.reuse, R0.reuse, R13 ;  /* 0x000000001a0c7223 */ /* 0x0c4fe2000001000d */
[----:B------:R-:W-:Y:S01]  /*8c70*/  FSEL R11, R11, -INF , !P0 ;  /* 0xff8000000b0b7808 */ /* 0x000fe20004000000 */
[-C--:B------:R-:W-:Y:S01]  /*8c80*/  FFMA.FTZ R13, R26, R0.reuse, R15 ;  /* 0x000000001a0d7223 */ /* 0x080fe2000001000f */
[----:B------:R-:W2:Y:S01]  /*8c90*/  I2F R19, R30 ;  /* 0x0000001e00137306 */ /* 0x000ea20000201400 */
[-C--:B------:R-:W-:Y:S01]  /*8ca0*/  FFMA.FTZ R9, R25, R0.reuse, R14 ;  /* 0x0000000019097223 */ /* 0x080fe2000001000e */
[C---:B------:R-:W-:Y:S02]  /*8cb0*/  ISETP.GE.AND P6, PT, R24.reuse, R207, PT ;  /* 0x000000cf1800720c */ /* 0x040fe40003fc6270 */
[----:B------:R-:W-:Y:S02]  /*8cc0*/  ISETP.GE.AND P0, PT, R24, R135, PT ;  /* 0x000000871800720c */ /* 0x000fe40003f06270 */
[----:B------:R-:W-:Y:S01]  /*8cd0*/  FSEL R12, R12, -INF , !P6 ;  /* 0xff8000000c0c7808 */ /* 0x000fe20007000000 */
[----:B------:R-:W-:Y:S01]  /*8ce0*/  HMMA.16816.F32 R148, R164, R22, R148 ;  /* 0x00000016a494723c */ /* 0x000fe20000001894 */
[----:B------:R-:W-:Y:S01]  /*8cf0*/  FSEL R13, R13, -INF , !P0 ;  /* 0xff8000000d0d7808 */ /* 0x000fe20004000000 */
[CC--:B----4-:R-:W-:Y:S01]  /*8d00*/  FFMA.FTZ R26, R17.reuse, R0.reuse, R168 ;  /* 0x00000000111a7223 */ /* 0x0d0fe200000100a8 */
[----:B------:R-:W-:Y:S01]  /*8d10*/  FSEL R8, R8, -INF , !P4 ;  /* 0xff80000008087808 */ /* 0x000fe20006000000 */
[----:B------:R-:W-:Y:S01]  /*8d20*/  FFMA.FTZ R27, R17, R0, R170 ;  /* 0x00000000111b7223 */ /* 0x000fe200000100aa */
[----:B------:R-:W-:-:S02]  /*8d30*/  FSEL R9, R9, -INF , !P5 ;  /* 0xff80000009097808 */ /* 0x000fc40006800000 */
[----:B------:R-:W-:Y:S01]  /*8d40*/  IADD3 R14, R28, 0x18, RZ ;  /* 0x000000181c0e7810 */ /* 0x000fe20007ffe0ff */
[C---:B-1----:R-:W-:Y:S01]  /*8d50*/  HMMA.16816.F32 R144, R164.reuse, R4, R144 ;  /* 0x00000004a490723c */ /* 0x042fe20000001890 */
[C---:B------:R-:W-:Y:S01]  /*8d60*/  ISETP.GE.AND P6, PT, R30.reuse, R207, PT ;  /* 0x000000cf1e00720c */ /* 0x040fe20003fc6270 */
[CC--:B--2---:R-:W-:Y:S01]  /*8d70*/  FFMA.FTZ R24, R19.reuse, R0.reuse, R169 ;  /* 0x0000000013187223 */ /* 0x0c4fe200000100a9 */
[----:B------:R-:W-:Y:S01]  /*8d80*/  BAR.SYNC.DEFER_BLOCKING 0x0 ;  /* 0x0000000000007b1d */ /* 0x000fe20000010000 */
[----:B------:R-:W-:Y:S01]  /*8d90*/  ISETP.GE.AND P0, PT, R30, R135, PT ;  /* 0x000000871e00720c */ /* 0x000fe20003f06270 */
[----:B------:R-:W-:Y:S01]  /*8da0*/  FFMA.FTZ R25, R19, R0, R171 ;  /* 0x0000000013197223 */ /* 0x000fe200000100ab */
[C---:B------:R-:W-:Y:S02]  /*8db0*/  ISETP.GE.AND P4, PT, R32.reuse, R207, PT ;  /* 0x000000cf2000720c */ /* 0x040fe40003f86270 */
[----:B------:R-:W-:Y:S01]  /*8dc0*/  ISETP.GE.AND P5, PT, R32, R135, PT ;  /* 0x000000872000720c */ /* 0x000fe20003fa6270 */
[----:B------:R1:W2:Y:S01]  /*8dd0*/  I2F R15, R14 ;  /* 0x0000000e000f7306 */ /* 0x0002a20000201400 */
[C---:B------:R-:W-:Y:S01]  /*8de0*/  IADD3 R30, R28.reuse, 0x20, RZ ;  /* 0x000000201c1e7810 */ /* 0x040fe20007ffe0ff */
[----:B------:R-:W-:Y:S01]  /*8df0*/  HMMA.16816.F32 R4, R164, R6, R140 ;  /* 0x00000006a404723c */ /* 0x000fe2000000188c */
[----:B------:R-:W-:-:S02]  /*8e00*/  IADD3 R32, R28, 0x19, RZ ;  /* 0x000000191c207810 */ /* 0x000fc40007ffe0ff */
[----:B------:R-:W-:Y:S02]  /*8e10*/  FSEL R26, R26, -INF , !P4 ;  /* 0xff8000001a1a7808 */ /* 0x000fe40006000000 */
[----:B------:R-:W-:Y:S01]  /*8e20*/  FSEL R27, R27, -INF , !P5 ;  /* 0xff8000001b1b7808 */ /* 0x000fe20006800000 */
[----:B------:R-:W3:Y:S01]  /*8e30*/  I2F R17, R30 ;  /* 0x0000001e00117306 */ /* 0x000ee20000201400 */
[C---:B------:R-:W-:Y:S02]  /*8e40*/  ISETP.GE.AND P4, PT, R14.reuse, R207, PT ;  /* 0x000000cf0e00720c */ /* 0x040fe40003f86270 */
[----:B------:R-:W-:Y:S02]  /*8e50*/  ISETP.GE.AND P5, PT, R14, R135, PT ;  /* 0x000000870e00720c */ /* 0x000fe40003fa6270 */
[----:B------:R-:W-:Y:S02]  /*8e60*/  FSEL R24, R24, -INF , !P6 ;  /* 0xff80000018187808 */ /* 0x000fe40007000000 */
[----:B------:R-:W-:Y:S01]  /*8e70*/  FSEL R25, R25, -INF , !P0 ;  /* 0xff80000019197808 */ /* 0x000fe20004000000 */
[----:B------:R4:W5:Y:S01]  /*8e80*/  I2F R20, R32 ;  /* 0x0000002000147306 */ /* 0x0009620000201400 */
[----:B-1----:R-:W-:Y:S01]  /*8e90*/  IADD3 R14, R28, 0x21, RZ ;  /* 0x000000211c0e7810 */ /* 0x002fe20007ffe0ff */
[CC--:B--2---:R-:W-:Y:S01]  /*8ea0*/  FFMA.FTZ R22, R15.reuse, R0.reuse, R156 ;  /* 0x000000000f167223 */ /* 0x0c4fe2000001009c */
[C---:B------:R-:W-:Y:S01]  /*8eb0*/  ISETP.GE.AND P6, PT, R32.reuse, R207, PT ;  /* 0x000000cf2000720c */ /* 0x040fe20003fc6270 */
[----:B------:R-:W-:Y:S01]  /*8ec0*/  FFMA.FTZ R23, R15, R0, R158 ;  /* 0x000000000f177223 */ /* 0x000fe2000001009e */
[----:B------:R-:W-:-:S02]  /*8ed0*/  ISETP.GE.AND P0, PT, R32, R135, PT ;  /* 0x000000872000720c */ /* 0x000fc40003f06270 */
[----:B------:R-:W-:Y:S01]  /*8ee0*/  FSEL R22, R22, -INF , !P4 ;  /* 0xff80000016167808 */ /* 0x000fe20006000000 */
[----:B------:R-:W1:Y:S01]  /*8ef0*/  I2F R19, R14 ;  /* 0x0000000e00137306 */ /* 0x000e620000201400 */
[-C--:B---3--:R-:W-:Y:S01]  /*8f00*/  FFMA.FTZ R152, R17, R0.reuse, R152 ;  /* 0x0000000011987223 */ /* 0x088fe20000010098 */
[----:B------:R-:W-:Y:S01]  /*8f10*/  FSEL R23, R23, -INF , !P5 ;  /* 0xff80000017177808 */ /* 0x000fe20006800000 */
[-C--:B------:R-:W-:Y:S01]  /*8f20*/  FFMA.FTZ R154, R17, R0.reuse, R154 ;  /* 0x00000000119a7223 */ /* 0x080fe2000001009a */
[C---:B------:R-:W-:Y:S02]  /*8f30*/  ISETP.GE.AND P4, PT, R30.reuse, R207, PT ;  /* 0x000000cf1e00720c */ /* 0x040fe40003f86270 */
[----:B------:R-:W-:Y:S02]  /*8f40*/  ISETP.GE.AND P5, PT, R30, R135, PT ;  /* 0x000000871e00720c */ /* 0x000fe40003fa6270 */
[----:B----4-:R-:W-:Y:S01]  /*8f50*/  IADD3 R32, R28, 0x28, RZ ;  /* 0x000000281c207810 */ /* 0x010fe20007ffe0ff */
[CC--:B-----5:R-:W-:Y:S01]  /*8f60*/  FFMA.FTZ R157, R20.reuse, R0.reuse, R157 ;  /* 0x00000000149d7223 */ /* 0x0e0fe2000001009d */
[----:B------:R-:W2:Y:S01]  /*8f70*/  I2F R17, R34 ;  /* 0x0000002200117306 */ /* 0x000ea20000201400 */
[----:B------:R-:W-:Y:S01]  /*8f80*/  FFMA.FTZ R21, R20, R0, R159 ;  /* 0x0000000014157223 */ /* 0x000fe2000001009f */
[----:B------:R-:W-:-:S02]  /*8f90*/  IADD3 R30, R28, 0x29, RZ ;  /* 0x000000291c1e7810 */ /* 0x000fc40007ffe0ff */
[----:B------:R-:W-:Y:S02]  /*8fa0*/  FSEL R20, R157, -INF , !P6 ;  /* 0xff8000009d147808 */ /* 0x000fe40007000000 */
[----:B------:R-:W-:Y:S01]  /*8fb0*/  FSEL R21, R21, -INF , !P0 ;  /* 0xff80000015157808 */ /* 0x000fe20004000000 */
[CC--:B-1----:R-:W-:Y:S01]  /*8fc0*/  FFMA.FTZ R153, R19.reuse, R0.reuse, R153 ;  /* 0x0000000013997223 */ /* 0x0c2fe20000010099 */
[----:B------:R-:W1:Y:S01]  /*8fd0*/  I2F R15, R32 ;  /* 0x00000020000f7306 */ /* 0x000e620000201400 */
[----:B------:R-:W-:Y:S01]  /*8fe0*/  FFMA.FTZ R155, R19, R0, R155 ;  /* 0x00000000139b7223 */ /* 0x000fe2000001009b */
[C---:B------:R-:W-:Y:S02]  /*8ff0*/  ISETP.GE.AND P6, PT, R14.reuse, R207, PT ;  /* 0x000000cf0e00720c */ /* 0x040fe40003fc6270 */
[----:B------:R-:W-:Y:S02]  /*9000*/  ISETP.GE.AND P0, PT, R14, R135, PT ;  /* 0x000000870e00720c */ /* 0x000fe40003f06270 */
[----:B------:R-:W-:-:S02]  /*9010*/  FSEL R168, R153, -INF , !P6 ;  /* 0xff80000099a87808 */ /* 0x000fc40007000000 */
[----:B------:R-:W-:Y:S01]  /*9020*/  FSEL R169, R155, -INF , !P0 ;  /* 0xff8000009ba97808 */ /* 0x000fe20004000000 */
[----:B------:R-:W3:Y:S01]  /*9030*/  I2F R14, R30 ;  /* 0x0000001e000e7306 */ /* 0x000ee20000201400 */
[C---:B------:R-:W-:Y:S01]  /*9040*/  ISETP.GE.AND P6, PT, R30.reuse, R207, PT ;  /* 0x000000cf1e00720c */ /* 0x040fe20003fc6270 */
[CC--:B--2---:R-:W-:Y:S01]  /*9050*/  FFMA.FTZ R144, R17.reuse, R0.reuse, R144 ;  /* 0x0000000011907223 */ /* 0x0c4fe20000010090 */
[----:B------:R-:W-:Y:S01]  /*9060*/  ISETP.GE.AND P0, PT, R30, R135, PT ;  /* 0x000000871e00720c */ /* 0x000fe20003f06270 */
[-C--:B------:R-:W-:Y:S01]  /*9070*/  FFMA.FTZ R146, R17, R0.reuse, R146 ;  /* 0x0000000011927223 */ /* 0x080fe20000010092 */
[----:B------:R-:W-:Y:S01]  /*9080*/  FSEL R170, R152, -INF , !P4 ;  /* 0xff80000098aa7808 */ /* 0x000fe20006000000 */
[CC--:B-1----:R-:W-:Y:S01]  /*9090*/  FFMA.FTZ R148, R15.reuse, R0.reuse, R148 ;  /* 0x000000000f947223 */ /* 0x0c2fe20000010094 */
[----:B------:R-:W-:Y:S01]  /*90a0*/  FSEL R171, R154, -INF , !P5 ;  /* 0xff8000009aab7808 */ /* 0x000fe20006800000 */
[----:B------:R-:W-:Y:S01]  /*90b0*/  FFMA.FTZ R150, R15, R0, R150 ;  /* 0x000000000f967223 */ /* 0x000fe20000010096 */
[----:B------:R-:W1:Y:S01]  /*90c0*/  I2F R17, R28 ;  /* 0x0000001c00117306 */ /* 0x000e620000201400 */
[----:B------:R-:W-:-:S02]  /*90d0*/  ISETP.GE.AND P4, PT, R32, R207, PT ;  /* 0x000000cf2000720c */ /* 0x000fc40003f86270 */
[----:B------:R-:W-:Y:S02]  /*90e0*/  ISETP.GE.AND P5, PT, R32, R135, PT ;  /* 0x000000872000720c */ /* 0x000fe40003fa6270 */
[----:B------:R-:W-:Y:S01]  /*90f0*/  IADD3 R32, R28, 0x31, RZ ;  /* 0x000000311c207810 */ /* 0x000fe20007ffe0ff */
[-C--:B---3--:R-:W-:Y:S01]  /*9100*/  FFMA.FTZ R149, R14, R0.reuse, R149 ;  /* 0x000000000e957223 */ /* 0x088fe20000010095 */
[----:B------:R-:W-:Y:S01]  /*9110*/  IADD3 R30, R28, 0x38, RZ ;  /* 0x000000381c1e7810 */ /* 0x000fe20007ffe0ff */
[----:B------:R-:W-:Y:S01]  /*9120*/  FFMA.FTZ R151, R14, R0, R151 ;  /* 0x000000000e977223 */ /* 0x000fe20000010097 */
[----:B------:R-:W2:Y:S01]  /*9130*/  I2F R19, R32 ;  /* 0x0000002000137306 */ /* 0x000ea20000201400 */
[----:B------:R-:W-:Y:S02]  /*9140*/  FSEL R172, R148, -INF , !P4 ;  /* 0xff80000094ac7808 */ /* 0x000fe40006000000 */
[----:B------:R-:W-:Y:S02]  /*9150*/  ISETP.GE.AND P4, PT, R34, R207, PT ;  /* 0x000000cf2200720c */ /* 0x000fe40003f86270 */
[----:B------:R-:W-:-:S02]  /*9160*/  IADD3 R14, R28, 0x39, RZ ;  /* 0x000000391c0e7810 */ /* 0x000fc40007ffe0ff */
[----:B------:R-:W-:Y:S01]  /*9170*/  FSEL R156, R144, -INF , !P4 ;  /* 0xff800000909c7808 */ /* 0x000fe20006000000 */
[----:B------:R-:W3:Y:S01]  /*9180*/  I2F R15, R30 ;  /* 0x0000001e000f7306 */ /* 0x000ee20000201400 */
[CC--:B-1----:R-:W-:Y:S01]  /*9190*/  FFMA.FTZ R16, R17.reuse, R0.reuse, R16 ;  /* 0x0000000011107223 */ /* 0x0c2fe20000010010 */
[-C--:B------:R-:W-:Y:S01]  /*91a0*/  ISETP.GE.AND P4, PT, R28, R207.reuse, PT ;  /* 0x000000cf1c00720c */ /* 0x080fe20003f86270 */
[-C--:B------:R-:W-:Y:S01]  /*91b0*/  FFMA.FTZ R18, R17, R0.reuse, R18 ;  /* 0x0000000011127223 */ /* 0x080fe20000010012 */
[----:B------:R-:W-:Y:S02]  /*91c0*/  FSEL R166, R149, -INF , !P6 ;  /* 0xff80000095a67808 */ /* 0x000fe40007000000 */
[----:B------:R-:W-:Y:S02]  /*91d0*/  FSEL R16, R16, -INF , !P4 ;  /* 0xff80000010107808 */ /* 0x000fe40006000000 */
[----:B------:R-:W-:Y:S01]  /*91e0*/  FSEL R165, R151, -INF , !P0 ;  /* 0xff80000097a57808 */ /* 0x000fe20004000000 */
[CC--:B--2---:R-:W-:Y:S01]  /*91f0*/  FFMA.FTZ R145, R19.reuse, R0.reuse, R145 ;  /* 0x0000000013917223 */ /* 0x0c4fe20000010091 */
[----:B------:R-:W-:Y:S01]  /*9200*/  ISETP.GE.AND P4, PT, R134, 0x4, PT ;  /* 0x000000048600780c */ /* 0x000fe20003f86270 */
[----:B------:R-:W-:Y:S01]  /*9210*/  FFMA.FTZ R141, R19, R0, R147 ;  /* 0x00000000138d7223 */ /* 0x000fe20000010093 */
[----:B------:R-:W-:-:S02]  /*9220*/  ISETP.GE.AND P6, PT, R32, R207, PT ;  /* 0x000000cf2000720c */ /* 0x000fc40003fc6270 */
[-C--:B------:R-:W-:Y:S01]  /*9230*/  ISETP.GE.AND P0, PT, R32, R135.reuse, PT ;  /* 0x000000872000720c */ /* 0x080fe20003f06270 */
[CC--:B---3--:R-:W-:Y:S01]  /*9240*/  FFMA.FTZ R4, R15.reuse, R0.reuse, R4 ;  /* 0x000000000f047223 */ /* 0x0c8fe20000010004 */
[----:B------:R-:W-:Y:S01]  /*9250*/  FSEL R167, R150, -INF , !P5 ;  /* 0xff80000096a77808 */ /* 0x000fe20006800000 */
[----:B------:R-:W-:Y:S01]  /*9260*/  FFMA.FTZ R6, R15, R0, R6 ;  /* 0x000000000f067223 */ /* 0x000fe20000010006 */
[----:B------:R-:W-:Y:S01]  /*9270*/  FSEL R154, R145, -INF , !P6 ;  /* 0xff800000919a7808 */ /* 0x000fe20007000000 */
[----:B------:R-:W1:Y:S01]  /*9280*/  I2F R15, R14 ;  /* 0x0000000e000f7306 */ /* 0x000e620000201400 */
[----:B------:R-:W-:Y:S02]  /*9290*/  FSEL R141, R141, -INF , !P0 ;  /* 0xff8000008d8d7808 */ /* 0x000fe40004000000 */
[----:B------:R-:W-:Y:S02]  /*92a0*/  ISETP.GE.AND P5, PT, R34, R135, PT ;  /* 0x000000872200720c */ /* 0x000fe40003fa6270 */
[----:B------:R-:W-:-:S02]  /*92b0*/  ISETP.GE.AND P6, PT, R30, R207, PT ;  /* 0x000000cf1e00720c */ /* 0x000fc40003fc6270 */
[-C--:B------:R-:W-:Y:S02]  /*92c0*/  ISETP.GE.AND P0, PT, R30, R135.reuse, PT ;  /* 0x000000871e00720c */ /* 0x080fe40003f06270 */
[----:B------:R-:W-:Y:S02]  /*92d0*/  FSEL R153, R146, -INF , !P5 ;  /* 0xff80000092997808 */ /* 0x000fe40006800000 */
[----:B------:R-:W-:Y:S02]  /*92e0*/  FSEL R142, R4, -INF , !P6 ;  /* 0xff800000048e7808 */ /* 0x000fe40007000000 */
[----:B------:R-:W-:Y:S02]  /*92f0*/  FSEL R143, R6, -INF , !P0 ;  /* 0xff800000068f7808 */ /* 0x000fe40004000000 */
[----:B------:R-:W-:Y:S01]  /*9300*/  ISETP.GE.AND P5, PT, R28, R135, PT ;  /* 0x000000871c00720c */ /* 0x000fe20003fa6270 */
[CC--:B-1----:R-:W-:Y:S01]  /*9310*/  FFMA.FTZ R140, R15.reuse, R0.reuse, R5 ;  /* 0x000000000f8c7223 */ /* 0x0c2fe20000010005 */
[C---:B------:R-:W-:Y:S01]  /*9320*/  ISETP.GE.AND P6, PT, R14.reuse, R207, PT ;  /* 0x000000cf0e00720c */ /* 0x040fe20003fc6270 */
[----:B------:R-:W-:Y:S01]  /*9330*/  FFMA.FTZ R7, R15, R0, R7 ;  /* 0x000000000f077223 */ /* 0x000fe20000010007 */
[----:B------:R-:W-:-:S02]  /*9340*/  ISETP.GE.AND P0, PT, R14, R135, PT ;  /* 0x000000870e00720c */ /* 0x000fc40003f06270 */
        /* <DEDUP_REMOVED lines=58> */
.L_x_198:
[----:B------:R-:W-:Y:S05]  /*96f0*/  BSYNC B0 ;  /* 0x0000000000007941 */ /* 0x000fea0003800000 */
.L_x_197:
[----:B------:R-:W0:Y:S02]  /*9700*/  LDGDEPBAR ;  /* 0x00000000000079af */ /* 0x000e240000000000 */
.L_x_196:
        /* <DEDUP_REMOVED lines=51> */
[----:B------:R-:W-:-:S02]  /*9a40*/  FFMA.FTZ R146, R12, c[0x0][0x23c], -R155 ;  /* 0x00008f000c927a23 */ /* 0x000fc4000001089b */
[----:B------:R-:W-:Y:S02]  /*9a50*/  FADD.FTZ R3, R3, -R4 ;  /* 0x8000000403037221 */ /* 0x000fe40000010000 */
[--C-:B------:R-:W-:Y:S02]  /*9a60*/  FFMA.FTZ R150, R13, c[0x0][0x23c], -R152.reuse ;  /* 0x00008f000d967a23 */ /* 0x100fe40000010898 */
[----:B------:R-:W1:Y:S01]  /*9a70*/  LDSM.16.MT88.4 R12, [R190+0x12000] ;  /* 0x01200000be0c783b */ /* 0x000e620000004200 */
[----:B------:R-:W-:Y:S01]  /*9a80*/  FFMA.FTZ R145, R5, c[0x0][0x23c], -R152 ;  /* 0x00008f0005917a23 */ /* 0x000fe20000010898 */
[----:B------:R-:W-:Y:S01]  /*9a90*/  FSEL R5, R132, RZ, P0 ;  /* 0x000000ff84057208 */ /* 0x000fe20000000000 */
[--C-:B------:R-:W-:Y:S01]  /*9aa0*/  FFMA.FTZ R149, R16, c[0x0][0x23c], -R155.reuse ;  /* 0x00008f0010957a23 */ /* 0x100fe2000001089b */
[----:B------:R-:W-:Y:S01]  /*9ab0*/  MUFU.EX2 R146, R146 ;  /* 0x0000009200927308 */ /* 0x000fe20000000800 */
[----:B------:R-:W-:Y:S01]  /*9ac0*/  FFMA.FTZ R148, R10, c[0x0][0x23c], -R155 ;  /* 0x00008f000a947a23 */ /* 0x000fe2000001089b */
[----:B------:R-:W2:Y:S01]  /*9ad0*/  LDSM.16.MT88.4 R16, [R192+0x12000] ;  /* 0x01200000c010783b */ /* 0x000ea20000004200 */
[----:B------:R-:W-:-:S02]  /*9ae0*/  FADD.FTZ R5, R2, -R5 ;  /* 0x8000000502057221 */ /* 0x000fc40000010000 */
[--C-:B------:R-:W-:Y:S02]  /*9af0*/  FFMA.FTZ R147, R8, c[0x0][0x23c], -R155.reuse ;  /* 0x00008f0008937a23 */ /* 0x100fe4000001089b */
[--C-:B------:R-:W-:Y:S01]  /*9b00*/  FFMA.FTZ R144, R11, c[0x0][0x23c], -R152.reuse ;  /* 0x00008f000b907a23 */ /* 0x100fe20000010898 */
[----:B------:R-:W-:Y:S01]  /*9b10*/  MUFU.EX2 R149, R149 ;  /* 0x0000009500957308 */ /* 0x000fe20000000800 */
[----:B------:R-:W-:Y:S02]  /*9b20*/  FFMA.FTZ R135, R9, c[0x0][0x23c], -R152 ;  /* 0x00008f0009877a23 */ /* 0x000fe40000010898 */
[----:B------:R-:W-:Y:S01]  /*9b30*/  FMUL.FTZ R3, R3, c[0x0][0x23c] ;  /* 0x00008f0003037a20 */ /* 0x000fe20000410000 */
[----:B------:R-:W3:Y:S01]  /*9b40*/  LDSM.16.MT88.4 R8, [R189+0x12000] ;  /* 0x01200000bd08783b */ /* 0x000ee20000004200 */
[----:B------:R-:W-:Y:S02]  /*9b50*/  FMUL.FTZ R2, R5, c[0x0][0x23c] ;  /* 0x00008f0005027a20 */ /* 0x000fe40000410000 */
[--C-:B------:R-:W-:Y:S01]  /*9b60*/  FFMA.FTZ R157, R26, c[0x0][0x23c], -R155.reuse ;  /* 0x00008f001a9d7a23 */ /* 0x100fe2000001089b */
[----:B------:R-:W4:Y:S01]  /*9b70*/  MUFU.EX2 R148, R148 ;  /* 0x0000009400947308 */ /* 0x000f220000000800 */
[----:B------:R-:W-:-:S02]  /*9b80*/  FFMA.FTZ R158, R24, c[0x0][0x23c], -R155 ;  /* 0x00008f00189e7a23 */ /* 0x000fc4000001089b */
[--C-:B------:R-:W-:Y:S02]  /*9b90*/  FFMA.FTZ R159, R22, c[0x0][0x23c], -R155.reuse ;  /* 0x00008f00169f7a23 */ /* 0x100fe4000001089b */
[----:B------:R-:W-:Y:S02]  /*9ba0*/  FFMA.FTZ R160, R20, c[0x0][0x23c], -R155 ;  /* 0x00008f0014a07a23 */ /* 0x000fe4000001089b */
[--C-:B------:R-:W-:Y:S01]  /*9bb0*/  FFMA.FTZ R161, R27, c[0x0][0x23c], -R152.reuse ;  /* 0x00008f001ba17a23 */ /* 0x100fe20000010898 */
[----:B------:R-:W5:Y:S01]  /*9bc0*/  MUFU.EX2 R147, R147 ;  /* 0x0000009300937308 */ /* 0x000f620000000800 */
[--C-:B------:R-:W-:Y:S02]  /*9bd0*/  FFMA.FTZ R164, R25, c[0x0][0x23c], -R152.reuse ;  /* 0x00008f0019a47a23 */ /* 0x100fe40000010898 */
[--C-:B------:R-:W-:Y:S01]  /*9be0*/  FFMA.FTZ R162, R23, c[0x0][0x23c], -R152.reuse ;  /* 0x00008f0017a27a23 */ /* 0x100fe20000010898 */
[----:B------:R-:W-:Y:S01]  /*9bf0*/  LDSM.16.MT88.4 R24, [R192+0x14800] ;  /* 0x01480000c018783b */ /* 0x000fe20000004200 */
[----:B------:R-:W-:-:S02]  /*9c00*/  FFMA.FTZ R163, R21, c[0x0][0x23c], -R152 ;  /* 0x00008f0015a37a23 */ /* 0x000fc40000010898 */
[--C-:B------:R-:W-:Y:S01]  /*9c10*/  FFMA.FTZ R173, R168, c[0x0][0x23c], -R155.reuse ;  /* 0x00008f00a8ad7a23 */ /* 0x100fe2000001089b */
[----:B------:R-:W-:Y:S01]  /*9c20*/  MUFU.EX2 R145, R145 ;  /* 0x0000009100917308 */ /* 0x000fe20000000800 */
[----:B----4-:R-:W-:Y:S01]  /*9c30*/  F2FP.PACK_AB R4, R148, R149 ;  /* 0x000000959404723e */ /* 0x010fe200000000ff */
[----:B------:R-:W-:Y:S01]  /*9c40*/  LDSM.16.MT88.4 R20, [R190+0x14800] ;  /* 0x01480000be14783b */ /* 0x000fe20000004200 */
[--C-:B------:R-:W-:Y:S02]  /*9c50*/  FFMA.FTZ R168, R172, c[0x0][0x23c], -R155.reuse ;  /* 0x00008f00aca87a23 */ /* 0x100fe4000001089b */
[--C-:B------:R-:W-:Y:S02]  /*9c60*/  FFMA.FTZ R175, R166, c[0x0][0x23c], -R155.reuse ;  /* 0x00008f00a6af7a23 */ /* 0x100fe4000001089b */
[----:B------:R-:W-:Y:S01]  /*9c70*/  FFMA.FTZ R170, R170, c[0x0][0x23c], -R155 ;  /* 0x00008f00aaaa7a23 */ /* 0x000fe2000001089b */
[----:B------:R-:W4:Y:S01]  /*9c80*/  MUFU.EX2 R144, R144 ;  /* 0x0000009000907308 */ /* 0x000f220000000800 */
[----:B-----5:R-:W-:Y:S01]  /*9c90*/  F2FP.PACK_AB R6, R146, R147 ;  /* 0x000000939206723e */ /* 0x020fe200000000ff */
[----:B------:R-:W-:-:S02]  /*9ca0*/  FFMA.FTZ R166, R171, c[0x0][0x23c], -R152 ;  /* 0x00008f00aba67a23 */ /* 0x000fc40000010898 */
[--C-:B------:R-:W-:Y:S02]  /*9cb0*/  FFMA.FTZ R169, R169, c[0x0][0x23c], -R152.reuse ;  /* 0x00008f00a9a97a23 */ /* 0x100fe40000010898 */
[--C-:B------:R-:W-:Y:S02]  /*9cc0*/  FFMA.FTZ R167, R167, c[0x0][0x23c], -R152.reuse ;  /* 0x00008f00a7a77a23 */ /* 0x100fe40000010898 */
[----:B------:R-:W-:Y:S01]  /*9cd0*/  MUFU.EX2 R135, R135 ;  /* 0x0000008700877308 */ /* 0x000fe20000000800 */
[--C-:B------:R-:W-:Y:S02]  /*9ce0*/  FFMA.FTZ R172, R165, c[0x0][0x23c], -R152.reuse ;  /* 0x00008f00a5ac7a23 */ /* 0x100fe40000010898 */
[--C-:B------:R-:W-:Y:S02]  /*9cf0*/  FFMA.FTZ R165, R154, c[0x0][0x23c], -R155.reuse ;  /* 0x00008f009aa57a23 */ /* 0x100fe4000001089b */
[--C-:B------:R-:W-:Y:S02]  /*9d00*/  FFMA.FTZ R156, R156, c[0x0][0x23c], -R155.reuse ;  /* 0x00008f009c9c7a23 */ /* 0x100fe4000001089b */
[----:B------:R-:W-:Y:S01]  /*9d10*/  FFMA.FTZ R154, R142, c[0x0][0x23c], -R155 ;  /* 0x00008f008e9a7a23 */ /* 0x000fe2000001089b */
[----:B------:R-:W5:Y:S01]  /*9d20*/  MUFU.EX2 R150, R150 ;  /* 0x0000009600967308 */ /* 0x000f620000000800 */
[----:B----4-:R-:W-:Y:S01]  /*9d30*/  F2FP.PACK_AB R5, R144, R145 ;  /* 0x000000919005723e */ /* 0x010fe200000000ff */
[----:B------:R-:W-:-:S02]  /*9d40*/  FFMA.FTZ R153, R153, c[0x0][0x23c], -R152 ;  /* 0x00008f0099997a23 */ /* 0x000fc40000010898 */
[--C-:B------:R-:W-:Y:S02]  /*9d50*/  FFMA.FTZ R174, R141, c[0x0][0x23c], -R152.reuse ;  /* 0x00008f008dae7a23 */ /* 0x100fe40000010898 */
[--C-:B------:R-:W-:Y:S02]  /*9d60*/  FFMA.FTZ R171, R143, c[0x0][0x23c], -R152.reuse ;  /* 0x00008f008fab7a23 */ /* 0x100fe40000010898 */
[----:B------:R-:W4:Y:S01]  /*9d70*/  MUFU.EX2 R3, R3 ;  /* 0x0000000300037308 */ /* 0x000f220000000800 */
[----:B------:R-:W-:Y:S02]  /*9d80*/  FFMA.FTZ R155, R140, c[0x0][0x23c], -R155 ;  /* 0x00008f008c9b7a23 */ /* 0x000fe4000001089b */
[----:B------:R-:W-:Y:S01]  /*9d90*/  FFMA.FTZ R152, R151, c[0x0][0x23c], -R152 ;  /* 0x00008f0097987a23 */ /* 0x000fe20000010898 */
[----:B------:R-:W-:Y:S04]  /*9da0*/  LDSM.16.MT88.4 R140, [R190+0x13800] ;  /* 0x01380000be8c783b */ /* 0x000fe80000004200 */
[----:B------:R-:W1:Y:S01]  /*9db0*/  MUFU.EX2 R2, R2 ;  /* 0x0000000200027308 */ /* 0x000e620000000800 */
[----:B-----5:R-:W-:Y:S01]  /*9dc0*/  F2FP.PACK_AB R7, R150, R135 ;  /* 0x000000879607723e */ /* 0x020fe200000000ff */
[----:B----4-:R-:W-:-:S06]  /*9dd0*/  FMUL.FTZ R36, R36, R3 ;  /* 0x0000000324247220 */ /* 0x010fcc0000410000 */
[----:B------:R-:W-:Y:S01]  /*9de0*/  MUFU.EX2 R157, R157 ;  /* 0x0000009d009d7308 */ /* 0x000fe20000000800 */
[-C--:B------:R-:W-:Y:S02]  /*9df0*/  FMUL.FTZ R37, R37, R3.reuse ;  /* 0x0000000325257220 */ /* 0x080fe40000410000 */
[-C--:B------:R-:W-:Y:S02]  /*9e00*/  FMUL.FTZ R40, R40, R3.reuse ;  /* 0x0000000328287220 */ /* 0x080fe40000410000 */
[----:B------:R-:W-:Y:S02]  /*9e10*/  FMUL.FTZ R41, R41, R3 ;  /* 0x0000000329297220 */ /* 0x000fe40000410000 */
[-C--:B-1----:R-:W-:Y:S01]  /*9e20*/  FMUL.FTZ R38, R38, R2.reuse ;  /* 0x0000000226267220 */ /* 0x082fe20000410000 */
        /* <DEDUP_REMOVED lines=12> */
[----:B------:R-:W4:Y:S01]  /*9ef0*/  LDSM.16.MT88.4 R12, [R192+0x14000] ;  /* 0x01400000c00c783b */ /* 0x000f220000004200 */
[----:B------:R-:W-:Y:S01]  /*9f00*/  FMUL.FTZ R125, R125, R3 ;  /* 0x000000037d7d7220 */ /* 0x000fe20000410000 */
[----:B------:R-:W-:Y:S01]  /*9f10*/  MUFU.EX2 R160, R160 ;  /* 0x000000a000a07308 */ /* 0x000fe20000000800 */
        /* <DEDUP_REMOVED lines=10> */
[----:B------:R-:W-:Y:S01]  /*9fc0*/  FMUL.FTZ R49, R49, R3 ;  /* 0x0000000331317220 */ /* 0x000fe20000410000 */
[----:B------:R-:W2:Y:S01]  /*9fd0*/  LDSM.16.MT88.4 R16, [R188+0x12000] ;  /* 0x01200000bc10783b */ /* 0x000ea20000004200 */
        /* <DEDUP_REMOVED lines=16> */
[C---:B----4-:R-:W-:Y:S01]  /*a0e0*/  HMMA.16816.F32 R60, R4.reuse, R12, R60 ;  /* 0x0000000c043c723c */ /* 0x050fe2000000183c */
[-C--:B------:R-:W-:Y:S02]  /*a0f0*/  FMUL.FTZ R52, R52, R3.reuse ;  /* 0x0000000334347220 */ /* 0x080fe40000410000 */
[-C--:B------:R-:W-:Y:S02]  /*a100*/  FMUL.FTZ R53, R53, R3.reuse ;  /* 0x0000000335357220 */ /* 0x080fe40000410000 */
[-C--:B------:R-:W-:Y:S01]  /*a110*/  FMUL.FTZ R54, R54, R2.reuse ;  /* 0x0000000236367220 */ /* 0x080fe20000410000 */
[----:B------:R-:W-:Y:S01]  /*a120*/  MUFU.EX2 R170, R170 ;  /* 0x000000aa00aa7308 */ /* 0x000fe20000000800 */
[----:B------:R-:W-:Y:S01]  /*a130*/  FMUL.FTZ R55, R55, R2 ;  /* 0x0000000237377220 */ /* 0x000fe20000410000 */
[----:B------:R-:W-:Y:S01]  /*a140*/  HMMA.16816.F32 R64, R4, R14, R64 ;  /* 0x0000000e0440723c */ /* 0x000fe20000001840 */
[----:B------:R-:W4:Y:S01]  /*a150*/  LDSM.16.MT88.4 R12, [R188+0x14000] ;  /* 0x01400000bc0c783b */ /* 0x000f220000004200 */
[----:B------:R-:W-:-:S02]  /*a160*/  FMUL.FTZ R56, R56, R3 ;  /* 0x0000000338387220 */ /* 0x000fc40000410000 */
[-C--:B------:R-:W-:Y:S02]  /*a170*/  FMUL.FTZ R57, R57, R3.reuse ;  /* 0x0000000339397220 */ /* 0x080fe40000410000 */
[-C--:B------:R-:W-:Y:S01]  /*a180*/  FMUL.FTZ R58, R58, R2.reuse ;  /* 0x000000023a3a7220 */ /* 0x080fe20000410000 */
[----:B------:R-:W-:Y:S01]  /*a190*/  MUFU.EX2 R173, R173 ;  /* 0x000000ad00ad7308 */ /* 0x000fe20000000800 */
[-C--:B------:R-:W-:Y:S02]  /*a1a0*/  FMUL.FTZ R59, R59, R2.reuse ;  /* 0x000000023b3b7220 */ /* 0x080fe40000410000 */
        /* <DEDUP_REMOVED lines=8> */
[-C--:B------:R-:W-:Y:S01]  /*a230*/  FMUL.FTZ R73, R73, R3.reuse ;  /* 0x0000000349497220 */ /* 0x080fe20000410000 */
[----:B------:R-:W2:Y:S01]  /*a240*/  LDSM.16.MT88.4 R16, [R189+0x14000] ;  /* 0x01400000bd10783b */ /* 0x000ea20000004200 */
[-C--:B------:R-:W-:Y:S01]  /*a250*/  FMUL.FTZ R74, R74, R2.reuse ;  /* 0x000000024a4a7220 */ /* 0x080fe20000410000 */
[----:B------:R-:W-:Y:S01]  /*a260*/  MUFU.EX2 R175, R175 ;  /* 0x000000af00af7308 */ /* 0x000fe20000000800 */
[----:B------:R-:W-:Y:S02]  /*a270*/  FMUL.FTZ R75, R75, R2 ;  /* 0x000000024b4b7220 */ /* 0x000fe40000410000 */
[-C--:B------:R-:W-:Y:S01]  /*a280*/  FMUL.FTZ R84, R84, R3.reuse ;  /* 0x0000000354547220 */ /* 0x080fe20000410000 */
[----:B---3--:R-:W-:Y:S01]  /*a290*/  HMMA.16816.F32 R68, R4, R8, R68 ;  /* 0x000000080444723c */ /* 0x008fe20000001844 */
[----:B------:R-:W-:-:S02]  /*a2a0*/  FMUL.FTZ R85, R85, R3 ;  /* 0x0000000355557220 */ /* 0x000fc40000410000 */
[-C--:B------:R-:W-:Y:S01]  /*a2b0*/  FMUL.FTZ R86, R86, R2.reuse ;  /* 0x0000000256567220 */ /* 0x080fe20000410000 */
[----:B------:R-:W3:Y:S01]  /*a2c0*/  MUFU.EX2 R166, R166 ;  /* 0x000000a600a67308 */ /* 0x000ee20000000800 */
        /* <DEDUP_REMOVED lines=19> */
[----:B------:R-:W1:Y:S01]  /*a400*/  MUFU.EX2 R172, R172 ;  /* 0x000000ac00ac7308 */ /* 0x000e620000000800 */
        /* <DEDUP_REMOVED lines=74> */
[----:B----4-:R-:W-:Y:S01]  /*a8b0*/  HMMA.16816.F32 R128, R4, R12, R128 ;  /* 0x0000000c0480723c */ /* 0x010fe20000001880 */
[----:B------:R-:W-:Y:S02]  /*a8c0*/  FADD.FTZ R3, R160, R159 ;  /* 0x0000009fa0037221 */ /* 0x000fe40000010000 */
[----:B------:R-:W-:-:S04]  /*a8d0*/  FADD.FTZ R163, R163, R162 ;  /* 0x000000a2a3a37221 */ /* 0x000fc80000010000 */
[----:B---3--:R-:W-:Y:S01]  /*a8e0*/  FADD.FTZ R2, R166, R163 ;  /* 0x000000a3a6027221 */ /* 0x008fe20000010000 */
[----:B------:R-:W-:Y:S01]  /*a8f0*/  HMMA.16816.F32 R124, R4, R14, R124 ;  /* 0x0000000e047c723c */ /* 0x000fe2000000187c */
[----:B------:R-:W1:Y:S02]  /*a900*/  LDSM.16.MT88.4 R12, [R192+0x16800] ;  /* 0x01680000c00c783b */ /* 0x000e640000004200 */
[----:B------:R-:W-:-:S05]  /*a910*/  FADD.FTZ R2, R169, R2 ;  /* 0x00000002a9027221 */ /* 0x000fca0000010000 */
        /* <DEDUP_REMOVED lines=35> */
[----:B------:R-:W-:-:S02]  /*ab50*/  F2FP.PACK_AB R5, R169, R166 ;  /* 0x000000a6a905723e */ /* 0x000fc400000000ff */
[----:B------:R-:W-:Y:S01]  /*ab60*/  F2FP.PACK_AB R6, R175, R168 ;  /* 0x000000a8af06723e */ /* 0x000fe200000000ff */
[----:B------:R-:W-:Y:S01]  /*ab70*/  FADD.FTZ R173, R173, R170 ;  /* 0x000000aaadad7221 */ /* 0x000fe20000010000 */
[----:B------:R-:W-:Y:S01]  /*ab80*/  F2FP.PACK_AB R7, R172, R167 ;  /* 0x000000a7ac07723e */ /* 0x000fe200000000ff */
[----:B------:R-:W-:Y:S02]  /*ab90*/  FADD.FTZ R167, R167, R2 ;  /* 0x00000002a7a77221 */ /* 0x000fe40000010000 */
[----:B------:R-:W-:Y:S02]  /*aba0*/  FADD.FTZ R168, R168, R173 ;  /* 0x000000ada8a87221 */ /* 0x000fe40000010000 */
[----:B------:R-:W-:Y:S02]  /*abb0*/  FADD.FTZ R172, R172, R167 ;  /* 0x000000a7acac7221 */ /* 0x000fe40000010000 */
[----:B-1----:R-:W-:Y:S01]  /*abc0*/  HMMA.16816.F32 R128, R4, R12, R128 ;  /* 0x0000000c0480723c */ /* 0x002fe20000001880 */
[----:B------:R-:W-:-:S07]  /*abd0*/  FADD.FTZ R175, R175, R168 ;  /* 0x000000a8afaf7221 */ /* 0x000fce0000010000 */
        /* <DEDUP_REMOVED lines=9> */
[C---:B-1----:R-:W-:Y:S08]  /*ac70*/  HMMA.16816.F32 R84, R4.reuse, R12, R84 ;  /* 0x0000000c0454723c */ /* 0x042ff00000001854 */
[C---:B------:R-:W-:Y:S01]  /*ac80*/  HMMA.16816.F32 R88, R4.reuse, R14, R88 ;  /* 0x0000000e0458723c */ /* 0x040fe20000001858 */
[----:B------:R-:W1:Y:S07]  /*ac90*/  LDSM.16.MT88.4 R12, [R188+0x17000] ;  /* 0x01700000bc0c783b */ /* 0x000e6e0000004200 */
[C---:B------:R-:W-:Y:S01]  /*aca0*/  HMMA.16816.F32 R80, R4.reuse, R18, R80 ;  /* 0x000000120450723c */ /* 0x040fe20000001850 */
[----:B------:R-:W2:Y:S07]  /*acb0*/  LDSM.16.MT88.4 R16, [R189+0x17000] ;  /* 0x01700000bd10783b */ /* 0x000eae0000004200 */
[C---:B----4-:R-:W-:Y:S08]  /*acc0*/  HMMA.16816.F32 R92, R4.reuse, R8, R92 ;  /* 0x00000008045c723c */ /* 0x050ff0000000185c */
        /* <DEDUP_REMOVED lines=17> */
[C---:B--2---:R-:W-:Y:S08]  /*ade0*/  HMMA.16816.F32 R108, R4.reuse, R16, R108 ;  /* 0x00000010046c723c */ /* 0x044ff0000000186c */
        /* <DEDUP_REMOVED lines=14> */
[----:B------:R-:W-:-:S05]  /*aed0*/  FADD.FTZ R215, R152, R171 ;  /* 0x000000ab98d77221 */ /* 0x000fca0000010000 */
        /* <DEDUP_REMOVED lines=20> */
[C---:B----4-:R-:W-:Y:S08]  /*b020*/  HMMA.16816.F32 R100, R4.reuse, R8, R100 ;  /* 0x000000080464723c */ /* 0x050ff00000001864 */
[C---:B------:R-:W-:Y:S08]  /*b030*/  HMMA.16816.F32 R104, R4.reuse, R10, R104 ;  /* 0x0000000a0468723c */ /* 0x040ff00000001868 */
[C---:B---3--:R-:W-:Y:S08]  /*b040*/  HMMA.16816.F32 R108, R4.reuse, R24, R108 ;  /* 0x00000018046c723c */ /* 0x048ff0000000186c */
[C---:B------:R-:W-:Y:S08]  /*b050*/  HMMA.16816.F32 R120, R4.reuse, R26, R120 ;  /* 0x0000001a0478723c */ /* 0x040ff00000001878 */
[C---:B-1----:R-:W-:Y:S08]  /*b060*/  HMMA.16816.F32 R116, R4.reuse, R12, R116 ;  /* 0x0000000c0474723c */ /* 0x042ff00000001874 */
[----:B------:R-:W-:Y:S01]  /*b070*/  HMMA.16816.F32 R112, R4, R14, R112 ;  /* 0x0000000e0470723c */ /* 0x000fe20000001870 */
[----:B------:R-:W-:Y:S05]  /*b080*/  @!UPT UIADD3 URZ, URZ, URZ, URZ ;  /* 0x0000003f3f3ff290 */ /* 0x000fea000fffe03f */
[----:B------:R-:W-:Y:S11]  /*b090*/  @P4 BRA `(.L_x_199) ;  /* 0x0000001000004947 */ /* 0x000ff60003800000 */
.L_x_192:
[----:B------:R-:W-:-:S07]  /*b0a0*/  IADD3 R207, R225, -0x1, RZ ;  /* 0xffffffffe1cf7810 */ /* 0x000fce0007ffe0ff */
.L_x_199:
[----:B------:R-:W-:-:S13]  /*b0b0*/  ISETP.GE.AND P0, PT, R207, RZ, PT ;  /* 0x000000ffcf00720c */ /* 0x000fda0003f06270 */
[----:B------:R-:W-:Y:S05]  /*b0c0*/  @!P0 BRA `(.L_x_200) ;  /* 0x00002ea000008947 */ /* 0x000fea0003800000 */
[----:B------:R-:W-:Y:S01]  /*b0d0*/  IMAD.MOV.U32 R135, RZ, RZ, R132 ;  /* 0x000000ffff877224 */ /* 0x000fe200078e0084 */
[----:B------:R-:W-:Y:S01]  /*b0e0*/  ISETP.GE.AND P4, PT, R212, c[0x0][0x220], PT ;  /* 0x00008800d4007a0c */ /* 0x000fe20003f86270 */
[----:B------:R-:W-:Y:S01]  /*b0f0*/  IMAD.MOV.U32 R3, RZ, RZ, R133 ;  /* 0x000000ffff037224 */ /* 0x000fe200078e0085 */
[----:B------:R-:W-:Y:S01]  /*b100*/  ISETP.GE.AND P3, PT, R205, c[0x0][0x220], PT ;  /* 0x00008800cd007a0c */ /* 0x000fe20003f66270 */
[----:B------:R-:W-:Y:S01]  /*b110*/  IMAD.MOV.U32 R217, RZ, RZ, R223 ;  /* 0x000000ffffd97224 */ /* 0x000fe200078e00df */
[----:B------:R-:W-:Y:S02]  /*b120*/  ISETP.GE.AND P2, PT, R204, c[0x0][0x220], PT ;  /* 0x00008800cc007a0c */ /* 0x000fe40003f46270 */
[----:B------:R-:W-:Y:S01]  /*b130*/  MOV R216, R220 ;  /* 0x000000dc00d87202 */ /* 0x000fe20000000f00 */
[----:B------:R-:W-:Y:S05]  /*b140*/  BRA `(.L_x_201) ;  /* 0x0000036000007947 */ /* 0x000fea0003800000 */
.L_x_203:
[----:B------:R1:W-:Y:S01]  /*b150*/  @P4 STS.128 [R203+0xc000], RZ ;  /* 0x00c000ffcb004388 */ /* 0x0003e20000000c00 */
[----:B------:R-:W-:Y:S04]  /*b160*/  IADD3 R2, R207, -0x1, RZ ;  /* 0xffffffffcf027810 */ /* 0x000fe80007ffe0ff */
[----:B------:R-:W-:Y:S01]  /*b170*/  SHF.R.S32.HI R137, RZ, 0x1f, R2 ;  /* 0x0000001fff897819 */ /* 0x000fe20000011402 */
[----:B------:R-:W-:Y:S04]  /*b180*/  IMAD.WIDE.U32 R138, R2, c[0x0][0x198], RZ ;  /* 0x00006600028a7a25 */ /* 0x000fe800078e00ff */
[----:B------:R-:W-:Y:S01]  /*b190*/  IMAD R137, R137, c[0x0][0x198], RZ ;  /* 0x0000660089897a24 */ /* 0x000fe200078e02ff */
[----:B------:R-:W-:Y:S03]  /*b1a0*/  LEA R133, P1, R138, R208, 0x6 ;  /* 0x000000d08a857211 */ /* 0x000fe600078230ff */
[----:B------:R-:W-:Y:S01]  /*b1b0*/  IMAD R137, R2, c[0x0][0x19c], R137 ;  /* 0x0000670002897a24 */ /* 0x000fe200078e0289 */
[----:B------:R-:W-:Y:S03]  /*b1c0*/  @!P4 LEA R142, P0, R133, c[0x0][0x168], 0x1 ;  /* 0x00005a00858eca11 */ /* 0x000fe600078008ff */
[----:B------:R-:W-:Y:S05]  /*b1d0*/  IMAD.IADD R137, R139, 0x1, R137 ;  /* 0x000000018b897824 */ /* 0x000fea00078e0289 */
[----:B------:R-:W-:Y:S02]  /*b1e0*/  LEA.HI.X R132, R138, R211, R137, 0x6, P1 ;  /* 0x000000d38a847211 */ /* 0x000fe400008f3489 */
[C---:B------:R-:W-:Y:S02]  /*b1f0*/  @!P3 LEA R138, P6, R133.reuse, c[0x0][0x168], 0x1 ;  /* 0x00005a00858aba11 */ /* 0x040fe400078c08ff */
[C-C-:B------:R-:W-:Y:S02]  /*b200*/  @!P4 LEA.HI.X R143, R133.reuse, c[0x0][0x16c], R132.reuse, 0x1, P0 ;  /* 0x00005b00858fca11 */ /* 0x140fe400000f0c84 */
[C-C-:B------:R-:W-:Y:S02]  /*b210*/  @!P3 LEA.HI.X R139, R133.reuse, c[0x0][0x16c], R132.reuse, 0x1, P6 ;  /* 0x00005b00858bba11 */ /* 0x140fe400030f0c84 */
[C---:B------:R-:W-:Y:S01]  /*b220*/  @!P2 LEA R136, P0, R133.reuse, c[0x0][0x168], 0x1 ;  /* 0x00005a008588aa11 */ /* 0x040fe200078008ff */
[----:B------:R-:W-:Y:S01]  /*b230*/  @!PT LDS RZ, [RZ] ;  /* 0x00000000fffff984 */ /* 0x000fe20000000800 */
[----:B------:R-:W-:Y:S01]  /*b240*/  @!PT LDS RZ, [RZ] ;  /* 0x00000000fffff984 */ /* 0x000fe20000000800 */
[----:B------:R-:W-:Y:S01]  /*b250*/  @!PT LDS RZ, [RZ] ;  /* 0x00000000fffff984 */ /* 0x000fe20000000800 */
[----:B------:R1:W-:Y:S01]  /*b260*/  @!P4 LDGSTS.E.BYPASS.LTC128B.128 [R203+0xc000], [R142.64] ;  /* 0x0c0000008ecbcfae */ /* 0x0003e2000b901d4c */
[C---:B------:R-:W-:Y:S02]  /*b270*/  IADD3 R2, P1, R133.reuse, UR10, RZ ;  /* 0x0000000a85027c10 */ /* 0x040fe4000ff3e0ff */
[----:B------:R-:W-:Y:S01]  /*b280*/  @!P2 LEA.HI.X R137, R133, c[0x0][0x16c], R132, 0x1, P0 ;  /* 0x00005b008589aa11 */ /* 0x000fe200000f0c84 */
[----:B------:R1:W-:Y:S01]  /*b290*/  @P3 STS.128 [R203+0xe000], RZ ;  /* 0x00e000ffcb003388 */ /* 0x0003e20000000c00 */
[----:B------:R-:W-:Y:S02]  /*b2a0*/  @!P4 LEA R140, P6, R2, c[0x0][0x168], 0x1 ;  /* 0x00005a00028cca11 */ /* 0x000fe400078c08ff */
        /* <DEDUP_REMOVED lines=9> */
[C---:B------:R-:W-:Y:S01]  /*b340*/  @!P2 LEA R132, P0, R2.reuse, c[0x0][0x168], 0x1 ;  /* 0x00005a000284aa11 */ /* 0x040fe200078008ff */
[----:B------:R-:W-:Y:S01]  /*b350*/  @!PT LDS RZ, [RZ] ;  /* 0x00000000fffff984 */ /* 0x000fe20000000800 */
[----:B------:R-:W-:Y:S01]  /*b360*/  @!PT LDS RZ, [RZ] ;  /* 0x00000000fffff984 */ /* 0x000fe20000000800 */
[----:B------:R-:W-:Y:S01]  /*b370*/  @!PT LDS RZ, [RZ] ;  /* 0x00000000fffff984 */ /* 0x000fe20000000800 */
[----:B------:R1:W-:Y:S03]  /*b380*/  @!P2 LDGSTS.E.BYPASS.LTC128B.128 [R203+0x10000], [R136.64+0x100] ;  /* 0x1000010088cbafae */ /* 0x0003e6000b901d4c */
[----:B------:R-:W-:Y:S01]  /*b390*/  @!P2 LEA.HI.X R133, R2, c[0x0][0x16c], R133, 0x1, P0 ;  /* 0x00005b000285aa11 */ /* 0x000fe200000f0c85 */
        /* <DEDUP_REMOVED lines=17> */
.L_x_201:
        /* <DEDUP_REMOVED lines=25> */
[----:B------:R-:W-:Y:S02]  /*b640*/  @!P2 LEA R218, P0, R133, c[0x0][0x170], 0x1 ;  /* 0x00005c0085daaa11 */ /* 0x000fe400078008ff */
        /* <DEDUP_REMOVED lines=186> */
.L_x_202:
[C---:B------:R-:W-:Y:S01]  /*c1f0*/  LEA R2, R207.reuse, R202, 0x6 ;  /* 0x000000cacf027211 */ /* 0x040fe200078e30ff */
[----:B------:R-:W-:Y:S01]  /*c200*/  LDSM.16.MT88.4 R148, [R192+0x14800] ;  /* 0x01480000c094783b */ /* 0x000fe20000004200 */
[----:B------:R-:W-:Y:S02]  /*c210*/  IADD3 R207, R207, -0x1, RZ ;  /* 0xffffffffcfcf7810 */ /* 0x000fe40007ffe0ff */
[C---:B-1----:R-:W-:Y:S01]  /*c220*/  IADD3 R142, R2.reuse, 0x1, RZ ;  /* 0x00000001028e7810 */ /* 0x042fe20007ffe0ff */
[----:B------:R-:W-:Y:S01]  /*c230*/  I2F R147, R2 ;  /* 0x0000000200937306 */ /* 0x000fe20000201400 */
[C---:B------:R-:W-:Y:S02]  /*c240*/  IADD3 R145, R2.reuse, 0x8, RZ ;  /* 0x0000000802917810 */ /* 0x040fe40007ffe0ff */
[C---:B------:R-:W-:Y:S01]  /*c250*/  IADD3 R136, R2.reuse, 0x9, RZ ;  /* 0x0000000902887810 */ /* 0x040fe20007ffe0ff */
[----:B------:R-:W-:Y:S01]  /*c260*/  LDSM.16.MT88.4 R152, [R190+0x14800] ;  /* 0x01480000be98783b */ /* 0x000fe20000004200 */
[C---:B------:R-:W-:Y:S02]  /*c270*/  IADD3 R143, R2.reuse, 0x10, RZ ;  /* 0x00000010028f7810 */ /* 0x040fe40007ffe0ff */
[C---:B------:R-:W-:Y:S02]  /*c280*/  IADD3 R139, R2.reuse, 0x18, RZ ;  /* 0x00000018028b7810 */ /* 0x040fe40007ffe0ff */
[C---:B------:R-:W-:Y:S01]  /*c290*/  IADD3 R140, R2.reuse, 0x11, RZ ;  /* 0x00000011028c7810 */ /* 0x040fe20007ffe0ff */
[----:B------:R-:W-:Y:S01]  /*c2a0*/  I2F R142, R142 ;  /* 0x0000008e008e7306 */ /* 0x000fe20000201400 */
[C---:B------:R-:W-:Y:S01]  /*c2b0*/  IADD3 R138, R2.reuse, 0x19, RZ ;  /* 0x00000019028a7810 */ /* 0x040fe20007ffe0ff */
[----:B------:R-:W-:Y:S01]  /*c2c0*/  LDSM.16.MT88.4 R156, [R189+0x14800] ;  /* 0x01480000bd9c783b */ /* 0x000fe20000004200 */
[C---:B------:R-:W-:Y:S02]  /*c2d0*/  IADD3 R141, R2.reuse, 0x20, RZ ;  /* 0x00000020028d7810 */ /* 0x040fe40007ffe0ff */
[C---:B------:R-:W-:Y:S02]  /*c2e0*/  IADD3 R134, R2.reuse, 0x21, RZ ;  /* 0x0000002102867810 */ /* 0x040fe40007ffe0ff */
[C---:B------:R-:W-:Y:S02]  /*c2f0*/  IADD3 R137, R2.reuse, 0x28, RZ ;  /* 0x0000002802897810 */ /* 0x040fe40007ffe0ff */
[C---:B------:R-:W-:Y:S01]  /*c300*/  IADD3 R132, R2.reuse, 0x29, RZ ;  /* 0x0000002902847810 */ /* 0x040fe20007ffe0ff */
[----:B------:R-:W-:Y:S01]  /*c310*/  I2F R145, R145 ;  /* 0x0000009100917306 */ /* 0x000fe20000201400 */
[----:B------:R-:W-:Y:S09]  /*c320*/  IADD3 R133, R2, 0x30, RZ ;  /* 0x0000003002857810 */ /* 0x000ff20007ffe0ff */
[----:B------:R-:W-:Y:S10]  /*c330*/  I2F R136, R136 ;  /* 0x0000008800887306 */ /* 0x000ff40000201400 */
        /* <DEDUP_REMOVED lines=8> */
[----:B------:R-:W1:Y:S02]  /*c3c0*/  I2F R133, R133 ;  /* 0x0000008500857306 */ /* 0x000e640000201400 */
[-C--:B-1----:R-:W-:Y:S02]  /*c3d0*/  FFMA.FTZ R30, R133, R0.reuse, R30 ;  /* 0x00000000851e7223 */ /* 0x082fe4000001001e */
[CC--:B------:R-:W-:Y:S02]  /*c3e0*/  FFMA.FTZ R6, R147.reuse, R0.reuse, R6 ;  /* 0x0000000093067223 */ /* 0x0c0fe40000010006 */
[-C--:B------:R-:W-:Y:S02]  /*c3f0*/  FFMA.FTZ R4, R147, R0.reuse, R4 ;  /* 0x0000000093047223 */ /* 0x080fe40000010004 */
[CC--:B------:R-:W-:Y:S02]  /*c400*/  FFMA.FTZ R7, R142.reuse, R0.reuse, R7 ;  /* 0x000000008e077223 */ /* 0x0c0fe40000010007 */
[-C--:B------:R-:W-:Y:S01]  /*c410*/  FFMA.FTZ R5, R142, R0.reuse, R5 ;  /* 0x000000008e057223 */ /* 0x080fe20000010005 */
[----:B------:R-:W-:Y:S01]  /*c420*/  FMNMX.FTZ R142, R6, R135, !PT ;  /* 0x00000087068e7209 */ /* 0x000fe20007810000 */
[CC--:B------:R-:W-:Y:S02]  /*c430*/  FFMA.FTZ R10, R145.reuse, R0.reuse, R10 ;  /* 0x00000000910a7223 */ /* 0x0c0fe4000001000a */
[----:B------:R-:W-:Y:S01]  /*c440*/  FFMA.FTZ R8, R145, R0, R8 ;  /* 0x0000000091087223 */ /* 0x000fe20000010008 */
[----:B------:R-:W-:Y:S01]  /*c450*/  FMNMX.FTZ R145, R7, R142, !PT ;  /* 0x0000008e07917209 */ /* 0x000fe20007810000 */
[-C--:B------:R-:W-:Y:S01]  /*c460*/  FFMA.FTZ R11, R136, R0.reuse, R11 ;  /* 0x00000000880b7223 */ /* 0x080fe2000001000b */
[----:B------:R-:W-:Y:S01]  /*c470*/  FMNMX.FTZ R142, R4, R3, !PT ;  /* 0x00000003048e7209 */ /* 0x000fe20007810000 */
[CC--:B------:R-:W-:Y:S01]  /*c480*/  FFMA.FTZ R14, R143.reuse, R0.reuse, R14 ;  /* 0x000000008f0e7223 */ /* 0x0c0fe2000001000e */
[----:B------:R-:W-:Y:S01]  /*c490*/  FMNMX.FTZ R144, R10, R145, !PT ;  /* 0x000000910a907209 */ /* 0x000fe20007810000 */
[----:B------:R-:W-:Y:S01]  /*c4a0*/  FFMA.FTZ R12, R143, R0, R12 ;  /* 0x000000008f0c7223 */ /* 0x000fe2000001000c */
[----:B------:R-:W-:Y:S01]  /*c4b0*/  FMNMX.FTZ R147, R5, R142, !PT ;  /* 0x0000008e05937209 */ /* 0x000fe20007810000 */
[CC--:B------:R-:W-:Y:S01]  /*c4c0*/  FFMA.FTZ R16, R139.reuse, R0.reuse, R16 ;  /* 0x000000008b107223 */ /* 0x0c0fe20000010010 */
[----:B------:R-:W-:Y:S01]  /*c4d0*/  IADD3 R143, R2, 0x38, RZ ;  /* 0x00000038028f7810 */ /* 0x000fe20007ffe0ff */
[----:B------:R-:W-:Y:S01]  /*c4e0*/  FFMA.FTZ R18, R139, R0, R18 ;  /* 0x000000008b127223 */ /* 0x000fe20000010012 */
[----:B------:R-:W-:Y:S01]  /*c4f0*/  FMNMX.FTZ R145, R11, R144, !PT ;  /* 0x000000900b917209 */ /* 0x000fe20007810000 */
[-C--:B------:R-:W-:Y:S01]  /*c500*/  FFMA.FTZ R9, R136, R0.reuse, R9 ;  /* 0x0000000088097223 */ /* 0x080fe20000010009 */
[----:B------:R-:W-:Y:S01]  /*c510*/  FMNMX.FTZ R142, R8, R147, !PT ;  /* 0x00000093088e7209 */ /* 0x000fe20007810000 */
[----:B------:R1:W2:Y:S01]  /*c520*/  I2F R139, R143 ;  /* 0x0000008f008b7306 */ /* 0x0002a20000201400 */
[-C--:B------:R-:W-:Y:S01]  /*c530*/  FFMA.FTZ R15, R140, R0.reuse, R15 ;  /* 0x000000008c0f7223 */ /* 0x080fe2000001000f */
[----:B------:R-:W-:Y:S01]  /*c540*/  IADD3 R136, R2, 0x31, RZ ;  /* 0x0000003102887810 */ /* 0x000fe20007ffe0ff */
[-C--:B------:R-:W-:Y:S01]  /*c550*/  FFMA.FTZ R13, R140, R0.reuse, R13 ;  /* 0x000000008c0d7223 */ /* 0x080fe2000001000d */
[----:B------:R-:W-:Y:S01]  /*c560*/  FMNMX.FTZ R140, R14, R145, !PT ;  /* 0x000000910e8c7209 */ /* 0x000fe20007810000 */
[C---:B------:R-:W-:Y:S01]  /*c570*/  FFMA.FTZ R19, R138.reuse, R0, R19 ;  /* 0x000000008a137223 */ /* 0x040fe20000010013 */
[----:B------:R-:W-:Y:S01]  /*c580*/  FMNMX.FTZ R145, R9, R142, !PT ;  /* 0x0000008e09917209 */ /* 0x000fe20007810000 */
[----:B------:R-:W-:Y:S01]  /*c590*/  FFMA.FTZ R17, R138, R0, R17 ;  /* 0x000000008a117223 */ /* 0x000fe20000010011 */
[----:B------:R-:W-:Y:S01]  /*c5a0*/  FMNMX.FTZ R147, R15, R140, !PT ;  /* 0x0000008c0f937209 */ /* 0x000fe20007810000 */
[-C--:B------:R-:W-:Y:S01]  /*c5b0*/  FFMA.FTZ R22, R141, R0.reuse, R22 ;  /* 0x000000008d167223 */ /* 0x080fe20000010016 */
[----:B------:R-:W-:Y:S01]  /*c5c0*/  FMNMX.FTZ R138, R12, R145, !PT ;  /* 0x000000910c8a7209 */ /* 0x000fe20007810000 */
[----:B------:R-:W3:Y:S01]  /*c5d0*/  I2F R136, R136 ;  /* 0x0000008800887306 */ /* 0x000ee20000201400 */
[----:B------:R-:W-:Y:S01]  /*c5e0*/  FMNMX.FTZ R140, R18, R147, !PT ;  /* 0x00000093128c7209 */ /* 0x000fe20007810000 */
[----:B------:R-:W-:Y:S01]  /*c5f0*/  FFMA.FTZ R23, R134, R0, R23 ;  /* 0x0000000086177223 */ /* 0x000fe20000010017 */
[----:B------:R-:W-:Y:S01]  /*c600*/  FMNMX.FTZ R145, R13, R138, !PT ;  /* 0x0000008a0d917209 */ /* 0x000fe20007810000 */
[-C--:B------:R-:W-:Y:S01]  /*c610*/  FFMA.FTZ R20, R141, R0.reuse, R20 ;  /* 0x000000008d147223 */ /* 0x080fe20000010014 */
[----:B------:R-:W-:Y:S01]  /*c620*/  IADD3 R2, R2, 0x39, RZ ;  /* 0x0000003902027810 */ /* 0x000fe20007ffe0ff */
[----:B------:R-:W-:Y:S01]  /*c630*/  FFMA.FTZ R26, R137, R0, R26 ;  /* 0x00000000891a7223 */ /* 0x000fe2000001001a */
[----:B------:R-:W-:Y:S01]  /*c640*/  FMNMX.FTZ R147, R19, R140, !PT ;  /* 0x0000008c13937209 */ /* 0x000fe20007810000 */
[-C--:B------:R-:W-:Y:S01]  /*c650*/  FFMA.FTZ R21, R134, R0.reuse, R21 ;  /* 0x0000000086157223 */ /* 0x080fe20000010015 */
[----:B------:R-:W-:Y:S01]  /*c660*/  FMNMX.FTZ R138, R16, R145, !PT ;  /* 0x00000091108a7209 */ /* 0x000fe20007810000 */
[-C--:B------:R-:W-:Y:S01]  /*c670*/  FFMA.FTZ R27, R132, R0.reuse, R27 ;  /* 0x00000000841b7223 */ /* 0x080fe2000001001b */
[----:B------:R-:W4:Y:S01]  /*c680*/  I2F R2, R2 ;  /* 0x0000000200027306 */ /* 0x000f220000201400 */
[----:B------:R-:W-:Y:S01]  /*c690*/  FMNMX.FTZ R140, R22, R147, !PT ;  /* 0x00000093168c7209 */ /* 0x000fe20007810000 */
[----:B------:R-:W-:Y:S01]  /*c6a0*/  FFMA.FTZ R24, R137, R0, R24 ;  /* 0x0000000089187223 */ /* 0x000fe20000010018 */
[----:B------:R-:W-:Y:S01]  /*c6b0*/  FMNMX.FTZ R141, R17, R138, !PT ;  /* 0x0000008a118d7209 */ /* 0x000fe20007810000 */
[----:B------:R-:W-:Y:S01]  /*c6c0*/  FFMA.FTZ R25, R132, R0, R25 ;  /* 0x0000000084197223 */ /* 0x000fe20000010019 */
[----:B-1----:R-:W-:Y:S01]  /*c6d0*/  FMNMX.FTZ R143, R23, R140, !PT ;  /* 0x0000008c178f7209 */ /* 0x002fe20007810000 */
[-C--:B------:R-:W-:Y:S01]  /*c6e0*/  FFMA.FTZ R28, R133, R0.reuse, R28 ;  /* 0x00000000851c7223 */ /* 0x080fe2000001001c */
[----:B------:R-:W-:Y:S01]  /*c6f0*/  FMNMX.FTZ R134, R20, R141, !PT ;  /* 0x0000008d14867209 */ /* 0x000fe20007810000 */
[CC--:B--2---:R-:W-:Y:S01]  /*c700*/  FFMA.FTZ R34, R139.reuse, R0.reuse, R34 ;  /* 0x000000008b227223 */ /* 0x0c4fe20000010022 */
[----:B------:R-:W-:Y:S01]  /*c710*/  FMNMX.FTZ R138, R26, R143, !PT ;  /* 0x0000008f1a8a7209 */ /* 0x000fe20007810000 */
[----:B------:R-:W-:Y:S01]  /*c720*/  FFMA.FTZ R32, R139, R0, R32 ;  /* 0x000000008b207223 */ /* 0x000fe20000010020 */
[----:B------:R-:W-:Y:S01]  /*c730*/  FMNMX.FTZ R137, R21, R134, !PT ;  /* 0x0000008615897209 */ /* 0x000fe20007810000 */
[----:B------:R-:W-:Y:S01]  /*c740*/  LDSM.16.MT88.4 R144, [R189+0x12000] ;  /* 0x01200000bd90783b */ /* 0x000fe20000004200 */
[----:B------:R-:W-:Y:S01]  /*c750*/  FMNMX.FTZ R141, R27, R138, !PT ;  /* 0x0000008a1b8d7209 */ /* 0x000fe20007810000 */
[-C--:B---3--:R-:W-:Y:S01]  /*c760*/  FFMA.FTZ R31, R136, R0.reuse, R31 ;  /* 0x00000000881f7223 */ /* 0x088fe2000001001f */
[----:B------:R-:W-:Y:S01]  /*c770*/  FMNMX.FTZ R132, R24, R137, !PT ;  /* 0x0000008918847209 */ /* 0x000fe20007810000 */
[----:B------:R-:W-:Y:S01]  /*c780*/  FFMA.FTZ R29, R136, R0, R29 ;  /* 0x00000000881d7223 */ /* 0x000fe2000001001d */
[----:B------:R-:W-:Y:S02]  /*c790*/  FMNMX.FTZ R134, R30, R141, !PT ;  /* 0x0000008d1e867209 */ /* 0x000fe40007810000 */
[----:B------:R-:W-:Y:S01]  /*c7a0*/  FMNMX.FTZ R137, R25, R132, !PT ;  /* 0x0000008419897209 */ /* 0x000fe20007810000 */
[----:B------:R-:W-:Y:S01]  /*c7b0*/  LDSM.16.MT88.4 R140, [R190+0x12000] ;  /* 0x01200000be8c783b */ /* 0x000fe20000004200 */
[----:B------:R-:W-:Y:S02]  /*c7c0*/  FMNMX.FTZ R133, R31, R134, !PT ;  /* 0x000000861f857209 */ /* 0x000fe40007810000 */
[----:B------:R-:W-:Y:S01]  /*c7d0*/  FMNMX.FTZ R134, R28, R137, !PT ;  /* 0x000000891c867209 */ /* 0x000fe20007810000 */
[-C--:B----4-:R-:W-:Y:S01]  /*c7e0*/  FFMA.FTZ R35, R2, R0.reuse, R35 ;  /* 0x0000000002237223 */ /* 0x090fe20000010023 */
[----:B------:R-:W-:Y:S01]  /*c7f0*/  FMNMX.FTZ R132, R34, R133, !PT ;  /* 0x0000008522847209 */ /* 0x000fe20007810000 */
[----:B------:R-:W-:Y:S01]  /*c800*/  FFMA.FTZ R33, R2, R0, R33 ;  /* 0x0000000002217223 */ /* 0x000fe20000010021 */
[----:B------:R-:W-:Y:S02]  /*c810*/  FMNMX.FTZ R133, R29, R134, !PT ;  /* 0x000000861d857209 */ /* 0x000fe40007810000 */
[----:B------:R-:W-:Y:S02]  /*c820*/  FMNMX.FTZ R139, R35, R132, !PT ;  /* 0x00000084238b7209 */ /* 0x000fe40007810000 */
[----:B------:R-:W-:Y:S03]  /*c830*/  FMNMX.FTZ R132, R32, R133, !PT ;  /* 0x0000008520847209 */ /* 0x000fe60007810000 */
[----:B------:R-:W1:Y:S01]  /*c840*/  SHFL.BFLY PT, R2, R139, 0x2, 0x1f ;  /* 0x0c401f008b027f89 */ /* 0x000e6200000e0000 */
[----:B------:R-:W-:Y:S07]  /*c850*/  FMNMX.FTZ R138, R33, R132, !PT ;  /* 0x00000084218a7209 */ /* 0x000fee0007810000 */
[----:B------:R-:W2:Y:S01]  /*c860*/  SHFL.BFLY PT, R133, R138, 0x2, 0x1f ;  /* 0x0c401f008a857f89 */ /* 0x000ea200000e0000 */
[----:B-1----:R-:W-:Y:S07]  /*c870*/  FMNMX.FTZ R137, R139, R2, !PT ;  /* 0x000000028b897209 */ /* 0x002fee0007810000 */
[----:B------:R-:W1:Y:S01]  /*c880*/  SHFL.BFLY PT, R132, R137, 0x1, 0x1f ;  /* 0x0c201f0089847f89 */ /* 0x000e6200000e0000 */
[----:B--2---:R-:W-:Y:S07]  /*c890*/  FMNMX.FTZ R136, R138, R133, !PT ;  /* 0x000000858a887209 */ /* 0x004fee0007810000 */
        /* <DEDUP_REMOVED lines=10> */
[----:B------:R-:W1:Y:S01]  /*c940*/  LDSM.16.MT88.4 R136, [R192+0x12000] ;  /* 0x01200000c088783b */ /* 0x000e620000004200 */
[----:B------:R-:W-:Y:S02]  /*c950*/  FADD.FTZ R134, -R133, R3 ;  /* 0x0000000385867221 */ /* 0x000fe40000010100 */
[--C-:B------:R-:W-:Y:S01]  /*c960*/  FFMA.FTZ R165, R6, c[0x0][0x23c], -R167.reuse ;  /* 0x00008f0006a57a23 */ /* 0x100fe200000108a7 */
[----:B------:R-:W-:Y:S01]  /*c970*/  FSEL R166, R166, RZ, P0 ;  /* 0x000000ffa6a67208 */ /* 0x000fe20000000000 */
[--C-:B------:R-:W-:Y:S01]  /*c980*/  FFMA.FTZ R160, R7, c[0x0][0x23c], -R167.reuse ;  /* 0x00008f0007a07a23 */ /* 0x100fe200000108a7 */
[----:B------:R-:W2:Y:S01]  /*c990*/  MUFU.EX2 R2, R2 ;  /* 0x0000000200027308 */ /* 0x000ea20000000800 */
[--C-:B------:R-:W-:Y:S02]  /*c9a0*/  FFMA.FTZ R135, R10, c[0x0][0x23c], -R167.reuse ;  /* 0x00008f000a877a23 */ /* 0x100fe400000108a7 */
[--C-:B------:R-:W-:Y:S02]  /*c9b0*/  FFMA.FTZ R164, R4, c[0x0][0x23c], -R166.reuse ;  /* 0x00008f0004a47a23 */ /* 0x100fe400000108a6 */
[--C-:B------:R-:W-:Y:S02]  /*c9c0*/  FFMA.FTZ R163, R5, c[0x0][0x23c], -R166.reuse ;  /* 0x00008f0005a37a23 */ /* 0x100fe400000108a6 */
[--C-:B------:R-:W-:Y:S02]  /*c9d0*/  FFMA.FTZ R162, R8, c[0x0][0x23c], -R166.reuse ;  /* 0x00008f0008a27a23 */ /* 0x100fe400000108a6 */
[--C-:B------:R-:W-:Y:S01]  /*c9e0*/  FFMA.FTZ R161, R9, c[0x0][0x23c], -R166.reuse ;  /* 0x00008f0009a17a23 */ /* 0x100fe200000108a6 */
[----:B------:R-:W-:Y:S01]  /*c9f0*/  MUFU.EX2 R165, R165 ;  /* 0x000000a500a57308 */ /* 0x000fe20000000800 */
[----:B------:R-:W-:Y:S02]  /*ca00*/  FMUL.FTZ R3, R134, c[0x0][0x23c] ;  /* 0x00008f0086037a20 */ /* 0x000fe40000410000 */
[--C-:B------:R-:W-:Y:S02]  /*ca10*/  FFMA.FTZ R134, R11, c[0x0][0x23c], -R167.reuse ;  /* 0x00008f000b867a23 */ /* 0x100fe400000108a7 */
[--C-:B------:R-:W-:Y:S02]  /*ca20*/  FFMA.FTZ R218, R30, c[0x0][0x23c], -R167.reuse ;  /* 0x00008f001eda7a23 */ /* 0x100fe400000108a7 */
[--C-:B------:R-:W-:Y:S02]  /*ca30*/  FFMA.FTZ R219, R31, c[0x0][0x23c], -R167.reuse ;  /* 0x00008f001fdb7a23 */ /* 0x100fe400000108a7 */
[--C-:B------:R-:W-:Y:S01]  /*ca40*/  FFMA.FTZ R220, R34, c[0x0][0x23c], -R167.reuse ;  /* 0x00008f0022dc7a23 */ /* 0x100fe200000108a7 */
[----:B------:R-:W3:Y:S01]  /*ca50*/  MUFU.EX2 R3, R3 ;  /* 0x0000000300037308 */ /* 0x000ee20000000800 */
[--C-:B------:R-:W-:Y:S02]  /*ca60*/  FFMA.FTZ R221, R28, c[0x0][0x23c], -R166.reuse ;  /* 0x00008f001cdd7a23 */ /* 0x100fe400000108a6 */
[--C-:B------:R-:W-:Y:S02]  /*ca70*/  FFMA.FTZ R222, R29, c[0x0][0x23c], -R166.reuse ;  /* 0x00008f001dde7a23 */ /* 0x100fe400000108a6 */
[C---:B--2---:R-:W-:Y:S01]  /*ca80*/  FMUL.FTZ R6, R2.reuse, R130 ;  /* 0x0000008202067220 */ /* 0x044fe20000410000 */
[----:B------:R-:W-:Y:S01]  /*ca90*/  LDSM.16.MT88.4 R28, [R190+0x13800] ;  /* 0x01380000be1c783b */ /* 0x000fe20000004200 */
[C---:B------:R-:W-:Y:S02]  /*caa0*/  FMUL.FTZ R7, R2.reuse, R131 ;  /* 0x0000008302077220 */ /* 0x040fe40000410000 */
[C---:B------:R-:W-:Y:S01]  /*cab0*/  FMUL.FTZ R10, R2.reuse, R126 ;  /* 0x0000007e020a7220 */ /* 0x040fe20000410000 */
[----:B------:R-:W2:Y:S01]  /*cac0*/  MUFU.EX2 R160, R160 ;  /* 0x000000a000a07308 */ /* 0x000ea20000000800 */
[C---:B------:R-:W-:Y:S02]  /*cad0*/  FMUL.FTZ R11, R2.reuse, R127 ;  /* 0x0000007f020b7220 */ /* 0x040fe40000410000 */
[C---:B------:R-:W-:Y:S02]  /*cae0*/  FMUL.FTZ R38, R2.reuse, R38 ;  /* 0x0000002602267220 */ /* 0x040fe40000410000 */
[C---:B------:R-:W-:Y:S02]  /*caf0*/  FMUL.FTZ R39, R2.reuse, R39 ;  /* 0x0000002702277220 */ /* 0x040fe40000410000 */
[C---:B------:R-:W-:Y:S02]  /*cb00*/  FMUL.FTZ R42, R2.reuse, R42 ;  /* 0x0000002a022a7220 */ /* 0x040fe40000410000 */
[----:B------:R-:W-:Y:S01]  /*cb10*/  FMUL.FTZ R43, R2, R43 ;  /* 0x0000002b022b7220 */ /* 0x000fe20000410000 */
[----:B------:R-:W-:Y:S01]  /*cb20*/  MUFU.EX2 R135, R135 ;  /* 0x0000008700877308 */ /* 0x000fe20000000800 */
[--C-:B------:R-:W-:Y:S02]  /*cb30*/  FFMA.FTZ R223, R32, c[0x0][0x23c], -R166.reuse ;  /* 0x00008f0020df7a23 */ /* 0x100fe400000108a6 */
[----:B------:R-:W-:Y:S02]  /*cb40*/  FMUL.FTZ R46, R2, R46 ;  /* 0x0000002e022e7220 */ /* 0x000fe40000410000 */
[C---:B---3--:R-:W-:Y:S02]  /*cb50*/  FMUL.FTZ R4, R3.reuse, R128 ;  /* 0x0000008003047220 */ /* 0x048fe40000410000 */
[C---:B------:R-:W-:Y:S02]  /*cb60*/  FMUL.FTZ R5, R3.reuse, R129 ;  /* 0x0000008103057220 */ /* 0x040fe40000410000 */
[C---:B------:R-:W-:Y:S01]  /*cb70*/  FMUL.FTZ R8, R3.reuse, R124 ;  /* 0x0000007c03087220 */ /* 0x040fe20000410000 */
[----:B------:R-:W3:Y:S01]  /*cb80*/  MUFU.EX2 R134, R134 ;  /* 0x0000008600867308 */ /* 0x000ee20000000800 */
[C---:B------:R-:W-:Y:S02]  /*cb90*/  FMUL.FTZ R9, R3.reuse, R125 ;  /* 0x0000007d03097220 */ /* 0x040fe40000410000 */
[----:B------:R-:W4:Y:S01]  /*cba0*/  LDSM.16.MT88.4 R124, [R188+0x12000] ;  /* 0x01200000bc7c783b */ /* 0x000f220000004200 */
[----:B--2---:R-:W-:Y:S01]  /*cbb0*/  F2FP.PACK_AB R129, R160, R165 ;  /* 0x000000a5a081723e */ /* 0x004fe200000000ff */
[C---:B------:R-:W-:Y:S02]  /*cbc0*/  FMUL.FTZ R36, R3.reuse, R36 ;  /* 0x0000002403247220 */ /* 0x040fe40000410000 */
[C---:B------:R-:W-:Y:S02]  /*cbd0*/  FMUL.FTZ R37, R3.reuse, R37 ;  /* 0x0000002503257220 */ /* 0x040fe40000410000 */
[C---:B------:R-:W-:Y:S01]  /*cbe0*/  FMUL.FTZ R40, R3.reuse, R40 ;  /* 0x0000002803287220 */ /* 0x040fe20000410000 */
[----:B------:R-:W-:Y:S01]  /*cbf0*/  MUFU.EX2 R164, R164 ;  /* 0x000000a400a47308 */ /* 0x000fe20000000800 */
[C---:B------:R-:W-:Y:S02]  /*cc00*/  FMUL.FTZ R41, R3.reuse, R41 ;  /* 0x0000002903297220 */ /* 0x040fe40000410000 */
[C---:B------:R-:W-:Y:S02]  /*cc10*/  FMUL.FTZ R47, R2.reuse, R47 ;  /* 0x0000002f022f7220 */ /* 0x040fe40000410000 */
[C---:B------:R-:W-:Y:S02]  /*cc20*/  FMUL.FTZ R44, R3.reuse, R44 ;  /* 0x0000002c032c7220 */ /* 0x040fe40000410000 */
[C---:B------:R-:W-:Y:S02]  /*cc30*/  FMUL.FTZ R45, R3.reuse, R45 ;  /* 0x0000002d032d7220 */ /* 0x040fe40000410000 */
[C---:B------:R-:W-:Y:S01]  /*cc40*/  FMUL.FTZ R50, R2.reuse, R50 ;  /* 0x0000003202327220 */ /* 0x040fe20000410000 */
[----:B------:R-:W2:Y:S01]  /*cc50*/  MUFU.EX2 R163, R163 ;  /* 0x000000a300a37308 */ /* 0x000ea20000000800 */
[----:B------:R-:W-:Y:S02]  /*cc60*/  FMUL.FTZ R51, R2, R51 ;  /* 0x0000003302337220 */ /* 0x000fe40000410000 */
[C---:B------:R-:W-:Y:S01]  /*cc70*/  FMUL.FTZ R48, R3.reuse, R48 ;  /* 0x0000003003307220 */ /* 0x040fe20000410000 */
[----:B---3--:R-:W-:Y:S01]  /*cc80*/  F2FP.PACK_AB R131, R134, R135 ;  /* 0x000000878683723e */ /* 0x008fe200000000ff */
        /* <DEDUP_REMOVED lines=9> */
[----:B------:R-:W3:Y:S01]  /*cd20*/  MUFU.EX2 R161, R161 ;  /* 0x000000a100a17308 */ /* 0x000ee20000000800 */
[----:B------:R-:W-:Y:S02]  /*cd30*/  FMUL.FTZ R57, R3, R57 ;  /* 0x0000003903397220 */ /* 0x000fe40000410000 */
[C---:B------:R-:W-:Y:S01]  /*cd40*/  FMUL.FTZ R62, R2.reuse, R62 ;  /* 0x0000003e023e7220 */ /* 0x040fe20000410000 */
        /* <DEDUP_REMOVED lines=13> */
[----:B---3--:R-:W-:Y:S01]  /*ce20*/  F2FP.PACK_AB R130, R161, R162 ;  /* 0x000000a2a182723e */ /* 0x008fe200000000ff */
[C---:B------:R-:W-:Y:S02]  /*ce30*/  FMUL.FTZ R69, R3.reuse, R69 ;  /* 0x0000004503457220 */ /* 0x040fe40000410000 */
[C---:B------:R-:W-:Y:S02]  /*ce40*/  FMUL.FTZ R74, R2.reuse, R74 ;  /* 0x0000004a024a7220 */ /* 0x040fe40000410000 */
[C---:B------:R-:W-:Y:S01]  /*ce50*/  FMUL.FTZ R75, R2.reuse, R75 ;  /* 0x0000004b024b7220 */ /* 0x040fe20000410000 */
[----:B------:R-:W-:Y:S01]  /*ce60*/  MUFU.EX2 R220, R220 ;  /* 0x000000dc00dc7308 */ /* 0x000fe20000000800 */
[C---:B-1----:R-:W-:Y:S05]  /*ce70*/  HMMA.16816.F32 R4, R128.reuse, R136, R4 ;  /* 0x000000888004723c */ /* 0x042fea0000001804 */
[C---:B------:R-:W-:Y:S02]  /*ce80*/  FMUL.FTZ R72, R3.reuse, R72 ;  /* 0x0000004803487220 */ /* 0x040fe40000410000 */
[C---:B------:R-:W-:Y:S01]  /*ce90*/  FMUL.FTZ R73, R3.reuse, R73 ;  /* 0x0000004903497220 */ /* 0x040fe20000410000 */
[C---:B------:R-:W-:Y:S01]  /*cea0*/  HMMA.16816.F32 R8, R128.reuse, R138, R8 ;  /* 0x0000008a8008723c */ /* 0x040fe20000001808 */
[----:B------:R-:W1:Y:S01]  /*ceb0*/  LDSM.16.MT88.4 R136, [R192+0x14000] ;  /* 0x01400000c088783b */ /* 0x000e620000004200 */
[----:B------:R-:W-:Y:S02]  /*cec0*/  MUFU.EX2 R221, R221 ;  /* 0x000000dd00dd7308 */ /* 0x000fe40000000800 */
[C---:B------:R-:W-:Y:S02]  /*ced0*/  FMUL.FTZ R78, R2.reuse, R78 ;  /* 0x0000004e024e7220 */ /* 0x040fe40000410000 */
[C---:B------:R-:W-:Y:S02]  /*cee0*/  FMUL.FTZ R79, R2.reuse, R79 ;  /* 0x0000004f024f7220 */ /* 0x040fe40000410000 */
[C---:B------:R-:W-:Y:S04]  /*cef0*/  HMMA.16816.F32 R36, R128.reuse, R140, R36 ;  /* 0x0000008c8024723c */ /* 0x040fe80000001824 */
[C---:B------:R-:W-:Y:S01]  /*cf00*/  FMUL.FTZ R76, R3.reuse, R76 ;  /* 0x0000004c034c7220 */ /* 0x040fe20000410000 */
[----:B------:R-:W-:Y:S01]  /*cf10*/  MUFU.EX2 R222, R222 ;  /* 0x000000de00de7308 */ /* 0x000fe20000000800 */
[C---:B------:R-:W-:Y:S02]  /*cf20*/  FMUL.FTZ R77, R3.reuse, R77 ;  /* 0x0000004d034d7220 */ /* 0x040fe40000410000 */
[C---:B------:R-:W-:Y:S01]  /*cf30*/  HMMA.16816.F32 R40, R128.reuse, R142, R40 ;  /* 0x0000008e8028723c */ /* 0x040fe20000001828 */
[----:B------:R-:W2:Y:S03]  /*cf40*/  LDSM.16.MT88.4 R140, [R190+0x14000] ;  /* 0x01400000be8c783b */ /* 0x000ea60000004200 */
[C---:B------:R-:W-:Y:S02]  /*cf50*/  FMUL.FTZ R82, R2.reuse, R82 ;  /* 0x0000005202527220 */ /* 0x040fe40000410000 */
[C---:B------:R-:W-:Y:S01]  /*cf60*/  FMUL.FTZ R83, R2.reuse, R83 ;  /* 0x0000005302537220 */ /* 0x040fe20000410000 */
[----:B------:R-:W-:Y:S01]  /*cf70*/  MUFU.EX2 R223, R223 ;  /* 0x000000df00df7308 */ /* 0x000fe20000000800 */
[C---:B------:R-:W-:Y:S04]  /*cf80*/  HMMA.16816.F32 R44, R128.reuse, R144, R44 ;  /* 0x00000090802c723c */ /* 0x040fe8000000182c */
[C---:B------:R-:W-:Y:S02]  /*cf90*/  FMUL.FTZ R80, R3.reuse, R80 ;  /* 0x0000005003507220 */ /* 0x040fe40000410000 */
[C---:B------:R-:W-:Y:S02]  /*cfa0*/  FMUL.FTZ R81, R3.reuse, R81 ;  /* 0x0000005103517220 */ /* 0x040fe40000410000 */
[C---:B------:R-:W-:Y:S01]  /*cfb0*/  HMMA.16816.F32 R48, R128.reuse, R146, R48 ;  /* 0x000000928030723c */ /* 0x040fe20000001830 */
[----:B------:R-:W-:Y:S03]  /*cfc0*/  LDSM.16.MT88.4 R144, [R188+0x12800] ;  /* 0x01280000bc90783b */ /* 0x000fe60000004200 */
[C---:B------:R-:W-:Y:S02]  /*cfd0*/  FMUL.FTZ R86, R2.reuse, R86 ;  /* 0x0000005602567220 */ /* 0x040fe40000410000 */
[C---:B------:R-:W-:Y:S02]  /*cfe0*/  FMUL.FTZ R87, R2.reuse, R87 ;  /* 0x0000005702577220 */ /* 0x040fe40000410000 */
[C---:B----4-:R-:W-:Y:S04]  /*cff0*/  HMMA.16816.F32 R52, R128.reuse, R124, R52 ;  /* 0x0000007c8034723c */ /* 0x050fe80000001834 */
[C---:B------:R-:W-:Y:S02]  /*d000*/  FMUL.FTZ R84, R3.reuse, R84 ;  /* 0x0000005403547220 */ /* 0x040fe40000410000 */
[C---:B------:R-:W-:Y:S02]  /*d010*/  FMUL.FTZ R85, R3.reuse, R85 ;  /* 0x0000005503557220 */ /* 0x040fe40000410000 */
[C---:B------:R-:W-:Y:S01]  /*d020*/  HMMA.16816.F32 R56, R128.reuse, R126, R56 ;  /* 0x0000007e8038723c */ /* 0x040fe20000001838 */
[----:B------:R-:W3:Y:S03]  /*d030*/  LDSM.16.MT88.4 R124, [R189+0x14000] ;  /* 0x01400000bd7c783b */ /* 0x000ee60000004200 */
[C---:B------:R-:W-:Y:S02]  /*d040*/  FMUL.FTZ R90, R2.reuse, R90 ;  /* 0x0000005a025a7220 */ /* 0x040fe40000410000 */
[C---:B------:R-:W-:Y:S02]  /*d050*/  FMUL.FTZ R91, R2.reuse, R91 ;  /* 0x0000005b025b7220 */ /* 0x040fe40000410000 */
[C---:B-1----:R-:W-:Y:S04]  /*d060*/  HMMA.16816.F32 R60, R128.reuse, R136, R60 ;  /* 0x00000088803c723c */ /* 0x042fe8000000183c */
[C---:B------:R-:W-:Y:S02]  /*d070*/  FMUL.FTZ R88, R3.reuse, R88 ;  /* 0x0000005803587220 */ /* 0x040fe40000410000 */
[C---:B------:R-:W-:Y:S02]  /*d080*/  FMUL.FTZ R89, R3.reuse, R89 ;  /* 0x0000005903597220 */ /* 0x040fe40000410000 */
[C---:B------:R-:W-:Y:S01]  /*d090*/  HMMA.16816.F32 R64, R128.reuse, R138, R64 ;  /* 0x0000008a8040723c */ /* 0x040fe20000001840 */
[----:B------:R-:W1:Y:S03]  /*d0a0*/  LDSM.16.MT88.4 R136, [R188+0x14000] ;  /* 0x01400000bc88783b */ /* 0x000e660000004200 */
[C---:B------:R-:W-:Y:S02]  /*d0b0*/  FMUL.FTZ R94, R2.reuse, R94 ;  /* 0x0000005e025e7220 */ /* 0x040fe40000410000 */
[C---:B------:R-:W-:Y:S02]  /*d0c0*/  FMUL.FTZ R95, R2.reuse, R95 ;  /* 0x0000005f025f7220 */ /* 0x040fe40000410000 */
[C---:B--2---:R-:W-:Y:S04]  /*d0d0*/  HMMA.16816.F32 R68, R128.reuse, R140, R68 ;  /* 0x0000008c8044723c */ /* 0x044fe80000001844 */
[C---:B------:R-:W-:Y:S02]  /*d0e0*/  FMUL.FTZ R92, R3.reuse, R92 ;  /* 0x0000005c035c7220 */ /* 0x040fe40000410000 */
[C---:B------:R-:W-:Y:S02]  /*d0f0*/  FMUL.FTZ R93, R3.reuse, R93 ;  /* 0x0000005d035d7220 */ /* 0x040fe40000410000 */
[C---:B------:R-:W-:Y:S01]  /*d100*/  HMMA.16816.F32 R72, R128.reuse, R142, R72 ;  /* 0x0000008e8048723c */ /* 0x040fe20000001848 */
[----:B------:R-:W2:Y:S03]  /*d110*/  LDSM.16.MT88.4 R140, [R192+0x16000] ;  /* 0x01600000c08c783b */ /* 0x000ea60000004200 */
[C---:B------:R-:W-:Y:S02]  /*d120*/  FMUL.FTZ R98, R2.reuse, R98 ;  /* 0x0000006202627220 */ /* 0x040fe40000410000 */
[C---:B------:R-:W-:Y:S02]  /*d130*/  FMUL.FTZ R99, R2.reuse, R99 ;  /* 0x0000006302637220 */ /* 0x040fe40000410000 */
[C---:B------:R-:W-:Y:S01]  /*d140*/  FMUL.FTZ R96, R3.reuse, R96 ;  /* 0x0000006003607220 */ /* 0x040fe20000410000 */
[C---:B---3--:R-:W-:Y:S03]  /*d150*/  HMMA.16816.F32 R76, R128.reuse, R124, R76 ;  /* 0x0000007c804c723c */ /* 0x048fe6000000184c */
[C---:B------:R-:W-:Y:S02]  /*d160*/  FMUL.FTZ R97, R3.reuse, R97 ;  /* 0x0000006103617220 */ /* 0x040fe40000410000 */
[C---:B------:R-:W-:Y:S02]  /*d170*/  FMUL.FTZ R102, R2.reuse, R102 ;  /* 0x0000006602667220 */ /* 0x040fe40000410000 */
[C---:B------:R-:W-:Y:S01]  /*d180*/  FMUL.FTZ R103, R2.reuse, R103 ;  /* 0x0000006702677220 */ /* 0x040fe20000410000 */
[C---:B------:R-:W-:Y:S01]  /*d190*/  HMMA.16816.F32 R80, R128.reuse, R126, R80 ;  /* 0x0000007e8050723c */ /* 0x040fe20000001850 */
[----:B------:R-:W3:Y:S03]  /*d1a0*/  LDSM.16.MT88.4 R124, [R190+0x16000] ;  /* 0x01600000be7c783b */ /* 0x000ee60000004200 */
[C---:B------:R-:W-:Y:S02]  /*d1b0*/  FMUL.FTZ R100, R3.reuse, R100 ;  /* 0x0000006403647220 */ /* 0x040fe40000410000 */
[C---:B------:R-:W-:Y:S02]  /*d1c0*/  FMUL.FTZ R101, R3.reuse, R101 ;  /* 0x0000006503657220 */ /* 0x040fe40000410000 */
[C---:B-1----:R-:W-:Y:S04]  /*d1d0*/  HMMA.16816.F32 R84, R128.reuse, R136, R84 ;  /* 0x000000888054723c */ /* 0x042fe80000001854 */
[C---:B------:R-:W-:Y:S02]  /*d1e0*/  FMUL.FTZ R106, R2.reuse, R106 ;  /* 0x0000006a026a7220 */ /* 0x040fe40000410000 */
[----:B------:R-:W-:Y:S02]  /*d1f0*/  FMUL.FTZ R107, R2, R107 ;  /* 0x0000006b026b7220 */ /* 0x000fe40000410000 */
[C---:B------:R-:W-:Y:S01]  /*d200*/  HMMA.16816.F32 R88, R128.reuse, R138, R88 ;  /* 0x0000008a8058723c */ /* 0x040fe20000001858 */
[----:B------:R-:W1:Y:S03]  /*d210*/  LDSM.16.MT88.4 R136, [R189+0x16000] ;  /* 0x01600000bd88783b */ /* 0x000e660000004200 */
[C---:B------:R-:W-:Y:S02]  /*d220*/  FMUL.FTZ R104, R3.reuse, R104 ;  /* 0x0000006803687220 */ /* 0x040fe40000410000 */
[----:B------:R-:W-:Y:S02]  /*d230*/  FMUL.FTZ R105, R3, R105 ;  /* 0x0000006903697220 */ /* 0x000fe40000410000 */
[C---:B--2---:R-:W-:Y:S04]  /*d240*/  HMMA.16816.F32 R92, R128.reuse, R140, R92 ;  /* 0x0000008c805c723c */ /* 0x044fe8000000185c */
[--C-:B------:R-:W-:Y:S02]  /*d250*/  FFMA.FTZ R168, R14, c[0x0][0x23c], -R167.reuse ;  /* 0x00008f000ea87a23 */ /* 0x100fe400000108a7 */
[C---:B------:R-:W-:Y:S02]  /*d260*/  FMUL.FTZ R14, R2.reuse, R122 ;  /* 0x0000007a020e7220 */ /* 0x040fe40000410000 */
[C---:B------:R-:W-:Y:S01]  /*d270*/  HMMA.16816.F32 R96, R128.reuse, R142, R96 ;  /* 0x0000008e8060723c */ /* 0x040fe20000001860 */
[----:B------:R-:W2:Y:S01]  /*d280*/  LDSM.16.MT88.4 R140, [R188+0x16000] ;  /* 0x01600000bc8c783b */ /* 0x000ea20000004200 */
[----:B------:R-:W-:Y:S02]  /*d290*/  MUFU.EX2 R168, R168 ;  /* 0x000000a800a87308 */ /* 0x000fe40000000800 */
[--C-:B------:R-:W-:Y:S02]  /*d2a0*/  FFMA.FTZ R169, R15, c[0x0][0x23c], -R167.reuse ;  /* 0x00008f000fa97a23 */ /* 0x100fe400000108a7 */
[----:B------:R-:W-:Y:S02]  /*d2b0*/  FMUL.FTZ R15, R2, R123 ;  /* 0x0000007b020f7220 */ /* 0x000fe40000410000 */
[--C-:B------:R-:W-:Y:S01]  /*d2c0*/  FFMA.FTZ R172, R12, c[0x0][0x23c], -R166.reuse ;  /* 0x00008f000cac7a23 */ /* 0x100fe200000108a6 */
[C---:B---3--:R-:W-:Y:S03]  /*d2d0*/  HMMA.16816.F32 R100, R128.reuse, R124, R100 ;  /* 0x0000007c8064723c */ /* 0x048fe60000001864 */
[----:B------:R-:W-:Y:S01]  /*d2e0*/  FMUL.FTZ R12, R3, R120 ;  /* 0x00000078030c7220 */ /* 0x000fe20000410000 */
[----:B------:R-:W3:Y:S01]  /*d2f0*/  MUFU.EX2 R169, R169 ;  /* 0x000000a900a97308 */ /* 0x000ee20000000800 */
[--C-:B------:R-:W-:Y:S02]  /*d300*/  FFMA.FTZ R173, R13, c[0x0][0x23c], -R166.reuse ;  /* 0x00008f000dad7a23 */ /* 0x100fe400000108a6 */
[C---:B------:R-:W-:Y:S01]  /*d310*/  FMUL.FTZ R13, R3.reuse, R121 ;  /* 0x00000079030d7220 */ /* 0x040fe20000410000 */
[C---:B------:R-:W-:Y:S01]  /*d320*/  HMMA.16816.F32 R104, R128.reuse, R126, R104 ;  /* 0x0000007e8068723c */ /* 0x040fe20000001868 */
[----:B------:R-:W4:Y:S03]  /*d330*/  LDSM.16.MT88.4 R120, [R192+0x12800] ;  /* 0x01280000c078783b */ /* 0x000f260000004200 */
[C---:B------:R-:W-:Y:S02]  /*d340*/  FMUL.FTZ R110, R2.reuse, R110 ;  /* 0x0000006e026e7220 */ /* 0x040fe40000410000 */
[----:B------:R-:W-:Y:S01]  /*d350*/  FMUL.FTZ R111, R2, R111 ;  /* 0x0000006f026f7220 */ /* 0x000fe20000410000 */
[----:B------:R-:W-:Y:S01]  /*d360*/  MUFU.EX2 R172, R172 ;  /* 0x000000ac00ac7308 */ /* 0x000fe20000000800 */
[C---:B------:R-:W-:Y:S01]  /*d370*/  FMUL.FTZ R108, R3.reuse, R108 ;  /* 0x0000006c036c7220 */ /* 0x040fe20000410000 */
[----:B------:R-:W5:Y:S03]  /*d380*/  LDSM.16.MT88.4 R124, [R190+0x12800] ;  /* 0x01280000be7c783b */ /* 0x000f660000004200 */
[----:B------:R-:W-:Y:S02]  /*d390*/  FMUL.FTZ R109, R3, R109 ;  /* 0x0000006d036d7220 */ /* 0x000fe40000410000 */
[--C-:B------:R-:W-:Y:S02]  /*d3a0*/  FFMA.FTZ R170, R18, c[0x0][0x23c], -R167.reuse ;  /* 0x00008f0012aa7a23 */ /* 0x100fe400000108a7 */
[----:B------:R-:W-:Y:S01]  /*d3b0*/  FFMA.FTZ R171, R19, c[0x0][0x23c], -R167 ;  /* 0x00008f0013ab7a23 */ /* 0x000fe200000108a7 */
[----:B------:R-:W4:Y:S01]  /*d3c0*/  MUFU.EX2 R173, R173 ;  /* 0x000000ad00ad7308 */ /* 0x000f220000000800 */
[--C-:B------:R-:W-:Y:S01]  /*d3d0*/  FFMA.FTZ R174, R16, c[0x0][0x23c], -R166.reuse ;  /* 0x00008f0010ae7a23 */ /* 0x100fe200000108a6 */
[C---:B-1----:R-:W-:Y:S03]  /*d3e0*/  HMMA.16816.F32 R108, R128.reuse, R136, R108 ;  /* 0x00000088806c723c */ /* 0x042fe6000000186c */
[----:B------:R-:W-:Y:S02]  /*d3f0*/  FFMA.FTZ R175, R17, c[0x0][0x23c], -R166 ;  /* 0x00008f0011af7a23 */ /* 0x000fe400000108a6 */
[C---:B------:R-:W-:Y:S02]  /*d400*/  FMUL.FTZ R18, R2.reuse, R118 ;  /* 0x0000007602127220 */ /* 0x040fe40000410000 */
[C---:B------:R-:W-:Y:S01]  /*d410*/  FMUL.FTZ R19, R2.reuse, R119 ;  /* 0x0000007702137220 */ /* 0x040fe20000410000 */
[C---:B------:R-:W-:Y:S01]  /*d420*/  HMMA.16816.F32 R12, R128.reuse, R138, R12 ;  /* 0x0000008a800c723c */ /* 0x040fe2000000180c */
[----:B------:R-:W-:Y:S01]  /*d430*/  MUFU.EX2 R170, R170 ;  /* 0x000000aa00aa7308 */ /* 0x000fe20000000800 */
[----:B------:R-:W1:Y:S02]  /*d440*/  LDSM.16.MT88.4 R136, [R189+0x12800] ;  /* 0x01280000bd88783b */ /* 0x000e640000004200 */
[C---:B------:R-:W-:Y:S02]  /*d450*/  FMUL.FTZ R16, R3.reuse, R116 ;  /* 0x0000007403107220 */ /* 0x040fe40000410000 */
[----:B------:R-:W-:Y:S01]  /*d460*/  FMUL.FTZ R17, R3, R117 ;  /* 0x0000007503117220 */ /* 0x000fe20000410000 */
[----:B---3--:R-:W-:Y:S01]  /*d470*/  F2FP.PACK_AB R117, R169, R168 ;  /* 0x000000a8a975723e */ /* 0x008fe200000000ff */
[C---:B------:R-:W-:Y:S03]  /*d480*/  FMUL.FTZ R114, R2.reuse, R114 ;  /* 0x0000007202727220 */ /* 0x040fe60000410000 */
[----:B------:R-:W3:Y:S01]  /*d490*/  MUFU.EX2 R171, R171 ;  /* 0x000000ab00ab7308 */ /* 0x000ee20000000800 */
[C---:B------:R-:W-:Y:S01]  /*d4a0*/  FMUL.FTZ R115, R2.reuse, R115 ;  /* 0x0000007302737220 */ /* 0x040fe20000410000 */
[C---:B--2---:R-:W-:Y:S03]  /*d4b0*/  HMMA.16816.F32 R16, R128.reuse, R140, R16 ;  /* 0x0000008c8010723c */ /* 0x044fe60000001810 */
[----:B------:R-:W-:Y:S01]  /*d4c0*/  FMUL.FTZ R112, R3, R112 ;  /* 0x0000007003707220 */ /* 0x000fe20000410000 */
[----:B----4-:R-:W-:Y:S01]  /*d4d0*/  F2FP.PACK_AB R116, R173, R172 ;  /* 0x000000acad74723e */ /* 0x010fe200000000ff */
[C---:B------:R-:W-:Y:S02]  /*d4e0*/  FMUL.FTZ R113, R3.reuse, R113 ;  /* 0x0000007103717220 */ /* 0x040fe40000410000 */
[----:B------:R-:W-:Y:S01]  /*d4f0*/  FFMA.FTZ R165, R2, R215, R165 ;  /* 0x000000d702a57223 */ /* 0x000fe200000100a5 */
[----:B------:R-:W-:Y:S01]  /*d500*/  MUFU.EX2 R174, R174 ;  /* 0x000000ae00ae7308 */ /* 0x000fe20000000800 */
[----:B------:R-:W-:Y:S03]  /*d510*/  FFMA.FTZ R164, R3, R214, R164 ;  /* 0x000000d603a47223 */ /* 0x000fe600000100a4 */
[----:B------:R-:W-:Y:S01]  /*d520*/  HMMA.16816.F32 R112, R128, R142, R112 ;  /* 0x0000008e8070723c */ /* 0x000fe20000001870 */
[----:B------:R-:W-:Y:S02]  /*d530*/  LDSM.16.MT88.4 R128, [R190+0x16800] ;  /* 0x01680000be80783b */ /* 0x000fe40000004200 */
[----:B------:R-:W-:Y:S01]  /*d540*/  MOV R3, R133 ;  /* 0x0000008500037202 */ /* 0x000fe20000000f00 */
[----:B------:R-:W-:Y:S02]  /*d550*/  FADD.FTZ R160, R160, R165 ;  /* 0x000000a5a0a07221 */ /* 0x000fe40000010000 */
[----:B------:R-:W2:Y:S01]  /*d560*/  MUFU.EX2 R175, R175 ;  /* 0x000000af00af7308 */ /* 0x000ea20000000800 */
[----:B------:R-:W-:Y:S02]  /*d570*/  FADD.FTZ R163, R163, R164 ;  /* 0x000000a4a3a37221 */ /* 0x000fe40000010000 */
[----:B------:R-:W-:Y:S03]  /*d580*/  LDSM.16.MT88.4 R140, [R190+0x13000] ;  /* 0x01300000be8c783b */ /* 0x000fe60000004200 */
[----:B---3--:R-:W-:Y:S01]  /*d590*/  F2FP.PACK_AB R119, R171, R170 ;  /* 0x000000aaab77723e */ /* 0x008fe200000000ff */
[----:B------:R-:W-:Y:S02]  /*d5a0*/  FADD.FTZ R135, R135, R160 ;  /* 0x000000a087877221 */ /* 0x000fe40000010000 */
[----:B------:R-:W-:Y:S02]  /*d5b0*/  FADD.FTZ R162, R162, R163 ;  /* 0x000000a3a2a27221 */ /* 0x000fe40000010000 */
[----:B------:R-:W-:Y:S02]  /*d5c0*/  FADD.FTZ R135, R134, R135 ;  /* 0x0000008786877221 */ /* 0x000fe40000010000 */
[----:B------:R-:W-:Y:S02]  /*d5d0*/  FADD.FTZ R161, R161, R162 ;  /* 0x000000a2a1a17221 */ /* 0x000fe40000010000 */
[----:B------:R-:W-:Y:S01]  /*d5e0*/  FADD.FTZ R168, R168, R135 ;  /* 0x00000087a8a87221 */ /* 0x000fe20000010000 */
[----:B------:R-:W-:Y:S01]  /*d5f0*/  MOV R135, R132 ;  /* 0x0000008400877202 */ /* 0x000fe20000000f00 */
[----:B------:R-:W-:Y:S02]  /*d600*/  FADD.FTZ R172, R172, R161 ;  /* 0x000000a1acac7221 */ /* 0x000fe40000010000 */
[----:B------:R-:W-:Y:S02]  /*d610*/  FADD.FTZ R169, R169, R168 ;  /* 0x000000a8a9a97221 */ /* 0x000fe40000010000 */
[----:B------:R-:W-:Y:S02]  /*d620*/  FADD.FTZ R173, R173, R172 ;  /* 0x000000acadad7221 */ /* 0x000fe40000010000 */
[----:B------:R-:W-:Y:S01]  /*d630*/  FADD.FTZ R170, R170, R169 ;  /* 0x000000a9aaaa7221 */ /* 0x000fe20000010000 */
[----:B--2---:R-:W-:Y:S01]  /*d640*/  F2FP.PACK_AB R118, R175, R174 ;  /* 0x000000aeaf76723e */ /* 0x004fe200000000ff */
[----:B------:R-:W-:Y:S02]  /*d650*/  FADD.FTZ R174, R174, R173 ;  /* 0x000000adaeae7221 */ /* 0x000fe40000010000 */
[----:B------:R-:W-:Y:S02]  /*d660*/  FADD.FTZ R171, R171, R170 ;  /* 0x000000aaabab7221 */ /* 0x000fe40000010000 */
[----:B------:R-:W-:Y:S02]  /*d670*/  FADD.FTZ R175, R175, R174 ;  /* 0x000000aeafaf7221 */ /* 0x000fe40000010000 */
[C---:B------:R-:W-:Y:S08]  /*d680*/  HMMA.16816.F32 R4, R116.reuse, R120, R4 ;  /* 0x000000787404723c */ /* 0x040ff00000001804 */
[C---:B------:R-:W-:Y:S01]  /*d690*/  HMMA.16816.F32 R8, R116.reuse, R122, R8 ;  /* 0x0000007a7408723c */ /* 0x040fe20000001808 */
[----:B------:R-:W2:Y:S07]  /*d6a0*/  LDSM.16.MT88.4 R120, [R188+0x14800] ;  /* 0x01480000bc78783b */ /* 0x000eae0000004200 */
[C---:B-----5:R-:W-:Y:S08]  /*d6b0*/  HMMA.16816.F32 R36, R116.reuse, R124, R36 ;  /* 0x0000007c7424723c */ /* 0x060ff00000001824 */
[C---:B------:R-:W-:Y:S01]  /*d6c0*/  HMMA.16816.F32 R40, R116.reuse, R126, R40 ;  /* 0x0000007e7428723c */ /* 0x040fe20000001828 */
[----:B------:R-:W3:Y:S07]  /*d6d0*/  LDSM.16.MT88.4 R124, [R192+0x16800] ;  /* 0x01680000c07c783b */ /* 0x000eee0000004200 */
        /* <DEDUP_REMOVED lines=17> */
[----:B------:R-:W-:Y:S01]  /*d7f0*/  FFMA.FTZ R167, R35, c[0x0][0x23c], -R167 ;  /* 0x00008f0023a77a23 */ /* 0x000fe200000108a7 */
[----:B------:R-:W4:Y:S01]  /*d800*/  MUFU.EX2 R153, R153 ;  /* 0x0000009900997308 */ /* 0x000f220000000800 */
[C---:B------:R-:W-:Y:S04]  /*d810*/  HMMA.16816.F32 R80, R116.reuse, R158, R80 ;  /* 0x0000009e7450723c */ /* 0x040fe80000001850 */
[--C-:B------:R-:W-:Y:S02]  /*d820*/  FFMA.FTZ R156, R20, c[0x0][0x23c], -R166.reuse ;  /* 0x00008f00149c7a23 */ /* 0x100fe400000108a6 */
[--C-:B------:R-:W-:Y:S02]  /*d830*/  FFMA.FTZ R157, R21, c[0x0][0x23c], -R166.reuse ;  /* 0x00008f00159d7a23 */ /* 0x100fe400000108a6 */
[C---:B--2---:R-:W-:Y:S01]  /*d840*/  HMMA.16816.F32 R84, R116.reuse, R120, R84 ;  /* 0x000000787454723c */ /* 0x044fe20000001854 */
[----:B------:R-:W-:Y:S03]  /*d850*/  MUFU.EX2 R154, R154 ;  /* 0x0000009a009a7308 */ /* 0x000fe60000000800 */
[--C-:B------:R-:W-:Y:S02]  /*d860*/  FFMA.FTZ R158, R24, c[0x0][0x23c], -R166.reuse ;  /* 0x00008f00189e7a23 */ /* 0x100fe400000108a6 */
[--C-:B------:R-:W-:Y:S02]  /*d870*/  FFMA.FTZ R159, R25, c[0x0][0x23c], -R166.reuse ;  /* 0x00008f00199f7a23 */ /* 0x100fe400000108a6 */
[C---:B------:R-:W-:Y:S01]  /*d880*/  HMMA.16816.F32 R88, R116.reuse, R122, R88 ;  /* 0x0000007a7458723c */ /* 0x040fe20000001858 */
[----:B------:R-:W2:Y:S02]  /*d890*/  LDSM.16.MT88.4 R120, [R188+0x16800] ;  /* 0x01680000bc78783b */ /* 0x000ea40000004200 */
[----:B------:R-:W5:Y:S01]  /*d8a0*/  MUFU.EX2 R155, R155 ;  /* 0x0000009b009b7308 */ /* 0x000f620000000800 */
[----:B------:R-:W-:Y:S01]  /*d8b0*/  FFMA.FTZ R166, R33, c[0x0][0x23c], -R166 ;  /* 0x00008f0021a67a23 */ /* 0x000fe200000108a6 */
[C---:B----4-:R-:W-:Y:S03]  /*d8c0*/  F2FP.PACK_AB R21, R153.reuse, R152 ;  /* 0x000000989915723e */ /* 0x050fe600000000ff */
[C---:B---3--:R-:W-:Y:S01]  /*d8d0*/  HMMA.16816.F32 R92, R116.reuse, R124, R92 ;  /* 0x0000007c745c723c */ /* 0x048fe2000000185c */
[----:B------:R-:W-:Y:S03]  /*d8e0*/  LDSM.16.MT88.4 R24, [R189+0x13000] ;  /* 0x01300000bd18783b */ /* 0x000fe60000004200 */
[----:B------:R-:W-:Y:S01]  /*d8f0*/  FADD.FTZ R152, R152, R171 ;  /* 0x000000ab98987221 */ /* 0x000fe20000010000 */
[----:B------:R-:W-:Y:S03]  /*d900*/  MUFU.EX2 R156, R156 ;  /* 0x0000009c009c7308 */ /* 0x000fe60000000800 */
[C---:B------:R-:W-:Y:S01]  /*d910*/  HMMA.16816.F32 R96, R116.reuse, R126, R96 ;  /* 0x0000007e7460723c */ /* 0x040fe20000001860 */
[----:B------:R-:W3:Y:S03]  /*d920*/  LDSM.16.MT88.4 R124, [R192+0x13000] ;  /* 0x01300000c07c783b */ /* 0x000ee60000004200 */
[----:B------:R-:W-:Y:S03]  /*d930*/  FADD.FTZ R153, R153, R152 ;  /* 0x0000009899997221 */ /* 0x000fe60000010000 */
[----:B------:R-:W4:Y:S01]  /*d940*/  MUFU.EX2 R157, R157 ;  /* 0x0000009d009d7308 */ /* 0x000f220000000800 */
[C---:B------:R-:W-:Y:S01]  /*d950*/  HMMA.16816.F32 R100, R116.reuse, R128, R100 ;  /* 0x000000807464723c */ /* 0x040fe20000001864 */
[----:B------:R-:W-:Y:S03]  /*d960*/  LDSM.16.MT88.4 R32, [R189+0x13800] ;  /* 0x01380000bd20783b */ /* 0x000fe60000004200 */
[C---:B-----5:R-:W-:Y:S01]  /*d970*/  F2FP.PACK_AB R23, R155.reuse, R154 ;  /* 0x0000009a9b17723e */ /* 0x060fe200000000ff */
[----:B------:R-:W-:Y:S03]  /*d980*/  FADD.FTZ R154, R154, R153 ;  /* 0x000000999a9a7221 */ /* 0x000fe60000010000 */
[C---:B------:R-:W-:Y:S01]  /*d990*/  HMMA.16816.F32 R104, R116.reuse, R130, R104 ;  /* 0x000000827468723c */ /* 0x040fe20000001868 */
[----:B------:R-:W5:Y:S01]  /*d9a0*/  LDSM.16.MT88.4 R128, [R188+0x13000] ;  /* 0x01300000bc80783b */ /* 0x000f620000004200 */
[----:B------:R-:W-:Y:S02]  /*d9b0*/  MUFU.EX2 R158, R158 ;  /* 0x0000009e009e7308 */ /* 0x000fe40000000800 */
[----:B------:R-:W-:Y:S04]  /*d9c0*/  FADD.FTZ R155, R155, R154 ;  /* 0x0000009a9b9b7221 */ /* 0x000fe80000010000 */
[C---:B-1----:R-:W-:Y:S04]  /*d9d0*/  HMMA.16816.F32 R108, R116.reuse, R136, R108 ;  /* 0x00000088746c723c */ /* 0x042fe8000000186c */
[----:B------:R-:W1:Y:S01]  /*d9e0*/  MUFU.EX2 R159, R159 ;  /* 0x0000009f009f7308 */ /* 0x000e620000000800 */
[C---:B----4-:R-:W-:Y:S03]  /*d9f0*/  F2FP.PACK_AB R20, R157.reuse, R156 ;  /* 0x0000009c9d14723e */ /* 0x050fe600000000ff */
[C---:B------:R-:W-:Y:S01]  /*da00*/  HMMA.16816.F32 R12, R116.reuse, R138, R12 ;  /* 0x0000008a740c723c */ /* 0x040fe2000000180c */
[----:B------:R-:W4:Y:S03]  /*da10*/  LDSM.16.MT88.4 R136, [R192+0x15000] ;  /* 0x01500000c088783b */ /* 0x000f260000004200 */
[----:B------:R-:W-:Y:S02]  /*da20*/  FADD.FTZ R156, R156, R175 ;  /* 0x000000af9c9c7221 */ /* 0x000fe40000010000 */
[----:B------:R-:W4:Y:S02]  /*da30*/  MUFU.EX2 R167, R167 ;  /* 0x000000a700a77308 */ /* 0x000f240000000800 */
[C---:B--2---:R-:W-:Y:S04]  /*da40*/  HMMA.16816.F32 R16, R116.reuse, R120, R16 ;  /* 0x000000787410723c */ /* 0x044fe80000001810 */
[----:B------:R-:W-:Y:S04]  /*da50*/  FADD.FTZ R157, R157, R156 ;  /* 0x0000009c9d9d7221 */ /* 0x000fe80000010000 */
[----:B------:R-:W-:Y:S01]  /*da60*/  HMMA.16816.F32 R112, R116, R122, R112 ;  /* 0x0000007a7470723c */ /* 0x000fe20000001870 */
[----:B------:R-:W2:Y:S01]  /*da70*/  LDSM.16.MT88.4 R116, [R188+0x15000] ;  /* 0x01500000bc74783b */ /* 0x000ea20000004200 */
[----:B------:R-:W2:Y:S02]  /*da80*/  MUFU.EX2 R166, R166 ;  /* 0x000000a600a67308 */ /* 0x000ea40000000800 */
[C---:B-1----:R-:W-:Y:S01]  /*da90*/  F2FP.PACK_AB R22, R159.reuse, R158 ;  /* 0x0000009e9f16723e */ /* 0x042fe200000000ff */
[----:B------:R-:W-:Y:S04]  /*daa0*/  FADD.FTZ R2, R158, R157 ;  /* 0x0000009d9e027221 */ /* 0x000fe80000010000 */
[----:B------:R-:W-:Y:S02]  /*dab0*/  LDSM.16.MT88.4 R120, [R190+0x17000] ;  /* 0x01700000be78783b */ /* 0x000fe40000004200 */
[C---:B---3--:R-:W-:Y:S05]  /*dac0*/  HMMA.16816.F32 R4, R20.reuse, R124, R4 ;  /* 0x0000007c1404723c */ /* 0x048fea0000001804 */
[----:B------:R-:W-:Y:S03]  /*dad0*/  FADD.FTZ R2, R159, R2 ;  /* 0x000000029f027221 */ /* 0x000fe60000010000 */
[C---:B------:R-:W-:Y:S01]  /*dae0*/  HMMA.16816.F32 R8, R20.reuse, R126, R8 ;  /* 0x0000007e1408723c */ /* 0x040fe20000001808 */
[----:B------:R-:W-:Y:S07]  /*daf0*/  LDSM.16.MT88.4 R124, [R189+0x17000] ;  /* 0x01700000bd7c783b */ /* 0x000fee0000004200 */
[C---:B------:R-:W-:Y:S08]  /*db00*/  HMMA.16816.F32 R36, R20.reuse, R140, R36 ;  /* 0x0000008c1424723c */ /* 0x040ff00000001824 */
[C---:B------:R-:W-:Y:S01]  /*db10*/  HMMA.16816.F32 R40, R20.reuse, R142, R40 ;  /* 0x0000008e1428723c */ /* 0x040fe20000001828 */
[----:B------:R-:W-:Y:S07]  /*db20*/  LDSM.16.MT88.4 R140, [R190+0x15800] ;  /* 0x01580000be8c783b */ /* 0x000fee0000004200 */
[C---:B------:R-:W-:Y:S08]  /*db30*/  HMMA.16816.F32 R44, R20.reuse, R24, R44 ;  /* 0x00000018142c723c */ /* 0x040ff0000000182c */
[C---:B------:R-:W-:Y:S01]  /*db40*/  HMMA.16816.F32 R48, R20.reuse, R26, R48 ;  /* 0x0000001a1430723c */ /* 0x040fe20000001830 */
[----:B------:R-:W1:Y:S07]  /*db50*/  LDSM.16.MT88.4 R24, [R192+0x17000] ;  /* 0x01700000c018783b */ /* 0x000e6e0000004200 */
[C---:B-----5:R-:W-:Y:S08]  /*db60*/  HMMA.16816.F32 R52, R20.reuse, R128, R52 ;  /* 0x000000801434723c */ /* 0x060ff00000001834 */
[C---:B------:R-:W-:Y:S08]  /*db70*/  HMMA.16816.F32 R56, R20.reuse, R130, R56 ;  /* 0x000000821438723c */ /* 0x040ff00000001838 */
[C---:B----4-:R-:W-:Y:S08]  /*db80*/  HMMA.16816.F32 R60, R20.reuse, R136, R60 ;  /* 0x00000088143c723c */ /* 0x050ff0000000183c */
        /* <DEDUP_REMOVED lines=16> */
[----:B------:R-:W3:Y:S07]  /*dc90*/  LDSM.16.MT88.4 R120, [R188+0x13800] ;  /* 0x01380000bc78783b */ /* 0x000eee0000004200 */
[C---:B------:R-:W-:Y:S08]  /*dca0*/  HMMA.16816.F32 R108, R20.reuse, R124, R108 ;  /* 0x0000007c146c723c */ /* 0x040ff0000000186c */
[C---:B------:R-:W-:Y:S08]  /*dcb0*/  HMMA.16816.F32 R12, R20.reuse, R126, R12 ;  /* 0x0000007e140c723c */ /* 0x040ff0000000180c */
[C---:B--2---:R-:W-:Y:S08]  /*dcc0*/  HMMA.16816.F32 R16, R20.reuse, R116, R16 ;  /* 0x000000741410723c */ /* 0x044ff00000001810 */
[----:B------:R-:W-:Y:S01]  /*dcd0*/  HMMA.16816.F32 R112, R20, R118, R112 ;  /* 0x000000761470723c */ /* 0x000fe20000001870 */
[----:B------:R-:W2:Y:S06]  /*dce0*/  LDSM.16.MT88.4 R116, [R189+0x15800] ;  /* 0x01580000bd74783b */ /* 0x000eac0000004200 */
[----:B------:R-:W-:Y:S01]  /*dcf0*/  F2FP.PACK_AB R21, R219, R218 ;  /* 0x000000dadb15723e */ /* 0x000fe200000000ff */
[----:B------:R-:W-:Y:S01]  /*dd00*/  FADD.FTZ R218, R218, R155 ;  /* 0x0000009bdada7221 */ /* 0x000fe20000010000 */
[----:B------:R-:W-:Y:S03]  /*dd10*/  F2FP.PACK_AB R23, R167, R220 ;  /* 0x000000dca717723e */ /* 0x000fe600000000ff */
[----:B------:R-:W-:Y:S01]  /*dd20*/  F2FP.PACK_AB R20, R222, R221 ;  /* 0x000000ddde14723e */ /* 0x000fe200000000ff */
[----:B------:R-:W-:Y:S01]  /*dd30*/  FADD.FTZ R221, R221, R2 ;  /* 0x00000002dddd7221 */ /* 0x000fe20000010000 */
[----:B------:R-:W-:Y:S01]  /*dd40*/  F2FP.PACK_AB R22, R166, R223 ;  /* 0x000000dfa616723e */ /* 0x000fe200000000ff */
        /* <DEDUP_REMOVED lines=9> */
[----:B------:R-:W-:Y:S07]  /*dde0*/  LDSM.16.MT88.4 R8, [R188+0x17800] ;  /* 0x01780000bc08783b */ /* 0x000fee0000004200 */
[C---:B------:R-:W-:Y:S08]  /*ddf0*/  HMMA.16816.F32 R36, R20.reuse, R28, R36 ;  /* 0x0000001c1424723c */ /* 0x040ff00000001824 */
[C---:B------:R-:W-:Y:S08]  /*de00*/  HMMA.16816.F32 R40, R20.reuse, R30, R40 ;  /* 0x0000001e1428723c */ /* 0x040ff00000001828 */
[C---:B------:R-:W-:Y:S08]  /*de10*/  HMMA.16816.F32 R44, R20.reuse, R32, R44 ;  /* 0x00000020142c723c */ /* 0x040ff0000000182c */
[C---:B------:R-:W-:Y:S08]  /*de20*/  HMMA.16816.F32 R48, R20.reuse, R34, R48 ;  /* 0x000000221430723c */ /* 0x040ff00000001830 */
[C---:B---3--:R-:W-:Y:S08]  /*de30*/  HMMA.16816.F32 R52, R20.reuse, R120, R52 ;  /* 0x000000781434723c */ /* 0x048ff00000001834 */
        /* <DEDUP_REMOVED lines=16> */
[C---:B------:R-:W-:Y:S08]  /*df40*/  HMMA.16816.F32 R116, R20.reuse, R8, R16 ;  /* 0x000000081474723c */ /* 0x040ff00000001810 */
[----:B------:R-:W-:Y:S01]  /*df50*/  HMMA.16816.F32 R112, R20, R10, R112 ;  /* 0x0000000a1470723c */ /* 0x000fe20000001870 */
[----:B------:R-:W-:-:S07]  /*df60*/  @P5 BRA `(.L_x_201) ;  /* 0xffffd54000005947 */ /* 0x000fce000383ffff */
.L_x_200:
[----:B------:R-:W1:Y:S01]  /*df70*/  SHFL.BFLY PT, R3, R214, 0x2, 0x1f ;  /* 0x0c401f00d6037f89 */ /* 0x000e6200000e0000 */
[----:B------:R-:W-:Y:S01]  /*df80*/  ISETP.NE.AND P0, PT, R200, -0x1, PT ;  /* 0xffffffffc800780c */ /* 0x000fe20003f05270 */
[----:B------:R-:W-:Y:S01]  /*df90*/  BSSY B0, `(.L_x_204) ;  /* 0x000014c000007945 */ /* 0x000fe20003800000 */
[----:B------:R-:W-:Y:S01]  /*dfa0*/  MOV R11, 0x3f800000 ;  /* 0x3f800000000b7802 */ /* 0x000fe20000000f00 */
[----:B------:R-:W2:Y:S01]  /*dfb0*/  SHFL.BFLY PT, R2, R215, 0x2, 0x1f ;  /* 0x0c401f00d7027f89 */ /* 0x000ea200000e0000 */
[----:B------:R-:W-:-:S03]  /*dfc0*/  MOV R12, 0x3f800000 ;  /* 0x3f800000000c7802 */ /* 0x000fc60000000f00 */
[----:B------:R-:W3:Y:S06]  /*dfd0*/  S2R R5, SR_TID.X ;  /* 0x0000000000057919 */ /* 0x000eec0000002100 */
[----:B------:R-:W-:-:S04]  /*dfe0*/  @P0 IMAD.WIDE.U32 R8, R200, c[0x0][0x1e8], RZ ;  /* 0x00007a00c8080a25 */ /* 0x000fc800078e00ff */
[----:B------:R-:W-:Y:S01]  /*dff0*/  @P0 IMAD R9, R200, c[0x0][0x1ec], R9 ;  /* 0x00007b00c8090a24 */ /* 0x000fe200078e0209 */
[----:B------:R-:W-:Y:S01]  /*e000*/  @P0 MOV R10, R8 ;  /* 0x00000008000a0202 */ /* 0x000fe20000000f00 */
[----:B-1----:R-:W-:Y:S02]  /*e010*/  FADD.FTZ R0, R3, R214 ;  /* 0x000000d603007221 */ /* 0x002fe40000010000 */
[----:B--2---:R-:W-:-:S03]  /*e020*/  FADD.FTZ R3, R2, R215 ;  /* 0x000000d702037221 */ /* 0x004fc60000010000 */
[----:B------:R-:W1:Y:S01]  /*e030*/  SHFL.BFLY PT, R7, R0, 0x1, 0x1f ;  /* 0x0c201f0000077f89 */ /* 0x000e6200000e0000 */
[----:B---3--:R-:W-:-:S03]  /*e040*/  SHF.R.S32.HI R4, RZ, 0x1f, R5 ;  /* 0x0000001fff047819 */ /* 0x008fc60000011405 */
[----:B------:R-:W2:Y:S04]  /*e050*/  SHFL.BFLY PT, R6, R3, 0x1, 0x1f ;  /* 0x0c201f0003067f89 */ /* 0x000ea800000e0000 */
[----:B------:R-:W3:Y:S01]  /*e060*/  S2R R2, SR_CTAID.Y ;  /* 0x0000000000027919 */ /* 0x000ee20000002600 */
[----:B-1----:R-:W-:Y:S02]  /*e070*/  FADD.FTZ R7, R0, R7 ;  /* 0x0000000700077221 */ /* 0x002fe40000010000 */
[----:B--2---:R-:W-:Y:S01]  /*e080*/  FADD.FTZ R6, R3, R6 ;  /* 0x0000000603067221 */ /* 0x004fe20000010000 */
[----:B------:R-:W-:Y:S02]  /*e090*/  LEA.HI R3, R4, R5, RZ, 0x5 ;  /* 0x0000000504037211 */ /* 0x000fe400078f28ff */
[----:B------:R-:W-:Y:S01]  /*e0a0*/  FSETP.NE.FTZ.AND P5, PT, R7, RZ, PT ;  /* 0x000000ff0700720b */ /* 0x000fe20003fb5000 */
[----:B---3--:R-:W-:Y:S01]  /*e0b0*/  @!P0 IMAD.WIDE.U32 R14, R2, c[0x0][0x1e0], RZ ;  /* 0x00007800020e8a25 */ /* 0x008fe200078e00ff */
[----:B------:R-:W-:-:S02]  /*e0c0*/  @!P0 SHF.R.S32.HI R13, RZ, 0x1f, R2 ;  /* 0x0000001fff0d8819 */ /* 0x000fc40000011402 */
[----:B------:R-:W-:Y:S02]  /*e0d0*/  LOP3.LUT R0, R3, 0xffffffe0, RZ, 0xc0, !PT ;  /* 0xffffffe003007812 */ /* 0x000fe400078ec0ff */
[----:B------:R-:W-:Y:S01]  /*e0e0*/  FSETP.NE.FTZ.AND P4, PT, R6, RZ, PT ;  /* 0x000000ff0600720b */ /* 0x000fe20003f95000 */
[----:B------:R-:W-:Y:S01]  /*e0f0*/  @!P0 IMAD R13, R13, c[0x0][0x1e0], RZ ;  /* 0x000078000d0d8a24 */ /* 0x000fe200078e02ff */
[-C--:B------:R-:W-:Y:S02]  /*e100*/  IADD3 R0, -R0, R5.reuse, RZ ;  /* 0x0000000500007210 */ /* 0x080fe40007ffe1ff */
[----:B------:R-:W-:Y:S01]  /*e110*/  @!P0 MOV R10, R14 ;  /* 0x0000000e000a8202 */ /* 0x000fe20000000f00 */
[----:B------:R-:W-:Y:S01]  /*e120*/  @!P0 IMAD R8, R2, c[0x0][0x1e4], R13 ;  /* 0x0000790002088a24 */ /* 0x000fe200078e020d */
[----:B------:R-:W-:Y:S01]  /*e130*/  LOP3.LUT P6, RZ, R0, 0x3, RZ, 0xc0, !PT ;  /* 0x0000000300ff7812 */ /* 0x000fe200078cc0ff */
[----:B------:R-:W1:Y:S01]  /*e140*/  @P5 MUFU.RCP R11, R7 ;  /* 0x00000007000b5308 */ /* 0x000e620000001000 */
[----:B------:R-:W-:-:S02]  /*e150*/  LEA.HI R0, R4, R5, RZ, 0x2 ;  /* 0x0000000504007211 */ /* 0x000fc400078f10ff */
[----:B------:R-:W-:Y:S02]  /*e160*/  @!P0 IADD3 R9, R15, R8, RZ ;  /* 0x000000080f098210 */ /* 0x000fe40007ffe0ff */
[--C-:B------:R-:W-:Y:S02]  /*e170*/  SHF.R.S32.HI R13, RZ, 0x2, R0.reuse ;  /* 0x00000002ff0d7819 */ /* 0x100fe40000011400 */
[----:B------:R-:W-:Y:S01]  /*e180*/  SHF.R.S32.HI R8, RZ, 0x1f, R0 ;  /* 0x0000001fff087819 */ /* 0x000fe20000011400 */
[----:B------:R-:W2:Y:S01]  /*e190*/  @P4 MUFU.RCP R12, R6 ;  /* 0x00000006000c4308 */ /* 0x000ea20000001000 */
[----:B------:R-:W-:Y:S02]  /*e1a0*/  LOP3.LUT R0, R0, 0x3ffffffc, RZ, 0xc0, !PT ;  /* 0x3ffffffc00007812 */ /* 0x000fe400078ec0ff */
[----:B------:R-:W-:Y:S02]  /*e1b0*/  LEA.HI R8, R8, R13, RZ, 0x3 ;  /* 0x0000000d08087211 */ /* 0x000fe400078f18ff */
[----:B------:R-:W-:-:S02]  /*e1c0*/  SHF.R.S32.HI R3, RZ, 0x5, R3 ;  /* 0x00000005ff037819 */ /* 0x000fc40000011403 */
[----:B------:R-:W-:Y:S01]  /*e1d0*/  LOP3.LUT R8, R8, 0xfffffff8, RZ, 0xc0, !PT ;  /* 0xfffffff808087812 */ /* 0x000fe200078ec0ff */
[C---:B-1----:R-:W-:Y:S01]  /*e1e0*/  FMUL.FTZ R128, R11.reuse, R128 ;  /* 0x000000800b807220 */ /* 0x042fe20000410000 */
[----:B------:R-:W-:Y:S01]  /*e1f0*/  IADD3 R0, -R0, R5, RZ ;  /* 0x0000000500007210 */ /* 0x000fe20007ffe1ff */
[----:B------:R-:W-:Y:S01]  /*e200*/  FMUL.FTZ R129, R11, R129 ;  /* 0x000000810b817220 */ /* 0x000fe20000410000 */
[----:B------:R-:W-:Y:S01]  /*e210*/  IADD3 R8, R13, -R8, RZ ;  /* 0x800000080d087210 */ /* 0x000fe20007ffe0ff */
[----:B------:R-:W-:Y:S01]  /*e220*/  FMUL.FTZ R124, R11, R124 ;  /* 0x0000007c0b7c7220 */ /* 0x000fe20000410000 */
[----:B------:R-:W-:Y:S01]  /*e230*/  LEA R0, R3, R0, 0x9 ;  /* 0x0000000003007211 */ /* 0x000fe200078e48ff */
[----:B------:R-:W-:Y:S01]  /*e240*/  FMUL.FTZ R125, R11, R125 ;  /* 0x0000007d0b7d7220 */ /* 0x000fe20000410000 */
[C---:B------:R-:W-:Y:S01]  /*e250*/  LOP3.LUT R14, R8.reuse, 0x1, RZ, 0xc0, !PT ;  /* 0x00000001080e7812 */ /* 0x040fe200078ec0ff */
[----:B------:R-:W-:Y:S01]  /*e260*/  IMAD.SHL.U32 R13, R8, 0x40, RZ ;  /* 0x00000040080d7824 */ /* 0x000fe200078e00ff */
[----:B------:R-:W-:Y:S01]  /*e270*/  F2FP.PACK_AB R128, R129, R128 ;  /* 0x000000808180723e */ /* 0x000fe200000000ff */
[C---:B------:R-:W-:Y:S01]  /*e280*/  FMUL.FTZ R36, R11.reuse, R36 ;  /* 0x000000240b247220 */ /* 0x040fe20000410000 */
[----:B------:R-:W-:Y:S01]  /*e290*/  ISETP.NE.U32.AND P3, PT, R14, 0x1, PT ;  /* 0x000000010e00780c */ /* 0x000fe20003f65070 */
[----:B------:R-:W-:Y:S01]  /*e2a0*/  FMUL.FTZ R37, R11, R37 ;  /* 0x000000250b257220 */ /* 0x000fe20000410000 */
[----:B------:R-:W-:Y:S01]  /*e2b0*/  LOP3.LUT R13, R13, 0x1c0, RZ, 0xc0, !PT ;  /* 0x000001c00d0d7812 */ /* 0x000fe200078ec0ff */
[C---:B------:R-:W-:Y:S01]  /*e2c0*/  FMUL.FTZ R40, R11.reuse, R40 ;  /* 0x000000280b287220 */ /* 0x040fe20000410000 */
[----:B------:R-:W-:Y:S01]  /*e2d0*/  R2P PR, R8, 0x6 ;  /* 0x0000000608007804 */ /* 0x000fe20000000000 */
[----:B------:R-:W-:Y:S01]  /*e2e0*/  FMUL.FTZ R41, R11, R41 ;  /* 0x000000290b297220 */ /* 0x000fe20000410000 */
[----:B------:R-:W-:Y:S01]  /*e2f0*/  LEA.HI R13, R13, R13, RZ, 0x1d ;  /* 0x0000000d0d0d7211 */ /* 0x000fe200078fe8ff */
[----:B------:R-:W-:Y:S01]  /*e300*/  FMUL.FTZ R44, R11, R44 ;  /* 0x0000002c0b2c7220 */ /* 0x000fe20000410000 */
[----:B------:R-:W-:Y:S01]  /*e310*/  F2FP.PACK_AB R124, R125, R124 ;  /* 0x0000007c7d7c723e */ /* 0x000fe200000000ff */
[C---:B------:R-:W-:Y:S01]  /*e320*/  FMUL.FTZ R45, R11.reuse, R45 ;  /* 0x0000002d0b2d7220 */ /* 0x040fe20000410000 */
[----:B------:R-:W-:Y:S01]  /*e330*/  LEA R0, R0, R13, 0x1 ;  /* 0x0000000d00007211 */ /* 0x000fe200078e08ff */
[----:B------:R-:W-:Y:S01]  /*e340*/  FMUL.FTZ R48, R11, R48 ;  /* 0x000000300b307220 */ /* 0x000fe20000410000 */
[----:B------:R-:W-:Y:S01]  /*e350*/  F2FP.PACK_AB R36, R37, R36 ;  /* 0x000000242524723e */ /* 0x000fe200000000ff */
[C---:B------:R-:W-:Y:S01]  /*e360*/  FMUL.FTZ R49, R11.reuse, R49 ;  /* 0x000000310b317220 */ /* 0x040fe20000410000 */
[----:B------:R-:W-:Y:S01]  /*e370*/  SHF.L.U32 R13, R0, 0x1, RZ ;  /* 0x00000001000d7819 */ /* 0x000fe200000006ff */
[C---:B------:R-:W-:Y:S01]  /*e380*/  FMUL.FTZ R52, R11.reuse, R52 ;  /* 0x000000340b347220 */ /* 0x040fe20000410000 */
[----:B------:R-:W-:Y:S01]  /*e390*/  MOV R0, 0x20 ;  /* 0x0000002000007802 */ /* 0x000fe20000000f00 */
[----:B------:R-:W-:Y:S01]  /*e3a0*/  FMUL.FTZ R53, R11, R53 ;  /* 0x000000350b357220 */ /* 0x000fe20000410000 */
[----:B------:R-:W-:Y:S01]  /*e3b0*/  F2FP.PACK_AB R40, R41, R40 ;  /* 0x000000282928723e */ /* 0x000fe200000000ff */
[C---:B------:R-:W-:Y:S01]  /*e3c0*/  FMUL.FTZ R56, R11.reuse, R56 ;  /* 0x000000380b387220 */ /* 0x040fe20000410000 */
[----:B------:R-:W-:Y:S01]  /*e3d0*/  SEL R0, R0, 0xffffffe0, !P1 ;  /* 0xffffffe000007807 */ /* 0x000fe20004800000 */
[----:B------:R-:W-:Y:S01]  /*e3e0*/  FMUL.FTZ R57, R11, R57 ;  /* 0x000000390b397220 */ /* 0x000fe20000410000 */
[----:B------:R-:W-:Y:S01]  /*e3f0*/  F2FP.PACK_AB R44, R45, R44 ;  /* 0x0000002c2d2c723e */ /* 0x000fe200000000ff */
[----:B------:R-:W-:Y:S01]  /*e400*/  FMUL.FTZ R60, R11, R60 ;  /* 0x0000003c0b3c7220 */ /* 0x000fe20000410000 */
[----:B------:R-:W-:Y:S01]  /*e410*/  IADD3 R15, R13, R0, RZ ;  /* 0x000000000d0f7210 */ /* 0x000fe20007ffe0ff */
[----:B------:R-:W-:Y:S01]  /*e420*/  FMUL.FTZ R61, R11, R61 ;  /* 0x0000003d0b3d7220 */ /* 0x000fe20000410000 */
[----:B------:R-:W-:Y:S01]  /*e430*/  F2FP.PACK_AB R48, R49, R48 ;  /* 0x000000303130723e */ /* 0x000fe200000000ff */
[C---:B------:R-:W-:Y:S01]  /*e440*/  FMUL.FTZ R64, R11.reuse, R64 ;  /* 0x000000400b407220 */ /* 0x040fe20000410000 */
[----:B------:R-:W-:Y:S01]  /*e450*/  STS [R13], R128 ;  /* 0x000000800d007388 */ /* 0x000fe20000000800 */
        /* <DEDUP_REMOVED lines=10> */
[C---:B------:R-:W-:Y:S01]  /*e500*/  FMUL.FTZ R76, R11.reuse, R76 ;  /* 0x0000004c0b4c7220 */ /* 0x040fe20000410000 */
[----:B------:R-:W1:Y:S01]  /*e510*/  LDC.U8 R14, c[0x0][0x329] ;  /* 0x0000ca40ff0e7b82 */ /* 0x000e620000000000 */
[----:B------:R-:W-:Y:S01]  /*e520*/  FMUL.FTZ R77, R11, R77 ;  /* 0x0000004d0b4d7220 */ /* 0x000fe20000410000 */
[----:B------:R-:W-:Y:S01]  /*e530*/  F2FP.PACK_AB R72, R73, R72 ;  /* 0x000000484948723e */ /* 0x000fe200000000ff */
[C---:B------:R-:W-:Y:S01]  /*e540*/  FMUL.FTZ R80, R11.reuse, R80 ;  /* 0x000000500b507220 */ /* 0x040fe20000410000 */
[----:B------:R-:W3:Y:S01]  /*e550*/  S2R R61, SR_CTAID.X ;  /* 0x00000000003d7919 */ /* 0x000ee20000002500 */
[----:B------:R-:W-:Y:S01]  /*e560*/  FMUL.FTZ R81, R11, R81 ;  /* 0x000000510b517220 */ /* 0x000fe20000410000 */
[----:B------:R-:W-:Y:S01]  /*e570*/  F2FP.PACK_AB R76, R77, R76 ;  /* 0x0000004c4d4c723e */ /* 0x000fe200000000ff */
[C---:B------:R-:W-:Y:S01]  /*e580*/  FMUL.FTZ R84, R11.reuse, R84 ;  /* 0x000000540b547220 */ /* 0x040fe20000410000 */
[----:B------:R-:W4:Y:S01]  /*e590*/  @P5 MUFU.LG2 R7, R7 ;  /* 0x0000000700075308 */ /* 0x000f220000000c00 */
[----:B------:R-:W-:Y:S01]  /*e5a0*/  FMUL.FTZ R85, R11, R85 ;  /* 0x000000550b557220 */ /* 0x000fe20000410000 */
[----:B------:R-:W-:Y:S01]  /*e5b0*/  F2FP.PACK_AB R80, R81, R80 ;  /* 0x000000505150723e */ /* 0x000fe200000000ff */
[----:B------:R-:W-:-:S02]  /*e5c0*/  FMUL.FTZ R88, R11, R88 ;  /* 0x000000580b587220 */ /* 0x000fc40000410000 */
[----:B------:R-:W-:Y:S01]  /*e5d0*/  FMUL.FTZ R89, R11, R89 ;  /* 0x000000590b597220 */ /* 0x000fe20000410000 */
[----:B------:R-:W-:Y:S01]  /*e5e0*/  F2FP.PACK_AB R84, R85, R84 ;  /* 0x000000545554723e */ /* 0x000fe200000000ff */
[C---:B------:R-:W-:Y:S01]  /*e5f0*/  FMUL.FTZ R92, R11.reuse, R92 ;  /* 0x0000005c0b5c7220 */ /* 0x040fe20000410000 */
[----:B------:R-:W5:Y:S01]  /*e600*/  @P4 MUFU.LG2 R6, R6 ;  /* 0x0000000600064308 */ /* 0x000f620000000c00 */
[----:B------:R-:W-:Y:S01]  /*e610*/  FMUL.FTZ R93, R11, R93 ;  /* 0x0000005d0b5d7220 */ /* 0x000fe20000410000 */
[----:B------:R-:W-:Y:S01]  /*e620*/  F2FP.PACK_AB R88, R89, R88 ;  /* 0x000000585958723e */ /* 0x000fe200000000ff */
[C---:B------:R-:W-:Y:S02]  /*e630*/  FMUL.FTZ R96, R11.reuse, R96 ;  /* 0x000000600b607220 */ /* 0x040fe40000410000 */
[----:B------:R-:W-:Y:S01]  /*e640*/  FMUL.FTZ R97, R11, R97 ;  /* 0x000000610b617220 */ /* 0x000fe20000410000 */
[----:B------:R-:W-:Y:S01]  /*e650*/  F2FP.PACK_AB R92, R93, R92 ;  /* 0x0000005c5d5c723e */ /* 0x000fe200000000ff */
[C---:B------:R-:W-:Y:S01]  /*e660*/  FMUL.FTZ R100, R11.reuse, R100 ;  /* 0x000000640b647220 */ /* 0x040fe20000410000 */
[----:B-1----:R-:W-:Y:S01]  /*e670*/  ISETP.NE.AND P1, PT, R14, RZ, PT ;  /* 0x000000ff0e00720c */ /* 0x002fe20003f25270 */
        /* <DEDUP_REMOVED lines=11> */
[C---:B------:R-:W-:Y:S01]  /*e730*/  FMUL.FTZ R116, R11.reuse, R116 ;  /* 0x000000740b747220 */ /* 0x040fe20000410000 */
[----:B------:R-:W-:Y:S01]  /*e740*/  @P1 MOV R65, 0x1 ;  /* 0x0000000100411802 */ /* 0x000fe20000000f00 */
[----:B------:R-:W-:Y:S01]  /*e750*/  FMUL.FTZ R117, R11, R117 ;  /* 0x000000750b757220 */ /* 0x000fe20000410000 */
[----:B------:R-:W-:Y:S01]  /*e760*/  F2FP.PACK_AB R120, R121, R120 ;  /* 0x000000787978723e */ /* 0x000fe200000000ff */
[----:B------:R-:W-:-:S02]  /*e770*/  FMUL.FTZ R112, R11, R112 ;  /* 0x000000700b707220 */ /* 0x000fc40000410000 */
[----:B------:R-:W-:Y:S01]  /*e780*/  FMUL.FTZ R11, R11, R113 ;  /* 0x000000710b0b7220 */ /* 0x000fe20000410000 */
[----:B------:R-:W-:Y:S01]  /*e790*/  F2FP.PACK_AB R116, R117, R116 ;  /* 0x000000747574723e */ /* 0x000fe200000000ff */
[C---:B--2---:R-:W-:Y:S02]  /*e7a0*/  FMUL.FTZ R131, R12.reuse, R131 ;  /* 0x000000830c837220 */ /* 0x044fe40000410000 */
[C---:B------:R-:W-:Y:S01]  /*e7b0*/  FMUL.FTZ R130, R12.reuse, R130 ;  /* 0x000000820c827220 */ /* 0x040fe20000410000 */
[----:B------:R-:W-:Y:S01]  /*e7c0*/  F2FP.PACK_AB R112, R11, R112 ;  /* 0x000000700b70723e */ /* 0x000fe200000000ff */
[----:B------:R-:W-:Y:S01]  /*e7d0*/  IMAD.MOV.U32 R8, RZ, RZ, 0x40 ;  /* 0x00000040ff087424 */ /* 0x000fe200078e00ff */
[C---:B------:R-:W-:Y:S01]  /*e7e0*/  IADD3 R11, R13.reuse, -0x10, RZ ;  /* 0xfffffff00d0b7810 */ /* 0x040fe20007ffe0ff */
[C---:B------:R-:W-:Y:S01]  /*e7f0*/  FMUL.FTZ R127, R12.reuse, R127 ;  /* 0x0000007f0c7f7220 */ /* 0x040fe20000410000 */
[----:B------:R-:W-:Y:S01]  /*e800*/  @P3 IADD3 R11, R13, 0x10, RZ ;  /* 0x000000100d0b3810 */ /* 0x000fe20007ffe0ff */
[C---:B------:R-:W-:Y:S01]  /*e810*/  FMUL.FTZ R126, R12.reuse, R126 ;  /* 0x0000007e0c7e7220 */ /* 0x040fe20000410000 */
[----:B------:R-:W-:Y:S01]  /*e820*/  F2FP.PACK_AB R130, R131, R130 ;  /* 0x000000828382723e */ /* 0x000fe200000000ff */
[----:B------:R-:W-:Y:S01]  /*e830*/  FMUL.FTZ R39, R12, R39 ;  /* 0x000000270c277220 */ /* 0x000fe20000410000 */
[----:B------:R-:W-:Y:S01]  /*e840*/  SEL R8, R8, 0xffffffc0, !P2 ;  /* 0xffffffc008087807 */ /* 0x000fe20005000000 */
[C---:B------:R-:W-:Y:S01]  /*e850*/  FMUL.FTZ R38, R12.reuse, R38 ;  /* 0x000000260c267220 */ /* 0x040fe20000410000 */
[----:B------:R-:W-:Y:S01]  /*e860*/  F2FP.PACK_AB R126, R127, R126 ;  /* 0x0000007e7f7e723e */ /* 0x000fe200000000ff */
[----:B------:R-:W-:Y:S01]  /*e870*/  FMUL.FTZ R43, R12, R43 ;  /* 0x0000002b0c2b7220 */ /* 0x000fe20000410000 */
[----:B------:R-:W-:Y:S01]  /*e880*/  IADD3 R17, R0, R11, RZ ;  /* 0x0000000b00117210 */ /* 0x000fe20007ffe0ff */
[C---:B------:R-:W-:Y:S01]  /*e890*/  FMUL.FTZ R42, R12.reuse, R42 ;  /* 0x0000002a0c2a7220 */ /* 0x040fe20000410000 */
[----:B------:R-:W-:Y:S01]  /*e8a0*/  F2FP.PACK_AB R38, R39, R38 ;  /* 0x000000262726723e */ /* 0x000fe200000000ff */
[C---:B------:R-:W-:Y:S01]  /*e8b0*/  FMUL.FTZ R47, R12.reuse, R47 ;  /* 0x0000002f0c2f7220 */ /* 0x040fe20000410000 */
[----:B------:R-:W-:Y:S01]  /*e8c0*/  IADD3 R19, R13, R8, RZ ;  /* 0x000000080d137210 */ /* 0x000fe20007ffe0ff */
[C---:B------:R-:W-:Y:S01]  /*e8d0*/  FMUL.FTZ R46, R12.reuse, R46 ;  /* 0x0000002e0c2e7220 */ /* 0x040fe20000410000 */
[----:B------:R-:W-:Y:S01]  /*e8e0*/  F2FP.PACK_AB R42, R43, R42 ;  /* 0x0000002a2b2a723e */ /* 0x000fe200000000ff */
[C---:B------:R-:W-:Y:S01]  /*e8f0*/  FMUL.FTZ R51, R12.reuse, R51 ;  /* 0x000000330c337220 */ /* 0x040fe20000410000 */
[----:B------:R-:W-:Y:S01]  /*e900*/  STS [R13+0x400], R130 ;  /* 0x000400820d007388 */ /* 0x000fe20000000800 */
[C---:B------:R-:W-:Y:S01]  /*e910*/  FMUL.FTZ R50, R12.reuse, R50 ;  /* 0x000000320c327220 */ /* 0x040fe20000410000 */
[----:B------:R-:W-:Y:S01]  /*e920*/  F2FP.PACK_AB R46, R47, R46 ;  /* 0x0000002e2f2e723e */ /* 0x000fe200000000ff */
[----:B------:R-:W-:Y:S01]  /*e930*/  FMUL.FTZ R55, R12, R55 ;  /* 0x000000370c377220 */ /* 0x000fe20000410000 */
[----:B------:R-:W-:Y:S01]  /*e940*/  IADD3 R23, R8, R11, RZ ;  /* 0x0000000b08177210 */ /* 0x000fe20007ffe0ff */
[C---:B------:R-:W-:Y:S01]  /*e950*/  FMUL.FTZ R54, R12.reuse, R54 ;  /* 0x000000360c367220 */ /* 0x040fe20000410000 */
[----:B------:R-:W-:Y:S01]  /*e960*/  F2FP.PACK_AB R50, R51, R50 ;  /* 0x000000323332723e */ /* 0x000fe200000000ff */
[C---:B------:R-:W-:Y:S01]  /*e970*/  FMUL.FTZ R59, R12.reuse, R59 ;  /* 0x0000003b0c3b7220 */ /* 0x040fe20000410000 */
[----:B------:R-:W-:Y:S01]  /*e980*/  STS [R11], R124 ;  /* 0x0000007c0b007388 */ /* 0x000fe20000000800 */
[C---:B------:R-:W-:Y:S01]  /*e990*/  FMUL.FTZ R58, R12.reuse, R58 ;  /* 0x0000003a0c3a7220 */ /* 0x040fe20000410000 */
[----:B------:R-:W-:Y:S01]  /*e9a0*/  F2FP.PACK_AB R54, R55, R54 ;  /* 0x000000363736723e */ /* 0x000fe200000000ff */
[C---:B------:R-:W-:Y:S01]  /*e9b0*/  FMUL.FTZ R63, R12.reuse, R63 ;  /* 0x0000003f0c3f7220 */ /* 0x040fe20000410000 */
[----:B------:R-:W-:Y:S01]  /*e9c0*/  STS [R11+0x400], R126 ;  /* 0x0004007e0b007388 */ /* 0x000fe20000000800 */
[C---:B------:R-:W-:Y:S01]  /*e9d0*/  FMUL.FTZ R62, R12.reuse, R62 ;  /* 0x0000003e0c3e7220 */ /* 0x040fe20000410000 */
        /* <DEDUP_REMOVED lines=17> */
[----:B------:R-:W-:Y:S01]  /*eaf0*/  IMAD.IADD R25, R17, 0x1, R8 ;  /* 0x0000000111197824 */ /* 0x000fe200078e0208 */
        /* <DEDUP_REMOVED lines=34> */
[----:B------:R-:W-:Y:S01]  /*ed20*/  STS [R13+0x4000], R60 ;  /* 0x0040003c0d007388 */ /* 0x000fe20000000800 */
[C---:B------:R-:W-:Y:S01]  /*ed30*/  FMUL.FTZ R122, R12.reuse, R122 ;  /* 0x0000007a0c7a7220 */ /* 0x040fe20000410000 */
[----:B------:R-:W-:Y:S01]  /*ed40*/  F2FP.PACK_AB R110, R111, R110 ;  /* 0x0000006e6f6e723e */ /* 0x000fe200000000ff */
[C---:B------:R-:W-:Y:S01]  /*ed50*/  FMUL.FTZ R119, R12.reuse, R119 ;  /* 0x000000770c777220 */ /* 0x040fe20000410000 */
[----:B------:R1:W-:Y:S01]  /*ed60*/  STS [R13+0x4400], R62 ;  /* 0x0044003e0d007388 */ /* 0x0003e20000000800 */
[C---:B------:R-:W-:Y:S01]  /*ed70*/  FMUL.FTZ R118, R12.reuse, R118 ;  /* 0x000000760c767220 */ /* 0x040fe20000410000 */
[----:B------:R-:W-:Y:S01]  /*ed80*/  F2FP.PACK_AB R122, R123, R122 ;  /* 0x0000007a7b7a723e */ /* 0x000fe200000000ff */
[C---:B------:R-:W-:Y:S01]  /*ed90*/  FMUL.FTZ R115, R12.reuse, R115 ;  /* 0x000000730c737220 */ /* 0x040fe20000410000 */
[----:B------:R4:W-:Y:S01]  /*eda0*/  STS [R11+0x4000], R64 ;  /* 0x004000400b007388 */ /* 0x0009e20000000800 */
[----:B------:R-:W-:Y:S01]  /*edb0*/  FMUL.FTZ R12, R12, R114 ;  /* 0x000000720c0c7220 */ /* 0x000fe20000410000 */
[----:B------:R-:W-:Y:S01]  /*edc0*/  F2FP.PACK_AB R118, R119, R118 ;  /* 0x000000767776723e */ /* 0x000fe200000000ff */
[----:B------:R-:W2:Y:S01]  /*edd0*/  LDC.U8 R8, c[0x0][0x328] ;  /* 0x0000ca00ff087b82 */ /* 0x000ea20000000000 */
[----:B------:R-:W-:Y:S01]  /*ede0*/  STS [R11+0x4400], R66 ;  /* 0x004400420b007388 */ /* 0x000fe20000000800 */
[----:B------:R-:W-:-:S02]  /*edf0*/  @P1 MOV R63, c[0x0][0x210] ;  /* 0x00008400003f1a02 */ /* 0x000fc40000000f00 */
[----:B------:R-:W-:Y:S01]  /*ee00*/  F2FP.PACK_AB R12, R115, R12 ;  /* 0x0000000c730c723e */ /* 0x000fe200000000ff */
[----:B------:R-:W-:Y:S02]  /*ee10*/  STS [R15+0x4000], R68 ;  /* 0x004000440f007388 */ /* 0x000fe40000000800 */
[----:B------:R-:W-:Y:S02]  /*ee20*/  @P1 IMAD R63, R63, c[0x0][0x214], RZ ;  /* 0x000085003f3f1a24 */ /* 0x000fe400078e02ff */
[----:B------:R3:W-:Y:S04]  /*ee30*/  STS [R15+0x4400], R70 ;  /* 0x004400460f007388 */ /* 0x0007e80000000800 */
[----:B------:R-:W-:Y:S04]  /*ee40*/  STS [R17+0x4000], R72 ;  /* 0x0040004811007388 */ /* 0x000fe80000000800 */
[----:B------:R-:W-:Y:S01]  /*ee50*/  STS [R17+0x4400], R74 ;  /* 0x0044004a11007388 */ /* 0x000fe20000000800 */
[----:B-1----:R-:W-:-:S03]  /*ee60*/  SHF.R.S32.HI R62, RZ, 0x1f, R3 ;  /* 0x0000001fff3e7819 */ /* 0x002fc60000011403 */
[----:B------:R-:W-:Y:S01]  /*ee70*/  STS [R19+0x4000], R76 ;  /* 0x0040004c13007388 */ /* 0x000fe20000000800 */
[----:B------:R-:W-:Y:S01]  /*ee80*/  LEA.HI R62, R62, R3, RZ, 0x3 ;  /* 0x000000033e3e7211 */ /* 0x000fe200078f18ff */
[----:B----4-:R-:W-:Y:S01]  /*ee90*/  @P5 FMUL.FTZ R64, R7, 0.69314718246459960938 ;  /* 0x3f31721807405820 */ /* 0x010fe20000410000 */
[----:B--2---:R-:W-:Y:S01]  /*eea0*/  ISETP.NE.AND P2, PT, R8, RZ, PT ;  /* 0x000000ff0800720c */ /* 0x004fe20003f45270 */
[----:B------:R-:W-:Y:S01]  /*eeb0*/  STS [R19+0x4400], R78 ;  /* 0x0044004e13007388 */ /* 0x000fe20000000800 */
[----:B------:R-:W-:Y:S01]  /*eec0*/  @!P1 MOV R8, c[0x0][0x214] ;  /* 0x0000850000089a02 */ /* 0x000fe20000000f00 */
[----:B-----5:R-:W-:Y:S01]  /*eed0*/  @P4 FMUL.FTZ R7, R6, 0.69314718246459960938 ;  /* 0x3f31721806074820 */ /* 0x020fe20000410000 */
[----:B------:R-:W-:Y:S01]  /*eee0*/  ISETP.NE.OR P3, PT, R14, RZ, !P2 ;  /* 0x000000ff0e00720c */ /* 0x000fe20005765670 */
[----:B------:R-:W-:Y:S01]  /*eef0*/  STS [R23+0x4000], R80 ;  /* 0x0040005017007388 */ /* 0x000fe20000000800 */
[----:B------:R-:W-:Y:S02]  /*ef00*/  @!P1 SEL R63, R8, c[0x0][0x234], !P2 ;  /* 0x00008d00083f9a07 */ /* 0x000fe40005000000 */
[----:B------:R-:W-:Y:S01]  /*ef10*/  LOP3.LUT R62, R62, 0xffffff8, RZ, 0xc0, !PT ;  /* 0x0ffffff83e3e7812 */ /* 0x000fe200078ec0ff */
[----:B------:R-:W-:Y:S01]  /*ef20*/  STS [R23+0x4400], R82 ;  /* 0x0044005217007388 */ /* 0x000fe20000000800 */
[----:B---3--:R-:W-:Y:S01]  /*ef30*/  CS2R R70, SRZ ;  /* 0x0000000000467805 */ /* 0x008fe2000001ff00 */
[----:B------:R-:W-:Y:S01]  /*ef40*/  @!P1 IMAD R65, R63, c[0x0][0x1c0], RZ ;  /* 0x000070003f419a24 */ /* 0x000fe200078e02ff */
[----:B------:R-:W-:Y:S01]  /*ef50*/  IADD3 R62, R3, -R62, RZ ;  /* 0x8000003e033e7210 */ /* 0x000fe20007ffe0ff */
[----:B------:R-:W-:Y:S01]  /*ef60*/  STS [R21+0x4000], R84 ;  /* 0x0040005415007388 */ /* 0x000fe20000000800 */
[----:B------:R-:W-:Y:S01]  /*ef70*/  MOV R3, 0x7f800000 ;  /* 0x7f80000000037802 */ /* 0x000fe20000000f00 */
[----:B------:R-:W-:-:S02]  /*ef80*/  IMAD R65, R2, R65, RZ ;  /* 0x0000004102417224 */ /* 0x000fc400078e02ff */
[----:B------:R-:W-:Y:S01]  /*ef90*/  STS [R21+0x4400], R86 ;  /* 0x0044005615007388 */ /* 0x000fe20000000800 */
[----:B------:R-:W-:Y:S02]  /*efa0*/  @!P3 IMAD R67, R2, c[0x0][0x214], RZ ;  /* 0x000085000243ba24 */ /* 0x000fe400078e02ff */
[----:B------:R-:W-:Y:S01]  /*efb0*/  SEL R65, R65, RZ, P3 ;  /* 0x000000ff41417207 */ /* 0x000fe20001800000 */
[----:B------:R-:W-:Y:S01]  /*efc0*/  STS [R25+0x4000], R88 ;  /* 0x0040005819007388 */ /* 0x000fe20000000800 */
[----:B------:R-:W-:Y:S01]  /*efd0*/  @P5 FFMA.FTZ R3, R133, c[0x0][0x238], R64 ;  /* 0x00008e0085035a23 */ /* 0x000fe20000010040 */
[----:B------:R-:W-:Y:S02]  /*efe0*/  @!P3 SEL R67, R67, R200, !P0 ;  /* 0x000000c84343b207 */ /* 0x000fe40004000000 */
[----:B------:R-:W-:Y:S02]  /*eff0*/  STS [R25+0x4400], R90 ;  /* 0x0044005a19007388 */ /* 0x000fe40000000800 */
[----:B------:R-:W-:-:S02]  /*f000*/  @!P3 MOV R70, R67 ;  /* 0x000000430046b202 */ /* 0x000fc40000000f00 */
[----:B------:R-:W-:Y:S01]  /*f010*/  STS [R13+0x8000], R92 ;  /* 0x0080005c0d007388 */ /* 0x000fe20000000800 */
[----:B------:R-:W-:-:S03]  /*f020*/  @!P3 SHF.R.S32.HI R71, RZ, 0x1f, R67 ;  /* 0x0000001fff47b819 */ /* 0x000fc60000011443 */
        /* <DEDUP_REMOVED lines=15> */
[----:B------:R-:W1:Y:S04]  /*f120*/  S2R R0, SR_TID.X ;  /* 0x0000000000007919 */ /* 0x000e680000002100 */
[----:B------:R-:W-:Y:S06]  /*f130*/  BAR.SYNC.DEFER_BLOCKING 0x0 ;  /* 0x0000000000007b1d */ /* 0x000fec0000010000 */
[----:B------:R-:W3:Y:S01]  /*f140*/  S2R R60, SR_CTAID.Z ;  /* 0x00000000003c7919 */ /* 0x000ee20000002700 */
[----:B-1----:R-:W-:-:S03]  /*f150*/  SHF.R.S32.HI R11, RZ, 0x1f, R0 ;  /* 0x0000001fff0b7819 */ /* 0x002fc60000011400 */
[----:B------:R2:W1:Y:S01]  /*f160*/  LDS.128 R52, [R203] ;  /* 0x00000000cb347984 */ /* 0x0004620000000c00 */
[----:B------:R-:W-:-:S03]  /*f170*/  LEA.HI R8, R11, R0, RZ, 0x5 ;  /* 0x000000000b087211 */ /* 0x000fc600078f28ff */
[----:B------:R2:W4:Y:S01]  /*f180*/  LDS.128 R48, [R203+0x1000] ;  /* 0x00100000cb307984 */ /* 0x0005220000000c00 */
[----:B------:R-:W-:Y:S01]  /*f190*/  LOP3.LUT R69, R8, 0xffffffe0, RZ, 0xc0, !PT ;  /* 0xffffffe008457812 */ /* 0x000fe200078ec0ff */
[----:B---3--:R-:W-:Y:S01]  /*f1a0*/  IMAD R65, R60, R63, R65 ;  /* 0x0000003f3c417224 */ /* 0x008fe200078e0241 */
[----:B------:R-:W-:Y:S01]  /*f1b0*/  @P1 MOV R8, c[0x0][0x210] ;  /* 0x0000840000081a02 */ /* 0x000fe20000000f00 */
[----:B------:R2:W3:Y:S01]  /*f1c0*/  LDS.128 R44, [R203+0x2000] ;  /* 0x00200000cb2c7984 */ /* 0x0004e20000000c00 */
[----:B------:R-:W-:Y:S01]  /*f1d0*/  IADD3 R2, -R69, R0, RZ ;  /* 0x0000000045027210 */ /* 0x000fe20007ffe1ff */
[----:B------:R-:W-:Y:S01]  /*f1e0*/  @!P1 IMAD.MOV.U32 R8, RZ, RZ, 0x1 ;  /* 0x00000001ff089424 */ /* 0x000fe200078e00ff */
[----:B------:R-:W-:Y:S01]  /*f1f0*/  MOV R63, 0x7f800000 ;  /* 0x7f800000003f7802 */ /* 0x000fe20000000f00 */
[----:B------:R2:W1:Y:S01]  /*f200*/  LDS.128 R40, [R203+0x3000] ;  /* 0x00300000cb287984 */ /* 0x0004620000000c00 */
[----:B------:R-:W-:Y:S01]  /*f210*/  SHF.R.S32.HI R69, RZ, 0x1f, R2 ;  /* 0x0000001fff457819 */ /* 0x000fe20000011402 */
[----:B------:R-:W-:-:S02]  /*f220*/  @P4 FFMA.FTZ R63, R132, c[0x0][0x238], R7 ;  /* 0x00008e00843f4a23 */ /* 0x000fc40000010007 */
[----:B------:R2:W1:Y:S01]  /*f230*/  LDS.128 R36, [R203+0x4000] ;  /* 0x00400000cb247984 */ /* 0x0004620000000c00 */
[----:B------:R-:W-:Y:S01]  /*f240*/  LEA.HI R69, R69, R2, RZ, 0x2 ;  /* 0x0000000245457211 */ /* 0x000fe200078f10ff */
[----:B------:R-:W-:Y:S02]  /*f250*/  IMAD R2, R61, R8, RZ ;  /* 0x000000083d027224 */ /* 0x000fe400078e02ff */
[----:B------:R2:W1:Y:S01]  /*f260*/  LDS.128 R32, [R203+0x5000] ;  /* 0x00500000cb207984 */ /* 0x0004620000000c00 */
[----:B------:R-:W-:Y:S02]  /*f270*/  SHF.R.S32.HI R69, RZ, 0x2, R69 ;  /* 0x00000002ff457819 */ /* 0x000fe40000011445 */
[----:B------:R-:W-:Y:S01]  /*f280*/  SHF.L.U32 R2, R2, 0x7, RZ ;  /* 0x0000000702027819 */ /* 0x000fe200000006ff */
[----:B------:R2:W1:Y:S01]  /*f290*/  LDS.128 R28, [R203+0x6000] ;  /* 0x00600000cb1c7984 */ /* 0x0004620000000c00 */
[----:B------:R-:W-:Y:S02]  /*f2a0*/  LEA R69, R62, R69, 0x4 ;  /* 0x000000453e457211 */ /* 0x000fe400078e20ff */
[----:B------:R-:W-:Y:S01]  /*f2b0*/  SHF.R.S32.HI R6, RZ, 0x1f, R2 ;  /* 0x0000001fff067819 */ /* 0x000fe20000011402 */
[----:B------:R2:W1:Y:S01]  /*f2c0*/  LDS.128 R24, [R203+0x7000] ;  /* 0x00700000cb187984 */ /* 0x0004620000000c00 */
[----:B------:R-:W-:-:S02]  /*f2d0*/  IADD3 R2, P1, P0, R2, R70, R65 ;  /* 0x0000004602027210 */ /* 0x000fc4000783e041 */
[----:B------:R-:W-:Y:S01]  /*f2e0*/  SHF.R.S32.HI R65, RZ, 0x1f, R65 ;  /* 0x0000001fff417819 */ /* 0x000fe20000011441 */
[----:B------:R2:W1:Y:S03]  /*f2f0*/  LDS.128 R20, [R203+0x8000] ;  /* 0x00800000cb147984 */ /* 0x0004660000000c00 */
[----:B------:R-:W-:Y:S01]  /*f300*/  IADD3.X R6, R6, R71, R65, P1, P0 ;  /* 0x0000004706067210 */ /* 0x000fe20000fe0441 */
[----:B------:R2:W1:Y:S04]  /*f310*/  LDS.128 R16, [R203+0x9000] ;  /* 0x00900000cb107984 */ /* 0x0004680000000c00 */
[----:B------:R2:W1:Y:S04]  /*f320*/  LDS.128 R12, [R203+0xa000] ;  /* 0x00a00000cb0c7984 */ /* 0x0004680000000c00 */
[----:B------:R2:W1:Y:S01]  /*f330*/  LDS.128 R56, [R203+0xb000] ;  /* 0x00b00000cb387984 */ /* 0x0004620000000c00 */
[----:B------:R-:W-:Y:S05]  /*f340*/  @P6 BRA `(.L_x_205) ;  /* 0x0000010000006947 */ /* 0x000fea0003800000 */
[----:B----4-:R-:W-:Y:S01]  /*f350*/  IMAD R62, R61, -0x80, R206 ;  /* 0xffffff803d3e7824 */ /* 0x010fe200078e02ce */
        /* <DEDUP_REMOVED lines=15> */
.L_x_205:
[----:B----4-:R-:W-:Y:S05]  /*f450*/  BSYNC B0 ;  /* 0x0000000000007941 */ /* 0x010fea0003800000 */
.L_x_204:
        /* <DEDUP_REMOVED lines=28> */
[----:B-1----:R1:W-:Y:S04]  /*f620*/  @!P3 STG.E.128 [R60.64], R52 ;  /* 0x000000343c00b986 */ /* 0x0023e8000c101d0c */
[----:B------:R1:W-:Y:S04]  /*f630*/  @!P2 STG.E.128 [R60.64+0x80], R36 ;  /* 0x000080243c00a986 */ /* 0x0003e8000c101d0c */
[----:B------:R1:W-:Y:S02]  /*f640*/  @!P1 STG.E.128 [R60.64+0x100], R20 ;  /* 0x000100143c009986 */ /* 0x0003e4000c101d0c */
.L_x_207:
[----:B------:R-:W-:Y:S05]  /*f650*/  BSYNC B0 ;  /* 0x0000000000007941 */ /* 0x000fea0003800000 */
.L_x_206:
[----:B------:R-:W-:Y:S01]  /*f660*/  IADD3 R0, R6, 0x20, RZ ;  /* 0x0000002006007810 */ /* 0x000fe20007ffe0ff */
[----:B------:R-:W-:Y:S03]  /*f670*/  BSSY B0, `(.L_x_208) ;  /* 0x0000013000007945 */ /* 0x000fe60003800000 */
[----:B------:R-:W-:-:S13]  /*f680*/  ISETP.GE.AND P0, PT, R0, R199, PT ;  /* 0x000000c70000720c */ /* 0x000fda0003f06270 */
[----:B------:R-:W-:Y:S05]  /*f690*/  @P0 BRA `(.L_x_209) ;  /* 0x0000010000000947 */ /* 0x000fea0003800000 */
[----:B------:R-:W-:Y:S01]  /*f6a0*/  IADD3 R2, P0, R4, 0x20, RZ ;  /* 0x0000002004027810 */ /* 0x000fe20007f1e0ff */
[----:B-1----:R-:W-:Y:S01]  /*f6b0*/  IMAD.MOV.U32 R20, RZ, RZ, R10 ;  /* 0x000000ffff147224 */ /* 0x002fe200078e000a */
[----:B--2---:R-:W-:Y:S02]  /*f6c0*/  MOV R21, R9 ;  /* 0x0000000900157202 */ /* 0x004fe40000000f00 */
        /* <DEDUP_REMOVED lines=13> */
.L_x_209:
[----:B------:R-:W-:Y:S05]  /*f7a0*/  BSYNC B0 ;  /* 0x0000000000007941 */ /* 0x000fea0003800000 */
.L_x_208:
[----:B------:R-:W-:Y:S01]  /*f7b0*/  IADD3 R0, R6, 0x40, RZ ;  /* 0x0000004006007810 */ /* 0x000fe20007ffe0ff */
[----:B------:R-:W-:Y:S03]  /*f7c0*/  BSSY B0, `(.L_x_210) ;  /* 0x0000013000007945 */ /* 0x000fe60003800000 */
[----:B------:R-:W-:-:S13]  /*f7d0*/  ISETP.GE.AND P0, PT, R0, R199, PT ;  /* 0x000000c70000720c */ /* 0x000fda0003f06270 */
[----:B------:R-:W-:Y:S05]  /*f7e0*/  @P0 BRA `(.L_x_211) ;  /* 0x0000010000000947 */ /* 0x000fea0003800000 */
[----:B-1----:R-:W-:Y:S01]  /*f7f0*/  IADD3 R2, P0, R4, 0x40, RZ ;  /* 0x0000004004027810 */ /* 0x002fe20007f1e0ff */
[----:B------:R-:W-:Y:S01]  /*f800*/  IMAD.MOV.U32 R16, RZ, RZ, R10 ;  /* 0x000000ffff107224 */ /* 0x000fe200078e000a */
        /* <DEDUP_REMOVED lines=11> */
[----:B---3--:R1:W-:Y:S04]  /*f8c0*/  @!P2 STG.E.128 [R2.64], R44 ;  /* 0x0000002c0200a986 */ /* 0x0083e8000c101d0c */
[----:B------:R1:W-:Y:S04]  /*f8d0*/  @!P1 STG.E.128 [R2.64+0x80], R28 ;  /* 0x0000801c02009986 */ /* 0x0003e8000c101d0c */
[----:B------:R1:W-:Y:S02]  /*f8e0*/  @!P0 STG.E.128 [R2.64+0x100], R12 ;  /* 0x0001000c02008986 */ /* 0x0003e4000c101d0c */
.L_x_211:
[----:B------:R-:W-:Y:S05]  /*f8f0*/  BSYNC B0 ;  /* 0x0000000000007941 */ /* 0x000fea0003800000 */
.L_x_210:
[----:B------:R-:W-:-:S04]  /*f900*/  IADD3 R6, R6, 0x60, RZ ;  /* 0x0000006006067810 */ /* 0x000fc80007ffe0ff */
[----:B------:R-:W-:-:S13]  /*f910*/  ISETP.GE.AND P0, PT, R6, R199, PT ;  /* 0x000000c70600720c */ /* 0x000fda0003f06270 */
[----:B------:R-:W-:Y:S05]  /*f920*/  @P0 EXIT ;  /* 0x000000000000094d */ /* 0x000fea0003800000 */
[----:B------:R-:W-:Y:S02]  /*f930*/  IADD3 R0, P0, R4, 0x60, RZ ;  /* 0x0000006004007810 */ /* 0x000fe40007f1e0ff */
[----:B------:R-:W-:-:S03]  /*f940*/  ISETP.GE.AND P1, PT, R212, c[0x0][0x220], PT ;  /* 0x00008800d4007a0c */ /* 0x000fc60003f26270 */
[----:B------:R-:W-:Y:S01]  /*f950*/  IMAD.X R4, RZ, RZ, R5, P0 ;  /* 0x000000ffff047224 */ /* 0x000fe200000e0605 */
[----:B------:R-:W-:Y:S02]  /*f960*/  MOV R5, R9 ;  /* 0x0000000900057202 */ /* 0x000fe40000000f00 */
[----:B------:R-:W-:Y:S01]  /*f970*/  ISETP.GE.AND P0, PT, R205, c[0x0][0x220], PT ;  /* 0x00008800cd007a0c */ /* 0x000fe20003f06270 */
[----:B-1----:R-:W-:Y:S02]  /*f980*/  IMAD R3, R4, c[0x0][0x1e8], RZ ;  /* 0x00007a0004037a24 */ /* 0x002fe400078e02ff */
[----:B------:R-:W-:Y:S02]  /*f990*/  IMAD.MOV.U32 R4, RZ, RZ, R10 ;  /* 0x000000ffff047224 */ /* 0x000fe400078e000a */
[C---:B------:R-:W-:Y:S02]  /*f9a0*/  IMAD R3, R0.reuse, c[0x0][0x1ec], R3 ;  /* 0x00007b0000037a24 */ /* 0x040fe400078e0203 */
[----:B------:R-:W-:-:S04]  /*f9b0*/  IMAD.WIDE.U32 R4, R0, c[0x0][0x1e8], R4 ;  /* 0x00007a0000047a25 */ /* 0x000fc800078e0004 */
[----:B------:R-:W-:Y:S01]  /*f9c0*/  IMAD.IADD R3, R5, 0x1, R3 ;  /* 0x0000000105037824 */ /* 0x000fe200078e0203 */
[----:B------:R-:W-:-:S04]  /*f9d0*/  LEA R2, P2, R4, c[0x0][0x1d0], 0x1 ;  /* 0x0000740004027a11 */ /* 0x000fc800078408ff */
[----:B------:R-:W-:-:S05]  /*f9e0*/  LEA.HI.X R3, R4, c[0x0][0x1d4], R3, 0x1, P2 ;  /* 0x0000750004037a11 */ /* 0x000fca00010f0c03 */
[----:B------:R1:W-:Y:S01]  /*f9f0*/  @!P0 STG.E.128 [R2.64+0x80], R24 ;  /* 0x0000801802008986 */ /* 0x0003e2000c101d0c */
[----:B------:R-:W-:-:S03]  /*fa00*/  ISETP.GE.AND P0, PT, R204, c[0x0][0x220], PT ;  /* 0x00008800cc007a0c */ /* 0x000fc60003f06270 */
[----:B------:R1:W-:Y:S10]  /*fa10*/  @!P1 STG.E.128 [R2.64], R40 ;  /* 0x0000002802009986 */ /* 0x0003f4000c101d0c */
[----:B------:R-:W-:Y:S05]  /*fa20*/  @P0 EXIT ;  /* 0x000000000000094d */ /* 0x000fea0003800000 */
[----:B------:R-:W-:Y:S01]  /*fa30*/  STG.E.128 [R2.64+0x100], R56 ;  /* 0x0001003802007986 */ /* 0x000fe2000c101d0c */
[----:B------:R-:W-:Y:S05]  /*fa40*/  EXIT ;  /* 0x000000000000794d */ /* 0x000fea0003800000 */
.L_x_170:
[----:B-1----:R-:W1:Y:S01]  /*fa50*/  LDC.U8 R3, c[0x0][0x329] ;  /* 0x0000ca40ff037b82 */ /* 0x002e620000000000 */
[----:B------:R-:W-:Y:S01]  /*fa60*/  ISETP.NE.AND P3, PT, R200, -0x1, PT ;  /* 0xffffffffc800780c */ /* 0x000fe20003f65270 */
[----:B------:R-:W-:Y:S01]  /*fa70*/  BSSY B0, `(.L_x_212) ;  /* 0x0000043000007945 */ /* 0x000fe20003800000 */
[----:B------:R-:W-:-:S02]  /*fa80*/  SHF.R.S32.HI R7, RZ, 0x1f, R6 ;  /* 0x0000001fff077819 */ /* 0x000fc40000011406 */
[----:B------:R-:W-:Y:S02]  /*fa90*/  IADD3 R206, -R87, R206, RZ ;  /* 0x000000ce57ce7210 */ /* 0x000fe40007ffe1ff */
[----:B------:R-:W-:Y:S01]  /*faa0*/  LEA.HI R8, R7, R6, RZ, 0x3 ;  /* 0x0000000607087211 */ /* 0x000fe200078f18ff */
[----:B------:R-:W2:Y:S03]  /*fab0*/  LDC.U8 R2, c[0x0][0x328] ;  /* 0x0000ca00ff027b82 */ /* 0x000ea60000000000 */
[----:B------:R-:W-:Y:S02]  /*fac0*/  LOP3.LUT R7, R8, 0xfffffff8, RZ, 0xc0, !PT ;  /* 0xfffffff808077812 */ /* 0x000fe400078ec0ff */
[----:B------:R-:W-:Y:S01]  /*fad0*/  SHF.R.S32.HI R8, RZ, 0x3, R8 ;  /* 0x00000003ff087819 */ /* 0x000fe20000011408 */
[----:B------:R-:W-:Y:S01]  /*fae0*/  @P3 IMAD.WIDE.U32 R12, R200, c[0x0][0x1e8], RZ ;  /* 0x00007a00c80c3a25 */ /* 0x000fe200078e00ff */
[----:B------:R-:W-:-:S03]  /*faf0*/  @!P3 SHF.R.S32.HI R9, RZ, 0x1f, R0 ;  /* 0x0000001fff09b819 */ /* 0x000fc60000011400 */
[----:B------:R-:W-:-:S04]  /*fb00*/  @!P3 IMAD.WIDE.U32 R10, R0, c[0x0][0x1e0], RZ ;  /* 0x00007800000aba25 */ /* 0x000fc800078e00ff */
[----:B------:R-:W-:Y:S01]  /*fb10*/  @!P3 IMAD R9, R9, c[0x0][0x1e0], RZ ;  /* 0x000078000909ba24 */ /* 0x000fe200078e02ff */
[----:B------:R-:W-:Y:S01]  /*fb20*/  @!P3 MOV R12, R10 ;  /* 0x0000000a000cb202 */ /* 0x000fe20000000f00 */
[----:B------:R-:W-:Y:S01]  /*fb30*/  IMAD.IADD R6, R6, 0x1, -R7 ;  /* 0x0000000106067824 */ /* 0x000fe200078e0a07 */
[----:B-1----:R-:W-:Y:S02]  /*fb40*/  ISETP.NE.AND P1, PT, R3, RZ, PT ;  /* 0x000000ff0300720c */ /* 0x002fe40003f25270 */
[----:B------:R-:W-:Y:S02]  /*fb50*/  SHF.R.S32.HI R7, RZ, 0x1f, R14 ;  /* 0x0000001fff077819 */ /* 0x000fe4000001140e */
[----:B--2---:R-:W-:-:S03]  /*fb60*/  ISETP.NE.AND P0, PT, R2, RZ, PT ;  /* 0x000000ff0200720c */ /* 0x004fc60003f05270 */
[----:B------:R-:W-:Y:S01]  /*fb70*/  IMAD R7, R7, c[0x0][0x1f0], RZ ;  /* 0x00007c0007077a24 */ /* 0x000fe200078e02ff */
[----:B------:R-:W-:Y:S01]  /*fb80*/  ISETP.NE.OR P2, PT, R3, RZ, !P0 ;  /* 0x000000ff0300720c */ /* 0x000fe20004745670 */
[----:B------:R-:W-:-:S04]  /*fb90*/  @P3 IMAD R3, R200, c[0x0][0x1ec], R13 ;  /* 0x00007b00c8033a24 */ /* 0x000fc800078e020d */
[----:B------:R-:W-:Y:S02]  /*fba0*/  @P1 IMAD.MOV.U32 R4, RZ, RZ, c[0x0][0x210] ;  /* 0x00008400ff041624 */ /* 0x000fe400078e00ff */
[----:B------:R-:W-:Y:S02]  /*fbb0*/  @!P1 IMAD.MOV.U32 R2, RZ, RZ, c[0x0][0x214] ;  /* 0x00008500ff029624 */ /* 0x000fe400078e00ff */
[----:B------:R-:W-:Y:S02]  /*fbc0*/  @P1 IMAD R4, R4, c[0x0][0x214], RZ ;  /* 0x0000850004041a24 */ /* 0x000fe400078e02ff */
[----:B------:R-:W-:Y:S01]  /*fbd0*/  @P1 IMAD.MOV.U32 R5, RZ, RZ, 0x1 ;  /* 0x00000001ff051424 */ /* 0x000fe200078e00ff */
[----:B------:R-:W-:Y:S01]  /*fbe0*/  @!P1 SEL R4, R2, c[0x0][0x234], !P0 ;  /* 0x00008d0002049a07 */ /* 0x000fe20004000000 */
[----:B------:R-:W-:Y:S01]  /*fbf0*/  @!P3 IMAD R2, R0, c[0x0][0x1e4], R9 ;  /* 0x000079000002ba24 */ /* 0x000fe200078e0209 */
[----:B------:R-:W-:Y:S02]  /*fc00*/  ISETP.NE.OR P0, PT, R200, -0x1, P2 ;  /* 0xffffffffc800780c */ /* 0x000fe40001705670 */
[----:B------:R-:W-:Y:S01]  /*fc10*/  SHF.R.S32.HI R9, RZ, 0x1f, R8 ;  /* 0x0000001fff097819 */ /* 0x000fe20000011408 */
[----:B------:R-:W-:-:S02]  /*fc20*/  @!P1 IMAD R5, R4, c[0x0][0x1c0], RZ ;  /* 0x0000700004059a24 */ /* 0x000fc400078e02ff */
[----:B------:R-:W-:Y:S02]  /*fc30*/  @!P3 IMAD.IADD R3, R11, 0x1, R2 ;  /* 0x000000010b03b824 */ /* 0x000fe400078e0202 */
[----:B------:R-:W-:Y:S01]  /*fc40*/  IMAD R5, R0, R5, RZ ;  /* 0x0000000500057224 */ /* 0x000fe200078e02ff */
[----:B------:R-:W-:Y:S01]  /*fc50*/  CS2R R10, SRZ ;  /* 0x00000000000a7805 */ /* 0x000fe2000001ff00 */
[----:B------:R-:W-:Y:S02]  /*fc60*/  IMAD R2, R14, c[0x0][0x1f4], R7 ;  /* 0x00007d000e027a24 */ /* 0x000fe400078e0207 */
[----:B------:R-:W-:Y:S01]  /*fc70*/  IMAD.WIDE R18, R201, 0x80, R8 ;  /* 0x00000080c9127825 */ /* 0x000fe200078e0208 */
[----:B------:R-:W-:-:S03]  /*fc80*/  SEL R5, R5, RZ, P2 ;  /* 0x000000ff05057207 */ /* 0x000fc60001000000 */
[----:B------:R-:W-:Y:S02]  /*fc90*/  @!P0 IMAD R200, R0, c[0x0][0x214], RZ ;  /* 0x0000850000c88a24 */ /* 0x000fe400078e02ff */
[----:B------:R-:W-:Y:S02]  /*fca0*/  IMAD.SHL.U32 R0, R6, 0x8, RZ ;  /* 0x0000000806007824 */ /* 0x000fe400078e00ff */
[----:B------:R-:W-:Y:S01]  /*fcb0*/  IMAD R5, R14, R4, R5 ;  /* 0x000000040e057224 */ /* 0x000fe200078e0205 */
[----:B------:R-:W-:Y:S01]  /*fcc0*/  @!P2 SHF.R.S32.HI R11, RZ, 0x1f, R200 ;  /* 0x0000001fff0ba819 */ /* 0x000fe200000114c8 */
[----:B------:R-:W-:Y:S01]  /*fcd0*/  @P1 IMAD.MOV.U32 R4, RZ, RZ, c[0x0][0x210] ;  /* 0x00008400ff041624 */ /* 0x000fe200078e00ff */
[----:B------:R-:W-:Y:S01]  /*fce0*/  IADD3 R12, P0, R0, R12, RZ ;  /* 0x0000000c000c7210 */ /* 0x000fe20007f1e0ff */
[----:B------:R-:W-:Y:S01]  /*fcf0*/  @!P1 IMAD.MOV.U32 R4, RZ, RZ, 0x1 ;  /* 0x00000001ff049424 */ /* 0x000fe200078e00ff */
[----:B------:R-:W-:Y:S02]  /*fd00*/  @!P2 MOV R10, R200 ;  /* 0x000000c8000aa202 */ /* 0x000fe40000000f00 */
[----:B------:R-:W-:-:S02]  /*fd10*/  ISETP.GE.AND P2, PT, R8, R206, PT ;  /* 0x000000ce0800720c */ /* 0x000fc40003f46270 */
[----:B------:R-:W-:Y:S01]  /*fd20*/  LEA.HI.X.SX32 R13, R0, R3, 0x1, P0 ;  /* 0x00000003000d7211 */ /* 0x000fe200000f0eff */
[----:B------:R-:W-:-:S04]  /*fd30*/  IMAD R3, R87, R4, RZ ;  /* 0x0000000457037224 */ /* 0x000fc800078e02ff */
[----:B------:R-:W-:Y:S01]  /*fd40*/  IMAD.WIDE.U32 R14, R14, c[0x0][0x1f0], R12 ;  /* 0x00007c000e0e7a25 */ /* 0x000fe200078e000c */
[----:B------:R-:W-:Y:S02]  /*fd50*/  SHF.R.S32.HI R7, RZ, 0x1f, R3 ;  /* 0x0000001fff077819 */ /* 0x000fe40000011403 */
[----:B------:R-:W-:Y:S01]  /*fd60*/  IADD3 R3, P1, P0, R3, R10, R5 ;  /* 0x0000000a03037210 */ /* 0x000fe2000783e005 */
[----:B------:R-:W-:Y:S01]  /*fd70*/  IMAD.IADD R21, R2, 0x1, R15 ;  /* 0x0000000102157824 */ /* 0x000fe200078e020f */
[----:B------:R-:W-:Y:S02]  /*fd80*/  SHF.R.S32.HI R10, RZ, 0x1f, R5 ;  /* 0x0000001fff0a7819 */ /* 0x000fe40000011405 */
[C---:B------:R-:W-:Y:S02]  /*fd90*/  IADD3 R5, R0.reuse, 0x80, RZ ;  /* 0x0000008000057810 */ /* 0x040fe40007ffe0ff */
[----:B------:R-:W-:Y:S02]  /*fda0*/  IADD3.X R10, R7, R11, R10, P1, P0 ;  /* 0x0000000b070a7210 */ /* 0x000fe40000fe040a */
[----:B------:R-:W-:Y:S01]  /*fdb0*/  IADD3 R7, R0, 0x40, RZ ;  /* 0x0000004000077810 */ /* 0x000fe20007ffe0ff */
        /* <DEDUP_REMOVED lines=14> */
.L_x_213:
[----:B------:R-:W-:Y:S05]  /*fea0*/  BSYNC B0 ;  /* 0x0000000000007941 */ /* 0x000fea0003800000 */
.L_x_212:
        /* <DEDUP_REMOVED lines=20> */
.L_x_215:
[----:B------:R-:W-:Y:S05]  /*fff0*/  BSYNC B0 ;  /* 0x0000000000007941 */ /* 0x000fea0003800000 */
.L_x_214:
        /* <DEDUP_REMOVED lines=20> */
.L_x_217:
[----:B------:R-:W-:Y:S05]  /*10140*/  BSYNC B0 ;  /* 0x0000000000007941 */ /* 0x000fea0003800000 */
.L_x_216:
        /* <DEDUP_REMOVED lines=9> */
[----:B------:R-:W-:Y:S02]  /*101e0*/  MOV R19, R21 ;  /* 0x0000001500137202 */ /* 0x000fe40000000f00 */
[----:B------:R-:W-:Y:S01]  /*101f0*/  ISETP.GE.AND P0, PT, R5, c[0x0][0x220], PT ;  /* 0x0000880005007a0c */ /* 0x000fe20003f06270 */
[----:B------:R-:W-:Y:S02]  /*10200*/  IMAD R15, R15, c[0x0][0x1e8], RZ ;  /* 0x00007a000f0f7a24 */ /* 0x000fe400078e02ff */
[----:B------:R-:W-:-:S04]  /*10210*/  IMAD.WIDE.U32 R18, R2, c[0x0][0x1e8], R18 ;  /* 0x00007a0002127a25 */ /* 0x000fc800078e0012 */
[----:B------:R-:W-:Y:S01]  /*10220*/  IMAD R15, R2, c[0x0][0x1ec], R15 ;  /* 0x00007b00020f7a24 */ /* 0x000fe200078e020f */
[----:B------:R-:W-:-:S03]  /*10230*/  LEA R14, P3, R18, c[0x0][0x1d0], 0x1 ;  /* 0x00007400120e7a11 */ /* 0x000fc600078608ff */
[----:B------:R-:W-:-:S05]  /*10240*/  IMAD.IADD R15, R19, 0x1, R15 ;  /* 0x00000001130f7824 */ /* 0x000fca00078e020f */
[----:B------:R-:W-:-:S05]  /*10250*/  LEA.HI.X R15, R18, c[0x0][0x1d4], R15, 0x1, P3 ;  /* 0x00007500120f7a11 */ /* 0x000fca00018f0c0f */
[----:B------:R1:W-:Y:S04]  /*10260*/  @!P2 STG.E.128 [R14.64], RZ ;  /* 0x000000ff0e00a986 */ /* 0x0003e8000c101d0c */
[----:B------:R1:W-:Y:S04]  /*10270*/  @!P1 STG.E.128 [R14.64+0x80], RZ ;  /* 0x000080ff0e009986 */ /* 0x0003e8000c101d0c */
[----:B------:R1:W-:Y:S02]  /*10280*/  @!P0 STG.E.128 [R14.64+0x100], RZ ;  /* 0x000100ff0e008986 */ /* 0x0003e4000c101d0c */
.L_x_219:
[----:B------:R-:W-:Y:S05]  /*10290*/  BSYNC B0 ;  /* 0x0000000000007941 */ /* 0x000fea0003800000 */
.L_x_218:
        /* <DEDUP_REMOVED lines=8> */
[CC--:B------:R-:W-:Y:S01]  /*10320*/  @!P5 IADD3 R6, P0, R9.reuse, R3.reuse, RZ ;  /* 0x000000030906d210 */ /* 0x0c0fe20007f1e0ff */
        /* <DEDUP_REMOVED lines=26> */
.L_x_220:
        /* <DEDUP_REMOVED lines=11> */
.L_x_686:


//--------------------- .text._ZN5flash16flash_fwd_kernelI23Flash_fwd_kernel_traitsILi192ELi128ELi64ELi8ELb0ELb0EN7cutlass6half_tE19Flash_kernel_traitsILi192ELi128ELi64ELi8ES3_EELb0ELb1ELb0ELb1ELb0ELb0ELb1ELb0EEEvNS_16Flash_fwd_paramsE --------------------------
	.section	.text._ZN5flash16flash_fwd_kernelI23Flash_fwd_kernel_traitsILi192ELi128ELi64ELi8ELb0ELb0EN7cutlass6half_tE19Flash_kernel_traitsILi192ELi128ELi64ELi8ES3_EELb0ELb1ELb0ELb1ELb0ELb0ELb1ELb0EEEvNS_16Flash_fwd_paramsE,"ax",@progbits
	.sectioninfo	@"SHI_REGISTERS=254"
	.align	128
        .global         _ZN5flash16flash_fwd_kernelI23Flash_fwd_kernel_traitsILi192ELi128ELi64ELi8ELb0ELb0EN7cutlass6half_tE19Flash_kernel_traitsILi192ELi128ELi64ELi8ES3_EELb0ELb1ELb0ELb1ELb0ELb0ELb1ELb0EEEvNS_16Flash_fwd_paramsE
        .type           _ZN5flash16flash_fwd_kernelI23Flash_fwd_kernel_traitsILi192ELi128ELi64ELi8ELb0ELb0EN7cutlass6half_tE19Flash_kernel_traitsILi192ELi128ELi64ELi8ES3_EELb0ELb1ELb0ELb1ELb0ELb0ELb1ELb0EEEvNS_16Flash_fwd_paramsE,@function
        .size           _ZN5flash16flash_fwd_kernelI23Flash_fwd_kernel_traitsILi192ELi128ELi64ELi8ELb0ELb0EN7cutlass6half_tE19Flash_kernel_traitsILi192ELi128ELi64ELi8ES3_EELb0ELb1ELb0ELb1ELb0ELb0ELb1ELb0EEEvNS_16Flash_fwd_paramsE,(.L_x_687 - _ZN5flash16flash_fwd_kernelI23Flash_fwd_kernel_traitsILi192ELi128ELi64ELi8ELb0ELb0EN7cutlass6half_tE19Flash_kernel_traitsILi192ELi128ELi64ELi8ES3_EELb0ELb1ELb0ELb1ELb0ELb0ELb1ELb0EEEvNS_16Flash_fwd_paramsE)
        .other          _ZN5flash16flash_fwd_kernelI23Flash_fwd_kernel_traitsILi192ELi128ELi64ELi8ELb0ELb0EN7cutlass6half_tE19Flash_kernel_traitsILi192ELi128ELi64ELi8ES3_EELb0ELb1ELb0ELb1ELb0ELb0ELb1ELb0EEEvNS_16Flash_fwd_paramsE,@"STO_CUDA_ENTRY STV_DEFAULT"
_ZN5flash16flash_fwd_kernelI23Flash_fwd_kernel_traitsILi192ELi128ELi64ELi8ELb0ELb0EN7cutlass6half_tE19Flash_kernel_traitsILi192ELi128ELi64ELi8ES3_EELb0ELb1ELb0ELb1ELb0ELb0ELb1ELb0EEEvNS_16Flash_fwd_paramsE:
.text._ZN5flash16flash_fwd_kernelI23Flash_fwd_kernel_traitsILi192ELi128ELi64ELi8ELb0ELb0EN7cutlass6half_tE19Flash_kernel_traitsILi192ELi128ELi64ELi8ES3_EELb0ELb1ELb0ELb1ELb0ELb0ELb1ELb0EEEvNS_16Flash_fwd_paramsE:
        /* <DEDUP_REMOVED lines=33> */
.L_x_221:
[----:B-1-34-:R-:W-:Y:S02]  /*0210*/  MOV R4, c[0x0][0x218] ;  /* 0x0000860000047a02 */ /* 0x01afe40000000f00 */
.L_x_222:
        /* <DEDUP_REMOVED lines=50> */
.L_x_224:
        /* <DEDUP_REMOVED lines=39> */
.L_x_225:
        /* <DEDUP_REMOVED lines=108> */
.L_x_227:
[----:B------:R-:W-:Y:S05]  /*0e70*/  BSYNC B0 ;  /* 0x0000000000007941 */ /* 0x000fea0003800000 */
.L_x_226:
        /* <DEDUP_REMOVED lines=37> */
.L_x_229:
[----:B------:R-:W-:Y:S05]  /*10d0*/  BSYNC B0 ;  /* 0x0000000000007941 */ /* 0x000fea0003800000 */
.L_x_228:
        /* <DEDUP_REMOVED lines=37> */
.L_x_231:
[----:B------:R-:W-:Y:S05]  /*1330*/  BSYNC B0 ;  /* 0x0000000000007941 */ /* 0x000fea0003800000 */
.L_x_230:
        /* <DEDUP_REMOVED lines=40> */
.L_x_233:
[----:B------:R-:W-:Y:S05]  /*15c0*/  BSYNC B0 ;  /* 0x0000000000007941 */ /* 0x000fea0003800000 */
.L_x_232:
        /* <DEDUP_REMOVED lines=36> */
.L_x_235:
[----:B------:R-:W-:Y:S05]  /*1810*/  BSYNC B0 ;  /* 0x0000000000007941 */ /* 0x000fea0003800000 */
.L_x_234:
        /* <DEDUP_REMOVED lines=34> */
.L_x_237:
[----:B------:R-:W-:Y:S05]  /*1a40*/  BSYNC B0 ;  /* 0x0000000000007941 */ /* 0x000fea0003800000 */
.L_x_236:
        /* <DEDUP_REMOVED lines=20> */
[----:B------:R-:W-:Y:S01]  /*1b90*/  IMAD R17, R142, UR6, RZ ;  /* 0x000000068e117c24 */ /* 0x000fe2000f8e02ff */
        /* <DEDUP_REMOVED lines=39> */
.L_x_239:
[----:B--2---:R-:W-:Y:S05]  /*1e10*/  BSYNC B0 ;  /* 0x0000000000007941 */ /* 0x004fea0003800000 */
.L_x_238:
        /* <DEDUP_REMOVED lines=36> */
.L_x_241:
[----:B------:R-:W-:Y:S05]  /*2060*/  BSYNC B0 ;  /* 0x0000000000007941 */ /* 0x000fea0003800000 */
.L_x_240:
        /* <DEDUP_REMOVED lines=11> */
[----:B------:R-:W-:Y:S01]  /*2120*/  LDSM.16.M88.4 R72, [R210] ;  /* 0x00000000d248783b */ /* 0x000fe20000000200 */
        /* <DEDUP_REMOVED lines=9> */
[----:B------:R-:W-:-:S03]  /*21c0*/  IADD3 R136, R6, c[0x0][0x2e8], RZ ;  /* 0x0000ba0006887a10 */ /* 0x000fc60007ffe0ff */
[----:B-1----:R-:W1:Y:S01]  /*21d0*/  LDSM.16.M88.4 R24, [R209+0xc000] ;  /* 0x00c00000d118783b */ /* 0x002e620000000200 */
[C---:B------:R-:W-:Y:S02]  /*21e0*/  IADD3 R4, R209.reuse, 0xc000, RZ ;  /* 0x0000c000d1047810 */ /* 0x040fe40007ffe0ff */
[----:B------:R-:W-:Y:S01]  /*21f0*/  IADD3 R207, R209, 0xc020, RZ ;  /* 0x0000c020d1cf7810 */ /* 0x000fe20007ffe0ff */
[----:B------:R-:W4:Y:S01]  /*2200*/  LDSM.16.M88.4 R56, [R209+0xc800] ;  /* 0x00c80000d138783b */ /* 0x000f220000000200 */
[----:B------:R-:W-:Y:S01]  /*2210*/  @P1 IADD3 R207, R4, -0x20, RZ ;  /* 0xffffffe004cf1810 */ /* 0x000fe20007ffe0ff */
[----:B------:R-:W-:Y:S01]  /*2220*/  IMAD.MOV.U32 R4, RZ, RZ, 0x40 ;  /* 0x00000040ff047424 */ /* 0x000fe200078e00ff */
[C---:B------:R-:W-:Y:S01]  /*2230*/  IADD3 R6, R136.reuse, 0x8, RZ ;  /* 0x0000000888067810 */ /* 0x040fe20007ffe0ff */
[----:B------:R-:W5:Y:S01]  /*2240*/  LDSM.16.M88.4 R48, [R209+0xd000] ;  /* 0x00d00000d130783b */ /* 0x000f620000000200 */
[-C--:B------:R-:W-:Y:S02]  /*2250*/  IMNMX R136, R136, R7.reuse, PT ;  /* 0x0000000788887217 */ /* 0x080fe40003800200 */
[----:B------:R-:W-:Y:S01]  /*2260*/  SEL R4, R4, 0xffffffc0, !P2 ;  /* 0xffffffc004047807 */ /* 0x000fe20005000000 */
[----:B---3--:R-:W3:Y:S01]  /*2270*/  LDSM.16.M88.4 R8, [R209+0xd800] ;  /* 0x00d80000d108783b */ /* 0x008ee20000000200 */
[----:B------:R-:W-:-:S02]  /*2280*/  IMNMX R135, R6, R7, PT ;  /* 0x0000000706877217 */ /* 0x000fc40003800200 */
[----:B------:R-:W-:Y:S01]  /*2290*/  IADD3 R199, R207, 0x800, RZ ;  /* 0x00000800cfc77810 */ /* 0x000fe20007ffe0ff */
[----:B------:R-:W2:Y:S01]  /*22a0*/  LDSM.16.M88.4 R28, [R207] ;  /* 0x00000000cf1c783b */ /* 0x000ea20000000200 */
[----:B------:R-:W-:Y:S01]  /*22b0*/  IMAD.IADD R203, R209, 0x1, R4 ;  /* 0x00000001d1cb7824 */ /* 0x000fe200078e0204 */
[C---:B------:R-:W-:Y:S01]  /*22c0*/  IADD3 R198, R207.reuse, 0x1000, RZ ;  /* 0x00001000cfc67810 */ /* 0x040fe20007ffe0ff */
[----:B------:R-:W-:Y:S01]  /*22d0*/  IMAD.IADD R196, R4, 0x1, R207 ;  /* 0x0000000104c47824 */ /* 0x000fe200078e02cf */
[----:B------:R-:W2:Y:S01]  /*22e0*/  LDSM.16.M88.4 R20, [R207+0x800] ;  /* 0x00080000cf14783b */ /* 0x000ea20000000200 */
[----:B------:R-:W-:Y:S01]  /*22f0*/  IMAD R4, R142, 0x40, R214 ;  /* 0x000000408e047824 */ /* 0x000fe200078e02d6 */
[----:B------:R-:W-:Y:S02]  /*2300*/  IADD3 R197, R207, 0x1800, RZ ;  /* 0x00001800cfc57810 */ /* 0x000fe40007ffe0ff */
[----:B------:R-:W2:Y:S01]  /*2310*/  LDSM.16.M88.4 R12, [R207+0x1000] ;  /* 0x00100000cf0c783b */ /* 0x000ea20000000200 */
[----:B------:R-:W-:Y:S01]  /*2320*/  I2F R93, R4 ;  /* 0x00000004005d7306 */ /* 0x000fe20000201400 */
[----:B------:R-:W-:-:S02]  /*2330*/  IADD3 R92, R4, 0x9, RZ ;  /* 0x00000009045c7810 */ /* 0x000fc40007ffe0ff */
[----:B------:R-:W2:Y:S01]  /*2340*/  LDSM.16.M88.4 R60, [R203+0xc000] ;  /* 0x00c00000cb3c783b */ /* 0x000ea20000000200 */
[C---:B------:R-:W-:Y:S02]  /*2350*/  IADD3 R88, R4.reuse, 0x1, RZ ;  /* 0x0000000104587810 */ /* 0x040fe40007ffe0ff */
[C---:B------:R-:W-:Y:S01]  /*2360*/  IADD3 R96, R4.reuse, 0x18, RZ ;  /* 0x0000001804607810 */ /* 0x040fe20007ffe0ff */
[----:B------:R-:W2:Y:S01]  /*2370*/  LDSM.16.M88.4 R76, [R207+0x1800] ;  /* 0x00180000cf4c783b */ /* 0x000ea20000000200 */
[----:B------:R-:W-:Y:S01]  /*2380*/  I2F R99, R92 ;  /* 0x0000005c00637306 */ /* 0x000fe20000201400 */
[C---:B------:R-:W-:Y:S02]  /*2390*/  IADD3 R102, R4.reuse, 0x21, RZ ;  /* 0x0000002104667810 */ /* 0x040fe40007ffe0ff */
[----:B------:R-:W2:Y:S01]  /*23a0*/  LDSM.16.M88.4 R36, [R203+0xc800] ;  /* 0x00c80000cb24783b */ /* 0x000ea20000000200 */
[C---:B------:R-:W-:Y:S02]  /*23b0*/  IADD3 R98, R4.reuse, 0x19, RZ ;  /* 0x0000001904627810 */ /* 0x040fe40007ffe0ff */
[C---:B------:R-:W-:Y:S01]  /*23c0*/  IADD3 R90, R4.reuse, 0x8, RZ ;  /* 0x00000008045a7810 */ /* 0x040fe20007ffe0ff */
[----:B-1----:R-:W-:Y:S01]  /*23d0*/  HMMA.16816.F32 R16, R72, R24, RZ ;  /* 0x000000184810723c */ /* 0x002fe200000018ff */
[----:B------:R-:W-:Y:S01]  /*23e0*/  LDSM.16.M88.4 R40, [R196] ;  /* 0x00000000c428783b */ /* 0x000fe20000000200 */
[----:B------:R-:W-:Y:S01]  /*23f0*/  I2F R95, R88 ;  /* 0x00000058005f7306 */ /* 0x000fe20000201400 */
[----:B------:R-:W-:-:S02]  /*2400*/  IADD3 R104, R4, 0x28, RZ ;  /* 0x0000002804687810 */ /* 0x000fc40007ffe0ff */
[----:B------:R-:W-:Y:S01]  /*2410*/  LDSM.16.M88.4 R80, [R203+0xd800] ;  /* 0x00d80000cb50783b */ /* 0x000fe20000000200 */
[C---:B------:R-:W-:Y:S02]  /*2420*/  IADD3 R94, R4.reuse, 0x10, RZ ;  /* 0x00000010045e7810 */ /* 0x040fe40007ffe0ff */
[C---:B------:R-:W-:Y:S01]  /*2430*/  HMMA.16816.F32 R24, R72.reuse, R26, RZ ;  /* 0x0000001a4818723c */ /* 0x040fe200000018ff */
[----:B------:R-:W-:Y:S01]  /*2440*/  LDSM.16.M88.4 R84, [R196+0x3800] ;  /* 0x00380000c454783b */ /* 0x000fe20000000200 */
[----:B------:R-:W-:Y:S01]  /*2450*/  I2F R103, R96 ;  /* 0x0000006000677306 */ /* 0x000fe20000201400 */
[----:B------:R-:W-:Y:S02]  /*2460*/  IADD3 R100, R4, 0x20, RZ ;  /* 0x0000002004647810 */ /* 0x000fe40007ffe0ff */
[-C--:B------:R-:W-:Y:S02]  /*2470*/  ISETP.GE.AND P5, PT, R92, R136.reuse, PT ;  /* 0x000000885c00720c */ /* 0x080fe40003fa6270 */
[C---:B------:R-:W-:Y:S01]  /*2480*/  IADD3 R106, R4.reuse, 0x29, RZ ;  /* 0x00000029046a7810 */ /* 0x040fe20007ffe0ff */
[----:B----4-:R-:W-:Y:S01]  /*2490*/  HMMA.16816.F32 R32, R72, R56, RZ ;  /* 0x000000384820723c */ /* 0x010fe200000018ff */
[----:B------:R-:W-:Y:S01]  /*24a0*/  IADD3 R108, R4, 0x30, RZ ;  /* 0x00000030046c7810 */ /* 0x000fe20007ffe0ff */
[----:B------:R-:W-:Y:S01]  /*24b0*/  I2F R109, R102 ;  /* 0x00000066006d7306 */ /* 0x000fe20000201400 */
[----:B------:R-:W-:-:S02]  /*24c0*/  ISETP.GE.AND P6, PT, R88, R136, PT ;  /* 0x000000885800720c */ /* 0x000fc40003fc6270 */
[-C--:B------:R-:W-:Y:S02]  /*24d0*/  ISETP.GE.AND P2, PT, R88, R135.reuse, PT ;  /* 0x000000875800720c */ /* 0x080fe40003f46270 */
[----:B------:R-:W-:Y:S01]  /*24e0*/  IADD3 R110, R4, 0x38, RZ ;  /* 0x00000038046e7810 */ /* 0x000fe20007ffe0ff */
[C---:B-----5:R-:W-:Y:S01]  /*24f0*/  HMMA.16816.F32 R52, R72.reuse, R48, RZ ;  /* 0x000000304834723c */ /* 0x060fe200000018ff */
[CC--:B------:R-:W-:Y:S01]  /*2500*/  ISETP.GE.AND P0, PT, R90.reuse, R135.reuse, PT ;  /* 0x000000875a00720c */ /* 0x0c0fe20003f06270 */
[----:B------:R-:W-:Y:S01]  /*2510*/  I2F R105, R98 ;  /* 0x0000006200697306 */ /* 0x000fe20000201400 */
[-C--:B------:R-:W-:Y:S02]  /*2520*/  ISETP.GE.AND P3, PT, R90, R136.reuse, PT ;  /* 0x000000885a00720c */ /* 0x080fe40003f66270 */
[----:B------:R-:W-:Y:S02]  /*2530*/  ISETP.GE.AND P4, PT, R92, R135, PT ;  /* 0x000000875c00720c */ /* 0x000fe40003f86270 */
[----:B------:R-:W-:Y:S01]  /*2540*/  ISETP.GE.AND P1, PT, R94, R136, PT ;  /* 0x000000885e00720c */ /* 0x000fe20003f26270 */
[----:B------:R-:W-:Y:S01]  /*2550*/  HMMA.16816.F32 R56, R72, R58, RZ ;  /* 0x0000003a4838723c */ /* 0x000fe200000018ff */
[C---:B------:R-:W-:Y:S01]  /*2560*/  IADD3 R195, R207.reuse, 0x2000, RZ ;  /* 0x00002000cfc37810 */ /* 0x040fe20007ffe0ff */
[----:B------:R-:W-:Y:S01]  /*2570*/  I2F R97, R90 ;  /* 0x0000005a00617306 */ /* 0x000fe20000201400 */
[----:B------:R-:W-:-:S02]  /*2580*/  IADD3 R194, R207, 0x2800, RZ ;  /* 0x00002800cfc27810 */ /* 0x000fc40007ffe0ff */
[C---:B------:R-:W-:Y:S02]  /*2590*/  IADD3 R193, R207.reuse, 0x3000, RZ ;  /* 0x00003000cfc17810 */ /* 0x040fe40007ffe0ff */
[C---:B------:R-:W-:Y:S01]  /*25a0*/  IADD3 R192, R207.reuse, 0x3800, RZ ;  /* 0x00003800cfc07810 */ /* 0x040fe20007ffe0ff */
[C---:B------:R-:W-:Y:S01]  /*25b0*/  HMMA.16816.F32 R48, R72.reuse, R50, RZ ;  /* 0x000000324830723c */ /* 0x040fe200000018ff */
[C---:B------:R-:W-:Y:S01]  /*25c0*/  IADD3 R191, R207.reuse, 0x4000, RZ ;  /* 0x00004000cfbf7810 */ /* 0x040fe20007ffe0ff */
[----:B------:R-:W-:Y:S01]  /*25d0*/  I2F R111, R104 ;  /* 0x00000068006f7306 */ /* 0x000fe20000201400 */
[C---:B------:R-:W-:Y:S02]  /*25e0*/  IADD3 R190, R207.reuse, 0x4800, RZ ;  /* 0x00004800cfbe7810 */ /* 0x040fe40007ffe0ff */
[C---:B------:R-:W-:Y:S02]  /*25f0*/  IADD3 R189, R207.reuse, 0x5000, RZ ;  /* 0x00005000cfbd7810 */ /* 0x040fe40007ffe0ff */
[----:B------:R-:W-:Y:S01]  /*2600*/  IADD3 R188, R207, 0x5800, RZ ;  /* 0x00005800cfbc7810 */ /* 0x000fe20007ffe0ff */
[C---:B---3--:R-:W-:Y:S02]  /*2610*/  HMMA.16816.F32 R44, R72.reuse, R8, RZ ;  /* 0x00000008482c723c */ /* 0x048fe400000018ff */
[----:B------:R-:W-:Y:S06]  /*2620*/  I2F R101, R94 ;  /* 0x0000005e00657306 */ /* 0x000fec0000201400 */
[----:B------:R-:W-:Y:S01]  /*2630*/  HMMA.16816.F32 R72, R72, R10, RZ ;  /* 0x0000000a4848723c */ /* 0x000fe200000018ff */
[----:B------:R-:W1:Y:S01]  /*2640*/  LDSM.16.M88.4 R8, [R203+0xd000] ;  /* 0x00d00000cb08783b */ /* 0x000e620000000200 */
[----:B------:R-:W-:Y:S06]  /*2650*/  I2F R107, R100 ;  /* 0x00000064006b7306 */ /* 0x000fec0000201400 */
[C---:B--2---:R-:W-:Y:S02]  /*2660*/  HMMA.16816.F32 R16, R64.reuse, R28, R16 ;  /* 0x0000001c4010723c */ /* 0x044fe40000001810 */
[----:B------:R-:W-:Y:S06]  /*2670*/  I2F R113, R106 ;  /* 0x0000006a00717306 */ /* 0x000fec0000201400 */
[C---:B------:R-:W-:Y:S01]  /*2680*/  HMMA.16816.F32 R24, R64.reuse, R30, R24 ;  /* 0x0000001e4018723c */ /* 0x040fe20000001818 */
[----:B------:R-:W-:Y:S01]  /*2690*/  LDSM.16.M88.4 R28, [R196+0x800] ;  /* 0x00080000c41c783b */ /* 0x000fe20000000200 */
[----:B------:R-:W-:Y:S06]  /*26a0*/  I2F R115, R108 ;  /* 0x0000006c00737306 */ /* 0x000fec0000201400 */
[C---:B------:R-:W-:Y:S02]  /*26b0*/  HMMA.16816.F32 R32, R64.reuse, R20, R32 ;  /* 0x000000144020723c */ /* 0x040fe40000001820 */
[----:B------:R-:W-:Y:S06]  /*26c0*/  I2F R117, R110 ;  /* 0x0000006e00757306 */ /* 0x000fec0000201400 */
[C---:B------:R-:W-:Y:S01]  /*26d0*/  HMMA.16816.F32 R56, R64.reuse, R22, R56 ;  /* 0x000000164038723c */ /* 0x040fe20000001838 */
[----:B------:R-:W2:Y:S07]  /*26e0*/  LDSM.16.M88.4 R20, [R205] ;  /* 0x00000000cd14783b */ /* 0x000eae0000000200 */
[C---:B------:R-:W-:Y:S08]  /*26f0*/  HMMA.16816.F32 R52, R64.reuse, R12, R52 ;  /* 0x0000000c4034723c */ /* 0x040ff00000001834 */
[----:B------:R-:W-:Y:S01]  /*2700*/  HMMA.16816.F32 R48, R64, R14, R48 ;  /* 0x0000000e4030723c */ /* 0x000fe20000001830 */
[----:B------:R-:W3:Y:S07]  /*2710*/  LDSM.16.M88.4 R12, [R196+0x1000] ;  /* 0x00100000c40c783b */ /* 0x000eee0000000200 */
[----:B------:R-:W-:Y:S08]  /*2720*/  HMMA.16816.F32 R16, R68, R60, R16 ;  /* 0x0000003c4410723c */ /* 0x000ff00000001810 */
[----:B------:R-:W-:Y:S08]  /*2730*/  HMMA.16816.F32 R44, R64, R76, R44 ;  /* 0x0000004c402c723c */ /* 0x000ff0000000182c */
[----:B------:R-:W-:Y:S01]  /*2740*/  HMMA.16816.F32 R24, R68, R62, R24 ;  /* 0x0000003e4418723c */ /* 0x000fe20000001818 */
[----:B------:R-:W-:Y:S07]  /*2750*/  LDSM.16.M88.4 R60, [R210+0x4000] ;  /* 0x00400000d23c783b */ /* 0x000fee0000000200 */
[----:B------:R-:W-:Y:S01]  /*2760*/  HMMA.16816.F32 R72, R64, R78, R72 ;  /* 0x0000004e4048723c */ /* 0x000fe20000001848 */
[----:B------:R-:W4:Y:S04]  /*2770*/  LDSM.16.M88.4 R64, [R209+0xe000] ;  /* 0x00e00000d140783b */ /* 0x000f280000000200 */
[----:B------:R-:W5:Y:S03]  /*2780*/  LDSM.16.M88.4 R76, [R196+0x1800] ;  /* 0x00180000c44c783b */ /* 0x000f660000000200 */
[C---:B------:R-:W-:Y:S08]  /*2790*/  HMMA.16816.F32 R32, R68.reuse, R36, R32 ;  /* 0x000000244420723c */ /* 0x040ff00000001820 */
[C---:B------:R-:W-:Y:S01]  /*27a0*/  HMMA.16816.F32 R56, R68.reuse, R38, R56 ;  /* 0x000000264438723c */ /* 0x040fe20000001838 */
[----:B------:R-:W3:Y:S07]  /*27b0*/  LDSM.16.M88.4 R36, [R209+0xe800] ;  /* 0x00e80000d124783b */ /* 0x000eee0000000200 */
[C---:B-1----:R-:W-:Y:S08]  /*27c0*/  HMMA.16816.F32 R52, R68.reuse, R8, R52 ;  /* 0x000000084434723c */ /* 0x042ff00000001834 */
[----:B------:R-:W-:Y:S01]  /*27d0*/  HMMA.16816.F32 R48, R68, R10, R48 ;  /* 0x0000000a4430723c */ /* 0x000fe20000001830 */
[----:B------:R-:W1:Y:S07]  /*27e0*/  LDSM.16.M88.4 R8, [R209+0xf000] ;  /* 0x00f00000d108783b */ /* 0x000e6e0000000200 */
[----:B--2---:R-:W-:Y:S08]  /*27f0*/  HMMA.16816.F32 R16, R20, R40, R16 ;  /* 0x000000281410723c */ /* 0x004ff00000001810 */
[----:B------:R-:W-:Y:S08]  /*2800*/  HMMA.16816.F32 R44, R68, R80, R44 ;  /* 0x00000050442c723c */ /* 0x000ff0000000182c */
[----:B------:R-:W-:Y:S01]  /*2810*/  HMMA.16816.F32 R24, R20, R42, R24 ;  /* 0x0000002a1418723c */ /* 0x000fe20000001818 */
[----:B------:R-:W-:Y:S07]  /*2820*/  LDSM.16.M88.4 R40, [R207+0x2000] ;  /* 0x00200000cf28783b */ /* 0x000fee0000000200 */
[----:B------:R-:W-:Y:S01]  /*2830*/  HMMA.16816.F32 R68, R68, R82, R72 ;  /* 0x000000524444723c */ /* 0x000fe20000001848 */
[----:B------:R-:W-:Y:S04]  /*2840*/  LDSM.16.M88.4 R72, [R209+0xf800] ;  /* 0x00f80000d148783b */ /* 0x000fe80000000200 */
[----:B------:R-:W-:Y:S03]  /*2850*/  LDSM.16.M88.4 R80, [R209+0x10800] ;  /* 0x01080000d150783b */ /* 0x000fe60000000200 */
[C---:B------:R-:W-:Y:S08]  /*2860*/  HMMA.16816.F32 R32, R20.reuse, R28, R32 ;  /* 0x0000001c1420723c */ /* 0x040ff00000001820 */
[C---:B------:R-:W-:Y:S01]  /*2870*/  HMMA.16816.F32 R56, R20.reuse, R30, R56 ;  /* 0x0000001e1438723c */ /* 0x040fe20000001838 */
[----:B------:R-:W-:Y:S07]  /*2880*/  LDSM.16.M88.4 R28, [R207+0x2800] ;  /* 0x00280000cf1c783b */ /* 0x000fee0000000200 */
[C---:B---3--:R-:W-:Y:S08]  /*2890*/  HMMA.16816.F32 R52, R20.reuse, R12, R52 ;  /* 0x0000000c1434723c */ /* 0x048ff00000001834 */
[----:B------:R-:W-:Y:S01]  /*28a0*/  HMMA.16816.F32 R48, R20, R14, R48 ;  /* 0x0000000e1430723c */ /* 0x000fe20000001830 */
[----:B------:R-:W2:Y:S07]  /*28b0*/  LDSM.16.M88.4 R12, [R208+0x4000] ;  /* 0x00400000d00c783b */ /* 0x000eae0000000200 */
[C---:B----4-:R-:W-:Y:S08]  /*28c0*/  HMMA.16816.F32 R16, R60.reuse, R64, R16 ;  /* 0x000000403c10723c */ /* 0x050ff00000001810 */
[----:B------:R-:W-:Y:S01]  /*28d0*/  HMMA.16816.F32 R24, R60, R66, R24 ;  /* 0x000000423c18723c */ /* 0x000fe20000001818 */
[----:B------:R-:W-:Y:S07]  /*28e0*/  LDSM.16.M88.4 R64, [R207+0x3800] ;  /* 0x00380000cf40783b */ /* 0x000fee0000000200 */
[C---:B-----5:R-:W-:Y:S08]  /*28f0*/  HMMA.16816.F32 R44, R20.reuse, R76, R44 ;  /* 0x0000004c142c723c */ /* 0x060ff0000000182c */
[----:B------:R-:W-:Y:S01]  /*2900*/  HMMA.16816.F32 R68, R20, R78, R68 ;  /* 0x0000004e1444723c */ /* 0x000fe20000001844 */
[----:B------:R-:W-:Y:S04]  /*2910*/  LDSM.16.M88.4 R20, [R207+0x3000] ;  /* 0x00300000cf14783b */ /* 0x000fe80000000200 */
[----:B------:R-:W-:Y:S03]  /*2920*/  LDSM.16.M88.4 R76, [R203+0xe800] ;  /* 0x00e80000cb4c783b */ /* 0x000fe60000000200 */
[C---:B------:R-:W-:Y:S08]  /*2930*/  HMMA.16816.F32 R32, R60.reuse, R36, R32 ;  /* 0x000000243c20723c */ /* 0x040ff00000001820 */
[C---:B------:R-:W-:Y:S01]  /*2940*/  HMMA.16816.F32 R56, R60.reuse, R38, R56 ;  /* 0x000000263c38723c */ /* 0x040fe20000001838 */
[----:B------:R-:W-:Y:S07]  /*2950*/  LDSM.16.M88.4 R36, [R206+0x4000] ;  /* 0x00400000ce24783b */ /* 0x000fee0000000200 */
[C---:B-1----:R-:W-:Y:S08]  /*2960*/  HMMA.16816.F32 R52, R60.reuse, R8, R52 ;  /* 0x000000083c34723c */ /* 0x042ff00000001834 */
[----:B------:R-:W-:Y:S01]  /*2970*/  HMMA.16816.F32 R48, R60, R10, R48 ;  /* 0x0000000a3c30723c */ /* 0x000fe20000001830 */
[----:B------:R-:W1:Y:S07]  /*2980*/  LDSM.16.M88.4 R8, [R203+0xe000] ;  /* 0x00e00000cb08783b */ /* 0x000e6e0000000200 */
[C---:B--2---:R-:W-:Y:S08]  /*2990*/  HMMA.16816.F32 R16, R12.reuse, R40, R16 ;  /* 0x000000280c10723c */ /* 0x044ff00000001810 */
[----:B------:R-:W-:Y:S01]  /*29a0*/  HMMA.16816.F32 R24, R12, R42, R24 ;  /* 0x0000002a0c18723c */ /* 0x000fe20000001818 */
[----:B------:R-:W-:Y:S07]  /*29b0*/  LDSM.16.M88.4 R40, [R203+0xf800] ;  /* 0x00f80000cb28783b */ /* 0x000fee0000000200 */
[C---:B------:R-:W-:Y:S08]  /*29c0*/  HMMA.16816.F32 R44, R60.reuse, R72, R44 ;  /* 0x000000483c2c723c */ /* 0x040ff0000000182c */
[----:B------:R-:W-:Y:S01]  /*29d0*/  HMMA.16816.F32 R68, R60, R74, R68 ;  /* 0x0000004a3c44723c */ /* 0x000fe20000001844 */
[----:B------:R-:W-:Y:S04]  /*29e0*/  LDSM.16.M88.4 R72, [R205+0x4000] ;  /* 0x00400000cd48783b */ /* 0x000fe80000000200 */
[----:B------:R-:W-:Y:S03]  /*29f0*/  LDSM.16.M88.4 R60, [R203+0xf000] ;  /* 0x00f00000cb3c783b */ /* 0x000fe60000000200 */
[C---:B------:R-:W-:Y:S08]  /*2a00*/  HMMA.16816.F32 R32, R12.reuse, R28, R32 ;  /* 0x0000001c0c20723c */ /* 0x040ff00000001820 */
[----:B------:R-:W-:Y:S01]  /*2a10*/  HMMA.16816.F32 R56, R12, R30, R56 ;  /* 0x0000001e0c38723c */ /* 0x000fe20000001838 */
[----:B------:R-:W2:Y:S07]  /*2a20*/  LDSM.16.M88.4 R28, [R196+0x2000] ;  /* 0x00200000c41c783b */ /* 0x000eae0000000200 */
        /* <DEDUP_REMOVED lines=8> */
[----:B------:R-:W1:Y:S04]  /*2ab0*/  LDSM.16.M88.4 R64, [R210+0x8000] ;  /* 0x00800000d240783b */ /* 0x000e680000000200 */
[----:B------:R-:W3:Y:S03]  /*2ac0*/  LDSM.16.M88.4 R12, [R196+0x3000] ;  /* 0x00300000c40c783b */ /* 0x000ee60000000200 */
[C---:B--2---:R-:W-:Y:S08]  /*2ad0*/  HMMA.16816.F32 R16, R72.reuse, R28, R16 ;  /* 0x0000001c4810723c */ /* 0x044ff00000001810 */
[----:B------:R-:W-:Y:S01]  /*2ae0*/  HMMA.16816.F32 R24, R72, R30, R24 ;  /* 0x0000001e4818723c */ /* 0x000fe20000001818 */
[----:B------:R-:W-:Y:S07]  /*2af0*/  LDSM.16.M88.4 R28, [R207+0x4000] ;  /* 0x00400000cf1c783b */ /* 0x000fee0000000200 */
[C---:B------:R-:W-:Y:S08]  /*2b00*/  HMMA.16816.F32 R52, R36.reuse, R60, R52 ;  /* 0x0000003c2434723c */ /* 0x040ff00000001834 */
[C---:B------:R-:W-:Y:S01]  /*2b10*/  HMMA.16816.F32 R48, R36.reuse, R62, R48 ;  /* 0x0000003e2430723c */ /* 0x040fe20000001830 */
[----:B------:R-:W-:Y:S07]  /*2b20*/  LDSM.16.M88.4 R60, [R209+0x11000] ;  /* 0x01100000d13c783b */ /* 0x000fee0000000200 */
[C---:B------:R-:W-:Y:S08]  /*2b30*/  HMMA.16816.F32 R44, R36.reuse, R40, R44 ;  /* 0x00000028242c723c */ /* 0x040ff0000000182c */
[C---:B------:R-:W-:Y:S01]  /*2b40*/  HMMA.16816.F32 R68, R36.reuse, R42, R68 ;  /* 0x0000002a2444723c */ /* 0x040fe20000001844 */
[----:B------:R-:W2:Y:S07]  /*2b50*/  LDSM.16.M88.4 R40, [R208+0x8000] ;  /* 0x00800000d028783b */ /* 0x000eae0000000200 */
[C---:B------:R-:W-:Y:S08]  /*2b60*/  HMMA.16816.F32 R32, R36.reuse, R76, R32 ;  /* 0x0000004c2420723c */ /* 0x040ff00000001820 */
[----:B------:R-:W-:Y:S01]  /*2b70*/  HMMA.16816.F32 R56, R36, R78, R56 ;  /* 0x0000004e2438723c */ /* 0x000fe20000001838 */
[----:B------:R-:W-:Y:S04]  /*2b80*/  LDSM.16.M88.4 R76, [R203+0x10000] ;  /* 0x01000000cb4c783b */ /* 0x000fe80000000200 */
[----:B------:R-:W-:Y:S03]  /*2b90*/  LDSM.16.M88.4 R36, [R207+0x4800] ;  /* 0x00480000cf24783b */ /* 0x000fe60000000200 */
[C---:B-1----:R-:W-:Y:S08]  /*2ba0*/  HMMA.16816.F32 R16, R64.reuse, R8, R16 ;  /* 0x000000084010723c */ /* 0x042ff00000001810 */
[----:B------:R-:W-:Y:S01]  /*2bb0*/  HMMA.16816.F32 R24, R64, R10, R24 ;  /* 0x0000000a4018723c */ /* 0x000fe20000001818 */
[----:B------:R-:W-:Y:S07]  /*2bc0*/  LDSM.16.M88.4 R8, [R205+0x8000] ;  /* 0x00800000cd08783b */ /* 0x000fee0000000200 */
[C---:B---3--:R-:W-:Y:S08]  /*2bd0*/  HMMA.16816.F32 R52, R72.reuse, R12, R52 ;  /* 0x0000000c4834723c */ /* 0x048ff00000001834 */
[C---:B------:R-:W-:Y:S01]  /*2be0*/  HMMA.16816.F32 R48, R72.reuse, R14, R48 ;  /* 0x0000000e4830723c */ /* 0x040fe20000001830 */
[----:B------:R-:W1:Y:S07]  /*2bf0*/  LDSM.16.M88.4 R12, [R206+0x8000] ;  /* 0x00800000ce0c783b */ /* 0x000e6e0000000200 */
[C---:B------:R-:W-:Y:S08]  /*2c00*/  HMMA.16816.F32 R32, R72.reuse, R20, R32 ;  /* 0x000000144820723c */ /* 0x040ff00000001820 */
[----:B------:R-:W-:Y:S01]  /*2c10*/  HMMA.16816.F32 R56, R72, R22, R56 ;  /* 0x000000164838723c */ /* 0x000fe20000001838 */
[----:B------:R-:W3:Y:S07]  /*2c20*/  LDSM.16.M88.4 R20, [R196+0x4000] ;  /* 0x00400000c414783b */ /* 0x000eee0000000200 */
[C---:B--2---:R-:W-:Y:S08]  /*2c30*/  HMMA.16816.F32 R16, R40.reuse, R28, R16 ;  /* 0x0000001c2810723c */ /* 0x044ff00000001810 */
[----:B------:R-:W-:Y:S01]  /*2c40*/  HMMA.16816.F32 R24, R40, R30, R24 ;  /* 0x0000001e2818723c */ /* 0x000fe20000001818 */
[----:B------:R-:W2:Y:S07]  /*2c50*/  LDSM.16.M88.4 R28, [R203+0x10800] ;  /* 0x01080000cb1c783b */ /* 0x000eae0000000200 */
[C---:B------:R-:W-:Y:S08]  /*2c60*/  HMMA.16816.F32 R32, R64.reuse, R80, R32 ;  /* 0x000000504020723c */ /* 0x040ff00000001820 */
[----:B------:R-:W-:Y:S08]  /*2c70*/  HMMA.16816.F32 R56, R64, R82, R56 ;  /* 0x000000524038723c */ /* 0x000ff00000001838 */
[C---:B-1----:R-:W-:Y:S08]  /*2c80*/  HMMA.16816.F32 R16, R12.reuse, R76, R16 ;  /* 0x0000004c0c10723c */ /* 0x042ff00000001810 */
[----:B------:R-:W-:Y:S01]  /*2c90*/  HMMA.16816.F32 R24, R12, R78, R24 ;  /* 0x0000004e0c18723c */ /* 0x000fe20000001818 */
[----:B------:R-:W1:Y:S07]  /*2ca0*/  LDSM.16.M88.4 R76, [R207+0x5000] ;  /* 0x00500000cf4c783b */ /* 0x000e6e0000000200 */
[----:B------:R-:W-:Y:S08]  /*2cb0*/  HMMA.16816.F32 R32, R40, R36, R32 ;  /* 0x000000242820723c */ /* 0x000ff00000001820 */
[----:B------:R-:W-:Y:S01]  /*2cc0*/  HMMA.16816.F32 R80, R64, R60, R52 ;  /* 0x0000003c4050723c */ /* 0x000fe20000001834 */
[----:B------:R-:W4:Y:S06]  /*2cd0*/  LDSM.16.M88.4 R52, [R196+0x4800] ;  /* 0x00480000c434783b */ /* 0x000f2c0000000200 */
[C---:B------:R-:W-:Y:S01]  /*2ce0*/  IADD3 R60, R4.reuse, 0x31, RZ ;  /* 0x00000031043c7810 */ /* 0x040fe20007ffe0ff */
[----:B------:R-:W-:Y:S01]  /*2cf0*/  HMMA.16816.F32 R56, R40, R38, R56 ;  /* 0x000000262838723c */ /* 0x000fe20000001838 */
[----:B------:R-:W5:Y:S02]  /*2d00*/  LDSM.16.M88.4 R36, [R203+0x11000] ;  /* 0x01100000cb24783b */ /* 0x000f640000000200 */
[----:B------:R-:W-:Y:S05]  /*2d10*/  I2F R61, R60 ;  /* 0x0000003c003d7306 */ /* 0x000fea0000201400 */
[C---:B---3--:R-:W-:Y:S08]  /*2d20*/  HMMA.16816.F32 R16, R8.reuse, R20, R16 ;  /* 0x000000140810723c */ /* 0x048ff00000001810 */
[----:B------:R-:W-:Y:S01]  /*2d30*/  HMMA.16816.F32 R24, R8, R22, R24 ;  /* 0x000000160818723c */ /* 0x000fe20000001818 */
[----:B------:R-:W3:Y:S07]  /*2d40*/  LDSM.16.M88.4 R20, [R196+0x5000] ;  /* 0x00500000c414783b */ /* 0x000eee0000000200 */
[----:B------:R-:W-:Y:S07]  /*2d50*/  HMMA.16816.F32 R44, R72, R84, R44 ;  /* 0x00000054482c723c */ /* 0x000fee000000182c */
[----:B------:R-:W-:Y:S01]  /*2d60*/  IADD3 R84, R4, 0x11, RZ ;  /* 0x0000001104547810 */ /* 0x000fe20007ffe0ff */
[----:B--2---:R-:W-:Y:S01]  /*2d70*/  HMMA.16816.F32 R32, R12, R28, R32 ;  /* 0x0000001c0c20723c */ /* 0x004fe20000001820 */
[----:B------:R-:W-:-:S02]  /*2d80*/  FMUL.FTZ R112, R16, c[0x0][0x2ec] ;  /* 0x0000bb0010707a20 */ /* 0x000fc40000410000 */
[----:B------:R-:W-:Y:S04]  /*2d90*/  I2F R85, R84 ;  /* 0x0000005400557306 */ /* 0x000fe80000201400 */
[----:B------:R-:W-:Y:S01]  /*2da0*/  IADD3 R28, R4, 0x39, RZ ;  /* 0x00000039041c7810 */ /* 0x000fe20007ffe0ff */
[----:B------:R-:W-:Y:S01]  /*2db0*/  HMMA.16816.F32 R68, R72, R86, R68 ;  /* 0x000000564844723c */ /* 0x000fe20000001844 */
[----:B------:R-:W-:Y:S02]  /*2dc0*/  FMUL.FTZ R24, R24, c[0x0][0x2ec] ;  /* 0x0000bb0018187a20 */ /* 0x000fe40000410000 */
[----:B------:R-:W-:Y:S04]  /*2dd0*/  I2F R29, R28 ;  /* 0x0000001c001d7306 */ /* 0x000fe80000201400 */
[----:B------:R-:W-:Y:S01]  /*2de0*/  FMUL.FTZ R73, R17, c[0x0][0x2ec] ;  /* 0x0000bb0011497a20 */ /* 0x000fe20000410000 */
[----:B-1----:R-:W-:Y:S01]  /*2df0*/  HMMA.16816.F32 R80, R40, R76, R80 ;  /* 0x0000004c2850723c */ /* 0x002fe20000001850 */
[----:B------:R-:W-:-:S02]  /*2e00*/  FMUL.FTZ R72, R18, c[0x0][0x2ec] ;  /* 0x0000bb0012487a20 */ /* 0x000fc40000410000 */
[----:B------:R-:W-:Y:S05]  /*2e10*/  MUFU.TANH R112, R112 ;  /* 0x0000007000707308 */ /* 0x000fea0000002400 */
[----:B------:R-:W-:Y:S03]  /*2e20*/  HMMA.16816.F32 R56, R12, R30, R56 ;  /* 0x0000001e0c38723c */ /* 0x000fe60000001838 */
[----:B------:R1:W-:Y:S04]  /*2e30*/  MUFU.TANH R31, R24 ;  /* 0x00000018001f7308 */ /* 0x0003e80000002400 */
[----:B------:R-:W-:Y:S01]  /*2e40*/  FMUL.FTZ R30, R19, c[0x0][0x2ec] ;  /* 0x0000bb00131e7a20 */ /* 0x000fe20000410000 */
[----:B----4-:R-:W-:Y:S01]  /*2e50*/  HMMA.16816.F32 R32, R8, R52, R32 ;  /* 0x000000340820723c */ /* 0x010fe20000001820 */
[----:B------:R-:W2:Y:S02]  /*2e60*/  LDSM.16.M88.4 R16, [R209+0x11800] ;  /* 0x01180000d110783b */ /* 0x000ea40000000200 */
[----:B------:R-:W-:Y:S04]  /*2e70*/  MUFU.TANH R73, R73 ;  /* 0x0000004900497308 */ /* 0x000fe80000002400 */
[----:B------:R-:W-:Y:S01]  /*2e80*/  FMUL.FTZ R52, R25, c[0x0][0x2ec] ;  /* 0x0000bb0019347a20 */ /* 0x000fe20000410000 */
[----:B-----5:R-:W-:Y:S03]  /*2e90*/  HMMA.16816.F32 R80, R12, R36, R80 ;  /* 0x000000240c50723c */ /* 0x020fe60000001850 */
[----:B------:R-:W-:Y:S04]  /*2ea0*/  MUFU.TANH R30, R30 ;  /* 0x0000001e001e7308 */ /* 0x000fe80000002400 */
[----:B------:R-:W-:Y:S01]  /*2eb0*/  FMUL.FTZ R36, R26, c[0x0][0x2ec] ;  /* 0x0000bb001a247a20 */ /* 0x000fe20000410000 */
[----:B------:R-:W-:Y:S01]  /*2ec0*/  HMMA.16816.F32 R48, R64, R62, R48 ;  /* 0x0000003e4030723c */ /* 0x000fe20000001830 */
[----:B------:R-:W-:-:S02]  /*2ed0*/  FMUL.FTZ R37, R27, c[0x0][0x2ec] ;  /* 0x0000bb001b257a20 */ /* 0x000fc40000410000 */
[----:B-1----:R-:W1:Y:S01]  /*2ee0*/  LDSM.16.M88.4 R24, [R207+0x5800] ;  /* 0x00580000cf18783b */ /* 0x002e620000000200 */
[----:B------:R-:W-:Y:S04]  /*2ef0*/  MUFU.TANH R52, R52 ;  /* 0x0000003400347308 */ /* 0x000fe80000002400 */
[----:B------:R-:W-:Y:S01]  /*2f00*/  HMMA.16816.F32 R56, R8, R54, R56 ;  /* 0x000000360838723c */ /* 0x000fe20000001838 */
[----:B------:R-:W-:Y:S02]  /*2f10*/  FMUL.FTZ R33, R33, c[0x0][0x2ec] ;  /* 0x0000bb0021217a20 */ /* 0x000fe40000410000 */
[----:B------:R-:W-:Y:S01]  /*2f20*/  FMUL.FTZ R34, R34, c[0x0][0x2ec] ;  /* 0x0000bb0022227a20 */ /* 0x000fe20000410000 */
[----:B------:R-:W-:Y:S01]  /*2f30*/  MUFU.TANH R36, R36 ;  /* 0x0000002400247308 */ /* 0x000fe20000002400 */
[----:B------:R-:W-:-:S02]  /*2f40*/  FMUL.FTZ R32, R32, c[0x0][0x2ec] ;  /* 0x0000bb0020207a20 */ /* 0x000fc40000410000 */
[----:B------:R-:W-:Y:S01]  /*2f50*/  FMUL.FTZ R35, R35, c[0x0][0x2ec] ;  /* 0x0000bb0023237a20 */ /* 0x000fe20000410000 */
[----:B---3--:R-:W-:Y:S04]  /*2f60*/  HMMA.16816.F32 R80, R8, R20, R80 ;  /* 0x000000140850723c */ /* 0x008fe80000001850 */
[----:B------:R-:W-:Y:S04]  /*2f70*/  MUFU.TANH R33, R33 ;  /* 0x0000002100217308 */ /* 0x000fe80000002400 */
[----:B------:R-:W-:Y:S04]  /*2f80*/  HMMA.16816.F32 R48, R40, R78, R48 ;  /* 0x0000004e2830723c */ /* 0x000fe80000001830 */
[----:B------:R-:W-:Y:S04]  /*2f90*/  MUFU.TANH R34, R34 ;  /* 0x0000002200227308 */ /* 0x000fe80000002400 */
[----:B--2---:R-:W-:Y:S01]  /*2fa0*/  HMMA.16816.F32 R44, R64, R16, R44 ;  /* 0x00000010402c723c */ /* 0x004fe2000000182c */
[----:B------:R-:W-:-:S02]  /*2fb0*/  FMUL.FTZ R20, R56, c[0x0][0x2ec] ;  /* 0x0000bb0038147a20 */ /* 0x000fc40000410000 */
[----:B------:R-:W-:Y:S01]  /*2fc0*/  FMUL.FTZ R21, R57, c[0x0][0x2ec] ;  /* 0x0000bb0039157a20 */ /* 0x000fe20000410000 */
[----:B------:R-:W2:Y:S01]  /*2fd0*/  MUFU.TANH R37, R37 ;  /* 0x0000002500257308 */ /* 0x000ea20000002400 */
[----:B------:R-:W-:-:S03]  /*2fe0*/  FMUL.FTZ R59, R59, c[0x0][0x2ec] ;  /* 0x0000bb003b3b7a20 */ /* 0x000fc60000410000 */
[----:B------:R-:W-:Y:S01]  /*2ff0*/  HMMA.16816.F32 R68, R64, R18, R68 ;  /* 0x000000124044723c */ /* 0x000fe20000001844 */
[----:B------:R-:W3:Y:S03]  /*3000*/  LDSM.16.M88.4 R16, [R203+0x11800] ;  /* 0x01180000cb10783b */ /* 0x000ee60000000200 */
[----:B------:R-:W-:Y:S04]  /*3010*/  MUFU.TANH R20, R20 ;  /* 0x0000001400147308 */ /* 0x000fe80000002400 */
[----:B------:R-:W-:Y:S04]  /*3020*/  HMMA.16816.F32 R48, R12, R38, R48 ;  /* 0x000000260c30723c */ /* 0x000fe80000001830 */
[----:B------:R-:W-:Y:S01]  /*3030*/  MUFU.TANH R21, R21 ;  /* 0x0000001500157308 */ /* 0x000fe20000002400 */
[----:B--2---:R-:W-:-:S02]  /*3040*/  FFMA.FTZ R7, R99, R0, R37 ;  /* 0x0000000063077223 */ /* 0x004fc40000010025 */
[----:B------:R-:W-:Y:S01]  /*3050*/  FMUL.FTZ R38, R58, c[0x0][0x2ec] ;  /* 0x0000bb003a267a20 */ /* 0x000fe20000410000 */
[----:B-1----:R-:W-:Y:S01]  /*3060*/  HMMA.16816.F32 R44, R40, R24, R44 ;  /* 0x00000018282c723c */ /* 0x002fe2000000182c */
[----:B------:R-:W-:Y:S01]  /*3070*/  FMUL.FTZ R39, R80, c[0x0][0x2ec] ;  /* 0x0000bb0050277a20 */ /* 0x000fe20000410000 */
[----:B------:R-:W-:Y:S02]  /*3080*/  FSEL R7, R7, -INF , !P4 ;  /* 0xff80000007077808 */ /* 0x000fe40006000000 */
[----:B------:R-:W1:Y:S01]  /*3090*/  MUFU.TANH R32, R32 ;  /* 0x0000002000207308 */ /* 0x000e620000002400 */
[----:B------:R-:W-:-:S03]  /*30a0*/  ISETP.GE.AND P4, PT, R98, R136, PT ;  /* 0x000000886200720c */ /* 0x000fc60003f86270 */
[----:B------:R-:W-:Y:S01]  /*30b0*/  HMMA.16816.F32 R68, R40, R26, R68 ;  /* 0x0000001a2844723c */ /* 0x000fe20000001844 */
[----:B------:R-:W2:Y:S01]  /*30c0*/  LDSM.16.M88.4 R24, [R196+0x5800] ;  /* 0x00580000c418783b */ /* 0x000ea20000000200 */
[----:B------:R-:W-:-:S04]  /*30d0*/  DEPBAR.LE SB0, 0x0 ;  /* 0x000080000000791a */ /* 0x000fc80000000000 */
[----:B------:R-:W-:Y:S01]  /*30e0*/  MUFU.TANH R38, R38 ;  /* 0x0000002600267308 */ /* 0x000fe20000002400 */
[----:B------:R-:W-:Y:S01]  /*30f0*/  FMUL.FTZ R41, R82, c[0x0][0x2ec] ;  /* 0x0000bb0052297a20 */ /* 0x000fe20000410000 */
[----:B------:R-:W-:Y:S01]  /*3100*/  HMMA.16816.F32 R48, R8, R22, R48 ;  /* 0x000000160830723c */ /* 0x000fe20000001830 */
[----:B-1----:R-:W-:-:S05]  /*3110*/  FFMA.FTZ R6, R101, R0, R32 ;  /* 0x0000000065067223 */ /* 0x002fca0000010020 */
[----:B------:R-:W-:Y:S01]  /*3120*/  MUFU.TANH R35, R35 ;  /* 0x0000002300237308 */ /* 0x000fe20000002400 */
[----:B------:R-:W-:Y:S01]  /*3130*/  FMUL.FTZ R23, R83, c[0x0][0x2ec] ;  /* 0x0000bb0053177a20 */ /* 0x000fe20000410000 */
[C---:B---3--:R-:W-:Y:S01]  /*3140*/  HMMA.16816.F32 R44, R12.reuse, R16, R44 ;  /* 0x000000100c2c723c */ /* 0x048fe2000000182c */
[----:B------:R-:W-:Y:S01]  /*3150*/  FMUL.FTZ R22, R81, c[0x0][0x2ec] ;  /* 0x0000bb0051167a20 */ /* 0x000fe20000410000 */
[----:B------:R-:W-:Y:S02]  /*3160*/  FSEL R6, R6, -INF , !P1 ;  /* 0xff80000006067808 */ /* 0x000fe40004800000 */
[----:B------:R-:W-:Y:S02]  /*3170*/  ISETP.GE.AND P1, PT, R98, R135, PT ;  /* 0x000000876200720c */ /* 0x000fe40003f26270 */
[----:B------:R-:W1:Y:S01]  /*3180*/  MUFU.TANH R23, R23 ;  /* 0x0000001700177308 */ /* 0x000e620000002400 */
[CC--:B------:R-:W-:Y:S01]  /*3190*/  FFMA.FTZ R17, R97.reuse, R0.reuse, R36 ;  /* 0x0000000061117223 */ /* 0x0c0fe20000010024 */
[----:B------:R-:W-:Y:S01]  /*31a0*/  HMMA.16816.F32 R68, R12, R18, R68 ;  /* 0x000000120c44723c */ /* 0x000fe20000001844 */
[----:B------:R-:W-:-:S03]  /*31b0*/  FFMA.FTZ R16, R97, R0, R31 ;  /* 0x0000000061107223 */ /* 0x000fc6000001001f */
[----:B------:R-:W-:Y:S02]  /*31c0*/  FSEL R17, R17, -INF , !P0 ;  /* 0xff80000011117808 */ /* 0x000fe40004000000 */
[----:B------:R-:W-:Y:S01]  /*31d0*/  MUFU.TANH R22, R22 ;  /* 0x0000001600167308 */ /* 0x000fe20000002400 */
[----:B------:R-:W-:Y:S01]  /*31e0*/  FSEL R16, R16, -INF , !P3 ;  /* 0xff80000010107808 */ /* 0x000fe20005800000 */
[----:B------:R-:W-:Y:S01]  /*31f0*/  FMUL.FTZ R42, R48, c[0x0][0x2ec] ;  /* 0x0000bb00302a7a20 */ /* 0x000fe20000410000 */
[----:B------:R-:W-:Y:S01]  /*3200*/  ISETP.GE.AND P0, PT, R96, R136, PT ;  /* 0x000000886000720c */ /* 0x000fe20003f06270 */
[-C--:B------:R-:W-:Y:S01]  /*3210*/  FFMA.FTZ R18, R99, R0.reuse, R52 ;  /* 0x0000000063127223 */ /* 0x080fe20000010034 */
[-C--:B------:R-:W-:Y:S01]  /*3220*/  ISETP.GE.AND P3, PT, R84, R135.reuse, PT ;  /* 0x000000875400720c */ /* 0x080fe20003f66270 */
[-C--:B------:R-:W-:Y:S02]  /*3230*/  FFMA.FTZ R19, R95, R0.reuse, R30 ;  /* 0x000000005f137223 */ /* 0x080fe4000001001e */
[----:B------:R-:W3:Y:S01]  /*3240*/  MUFU.TANH R42, R42 ;  /* 0x0000002a002a7308 */ /* 0x000ee20000002400 */
[----:B------:R-:W-:Y:S01]  /*3250*/  FMUL.FTZ R30, R51, c[0x0][0x2ec] ;  /* 0x0000bb00331e7a20 */ /* 0x000fe20000410000 */
[----:B------:R-:W-:Y:S01]  /*3260*/  FSEL R18, R18, -INF , !P5 ;  /* 0xff80000012127808 */ /* 0x000fe20006800000 */
[C---:B--2---:R-:W-:Y:S01]  /*3270*/  HMMA.16816.F32 R44, R8.reuse, R24, R44 ;  /* 0x00000018082c723c */ /* 0x044fe2000000182c */
[-C--:B------:R-:W-:Y:S01]  /*3280*/  ISETP.GE.AND P5, PT, R96, R135.reuse, PT ;  /* 0x000000876000720c */ /* 0x080fe20003fa6270 */
[-C--:B-1----:R-:W-:Y:S01]  /*3290*/  FFMA.FTZ R179, R109, R0.reuse, R23 ;  /* 0x000000006db37223 */ /* 0x082fe20000010017 */
[----:B------:R-:W-:Y:S01]  /*32a0*/  FSEL R19, R19, -INF , !P2 ;  /* 0xff80000013137808 */ /* 0x000fe20005000000 */
[-C--:B------:R-:W-:Y:S01]  /*32b0*/  FFMA.FTZ R14, R95, R0.reuse, R73 ;  /* 0x000000005f0e7223 */ /* 0x080fe20000010049 */
[----:B------:R-:W1:Y:S01]  /*32c0*/  MUFU.TANH R39, R39 ;  /* 0x0000002700277308 */ /* 0x000e620000002400 */
[----:B------:R-:W-:Y:S01]  /*32d0*/  FFMA.FTZ R15, R101, R0, R34 ;  /* 0x00000000650f7223 */ /* 0x000fe20000010022 */
[----:B------:R-:W-:Y:S01]  /*32e0*/  ISETP.GE.AND P2, PT, R84, R136, PT ;  /* 0x000000885400720c */ /* 0x000fe20003f46270 */
[----:B------:R-:W-:Y:S01]  /*32f0*/  HMMA.16816.F32 R68, R8, R26, R68 ;  /* 0x0000001a0844723c */ /* 0x000fe20000001844 */
[----:B------:R-:W-:Y:S01]  /*3300*/  FMUL.FTZ R24, R49, c[0x0][0x2ec] ;  /* 0x0000bb0031187a20 */ /* 0x000fe20000410000 */
[----:B------:R-:W-:Y:S01]  /*3310*/  FSEL R14, R14, -INF , !P6 ;  /* 0xff8000000e0e7808 */ /* 0x000fe20007000000 */
[----:B------:R-:W-:Y:S01]  /*3320*/  FMUL.FTZ R25, R50, c[0x0][0x2ec] ;  /* 0x0000bb0032197a20 */ /* 0x000fe20000410000 */
[----:B------:R-:W-:Y:S01]  /*3330*/  ISETP.GE.AND P6, PT, R94, R135, PT ;  /* 0x000000875e00720c */ /* 0x000fe20003fc6270 */
[----:B------:R-:W2:Y:S01]  /*3340*/  MUFU.TANH R41, R41 ;  /* 0x0000002900297308 */ /* 0x000ea20000002400 */
[----:B---3--:R-:W-:-:S02]  /*3350*/  FFMA.FTZ R42, R111, R0, R42 ;  /* 0x000000006f2a7223 */ /* 0x008fc4000001002a */
[-C--:B------:R-:W-:Y:S01]  /*3360*/  FFMA.FTZ R11, R103, R0.reuse, R38 ;  /* 0x00000000670b7223 */ /* 0x080fe20000010026 */
[----:B------:R-:W-:Y:S01]  /*3370*/  FSEL R15, R15, -INF , !P6 ;  /* 0xff8000000f0f7808 */ /* 0x000fe20007000000 */
[----:B------:R-:W-:Y:S01]  /*3380*/  FFMA.FTZ R10, R103, R0, R20 ;  /* 0x00000000670a7223 */ /* 0x000fe20000010014 */
[----:B------:R-:W-:Y:S01]  /*3390*/  ISETP.GE.AND P6, PT, R100, R136, PT ;  /* 0x000000886400720c */ /* 0x000fe20003fc6270 */
[-C--:B------:R-:W-:Y:S01]  /*33a0*/  FFMA.FTZ R8, R105, R0.reuse, R21 ;  /* 0x0000000069087223 */ /* 0x080fe20000010015 */
[----:B------:R-:W3:Y:S01]  /*33b0*/  MUFU.TANH R40, R59 ;  /* 0x0000003b00287308 */ /* 0x000ee20000002400 */
[----:B------:R-:W-:Y:S01]  /*33c0*/  FSEL R11, R11, -INF , !P5 ;  /* 0xff8000000b0b7808 */ /* 0x000fe20006800000 */
[----:B------:R-:W-:Y:S01]  /*33d0*/  FFMA.FTZ R12, R85, R0, R33 ;  /* 0x00000000550c7223 */ /* 0x000fe20000010021 */
[----:B------:R-:W-:Y:S01]  /*33e0*/  ISETP.GE.AND P5, PT, R104, R136, PT ;  /* 0x000000886800720c */ /* 0x000fe20003fa6270 */
[----:B------:R-:W-:Y:S01]  /*33f0*/  FMUL.FTZ R27, R47, c[0x0][0x2ec] ;  /* 0x0000bb002f1b7a20 */ /* 0x000fe20000410000 */
[----:B------:R-:W-:Y:S01]  /*3400*/  FSEL R10, R10, -INF , !P0 ;  /* 0xff8000000a0a7808 */ /* 0x000fe20004000000 */
[----:B------:R-:W-:Y:S01]  /*3410*/  FMUL.FTZ R44, R44, c[0x0][0x2ec] ;  /* 0x0000bb002c2c7a20 */ /* 0x000fe20000410000 */
[----:B------:R-:W-:Y:S01]  /*3420*/  FSEL R172, R42, -INF , !P5 ;  /* 0xff8000002aac7808 */ /* 0x000fe20006800000 */
[----:B------:R-:W-:Y:S01]  /*3430*/  FMUL.FTZ R45, R45, c[0x0][0x2ec] ;  /* 0x0000bb002d2d7a20 */ /* 0x000fe20000410000 */
[----:B------:R-:W4:Y:S01]  /*3440*/  MUFU.TANH R30, R30 ;  /* 0x0000001e001e7308 */ /* 0x000f220000002400 */
[----:B------:R-:W-:Y:S01]  /*3450*/  FMUL.FTZ R46, R46, c[0x0][0x2ec] ;  /* 0x0000bb002e2e7a20 */ /* 0x000fe20000410000 */
[-C--:B------:R-:W-:Y:S01]  /*3460*/  ISETP.GE.AND P5, PT, R60, R135.reuse, PT ;  /* 0x000000873c00720c */ /* 0x080fe20003fa6270 */
[----:B------:R-:W-:Y:S01]  /*3470*/  FMUL.FTZ R23, R69, c[0x0][0x2ec] ;  /* 0x0000bb0045177a20 */ /* 0x000fe20000410000 */
[----:B------:R-:W-:Y:S01]  /*3480*/  FSEL R12, R12, -INF , !P2 ;  /* 0xff8000000c0c7808 */ /* 0x000fe20005000000 */
[----:B------:R-:W-:Y:S01]  /*3490*/  FMUL.FTZ R68, R68, c[0x0][0x2ec] ;  /* 0x0000bb0044447a20 */ /* 0x000fe20000410000 */
[-C--:B------:R-:W-:Y:S01]  /*34a0*/  ISETP.GE.AND P2, PT, R100, R135.reuse, PT ;  /* 0x000000876400720c */ /* 0x080fe20003f46270 */
[----:B------:R-:W-:Y:S01]  /*34b0*/  FMUL.FTZ R70, R70, c[0x0][0x2ec] ;  /* 0x0000bb0046467a20 */ /* 0x000fe20000410000 */
[----:B------:R-:W5:Y:S01]  /*34c0*/  MUFU.TANH R27, R27 ;  /* 0x0000001b001b7308 */ /* 0x000f620000002400 */
[----:B------:R-:W-:Y:S01]  /*34d0*/  FMUL.FTZ R71, R71, c[0x0][0x2ec] ;  /* 0x0000bb0047477a20 */ /* 0x000fe20000410000 */
[----:B------:R-:W-:Y:S01]  /*34e0*/  ISETP.GE.AND P0, PT, R102, R135, PT ;  /* 0x000000876600720c */ /* 0x000fe20003f06270 */
[-C--:B------:R-:W-:Y:S01]  /*34f0*/  FFMA.FTZ R166, R109, R0.reuse, R22 ;  /* 0x000000006da67223 */ /* 0x080fe20000010016 */
[----:B------:R-:W-:Y:S01]  /*3500*/  FSEL R8, R8, -INF , !P4 ;  /* 0xff80000008087808 */ /* 0x000fe20006000000 */
[-C--:B------:R-:W-:Y:S01]  /*3510*/  FFMA.FTZ R13, R85, R0.reuse, R35 ;  /* 0x00000000550d7223 */ /* 0x080fe20000010023 */
[----:B------:R-:W-:Y:S01]  /*3520*/  FSEL R179, R179, -INF , !P0 ;  /* 0xff800000b3b37808 */ /* 0x000fe20004000000 */
[CC--:B-1----:R-:W-:Y:S01]  /*3530*/  FFMA.FTZ R39, R107.reuse, R0.reuse, R39 ;  /* 0x000000006b277223 */ /* 0x0c2fe20000010027 */
[----:B------:R-:W1:Y:S01]  /*3540*/  MUFU.TANH R26, R44 ;  /* 0x0000002c001a7308 */ /* 0x000e620000002400 */
[-C--:B--2---:R-:W-:Y:S01]  /*3550*/  FFMA.FTZ R41, R107, R0.reuse, R41 ;  /* 0x000000006b297223 */ /* 0x084fe20000010029 */
[----:B------:R-:W-:Y:S01]  /*3560*/  FSEL R13, R13, -INF , !P3 ;  /* 0xff8000000d0d7808 */ /* 0x000fe20005800000 */
[----:B---3--:R-:W-:Y:S01]  /*3570*/  FFMA.FTZ R9, R105, R0, R40 ;  /* 0x0000000069097223 */ /* 0x008fe20000010028 */
[----:B------:R-:W-:Y:S01]  /*3580*/  ISETP.GE.AND P3, PT, R102, R136, PT ;  /* 0x000000886600720c */ /* 0x000fe20003f66270 */
[----:B----4-:R-:W-:Y:S01]  /*3590*/  FFMA.FTZ R30, R113, R0, R30 ;  /* 0x00000000711e7223 */ /* 0x010fe2000001001e */
[----:B------:R-:W-:-:S02]  /*35a0*/  FSEL R174, R39, -INF , !P6 ;  /* 0xff80000027ae7808 */ /* 0x000fc40007000000 */
[----:B------:R-:W2:Y:S01]  /*35b0*/  MUFU.TANH R20, R45 ;  /* 0x0000002d00147308 */ /* 0x000ea20000002400 */
[-C--:B-----5:R-:W-:Y:S01]  /*35c0*/  FFMA.FTZ R27, R61, R0.reuse, R27 ;  /* 0x000000003d1b7223 */ /* 0x0a0fe2000001001b */
[----:B------:R-:W-:Y:S02]  /*35d0*/  FSEL R169, R41, -INF , !P2 ;  /* 0xff80000029a97808 */ /* 0x000fe40005000000 */
[----:B------:R-:W-:Y:S02]  /*35e0*/  ISETP.GE.AND P6, PT, R106, R135, PT ;  /* 0x000000876a00720c */ /* 0x000fe40003fc6270 */
[----:B------:R-:W-:Y:S02]  /*35f0*/  FSEL R151, R27, -INF , !P5 ;  /* 0xff8000001b977808 */ /* 0x000fe40006800000 */
[----:B------:R-:W3:Y:S01]  /*3600*/  MUFU.TANH R24, R24 ;  /* 0x0000001800187308 */ /* 0x000ee20000002400 */
[----:B------:R-:W-:Y:S01]  /*3610*/  ISETP.GE.AND P5, PT, R134, 0x2, PT ;  /* 0x000000028600780c */ /* 0x000fe20003fa6270 */
[----:B-1----:R-:W-:Y:S01]  /*3620*/  FFMA.FTZ R26, R115, R0, R26 ;  /* 0x00000000731a7223 */ /* 0x002fe2000001001a */
[----:B------:R-:W-:-:S02]  /*3630*/  ISETP.GE.AND P2, PT, R108, R136, PT ;  /* 0x000000886c00720c */ /* 0x000fc40003f46270 */
[----:B------:R-:W-:Y:S02]  /*3640*/  FSEL R9, R9, -INF , !P1 ;  /* 0xff80000009097808 */ /* 0x000fe40004800000 */
[----:B------:R-:W-:Y:S01]  /*3650*/  FSEL R166, R166, -INF , !P3 ;  /* 0xff800000a6a67808 */ /* 0x000fe20005800000 */
[----:B------:R-:W1:Y:S01]  /*3660*/  MUFU.TANH R25, R25 ;  /* 0x0000001900197308 */ /* 0x000e620000002400 */
[----:B--2---:R-:W-:Y:S01]  /*3670*/  FFMA.FTZ R20, R61, R0, R20 ;  /* 0x000000003d147223 */ /* 0x004fe20000010014 */
[-C--:B------:R-:W-:Y:S02]  /*3680*/  ISETP.GE.AND P0, PT, R60, R136.reuse, PT ;  /* 0x000000883c00720c */ /* 0x080fe40003f06270 */
[-C--:B------:R-:W-:Y:S02]  /*3690*/  ISETP.GE.AND P4, PT, R104, R135.reuse, PT ;  /* 0x000000876800720c */ /* 0x080fe40003f86270 */
[----:B------:R-:W-:Y:S02]  /*36a0*/  ISETP.GE.AND P1, PT, R106, R136, PT ;  /* 0x000000886a00720c */ /* 0x000fe40003f26270 */
[----:B------:R-:W2:Y:S01]  /*36b0*/  MUFU.TANH R21, R46 ;  /* 0x0000002e00157308 */ /* 0x000ea20000002400 */
[----:B---3--:R-:W-:Y:S01]  /*36c0*/  FFMA.FTZ R24, R113, R0, R24 ;  /* 0x0000000071187223 */ /* 0x008fe20000010018 */
[----:B------:R-:W-:-:S02]  /*36d0*/  ISETP.GE.AND P3, PT, R108, R135, PT ;  /* 0x000000876c00720c */ /* 0x000fc40003f66270 */
[----:B------:R-:W-:Y:S02]  /*36e0*/  FSEL R177, R30, -INF , !P6 ;  /* 0xff8000001eb17808 */ /* 0x000fe40007000000 */
[----:B------:R-:W-:Y:S02]  /*36f0*/  FSEL R178, R26, -INF , !P2 ;  /* 0xff8000001ab27808 */ /* 0x000fe40005000000 */
[----:B------:R-:W3:Y:S01]  /*3700*/  MUFU.TANH R72, R72 ;  /* 0x0000004800487308 */ /* 0x000ee20000002400 */
[----:B-1----:R-:W-:Y:S01]  /*3710*/  FFMA.FTZ R25, R111, R0, R25 ;  /* 0x000000006f197223 */ /* 0x002fe20000010019 */
[C---:B------:R-:W-:Y:S02]  /*3720*/  ISETP.GE.AND P6, PT, R4.reuse, R136, PT ;  /* 0x000000880400720c */ /* 0x040fe40003fc6270 */
[----:B------:R-:W-:Y:S02]  /*3730*/  ISETP.GE.AND P2, PT, R4, R135, PT ;  /* 0x000000870400720c */ /* 0x000fe40003f46270 */
[----:B------:R-:W-:Y:S01]  /*3740*/  FSEL R176, R20, -INF , !P0 ;  /* 0xff80000014b07808 */ /* 0x000fe20004000000 */
[-C--:B------:R-:W-:Y:S01]  /*3750*/  FFMA.FTZ R20, R93, R0.reuse, R112 ;  /* 0x000000005d147223 */ /* 0x080fe20000010070 */
[----:B------:R-:W1:Y:S01]  /*3760*/  MUFU.TANH R22, R68 ;  /* 0x0000004400167308 */ /* 0x000e620000002400 */
[----:B--2---:R-:W-:Y:S01]  /*3770*/  FFMA.FTZ R21, R115, R0, R21 ;  /* 0x0000000073157223 */ /* 0x004fe20000010015 */
[----:B------:R-:W-:-:S02]  /*3780*/  FSEL R173, R25, -INF , !P4 ;  /* 0xff80000019ad7808 */ /* 0x000fc40006000000 */
[----:B------:R-:W-:Y:S02]  /*3790*/  FSEL R168, R24, -INF , !P1 ;  /* 0xff80000018a87808 */ /* 0x000fe40004800000 */
[----:B------:R-:W-:Y:S02]  /*37a0*/  FSEL R171, R21, -INF , !P3 ;  /* 0xff80000015ab7808 */ /* 0x000fe40005800000 */
[----:B------:R-:W2:Y:S01]  /*37b0*/  MUFU.TANH R23, R23 ;  /* 0x0000001700177308 */ /* 0x000ea20000002400 */
[----:B---3--:R-:W-:Y:S01]  /*37c0*/  FFMA.FTZ R4, R93, R0, R72 ;  /* 0x000000005d047223 */ /* 0x008fe20000010048 */
[CC--:B------:R-:W-:Y:S02]  /*37d0*/  ISETP.GE.AND P4, PT, R110.reuse, R136.reuse, PT ;  /* 0x000000886e00720c */ /* 0x0c0fe40003f86270 */
[----:B------:R-:W-:Y:S02]  /*37e0*/  ISETP.GE.AND P1, PT, R110, R135, PT ;  /* 0x000000876e00720c */ /* 0x000fe40003f26270 */
[----:B------:R-:W-:-:S02]  /*37f0*/  ISETP.GE.AND P3, PT, R28, R136, PT ;  /* 0x000000881c00720c */ /* 0x000fc40003f66270 */
[----:B------:R-:W3:Y:S01]  /*3800*/  MUFU.TANH R149, R70 ;  /* 0x0000004600957308 */ /* 0x000ee20000002400 */
[-C--:B-1----:R-:W-:Y:S01]  /*3810*/  FFMA.FTZ R22, R117, R0.reuse, R22 ;  /* 0x0000000075167223 */ /* 0x082fe20000010016 */
[----:B------:R-:W-:Y:S01]  /*3820*/  BAR.SYNC.DEFER_BLOCKING 0x0 ;  /* 0x0000000000007b1d */ /* 0x000fe20000010000 */
[----:B------:R-:W-:Y:S02]  /*3830*/  ISETP.GE.AND P0, PT, R28, R135, PT ;  /* 0x000000871c00720c */ /* 0x000fe40003f06270 */
[----:B------:R-:W-:Y:S02]  /*3840*/  FSEL R20, R20, -INF , !P6 ;  /* 0xff80000014147808 */ /* 0x000fe40007000000 */
[----:B------:R-:W-:Y:S01]  /*3850*/  FSEL R150, R22, -INF , !P4 ;  /* 0xff80000016967808 */ /* 0x000fe20006000000 */
[----:B------:R-:W1:Y:S01]  /*3860*/  MUFU.TANH R167, R71 ;  /* 0x0000004700a77308 */ /* 0x000e620000002400 */
[----:B--2---:R-:W-:Y:S01]  /*3870*/  FFMA.FTZ R23, R29, R0, R23 ;  /* 0x000000001d177223 */ /* 0x004fe20000010017 */
[----:B------:R-:W-:-:S04]  /*3880*/  FSEL R4, R4, -INF , !P2 ;  /* 0xff80000004047808 */ /* 0x000fc80005000000 */
[----:B------:R-:W-:Y:S01]  /*3890*/  FSEL R148, R23, -INF , !P3 ;  /* 0xff80000017947808 */ /* 0x000fe20005800000 */
[----:B---3--:R-:W-:-:S05]  /*38a0*/  FFMA.FTZ R149, R117, R0, R149 ;  /* 0x0000000075957223 */ /* 0x008fca0000010095 */
[----:B------:R-:W-:Y:S01]  /*38b0*/  FSEL R149, R149, -INF , !P1 ;  /* 0xff80000095957808 */ /* 0x000fe20004800000 */
[----:B-1----:R-:W-:-:S05]  /*38c0*/  FFMA.FTZ R167, R29, R0, R167 ;  /* 0x000000001da77223 */ /* 0x002fca00000100a7 */
        /* <DEDUP_REMOVED lines=57> */
.L_x_244:
[----:B------:R-:W-:Y:S05]  /*3c60*/  BSYNC B0 ;  /* 0x0000000000007941 */ /* 0x000fea0003800000 */
.L_x_243:
[----:B------:R-:W0:Y:S02]  /*3c70*/  LDGDEPBAR ;  /* 0x00000000000079af */ /* 0x000e240000000000 */
.L_x_242:
[----:B------:R-:W-:Y:S02]  /*3c80*/  FMNMX.FTZ R23, R20, R14, !PT ;  /* 0x0000000e14177209 */ /* 0x000fe40007810000 */
[----:B-1----:R-:W-:Y:S02]  /*3c90*/  FMNMX.FTZ R24, R4, R19, !PT ;  /* 0x0000001304187209 */ /* 0x002fe40007810000 */
        /* <DEDUP_REMOVED lines=72> */
[----:B------:R-:W-:Y:S01]  /*4120*/  LDSM.16.MT88.4 R16, [R201+0x14800] ;  /* 0x01480000c910783b */ /* 0x000fe20000004200 */
[--C-:B------:R-:W-:Y:S02]  /*4130*/  FFMA.FTZ R152, R10, c[0x0][0x23c], -R175.reuse ;  /* 0x00008f000a987a23 */ /* 0x100fe400000108af */
[--C-:B------:R-:W-:Y:S01]  /*4140*/  FFMA.FTZ R3, R8, c[0x0][0x23c], -R175.reuse ;  /* 0x00008f0008037a23 */ /* 0x100fe200000108af */
[----:B------:R-:W2:Y:S01]  /*4150*/  LDSM.16.MT88.4 R4, [R200+0x16000] ;  /* 0x01600000c804783b */ /* 0x000ea20000004200 */
[--C-:B------:R-:W-:Y:S01]  /*4160*/  FFMA.FTZ R155, R11, c[0x0][0x23c], -R170.reuse ;  /* 0x00008f000b9b7a23 */ /* 0x100fe200000108aa */
[----:B------:R-:W-:Y:S01]  /*4170*/  MUFU.EX2 R160, R160 ;  /* 0x000000a000a07308 */ /* 0x000fe20000000800 */
[----:B------:R-:W-:Y:S01]  /*4180*/  FFMA.FTZ R2, R9, c[0x0][0x23c], -R170 ;  /* 0x00008f0009027a23 */ /* 0x000fe200000108aa */
[----:B------:R-:W-:Y:S01]  /*4190*/  LDSM.16.MT88.4 R24, [R202+0x14800] ;  /* 0x01480000ca18783b */ /* 0x000fe20000004200 */
        /* <DEDUP_REMOVED lines=22> */
[--C-:B------:R-:W-:Y:S02]  /*4300*/  FFMA.FTZ R171, R171, c[0x0][0x23c], -R170.reuse ;  /* 0x00008f00abab7a23 */ /* 0x100fe400000108aa */
[--C-:B------:R-:W-:Y:S02]  /*4310*/  FFMA.FTZ R180, R151, c[0x0][0x23c], -R170.reuse ;  /* 0x00008f0097b47a23 */ /* 0x100fe400000108aa */
[----:B------:R-:W-:Y:S01]  /*4320*/  FFMA.FTZ R179, R149, c[0x0][0x23c], -R170 ;  /* 0x00008f0095b37a23 */ /* 0x000fe200000108aa */
        /* <DEDUP_REMOVED lines=237> */
[----:B------:R1:W-:Y:S01]  /*5200*/  @!P1 LDGSTS.E.BYPASS.LTC128B.128 [R215+0x16000], [R10.64+0x100] ;  /* 0x160001000ad79fae */ /* 0x0003e2000b901d4c */
[----:B------:R-:W-:Y:S01]  /*5210*/  I2F R137, R2 ;  /* 0x0000000200897306 */ /* 0x000fe20000201400 */
[C---:B------:R-:W-:Y:S02]  /*5220*/  IADD3 R142, R2.reuse, 0x1, RZ ;  /* 0x00000001028e7810 */ /* 0x040fe40007ffe0ff */
[----:B------:R-:W-:Y:S01]  /*5230*/  @P3 STS.128 [R215+0x13000], RZ ;  /* 0x013000ffd7003388 */ /* 0x000fe20000000c00 */
[C---:B------:R-:W-:Y:S02]  /*5240*/  IADD3 R180, R2.reuse, 0x8, RZ ;  /* 0x0000000802b47810 */ /* 0x040fe40007ffe0ff */
[C---:B------:R-:W-:Y:S01]  /*5250*/  IADD3 R182, R2.reuse, 0x9, RZ ;  /* 0x0000000902b67810 */ /* 0x040fe20007ffe0ff */
[----:B------:R-:W-:Y:S01]  /*5260*/  @!PT LDS RZ, [RZ] ;  /* 0x00000000fffff984 */ /* 0x000fe20000000800 */
[----:B------:R-:W-:Y:S01]  /*5270*/  @!PT LDS RZ, [RZ] ;  /* 0x00000000fffff984 */ /* 0x000fe20000000800 */
[----:B------:R-:W-:Y:S01]  /*5280*/  @!PT LDS RZ, [RZ] ;  /* 0x00000000fffff984 */ /* 0x000fe20000000800 */
[----:B------:R3:W-:Y:S01]  /*5290*/  @!P3 LDGSTS.E.BYPASS.LTC128B.128 [R215+0x13000], [R6.64] ;  /* 0x1300000006d7bfae */ /* 0x0007e2000b901d4c */
[----:B------:R-:W-:Y:S01]  /*52a0*/  I2F R143, R142 ;  /* 0x0000008e008f7306 */ /* 0x000fe20000201400 */
[----:B------:R-:W-:-:S02]  /*52b0*/  IADD3 R184, R2, 0x10, RZ ;  /* 0x0000001002b87810 */ /* 0x000fc40007ffe0ff */
[----:B------:R-:W-:Y:S01]  /*52c0*/  @P2 STS.128 [R215+0x15000], RZ ;  /* 0x015000ffd7002388 */ /* 0x000fe20000000c00 */
[----:B------:R-:W-:Y:S02]  /*52d0*/  IADD3 R186, R2, 0x11, RZ ;  /* 0x0000001102ba7810 */ /* 0x000fe40007ffe0ff */
[----:B------:R-:W-:Y:S01]  /*52e0*/  ISETP.GE.AND P6, PT, R142, R136, PT ;  /* 0x000000888e00720c */ /* 0x000fe20003fc6270 */
[----:B------:R-:W-:Y:S01]  /*52f0*/  @!PT LDS RZ, [RZ] ;  /* 0x00000000fffff984 */ /* 0x000fe20000000800 */
[----:B------:R-:W-:Y:S01]  /*5300*/  @!PT LDS RZ, [RZ] ;  /* 0x00000000fffff984 */ /* 0x000fe20000000800 */
[----:B------:R-:W-:Y:S01]  /*5310*/  @!PT LDS RZ, [RZ] ;  /* 0x00000000fffff984 */ /* 0x000fe20000000800 */
[----:B------:R4:W-:Y:S01]  /*5320*/  @!P2 LDGSTS.E.BYPASS.LTC128B.128 [R215+0x15000], [R16.64+0x80] ;  /* 0x1500008010d7afae */ /* 0x0009e2000b901d4c */
[----:B------:R-:W-:Y:S01]  /*5330*/  I2F R181, R180 ;  /* 0x000000b400b57306 */ /* 0x000fe20000201400 */
[C---:B------:R-:W-:Y:S02]  /*5340*/  IADD3 R230, R2.reuse, 0x18, RZ ;  /* 0x0000001802e67810 */ /* 0x040fe40007ffe0ff */
        /* <DEDUP_REMOVED lines=8> */
[----:B------:R-:W-:-:S02]  /*53d0*/  IADD3 R231, R2, 0x20, RZ ;  /* 0x0000002002e77810 */ /* 0x000fc40007ffe0ff */
[----:B------:R-:W-:Y:S01]  /*53e0*/  LDSM.16.M88.4 R164, [R210] ;  /* 0x00000000d2a4783b */ /* 0x000fe20000000200 */
[C---:B------:R-:W-:Y:S02]  /*53f0*/  IADD3 R232, R2.reuse, 0x21, RZ ;  /* 0x0000002102e87810 */ /* 0x040fe40007ffe0ff */
[C---:B------:R-:W-:Y:S01]  /*5400*/  IADD3 R234, R2.reuse, 0x28, RZ ;  /* 0x0000002802ea7810 */ /* 0x040fe20007ffe0ff */
[----:B------:R-:W5:Y:S01]  /*5410*/  LDSM.16.M88.4 R28, [R209+0xc000] ;  /* 0x00c00000d11c783b */ /* 0x000f620000000200 */
[----:B------:R-:W-:Y:S01]  /*5420*/  I2F R185, R184 ;  /* 0x000000b800b97306 */ /* 0x000fe20000201400 */
[C---:B------:R-:W-:Y:S02]  /*5430*/  IADD3 R236, R2.reuse, 0x29, RZ ;  /* 0x0000002902ec7810 */ /* 0x040fe40007ffe0ff */
[----:B------:R-:W4:Y:S01]  /*5440*/  LDSM.16.M88.4 R20, [R209+0xc800] ;  /* 0x00c80000d114783b */ /* 0x000f220000000200 */
[C---:B------:R-:W-:Y:S02]  /*5450*/  IADD3 R238, R2.reuse, 0x31, RZ ;  /* 0x0000003102ee7810 */ /* 0x040fe40007ffe0ff */
[C---:B------:R-:W-:Y:S01]  /*5460*/  ISETP.GE.AND P4, PT, R2.reuse, R136, PT ;  /* 0x000000880200720c */ /* 0x040fe20003f86270 */
[----:B--2---:R-:W2:Y:S01]  /*5470*/  LDSM.16.M88.4 R12, [R209+0xd000] ;  /* 0x00d00000d10c783b */ /* 0x004ea20000000200 */
[----:B------:R-:W-:Y:S01]  /*5480*/  I2F R187, R186 ;  /* 0x000000ba00bb7306 */ /* 0x000fe20000201400 */
[----:B------:R-:W-:-:S02]  /*5490*/  ISETP.GE.AND P5, PT, R2, R135, PT ;  /* 0x000000870200720c */ /* 0x000fc40003fa6270 */
[----:B------:R-:W2:Y:S04]  /*54a0*/  LDSM.16.M88.4 R152, [R209+0xd800] ;  /* 0x00d80000d198783b */ /* 0x000ea80000000200 */
[----:B------:R-:W-:Y:S01]  /*54b0*/  LDSM.16.M88.4 R148, [R208] ;  /* 0x00000000d094783b */ /* 0x000fe20000000200 */
[----:B------:R-:W-:Y:S03]  /*54c0*/  I2F R229, R230 ;  /* 0x000000e600e57306 */ /* 0x000fe60000201400 */
[----:B------:R-:W2:Y:S04]  /*54d0*/  LDSM.16.M88.4 R144, [R207] ;  /* 0x00000000cf90783b */ /* 0x000ea80000000200 */
[----:B------:R-:W2:Y:S01]  /*54e0*/  LDSM.16.M88.4 R172, [R199] ;  /* 0x00000000c7ac783b */ /* 0x000ea20000000200 */
[----:B------:R-:W-:Y:S03]  /*54f0*/  I2F R219, R228 ;  /* 0x000000e400db7306 */ /* 0x000fe60000201400 */
[----:B------:R-:W2:Y:S04]  /*5500*/  LDSM.16.M88.4 R160, [R198] ;  /* 0x00000000c6a0783b */ /* 0x000ea80000000200 */
[----:B------:R-:W2:Y:S01]  /*5510*/  LDSM.16.M88.4 R156, [R197] ;  /* 0x00000000c59c783b */ /* 0x000ea20000000200 */
[----:B------:R-:W-:Y:S03]  /*5520*/  I2F R233, R231 ;  /* 0x000000e700e97306 */ /* 0x000fe60000201400 */
[----:B-1----:R-:W-:Y:S01]  /*5530*/  LDSM.16.M88.4 R8, [R206] ;  /* 0x00000000ce08783b */ /* 0x002fe20000000200 */
[C---:B-----5:R-:W-:Y:S03]  /*5540*/  HMMA.16816.F32 R32, R164.reuse, R28, RZ ;  /* 0x0000001ca420723c */ /* 0x060fe600000018ff */
[----:B---3--:R-:W1:Y:S01]  /*5550*/  LDSM.16.M88.4 R4, [R203+0xc000] ;  /* 0x00c00000cb04783b */ /* 0x008e620000000200 */
[----:B------:R-:W-:Y:S03]  /*5560*/  I2F R235, R232 ;  /* 0x000000e800eb7306 */ /* 0x000fe60000201400 */
[----:B------:R-:W-:Y:S01]  /*5570*/  LDSM.16.M88.4 R176, [R210+0x4000] ;  /* 0x00400000d2b0783b */ /* 0x000fe20000000200 */
[C---:B------:R-:W-:Y:S03]  /*5580*/  HMMA.16816.F32 R28, R164.reuse, R30, RZ ;  /* 0x0000001ea41c723c */ /* 0x040fe600000018ff */
[----:B------:R-:W0:Y:S01]  /*5590*/  LDGDEPBAR ;  /* 0x00000000000079af */ /* 0x000e220000000000 */
[----:B------:R-:W-:Y:S04]  /*55a0*/  I2F R237, R234 ;  /* 0x000000ea00ed7306 */ /* 0x000fe80000201400 */
[C---:B----4-:R-:W-:Y:S04]  /*55b0*/  HMMA.16816.F32 R24, R164.reuse, R20, RZ ;  /* 0x00000014a418723c */ /* 0x050fe800000018ff */
[----:B------:R-:W-:Y:S04]  /*55c0*/  I2F R241, R238 ;  /* 0x000000ee00f17306 */ /* 0x000fe80000201400 */
[C---:B--2---:R-:W-:Y:S08]  /*55d0*/  HMMA.16816.F32 R16, R164.reuse, R12, RZ ;  /* 0x0000000ca410723c */ /* 0x044ff000000018ff */
[C---:B------:R-:W-:Y:S08]  /*55e0*/  HMMA.16816.F32 R20, R164.reuse, R22, RZ ;  /* 0x00000016a414723c */ /* 0x040ff000000018ff */
[C---:B------:R-:W-:Y:S08]  /*55f0*/  HMMA.16816.F32 R12, R164.reuse, R14, RZ ;  /* 0x0000000ea40c723c */ /* 0x040ff000000018ff */
[C---:B------:R-:W-:Y:S08]  /*5600*/  HMMA.16816.F32 R168, R164.reuse, R152, RZ ;  /* 0x00000098a4a8723c */ /* 0x040ff000000018ff */
[----:B------:R-:W-:Y:S01]  /*5610*/  HMMA.16816.F32 R164, R164, R154, RZ ;  /* 0x0000009aa4a4723c */ /* 0x000fe200000018ff */
[----:B------:R-:W2:Y:S07]  /*5620*/  LDSM.16.M88.4 R152, [R203+0xc800] ;  /* 0x00c80000cb98783b */ /* 0x000eae0000000200 */
[C---:B------:R-:W-:Y:S08]  /*5630*/  HMMA.16816.F32 R32, R148.reuse, R144, R32 ;  /* 0x000000909420723c */ /* 0x040ff00000001820 */
[C---:B------:R-:W-:Y:S01]  /*5640*/  HMMA.16816.F32 R28, R148.reuse, R146, R28 ;  /* 0x00000092941c723c */ /* 0x040fe2000000181c */
        /* <DEDUP_REMOVED lines=9> */
[----:B------:R-:W-:Y:S04]  /*56e0*/  LDSM.16.M88.4 R148, [R205] ;  /* 0x00000000cd94783b */ /* 0x000fe80000000200 */
[----:B------:R-:W-:Y:S03]  /*56f0*/  LDSM.16.M88.4 R156, [R196+0x1000] ;  /* 0x00100000c49c783b */ /* 0x000fe60000000200 */
[C---:B-1----:R-:W-:Y:S08]  /*5700*/  HMMA.16816.F32 R32, R8.reuse, R4, R32 ;  /* 0x000000040820723c */ /* 0x042ff00000001820 */
[C---:B------:R-:W-:Y:S01]  /*5710*/  HMMA.16816.F32 R28, R8.reuse, R6, R28 ;  /* 0x00000006081c723c */ /* 0x040fe2000000181c */
[----:B------:R-:W1:Y:S07]  /*5720*/  LDSM.16.M88.4 R4, [R196] ;  /* 0x00000000c404783b */ /* 0x000e6e0000000200 */
[C---:B--2---:R-:W-:Y:S08]  /*5730*/  HMMA.16816.F32 R24, R8.reuse, R152, R24 ;  /* 0x000000980818723c */ /* 0x044ff00000001818 */
[C---:B------:R-:W-:Y:S01]  /*5740*/  HMMA.16816.F32 R20, R8.reuse, R154, R20 ;  /* 0x0000009a0814723c */ /* 0x040fe20000001814 */
[----:B------:R-:W2:Y:S07]  /*5750*/  LDSM.16.M88.4 R152, [R196+0x1800] ;  /* 0x00180000c498783b */ /* 0x000eae0000000200 */
[C---:B---3--:R-:W-:Y:S08]  /*5760*/  HMMA.16816.F32 R16, R8.reuse, R144, R16 ;  /* 0x000000900810723c */ /* 0x048ff00000001810 */
[C---:B------:R-:W-:Y:S01]  /*5770*/  HMMA.16816.F32 R12, R8.reuse, R146, R12 ;  /* 0x00000092080c723c */ /* 0x040fe2000000180c */
[----:B------:R-:W3:Y:S07]  /*5780*/  LDSM.16.M88.4 R144, [R209+0xe000] ;  /* 0x00e00000d190783b */ /* 0x000eee0000000200 */
[C---:B----4-:R-:W-:Y:S08]  /*5790*/  HMMA.16816.F32 R168, R8.reuse, R172, R168 ;  /* 0x000000ac08a8723c */ /* 0x050ff000000018a8 */
[----:B------:R-:W-:Y:S01]  /*57a0*/  HMMA.16816.F32 R164, R8, R174, R164 ;  /* 0x000000ae08a4723c */ /* 0x000fe200000018a4 */
[----:B------:R-:W4:Y:S04]  /*57b0*/  LDSM.16.M88.4 R8, [R209+0xe800] ;  /* 0x00e80000d108783b */ /* 0x000f280000000200 */
[----:B------:R-:W-:Y:S03]  /*57c0*/  LDSM.16.M88.4 R172, [R209+0xf800] ;  /* 0x00f80000d1ac783b */ /* 0x000fe60000000200 */
        /* <DEDUP_REMOVED lines=8> */
[----:B------:R-:W-:Y:S07]  /*5850*/  LDSM.16.M88.4 R156, [R195] ;  /* 0x00000000c39c783b */ /* 0x000fee0000000200 */
[C---:B--2---:R-:W-:Y:S08]  /*5860*/  HMMA.16816.F32 R168, R148.reuse, R152, R168 ;  /* 0x0000009894a8723c */ /* 0x044ff000000018a8 */
[----:B------:R-:W-:Y:S01]  /*5870*/  HMMA.16816.F32 R164, R148, R154, R164 ;  /* 0x0000009a94a4723c */ /* 0x000fe200000018a4 */
[----:B------:R-:W2:Y:S04]  /*5880*/  LDSM.16.M88.4 R152, [R194] ;  /* 0x00000000c298783b */ /* 0x000ea80000000200 */
[----:B------:R-:W5:Y:S03]  /*5890*/  LDSM.16.M88.4 R148, [R193] ;  /* 0x00000000c194783b */ /* 0x000f660000000200 */
[C---:B---3--:R-:W-:Y:S08]  /*58a0*/  HMMA.16816.F32 R32, R176.reuse, R144, R32 ;  /* 0x00000090b020723c */ /* 0x048ff00000001820 */
[C---:B------:R-:W-:Y:S01]  /*58b0*/  HMMA.16816.F32 R28, R176.reuse, R146, R28 ;  /* 0x00000092b01c723c */ /* 0x040fe2000000181c */
[----:B------:R-:W3:Y:S07]  /*58c0*/  LDSM.16.M88.4 R144, [R192] ;  /* 0x00000000c090783b */ /* 0x000eee0000000200 */
[C---:B----4-:R-:W-:Y:S08]  /*58d0*/  HMMA.16816.F32 R24, R176.reuse, R8, R24 ;  /* 0x00000008b018723c */ /* 0x050ff00000001818 */
[C---:B------:R-:W-:Y:S01]  /*58e0*/  HMMA.16816.F32 R20, R176.reuse, R10, R20 ;  /* 0x0000000ab014723c */ /* 0x040fe20000001814 */
[----:B------:R-:W-:Y:S07]  /*58f0*/  LDSM.16.M88.4 R8, [R206+0x4000] ;  /* 0x00400000ce08783b */ /* 0x000fee0000000200 */
[C---:B-1----:R-:W-:Y:S08]  /*5900*/  HMMA.16816.F32 R16, R176.reuse, R4, R16 ;  /* 0x00000004b010723c */ /* 0x042ff00000001810 */
[C---:B------:R-:W-:Y:S01]  /*5910*/  HMMA.16816.F32 R12, R176.reuse, R6, R12 ;  /* 0x00000006b00c723c */ /* 0x040fe2000000180c */
[----:B------:R-:W1:Y:S07]  /*5920*/  LDSM.16.M88.4 R4, [R203+0xe000] ;  /* 0x00e00000cb04783b */ /* 0x000e6e0000000200 */
[C---:B------:R-:W-:Y:S08]  /*5930*/  HMMA.16816.F32 R168, R176.reuse, R172, R168 ;  /* 0x000000acb0a8723c */ /* 0x040ff000000018a8 */
[----:B------:R-:W-:Y:S01]  /*5940*/  HMMA.16816.F32 R172, R176, R174, R164 ;  /* 0x000000aeb0ac723c */ /* 0x000fe200000018a4 */
[----:B------:R-:W4:Y:S04]  /*5950*/  LDSM.16.M88.4 R164, [R203+0xe800] ;  /* 0x00e80000cba4783b */ /* 0x000f280000000200 */
[----:B------:R-:W-:Y:S03]  /*5960*/  LDSM.16.M88.4 R176, [R196+0x3000] ;  /* 0x00300000c4b0783b */ /* 0x000fe60000000200 */
[C---:B--2---:R-:W-:Y:S08]  /*5970*/  HMMA.16816.F32 R24, R160.reuse, R152, R24 ;  /* 0x00000098a018723c */ /* 0x044ff00000001818 */
[C---:B------:R-:W-:Y:S01]  /*5980*/  HMMA.16816.F32 R20, R160.reuse, R154, R20 ;  /* 0x0000009aa014723c */ /* 0x040fe20000001814 */
[----:B------:R-:W2:Y:S07]  /*5990*/  LDSM.16.M88.4 R152, [R203+0xf000] ;  /* 0x00f00000cb98783b */ /* 0x000eae0000000200 */
[C---:B-----5:R-:W-:Y:S08]  /*59a0*/  HMMA.16816.F32 R16, R160.reuse, R148, R16 ;  /* 0x00000094a010723c */ /* 0x060ff00000001810 */
[C---:B------:R-:W-:Y:S01]  /*59b0*/  HMMA.16816.F32 R12, R160.reuse, R150, R12 ;  /* 0x00000096a00c723c */ /* 0x040fe2000000180c */
[----:B------:R-:W5:Y:S07]  /*59c0*/  LDSM.16.M88.4 R148, [R203+0xf800] ;  /* 0x00f80000cb94783b */ /* 0x000f6e0000000200 */
[C---:B------:R-:W-:Y:S08]  /*59d0*/  HMMA.16816.F32 R32, R160.reuse, R156, R32 ;  /* 0x0000009ca020723c */ /* 0x040ff00000001820 */
[C---:B------:R-:W-:Y:S01]  /*59e0*/  HMMA.16816.F32 R28, R160.reuse, R158, R28 ;  /* 0x0000009ea01c723c */ /* 0x040fe2000000181c */
[----:B------:R-:W-:Y:S07]  /*59f0*/  LDSM.16.M88.4 R156, [R205+0x4000] ;  /* 0x00400000cd9c783b */ /* 0x000fee0000000200 */
[C---:B---3--:R-:W-:Y:S08]  /*5a00*/  HMMA.16816.F32 R168, R160.reuse, R144, R168 ;  /* 0x00000090a0a8723c */ /* 0x048ff000000018a8 */
[----:B------:R-:W-:Y:S01]  /*5a10*/  HMMA.16816.F32 R172, R160, R146, R172 ;  /* 0x00000092a0ac723c */ /* 0x000fe200000018ac */
[----:B------:R-:W3:Y:S04]  /*5a20*/  LDSM.16.M88.4 R144, [R196+0x2000] ;  /* 0x00200000c490783b */ /* 0x000ee80000000200 */
[----:B------:R-:W3:Y:S03]  /*5a30*/  LDSM.16.M88.4 R160, [R196+0x2800] ;  /* 0x00280000c4a0783b */ /* 0x000ee60000000200 */
[C---:B-1----:R-:W-:Y:S08]  /*5a40*/  HMMA.16816.F32 R32, R8.reuse, R4, R32 ;  /* 0x000000040820723c */ /* 0x042ff00000001820 */
[C---:B------:R-:W-:Y:S01]  /*5a50*/  HMMA.16816.F32 R28, R8.reuse, R6, R28 ;  /* 0x00000006081c723c */ /* 0x040fe2000000181c */
[----:B------:R-:W1:Y:S07]  /*5a60*/  LDSM.16.M88.4 R4, [R196+0x3800] ;  /* 0x00380000c404783b */ /* 0x000e6e0000000200 */
[C---:B----4-:R-:W-:Y:S08]  /*5a70*/  HMMA.16816.F32 R24, R8.reuse, R164, R24 ;  /* 0x000000a40818723c */ /* 0x050ff00000001818 */
[C---:B------:R-:W-:Y:S01]  /*5a80*/  HMMA.16816.F32 R20, R8.reuse, R166, R20 ;  /* 0x000000a60814723c */ /* 0x040fe20000001814 */
[----:B------:R-:W-:Y:S07]  /*5a90*/  LDSM.16.M88.4 R164, [R190] ;  /* 0x00000000bea4783b */ /* 0x000fee0000000200 */
[C---:B--2---:R-:W-:Y:S08]  /*5aa0*/  HMMA.16816.F32 R16, R8.reuse, R152, R16 ;  /* 0x000000980810723c */ /* 0x044ff00000001810 */
[C---:B------:R-:W-:Y:S01]  /*5ab0*/  HMMA.16816.F32 R12, R8.reuse, R154, R12 ;  /* 0x0000009a080c723c */ /* 0x040fe2000000180c */
[----:B------:R-:W-:Y:S07]  /*5ac0*/  LDSM.16.M88.4 R152, [R191] ;  /* 0x00000000bf98783b */ /* 0x000fee0000000200 */
[C---:B-----5:R-:W-:Y:S08]  /*5ad0*/  HMMA.16816.F32 R168, R8.reuse, R148, R168 ;  /* 0x0000009408a8723c */ /* 0x060ff000000018a8 */
[----:B------:R-:W-:Y:S01]  /*5ae0*/  HMMA.16816.F32 R172, R8, R150, R172 ;  /* 0x0000009608ac723c */ /* 0x000fe200000018ac */
[----:B------:R-:W-:Y:S04]  /*5af0*/  LDSM.16.M88.4 R148, [R210+0x8000] ;  /* 0x00800000d294783b */ /* 0x000fe80000000200 */
[----:B------:R-:W2:Y:S03]  /*5b00*/  LDSM.16.M88.4 R8, [R209+0x10000] ;  /* 0x01000000d108783b */ /* 0x000ea60000000200 */
[C---:B---3--:R-:W-:Y:S08]  /*5b10*/  HMMA.16816.F32 R32, R156.reuse, R144, R32 ;  /* 0x000000909c20723c */ /* 0x048ff00000001820 */
[C---:B------:R-:W-:Y:S01]  /*5b20*/  HMMA.16816.F32 R28, R156.reuse, R146, R28 ;  /* 0x000000929c1c723c */ /* 0x040fe2000000181c */
[----:B------:R-:W3:Y:S07]  /*5b30*/  LDSM.16.M88.4 R144, [R209+0x10800] ;  /* 0x01080000d190783b */ /* 0x000eee0000000200 */
[C---:B------:R-:W-:Y:S08]  /*5b40*/  HMMA.16816.F32 R24, R156.reuse, R160, R24 ;  /* 0x000000a09c18723c */ /* 0x040ff00000001818 */
[C---:B------:R-:W-:Y:S01]  /*5b50*/  HMMA.16816.F32 R20, R156.reuse, R162, R20 ;  /* 0x000000a29c14723c */ /* 0x040fe20000001814 */
[----:B------:R-:W4:Y:S07]  /*5b60*/  LDSM.16.M88.4 R160, [R208+0x8000] ;  /* 0x00800000d0a0783b */ /* 0x000f2e0000000200 */
[C---:B-1----:R-:W-:Y:S08]  /*5b70*/  HMMA.16816.F32 R168, R156.reuse, R4, R168 ;  /* 0x000000049ca8723c */ /* 0x042ff000000018a8 */
[C---:B------:R-:W-:Y:S01]  /*5b80*/  HMMA.16816.F32 R172, R156.reuse, R6, R172 ;  /* 0x000000069cac723c */ /* 0x040fe200000018ac */
[----:B------:R-:W1:Y:S07]  /*5b90*/  LDSM.16.M88.4 R4, [R209+0x11000] ;  /* 0x01100000d104783b */ /* 0x000e6e0000000200 */
[C---:B------:R-:W-:Y:S08]  /*5ba0*/  HMMA.16816.F32 R16, R156.reuse, R176, R16 ;  /* 0x000000b09c10723c */ /* 0x040ff00000001810 */
[----:B------:R-:W-:Y:S08]  /*5bb0*/  HMMA.16816.F32 R12, R156, R178, R12 ;  /* 0x000000b29c0c723c */ /* 0x000ff0000000180c */
[C---:B--2---:R-:W-:Y:S08]  /*5bc0*/  HMMA.16816.F32 R32, R148.reuse, R8, R32 ;  /* 0x000000089420723c */ /* 0x044ff00000001820 */
[C---:B------:R-:W-:Y:S01]  /*5bd0*/  HMMA.16816.F32 R156, R148.reuse, R10, R28 ;  /* 0x0000000a949c723c */ /* 0x040fe2000000181c */
[----:B------:R-:W-:Y:S04]  /*5be0*/  LDSM.16.M88.4 R28, [R206+0x8000] ;  /* 0x00800000ce1c783b */ /* 0x000fe80000000200 */
[----:B------:R-:W2:Y:S03]  /*5bf0*/  LDSM.16.M88.4 R8, [R203+0x10000] ;  /* 0x01000000cb08783b */ /* 0x000ea60000000200 */
[C---:B---3--:R-:W-:Y:S08]  /*5c00*/  HMMA.16816.F32 R24, R148.reuse, R144, R24 ;  /* 0x000000909418723c */ /* 0x048ff00000001818 */
[----:B------:R-:W-:Y:S01]  /*5c10*/  HMMA.16816.F32 R20, R148, R146, R20 ;  /* 0x000000929414723c */ /* 0x000fe20000001814 */
[----:B------:R-:W-:Y:S07]  /*5c20*/  LDSM.16.M88.4 R144, [R205+0x8000] ;  /* 0x00800000cd90783b */ /* 0x000fee0000000200 */
[C---:B----4-:R-:W-:Y:S08]  /*5c30*/  HMMA.16816.F32 R32, R160.reuse, R152, R32 ;  /* 0x00000098a020723c */ /* 0x050ff00000001820 */
[----:B------:R-:W-:Y:S01]  /*5c40*/  HMMA.16816.F32 R156, R160, R154, R156 ;  /* 0x0000009aa09c723c */ /* 0x000fe2000000189c */
[----:B------:R-:W3:Y:S07]  /*5c50*/  LDSM.16.M88.4 R152, [R203+0x10800] ;  /* 0x01080000cb98783b */ /* 0x000eee0000000200 */
[----:B-1----:R-:W-:Y:S01]  /*5c60*/  HMMA.16816.F32 R176, R148, R4, R16 ;  /* 0x0000000494b0723c */ /* 0x002fe20000001810 */
[----:B------:R-:W1:Y:S07]  /*5c70*/  LDSM.16.M88.4 R16, [R196+0x4000] ;  /* 0x00400000c410783b */ /* 0x000e6e0000000200 */
[C---:B------:R-:W-:Y:S08]  /*5c80*/  HMMA.16816.F32 R24, R160.reuse, R164, R24 ;  /* 0x000000a4a018723c */ /* 0x040ff00000001818 */
[----:B------:R-:W-:Y:S01]  /*5c90*/  HMMA.16816.F32 R20, R160, R166, R20 ;  /* 0x000000a6a014723c */ /* 0x000fe20000001814 */
[----:B------:R-:W4:Y:S07]  /*5ca0*/  LDSM.16.M88.4 R164, [R189] ;  /* 0x00000000bda4783b */ /* 0x000f2e0000000200 */
[C---:B--2---:R-:W-:Y:S08]  /*5cb0*/  HMMA.16816.F32 R32, R28.reuse, R8, R32 ;  /* 0x000000081c20723c */ /* 0x044ff00000001820 */
[C---:B------:R-:W-:Y:S01]  /*5cc0*/  HMMA.16816.F32 R156, R28.reuse, R10, R156 ;  /* 0x0000000a1c9c723c */ /* 0x040fe2000000189c */
[----:B------:R-:W2:Y:S07]  /*5cd0*/  LDSM.16.M88.4 R8, [R196+0x4800] ;  /* 0x00480000c408783b */ /* 0x000eae0000000200 */
[----:B---3--:R-:W-:Y:S01]  /*5ce0*/  HMMA.16816.F32 R24, R28, R152, R24 ;  /* 0x000000981c18723c */ /* 0x008fe20000001818 */
[----:B------:R-:W-:Y:S06]  /*5cf0*/  I2F R153, R236 ;  /* 0x000000ec00997306 */ /* 0x000fec0000201400 */
[----:B------:R-:W-:Y:S01]  /*5d00*/  IADD3 R152, R2, 0x30, RZ ;  /* 0x0000003002987810 */ /* 0x000fe20007ffe0ff */
[----:B------:R-:W-:Y:S01]  /*5d10*/  HMMA.16816.F32 R12, R148, R6, R12 ;  /* 0x00000006940c723c */ /* 0x000fe2000000180c */
[----:B------:R-:W3:Y:S02]  /*5d20*/  LDSM.16.M88.4 R4, [R209+0x11800] ;  /* 0x01180000d104783b */ /* 0x000ee40000000200 */
[----:B------:R-:W-:Y:S05]  /*5d30*/  I2F R239, R152 ;  /* 0x0000009800ef7306 */ /* 0x000fea0000201400 */
[----:B------:R-:W-:Y:S08]  /*5d40*/  HMMA.16816.F32 R20, R28, R154, R20 ;  /* 0x0000009a1c14723c */ /* 0x000ff00000001814 */
[C---:B-1----:R-:W-:Y:S08]  /*5d50*/  HMMA.16816.F32 R32, R144.reuse, R16, R32 ;  /* 0x000000109020723c */ /* 0x042ff00000001820 */
[----:B------:R-:W-:Y:S01]  /*5d60*/  HMMA.16816.F32 R156, R144, R18, R156 ;  /* 0x00000012909c723c */ /* 0x000fe2000000189c */
[----:B------:R-:W1:Y:S07]  /*5d70*/  LDSM.16.M88.4 R16, [R203+0x11000] ;  /* 0x01100000cb10783b */ /* 0x000e6e0000000200 */
[----:B----4-:R-:W-:Y:S08]  /*5d80*/  HMMA.16816.F32 R176, R160, R164, R176 ;  /* 0x000000a4a0b0723c */ /* 0x010ff000000018b0 */
[----:B--2---:R-:W-:Y:S01]  /*5d90*/  HMMA.16816.F32 R24, R144, R8, R24 ;  /* 0x000000089018723c */ /* 0x004fe20000001818 */
[----:B------:R-:W-:-:S02]  /*5da0*/  FMUL.FTZ R33, R33, c[0x0][0x2ec] ;  /* 0x0000bb0021217a20 */ /* 0x000fc40000410000 */
[----:B------:R-:W-:Y:S02]  /*5db0*/  FMUL.FTZ R35, R35, c[0x0][0x2ec] ;  /* 0x0000bb0023237a20 */ /* 0x000fe40000410000 */
[----:B------:R-:W-:Y:S02]  /*5dc0*/  FMUL.FTZ R32, R32, c[0x0][0x2ec] ;  /* 0x0000bb0020207a20 */ /* 0x000fe40000410000 */
[----:B------:R-:W-:Y:S01]  /*5dd0*/  MUFU.TANH R33, R33 ;  /* 0x0000002100217308 */ /* 0x000fe20000002400 */
[----:B------:R-:W-:Y:S01]  /*5de0*/  HMMA.16816.F32 R164, R160, R166, R12 ;  /* 0x000000a6a0a4723c */ /* 0x000fe2000000180c */
[----:B------:R-:W2:Y:S01]  /*5df0*/  LDSM.16.M88.4 R12, [R196+0x5000] ;  /* 0x00500000c40c783b */ /* 0x000ea20000000200 */
[----:B------:R-:W-:Y:S02]  /*5e00*/  FMUL.FTZ R240, R156, c[0x0][0x2ec] ;  /* 0x0000bb009cf07a20 */ /* 0x000fe40000410000 */
[----:B------:R-:W-:Y:S02]  /*5e10*/  FMUL.FTZ R156, R157, c[0x0][0x2ec] ;  /* 0x0000bb009d9c7a20 */ /* 0x000fe40000410000 */
[----:B------:R-:W-:Y:S01]  /*5e20*/  FMUL.FTZ R157, R158, c[0x0][0x2ec] ;  /* 0x0000bb009e9d7a20 */ /* 0x000fe20000410000 */
[----:B------:R4:W-:Y:S01]  /*5e30*/  MUFU.TANH R154, R35 ;  /* 0x00000023009a7308 */ /* 0x0009e20000002400 */
[----:B------:R-:W-:Y:S01]  /*5e40*/  HMMA.16816.F32 R20, R144, R10, R20 ;  /* 0x0000000a9014723c */ /* 0x000fe20000001814 */
[----:B------:R-:W5:Y:S01]  /*5e50*/  LDSM.16.M88.4 R8, [R188] ;  /* 0x00000000bc08783b */ /* 0x000f620000000200 */
[----:B------:R-:W-:-:S02]  /*5e60*/  FMUL.FTZ R158, R159, c[0x0][0x2ec] ;  /* 0x0000bb009f9e7a20 */ /* 0x000fc40000410000 */
[----:B------:R-:W-:-:S03]  /*5e70*/  FMUL.FTZ R34, R34, c[0x0][0x2ec] ;  /* 0x0000bb0022227a20 */ /* 0x000fc60000410000 */
[----:B------:R-:W2:Y:S01]  /*5e80*/  MUFU.TANH R240, R240 ;  /* 0x000000f000f07308 */ /* 0x000ea20000002400 */
[----:B---3--:R-:W-:Y:S01]  /*5e90*/  HMMA.16816.F32 R168, R148, R4, R168 ;  /* 0x0000000494a8723c */ /* 0x008fe200000018a8 */
[----:B------:R-:W-:Y:S02]  /*5ea0*/  FMUL.FTZ R24, R24, c[0x0][0x2ec] ;  /* 0x0000bb0018187a20 */ /* 0x000fe40000410000 */
[----:B------:R-:W-:Y:S02]  /*5eb0*/  FMUL.FTZ R25, R25, c[0x0][0x2ec] ;  /* 0x0000bb0019197a20 */ /* 0x000fe40000410000 */
[----:B------:R-:W-:Y:S02]  /*5ec0*/  FMUL.FTZ R27, R27, c[0x0][0x2ec] ;  /* 0x0000bb001b1b7a20 */ /* 0x000fe40000410000 */
[----:B------:R-:W-:Y:S01]  /*5ed0*/  MUFU.TANH R156, R156 ;  /* 0x0000009c009c7308 */ /* 0x000fe20000002400 */
[----:B-1----:R-:W-:Y:S01]  /*5ee0*/  HMMA.16816.F32 R176, R28, R16, R176 ;  /* 0x000000101cb0723c */ /* 0x002fe200000018b0 */
[----:B------:R-:W-:Y:S01]  /*5ef0*/  FMUL.FTZ R26, R26, c[0x0][0x2ec] ;  /* 0x0000bb001a1a7a20 */ /* 0x000fe20000410000 */
[----:B----4-:R-:W-:-:S05]  /*5f00*/  IADD3 R35, R2, 0x38, RZ ;  /* 0x0000003802237810 */ /* 0x010fca0007ffe0ff */
[----:B------:R-:W1:Y:S01]  /*5f10*/  MUFU.TANH R24, R24 ;  /* 0x0000001800187308 */ /* 0x000e620000002400 */
[----:B------:R-:W-:Y:S01]  /*5f20*/  HMMA.16816.F32 R164, R28, R18, R164 ;  /* 0x000000121ca4723c */ /* 0x000fe200000018a4 */
[----:B------:R-:W3:Y:S01]  /*5f30*/  LDSM.16.M88.4 R16, [R203+0x11800] ;  /* 0x01180000cb10783b */ /* 0x000ee20000000200 */
[----:B------:R-:W-:Y:S02]  /*5f40*/  FMUL.FTZ R20, R20, c[0x0][0x2ec] ;  /* 0x0000bb0014147a20 */ /* 0x000fe40000410000 */
[----:B--2---:R-:W-:-:S03]  /*5f50*/  FFMA.FTZ R240, R181, R0, R240 ;  /* 0x00000000b5f07223 */ /* 0x004fc600000100f0 */
[----:B------:R-:W2:Y:S01]  /*5f60*/  MUFU.TANH R157, R157 ;  /* 0x0000009d009d7308 */ /* 0x000ea20000002400 */
[----:B------:R-:W-:Y:S01]  /*5f70*/  HMMA.16816.F32 R172, R148, R6, R172 ;  /* 0x0000000694ac723c */ /* 0x000fe200000018ac */
[----:B------:R-:W4:Y:S01]  /*5f80*/  LDSM.16.M88.4 R4, [R196+0x5800] ;  /* 0x00580000c404783b */ /* 0x000f220000000200 */
[----:B------:R-:W-:-:S05]  /*5f90*/  DEPBAR.LE SB0, 0x0 ;  /* 0x000080000000791a */ /* 0x000fca0000000000 */
[----:B------:R-:W3:Y:S01]  /*5fa0*/  MUFU.TANH R25, R25 ;  /* 0x0000001900197308 */ /* 0x000ee20000002400 */
[----:B------:R-:W-:Y:S01]  /*5fb0*/  HMMA.16816.F32 R176, R144, R12, R176 ;  /* 0x0000000c90b0723c */ /* 0x000fe200000018b0 */
[----:B-1----:R-:W-:-:S06]  /*5fc0*/  FFMA.FTZ R24, R185, R0, R24 ;  /* 0x00000000b9187223 */ /* 0x002fcc0000010018 */
[----:B------:R-:W1:Y:S01]  /*5fd0*/  MUFU.TANH R27, R27 ;  /* 0x0000001b001b7308 */ /* 0x000e620000002400 */
[----:B-----5:R-:W-:Y:S01]  /*5fe0*/  HMMA.16816.F32 R168, R160, R8, R168 ;  /* 0x00000008a0a8723c */ /* 0x020fe200000018a8 */
[----:B--2---:R-:W-:Y:S01]  /*5ff0*/  FFMA.FTZ R157, R181, R0, R157 ;  /* 0x00000000b59d7223 */ /* 0x004fe2000001009d */
[----:B------:R-:W-:-:S05]  /*6000*/  IADD3 R12, R2, 0x39, RZ ;  /* 0x00000039020c7810 */ /* 0x000fca0007ffe0ff */
[----:B------:R-:W2:Y:S01]  /*6010*/  MUFU.TANH R158, R158 ;  /* 0x0000009e009e7308 */ /* 0x000ea20000002400 */
[----:B------:R-:W-:Y:S01]  /*6020*/  HMMA.16816.F32 R172, R160, R10, R172 ;  /* 0x0000000aa0ac723c */ /* 0x000fe200000018ac */
[----:B------:R-:W-:Y:S02]  /*6030*/  FMUL.FTZ R8, R21, c[0x0][0x2ec] ;  /* 0x0000bb0015087a20 */ /* 0x000fe40000410000 */
[----:B------:R-:W-:Y:S02]  /*6040*/  FMUL.FTZ R21, R23, c[0x0][0x2ec] ;  /* 0x0000bb0017157a20 */ /* 0x000fe40000410000 */
[----:B------:R-:W-:Y:S02]  /*6050*/  FMUL.FTZ R9, R22, c[0x0][0x2ec] ;  /* 0x0000bb0016097a20 */ /* 0x000fe40000410000 */
[CC--:B------:R-:W-:Y:S01]  /*6060*/  FFMA.FTZ R11, R143.reuse, R0.reuse, R33 ;  /* 0x000000008f0b7223 */ /* 0x0c0fe20000010021 */
[----:B------:R-:W-:Y:S01]  /*6070*/  HMMA.16816.F32 R164, R144, R14, R164 ;  /* 0x0000000e90a4723c */ /* 0x000fe200000018a4 */
[----:B------:R-:W5:Y:S01]  /*6080*/  MUFU.TANH R20, R20 ;  /* 0x0000001400147308 */ /* 0x000f620000002400 */
[----:B------:R-:W-:-:S02]  /*6090*/  FFMA.FTZ R10, R143, R0, R154 ;  /* 0x000000008f0a7223 */ /* 0x000fc4000001009a */
[----:B------:R-:W-:Y:S01]  /*60a0*/  FSEL R11, R11, -INF , !P6 ;  /* 0xff8000000b0b7808 */ /* 0x000fe20007000000 */
[----:B------:R-:W-:Y:S01]  /*60b0*/  FMUL.FTZ R148, R176, c[0x0][0x2ec] ;  /* 0x0000bb00b0947a20 */ /* 0x000fe20000410000 */
[----:B------:R-:W-:Y:S01]  /*60c0*/  ISETP.GE.AND P6, PT, R180, R136, PT ;  /* 0x00000088b400720c */ /* 0x000fe20003fc6270 */
[----:B------:R-:W-:Y:S01]  /*60d0*/  FMUL.FTZ R14, R177, c[0x0][0x2ec] ;  /* 0x0000bb00b10e7a20 */ /* 0x000fe20000410000 */
[C---:B---3--:R-:W-:Y:S01]  /*60e0*/  HMMA.16816.F32 R168, R28.reuse, R16, R168 ;  /* 0x000000101ca8723c */ /* 0x048fe200000018a8 */
[----:B------:R-:W3:Y:S01]  /*60f0*/  MUFU.TANH R26, R26 ;  /* 0x0000001a001a7308 */ /* 0x000ee20000002400 */
[----:B------:R-:W-:Y:S01]  /*6100*/  FSEL R10, R10, -INF , !P0 ;  /* 0xff8000000a0a7808 */ /* 0x000fe20004000000 */
[CC--:B------:R-:W-:Y:S01]  /*6110*/  FFMA.FTZ R23, R187.reuse, R0.reuse, R25 ;  /* 0x00000000bb177223 */ /* 0x0c0fe20000010019 */
[----:B------:R-:W-:Y:S01]  /*6120*/  ISETP.GE.AND P0, PT, R180, R135, PT ;  /* 0x00000087b400720c */ /* 0x000fe20003f06270 */
[-C--:B-1----:R-:W-:Y:S02]  /*6130*/  FFMA.FTZ R187, R187, R0.reuse, R27 ;  /* 0x00000000bbbb7223 */ /* 0x082fe4000001001b */
[----:B------:R-:W-:Y:S01]  /*6140*/  FFMA.FTZ R17, R183, R0, R156 ;  /* 0x00000000b7117223 */ /* 0x000fe2000001009c */
[----:B------:R-:W-:Y:S01]  /*6150*/  HMMA.16816.F32 R172, R28, R18, R172 ;  /* 0x000000121cac723c */ /* 0x000fe200000018ac */
[----:B------:R-:W1:Y:S01]  /*6160*/  MUFU.TANH R8, R8 ;  /* 0x0000000800087308 */ /* 0x000e620000002400 */
[----:B------:R-:W-:-:S02]  /*6170*/  FMUL.FTZ R2, R179, c[0x0][0x2ec] ;  /* 0x0000bb00b3027a20 */ /* 0x000fc40000410000 */
[-C--:B--2---:R-:W-:Y:S02]  /*6180*/  FFMA.FTZ R158, R183, R0.reuse, R158 ;  /* 0x00000000b79e7223 */ /* 0x084fe4000001009e */
[----:B------:R-:W-:Y:S02]  /*6190*/  FMUL.FTZ R15, R178, c[0x0][0x2ec] ;  /* 0x0000bb00b20f7a20 */ /* 0x000fe40000410000 */
[----:B------:R-:W-:Y:S01]  /*61a0*/  FMUL.FTZ R16, R164, c[0x0][0x2ec] ;  /* 0x0000bb00a4107a20 */ /* 0x000fe20000410000 */
[----:B------:R-:W-:Y:S01]  /*61b0*/  MUFU.TANH R21, R21 ;  /* 0x0000001500157308 */ /* 0x000fe20000002400 */
[-C--:B-----5:R-:W-:Y:S02]  /*61c0*/  FFMA.FTZ R20, R229, R0.reuse, R20 ;  /* 0x00000000e5147223 */ /* 0x0a0fe40000010014 */
[----:B---3--:R-:W-:Y:S02]  /*61d0*/  FFMA.FTZ R26, R185, R0, R26 ;  /* 0x00000000b91a7223 */ /* 0x008fe4000001001a */
[----:B------:R-:W-:-:S02]  /*61e0*/  FMUL.FTZ R33, R165, c[0x0][0x2ec] ;  /* 0x0000bb00a5217a20 */ /* 0x000fc40000410000 */
[C---:B----4-:R-:W-:Y:S01]  /*61f0*/  HMMA.16816.F32 R168, R144.reuse, R4, R168 ;  /* 0x0000000490a8723c */ /* 0x050fe200000018a8 */
[----:B------:R-:W2:Y:S01]  /*6200*/  MUFU.TANH R148, R148 ;  /* 0x0000009400947308 */ /* 0x000ea20000002400 */
[----:B-1----:R-:W-:Y:S02]  /*6210*/  FFMA.FTZ R8, R219, R0, R8 ;  /* 0x00000000db087223 */ /* 0x002fe40000010008 */
[----:B------:R-:W-:Y:S02]  /*6220*/  FMUL.FTZ R18, R166, c[0x0][0x2ec] ;  /* 0x0000bb00a6127a20 */ /* 0x000fe40000410000 */
[----:B------:R-:W-:Y:S01]  /*6230*/  FMUL.FTZ R19, R167, c[0x0][0x2ec] ;  /* 0x0000bb00a7137a20 */ /* 0x000fe20000410000 */
[----:B------:R-:W-:Y:S01]  /*6240*/  FSEL R5, R240, -INF , !P6 ;  /* 0xff800000f0057808 */ /* 0x000fe20007000000 */
[----:B------:R-:W-:Y:S01]  /*6250*/  HMMA.16816.F32 R172, R144, R6, R172 ;  /* 0x0000000690ac723c */ /* 0x000fe200000018ac */
[----:B------:R-:W-:Y:S01]  /*6260*/  ISETP.GE.AND P6, PT, R182, R136, PT ;  /* 0x00000088b600720c */ /* 0x000fe20003fc6270 */
[----:B------:R-:W1:Y:S01]  /*6270*/  MUFU.TANH R9, R9 ;  /* 0x0000000900097308 */ /* 0x000e620000002400 */
[----:B------:R-:W-:-:S02]  /*6280*/  FSEL R4, R157, -INF , !P0 ;  /* 0xff8000009d047808 */ /* 0x000fc40004000000 */
[----:B------:R-:W-:Y:S02]  /*6290*/  FSEL R17, R17, -INF , !P6 ;  /* 0xff80000011117808 */ /* 0x000fe40007000000 */
[----:B------:R-:W-:Y:S02]  /*62a0*/  ISETP.GE.AND P6, PT, R184, R136, PT ;  /* 0x00000088b800720c */ /* 0x000fe40003fc6270 */
[-C--:B------:R-:W-:Y:S01]  /*62b0*/  ISETP.GE.AND P0, PT, R182, R135.reuse, PT ;  /* 0x00000087b600720c */ /* 0x080fe20003f06270 */
[----:B------:R-:W3:Y:S01]  /*62c0*/  MUFU.TANH R14, R14 ;  /* 0x0000000e000e7308 */ /* 0x000ee20000002400 */
[----:B------:R-:W-:Y:S01]  /*62d0*/  FSEL R27, R24, -INF , !P6 ;  /* 0xff800000181b7808 */ /* 0x000fe20007000000 */
[----:B--2---:R-:W-:Y:S01]  /*62e0*/  FFMA.FTZ R148, R233, R0, R148 ;  /* 0x00000000e9947223 */ /* 0x004fe20000010094 */
[-C--:B------:R-:W-:Y:S02]  /*62f0*/  ISETP.GE.AND P6, PT, R186, R136.reuse, PT ;  /* 0x00000088ba00720c */ /* 0x080fe40003fc6270 */
[----:B------:R-:W-:Y:S01]  /*6300*/  FSEL R28, R158, -INF , !P0 ;  /* 0xff8000009e1c7808 */ /* 0x000fe20004000000 */
[----:B------:R-:W-:Y:S01]  /*6310*/  FMUL.FTZ R29, R168, c[0x0][0x2ec] ;  /* 0x0000bb00a81d7a20 */ /* 0x000fe20000410000 */
[----:B------:R-:W-:Y:S01]  /*6320*/  FSEL R23, R23, -INF , !P6 ;  /* 0xff80000017177808 */ /* 0x000fe20007000000 */
[----:B------:R-:W2:Y:S01]  /*6330*/  MUFU.TANH R2, R2 ;  /* 0x0000000200027308 */ /* 0x000ea20000002400 */
[----:B------:R-:W-:Y:S01]  /*6340*/  ISETP.GE.AND P6, PT, R230, R136, PT ;  /* 0x00000088e600720c */ /* 0x000fe20003fc6270 */
[-C--:B-1----:R-:W-:Y:S01]  /*6350*/  FFMA.FTZ R9, R229, R0.reuse, R9 ;  /* 0x00000000e5097223 */ /* 0x082fe20000010009 */
[-C--:B------:R-:W-:Y:S01]  /*6360*/  ISETP.GE.AND P0, PT, R184, R135.reuse, PT ;  /* 0x00000087b800720c */ /* 0x080fe20003f06270 */
[----:B------:R-:W-:Y:S01]  /*6370*/  FMUL.FTZ R6, R169, c[0x0][0x2ec] ;  /* 0x0000bb00a9067a20 */ /* 0x000fe20000410000 */
[----:B------:R-:W-:Y:S01]  /*6380*/  FSEL R25, R20, -INF , !P6 ;  /* 0xff80000014197808 */ /* 0x000fe20007000000 */
[----:B------:R-:W-:Y:S01]  /*6390*/  FFMA.FTZ R20, R219, R0, R21 ;  /* 0x00000000db147223 */ /* 0x000fe20000010015 */
[----:B------:R-:W-:Y:S01]  /*63a0*/  ISETP.GE.AND P6, PT, R228, R136, PT ;  /* 0x00000088e400720c */ /* 0x000fe20003fc6270 */
[----:B------:R-:W1:Y:S01]  /*63b0*/  MUFU.TANH R16, R16 ;  /* 0x0000001000107308 */ /* 0x000e620000002400 */
[----:B------:R-:W-:Y:S01]  /*63c0*/  FSEL R26, R26, -INF , !P0 ;  /* 0xff8000001a1a7808 */ /* 0x000fe20004000000 */
[----:B---3--:R-:W-:Y:S01]  /*63d0*/  FFMA.FTZ R14, R235, R0, R14 ;  /* 0x00000000eb0e7223 */ /* 0x008fe2000001000e */
[-C--:B------:R-:W-:Y:S01]  /*63e0*/  ISETP.GE.AND P0, PT, R186, R135.reuse, PT ;  /* 0x00000087ba00720c */ /* 0x080fe20003f06270 */
[----:B------:R-:W-:Y:S01]  /*63f0*/  FMUL.FTZ R170, R170, c[0x0][0x2ec] ;  /* 0x0000bb00aaaa7a20 */ /* 0x000fe20000410000 */
[----:B------:R-:W-:Y:S01]  /*6400*/  FSEL R21, R8, -INF , !P6 ;  /* 0xff80000008157808 */ /* 0x000fe20007000000 */
[----:B------:R-:W-:Y:S01]  /*6410*/  FMUL.FTZ R7, R171, c[0x0][0x2ec] ;  /* 0x0000bb00ab077a20 */ /* 0x000fe20000410000 */
[----:B------:R-:W-:Y:S01]  /*6420*/  ISETP.GE.AND P6, PT, R231, R136, PT ;  /* 0x00000088e700720c */ /* 0x000fe20003fc6270 */
[----:B------:R-:W3:Y:S01]  /*6430*/  MUFU.TANH R15, R15 ;  /* 0x0000000f000f7308 */ /* 0x000ee20000002400 */
[----:B------:R-:W-:Y:S01]  /*6440*/  FSEL R24, R187, -INF , !P0 ;  /* 0xff800000bb187808 */ /* 0x000fe20004000000 */
[----:B--2---:R-:W-:Y:S01]  /*6450*/  FFMA.FTZ R176, R235, R0, R2 ;  /* 0x00000000ebb07223 */ /* 0x004fe20000010002 */
[-C--:B------:R-:W-:Y:S01]  /*6460*/  ISETP.GE.AND P0, PT, R230, R135.reuse, PT ;  /* 0x00000087e600720c */ /* 0x080fe20003f06270 */
[----:B------:R-:W-:Y:S01]  /*6470*/  FMUL.FTZ R2, R172, c[0x0][0x2ec] ;  /* 0x0000bb00ac027a20 */ /* 0x000fe20000410000 */
[----:B------:R-:W-:Y:S01]  /*6480*/  FSEL R181, R148, -INF , !P6 ;  /* 0xff80000094b57808 */ /* 0x000fe20007000000 */
[----:B------:R-:W-:Y:S01]  /*6490*/  FMUL.FTZ R175, R175, c[0x0][0x2ec] ;  /* 0x0000bb00afaf7a20 */ /* 0x000fe20000410000 */
[----:B------:R-:W-:Y:S01]  /*64a0*/  ISETP.GE.AND P6, PT, R232, R136, PT ;  /* 0x00000088e800720c */ /* 0x000fe20003fc6270 */
[----:B------:R-:W2:Y:S01]  /*64b0*/  MUFU.TANH R33, R33 ;  /* 0x0000002100217308 */ /* 0x000ea20000002400 */
[----:B------:R-:W-:Y:S01]  /*64c0*/  FSEL R22, R9, -INF , !P0 ;  /* 0xff80000009167808 */ /* 0x000fe20004000000 */
[----:B-1----:R-:W-:Y:S01]  /*64d0*/  FFMA.FTZ R16, R237, R0, R16 ;  /* 0x00000000ed107223 */ /* 0x002fe20000010010 */
[----:B------:R-:W-:Y:S01]  /*64e0*/  ISETP.GE.AND P0, PT, R228, R135, PT ;  /* 0x00000087e400720c */ /* 0x000fe20003f06270 */
[----:B------:R-:W-:Y:S01]  /*64f0*/  FMUL.FTZ R9, R174, c[0x0][0x2ec] ;  /* 0x0000bb00ae097a20 */ /* 0x000fe20000410000 */
[----:B------:R-:W-:Y:S01]  /*6500*/  FSEL R183, R14, -INF , !P6 ;  /* 0xff8000000eb77808 */ /* 0x000fe20007000000 */
[----:B------:R-:W-:Y:S01]  /*6510*/  FMUL.FTZ R14, R173, c[0x0][0x2ec] ;  /* 0x0000bb00ad0e7a20 */ /* 0x000fe20000410000 */
[----:B------:R-:W-:Y:S01]  /*6520*/  ISETP.GE.AND P6, PT, R234, R136, PT ;  /* 0x00000088ea00720c */ /* 0x000fe20003fc6270 */
[----:B------:R-:W1:Y:S01]  /*6530*/  MUFU.TANH R29, R29 ;  /* 0x0000001d001d7308 */ /* 0x000e620000002400 */
[----:B---3--:R-:W-:Y:S01]  /*6540*/  FFMA.FTZ R15, R233, R0, R15 ;  /* 0x00000000e90f7223 */ /* 0x008fe2000001000f */
[----:B------:R-:W-:-:S02]  /*6550*/  FSEL R20, R20, -INF , !P0 ;  /* 0xff80000014147808 */ /* 0x000fc40004000000 */
[-C--:B------:R-:W-:Y:S02]  /*6560*/  ISETP.GE.AND P0, PT, R231, R135.reuse, PT ;  /* 0x00000087e700720c */ /* 0x080fe40003f06270 */
[----:B------:R-:W-:Y:S02]  /*6570*/  FSEL R179, R16, -INF , !P6 ;  /* 0xff80000010b37808 */ /* 0x000fe40007000000 */
[----:B------:R-:W3:Y:S01]  /*6580*/  MUFU.TANH R18, R18 ;  /* 0x0000001200127308 */ /* 0x000ee20000002400 */
[----:B--2---:R-:W-:Y:S01]  /*6590*/  FFMA.FTZ R33, R153, R0, R33 ;  /* 0x0000000099217223 */ /* 0x004fe20000010021 */
[----:B------:R-:W-:Y:S02]  /*65a0*/  ISETP.GE.AND P6, PT, R236, R136, PT ;  /* 0x00000088ec00720c */ /* 0x000fe40003fc6270 */
[----:B------:R-:W-:Y:S02]  /*65b0*/  FSEL R178, R15, -INF , !P0 ;  /* 0xff8000000fb27808 */ /* 0x000fe40004000000 */
[----:B------:R-:W-:-:S02]  /*65c0*/  ISETP.GE.AND P0, PT, R232, R135, PT ;  /* 0x00000087e800720c */ /* 0x000fc40003f06270 */
[----:B------:R-:W2:Y:S01]  /*65d0*/  MUFU.TANH R6, R6 ;  /* 0x0000000600067308 */ /* 0x000ea20000002400 */
[----:B-1----:R-:W-:Y:S01]  /*65e0*/  FFMA.FTZ R29, R239, R0, R29 ;  /* 0x00000000ef1d7223 */ /* 0x002fe2000001001d */
[----:B------:R-:W-:Y:S02]  /*65f0*/  FSEL R177, R33, -INF , !P6 ;  /* 0xff80000021b17808 */ /* 0x000fe40007000000 */
[----:B------:R-:W-:Y:S02]  /*6600*/  ISETP.GE.AND P6, PT, R152, R136, PT ;  /* 0x000000889800720c */ /* 0x000fe40003fc6270 */
[----:B------:R-:W-:Y:S02]  /*6610*/  FSEL R176, R176, -INF , !P0 ;  /* 0xff800000b0b07808 */ /* 0x000fe40004000000 */
[----:B------:R-:W1:Y:S01]  /*6620*/  MUFU.TANH R19, R19 ;  /* 0x0000001300137308 */ /* 0x000e620000002400 */
[----:B---3--:R-:W-:Y:S01]  /*6630*/  FFMA.FTZ R18, R237, R0, R18 ;  /* 0x00000000ed127223 */ /* 0x008fe20000010012 */
[----:B------:R-:W-:-:S02]  /*6640*/  ISETP.GE.AND P0, PT, R234, R135, PT ;  /* 0x00000087ea00720c */ /* 0x000fc40003f06270 */
[----:B------:R-:W-:Y:S02]  /*6650*/  FSEL R163, R29, -INF , !P6 ;  /* 0xff8000001da37808 */ /* 0x000fe40007000000 */
[----:B------:R-:W-:Y:S02]  /*6660*/  ISETP.GE.AND P6, PT, R238, R136, PT ;  /* 0x00000088ee00720c */ /* 0x000fe40003fc6270 */
[----:B------:R-:W-:Y:S01]  /*6670*/  I2F R155, R35 ;  /* 0x00000023009b7306 */ /* 0x000fe20000201400 */
[----:B--2---:R-:W-:Y:S01]  /*6680*/  FFMA.FTZ R6, R241, R0, R6 ;  /* 0x00000000f1067223 */ /* 0x004fe20000010006 */
[----:B------:R-:W-:Y:S02]  /*6690*/  FSEL R174, R18, -INF , !P0 ;  /* 0xff80000012ae7808 */ /* 0x000fe40004000000 */
[----:B------:R-:W-:Y:S02]  /*66a0*/  ISETP.GE.AND P0, PT, R236, R135, PT ;  /* 0x00000087ec00720c */ /* 0x000fe40003f06270 */
[----:B------:R-:W-:-:S02]  /*66b0*/  FSEL R161, R6, -INF , !P6 ;  /* 0xff80000006a17808 */ /* 0x000fc40007000000 */
[----:B------:R-:W2:Y:S01]  /*66c0*/  MUFU.TANH R8, R170 ;  /* 0x000000aa00087308 */ /* 0x000ea20000002400 */
[----:B-1----:R-:W-:Y:S01]  /*66d0*/  FFMA.FTZ R19, R153, R0, R19 ;  /* 0x0000000099137223 */ /* 0x002fe20000010013 */
[----:B------:R-:W-:-:S04]  /*66e0*/  ISETP.GE.AND P6, PT, R35, R136, PT ;  /* 0x000000882300720c */ /* 0x000fc80003fc6270 */
[----:B------:R-:W-:Y:S02]  /*66f0*/  FSEL R172, R19, -INF , !P0 ;  /* 0xff80000013ac7808 */ /* 0x000fe40004000000 */
[----:B------:R-:W1:Y:S01]  /*6700*/  MUFU.TANH R2, R2 ;  /* 0x0000000200027308 */ /* 0x000e620000002400 */
[----:B------:R-:W-:-:S07]  /*6710*/  ISETP.GE.AND P0, PT, R152, R135, PT ;  /* 0x000000879800720c */ /* 0x000fce0003f06270 */
[----:B------:R-:W3:Y:S01]  /*6720*/  MUFU.TANH R32, R32 ;  /* 0x0000002000207308 */ /* 0x000ee20000002400 */
[----:B--2---:R-:W-:-:S05]  /*6730*/  FFMA.FTZ R160, R239, R0, R8 ;  /* 0x00000000efa07223 */ /* 0x004fca0000010008 */
[----:B------:R-:W-:Y:S02]  /*6740*/  FSEL R160, R160, -INF , !P0 ;  /* 0xff800000a0a07808 */ /* 0x000fe40004000000 */
[----:B------:R-:W2:Y:S01]  /*6750*/  MUFU.TANH R7, R7 ;  /* 0x0000000700077308 */ /* 0x000ea20000002400 */
[----:B-1----:R-:W-:Y:S01]  /*6760*/  FFMA.FTZ R2, R155, R0, R2 ;  /* 0x000000009b027223 */ /* 0x002fe20000010002 */
[----:B------:R-:W-:-:S04]  /*6770*/  ISETP.GE.AND P0, PT, R238, R135, PT ;  /* 0x00000087ee00720c */ /* 0x000fc80003f06270 */
[----:B------:R-:W-:Y:S02]  /*6780*/  FSEL R151, R2, -INF , !P6 ;  /* 0xff80000002977808 */ /* 0x000fe40007000000 */
[----:B------:R-:W1:Y:S01]  /*6790*/  MUFU.TANH R9, R9 ;  /* 0x0000000900097308 */ /* 0x000e620000002400 */
[----:B---3--:R-:W-:Y:S01]  /*67a0*/  FFMA.FTZ R32, R137, R0, R32 ;  /* 0x0000000089207223 */ /* 0x008fe20000010020 */
[----:B------:R-:W-:-:S04]  /*67b0*/  ISETP.GE.AND P6, PT, R12, R136, PT ;  /* 0x000000880c00720c */ /* 0x000fc80003fc6270 */
[----:B------:R-:W-:Y:S02]  /*67c0*/  FSEL R2, R32, -INF , !P4 ;  /* 0xff80000020027808 */ /* 0x000fe40006000000 */
[----:B------:R-:W-:Y:S01]  /*67d0*/  I2F R13, R12 ;  /* 0x0000000c000d7306 */ /* 0x000fe20000201400 */
[----:B--2---:R-:W-:Y:S01]  /*67e0*/  FFMA.FTZ R7, R241, R0, R7 ;  /* 0x00000000f1077223 */ /* 0x004fe20000010007 */
[----:B------:R-:W-:Y:S01]  /*67f0*/  BAR.SYNC.DEFER_BLOCKING 0x0 ;  /* 0x0000000000007b1d */ /* 0x000fe20000010000 */
[----:B------:R-:W-:-:S03]  /*6800*/  ISETP.GE.AND P4, PT, R134, 0x3, PT ;  /* 0x000000038600780c */ /* 0x000fc60003f86270 */
[----:B------:R-:W-:Y:S02]  /*6810*/  FSEL R150, R7, -INF , !P0 ;  /* 0xff80000007967808 */ /* 0x000fe40004000000 */
        /* <DEDUP_REMOVED lines=8> */
[----:B------:R-:W-:Y:S01]  /*68a0*/  FSEL R6, R6, -INF , !P5 ;  /* 0xff80000006067808 */ /* 0x000fe20006800000 */
[----:B-1----:R-:W-:-:S05]  /*68b0*/  FFMA.FTZ R14, R13, R0, R14 ;  /* 0x000000000d0e7223 */ /* 0x002fca000001000e */
[----:B------:R-:W-:Y:S01]  /*68c0*/  FSEL R149, R14, -INF , !P6 ;  /* 0xff8000000e957808 */ /* 0x000fe20007000000 */
[----:B---3--:R-:W-:-:S05]  /*68d0*/  FFMA.FTZ R158, R13, R0, R175 ;  /* 0x000000000d9e7223 */ /* 0x008fca00000100af */
        /* <DEDUP_REMOVED lines=56> */
.L_x_248:
[----:B------:R-:W-:Y:S05]  /*6c60*/  BSYNC B0 ;  /* 0x0000000000007941 */ /* 0x000fea0003800000 */
.L_x_247:
[----:B------:R-:W0:Y:S02]  /*6c70*/  LDGDEPBAR ;  /* 0x00000000000079af */ /* 0x000e240000000000 */
.L_x_246:
[----:B------:R-:W-:Y:S01]  /*6c80*/  FMNMX.FTZ R8, R133, R2, !PT ;  /* 0x0000000285087209 */ /* 0x000fe20007810000 */
[----:B------:R-:W-:Y:S01]  /*6c90*/  LDSM.16.MT88.4 R144, [R202+0x12800] ;  /* 0x01280000ca90783b */ /* 0x000fe20000004200 */
[----:B------:R-:W-:Y:S02]  /*6ca0*/  FMNMX.FTZ R9, R132, R6, !PT ;  /* 0x0000000684097209 */ /* 0x000fe40007810000 */
[----:B------:R-:W-:Y:S01]  /*6cb0*/  FMNMX.FTZ R8, R11, R8, !PT ;  /* 0x000000080b087209 */ /* 0x000fe20007810000 */
[----:B-1----:R-:W-:Y:S01]  /*6cc0*/  LDSM.16.MT88.4 R32, [R201+0x12800] ;  /* 0x01280000c920783b */ /* 0x002fe20000004200 */
        /* <DEDUP_REMOVED lines=35> */
[----:B-1----:R-:W-:-:S03]  /*6f00*/  FMNMX.FTZ R137, R12, R137, !PT ;  /* 0x000000890c897209 */ /* 0x002fc60007810000 */
[----:B------:R-:W1:Y:S01]  /*6f10*/  LDSM.16.MT88.4 R12, [R202+0x12000] ;  /* 0x01200000ca0c783b */ /* 0x000e620000004200 */
        /* <DEDUP_REMOVED lines=12> */
[----:B------:R-:W2:Y:S01]  /*6fe0*/  LDSM.16.MT88.4 R16, [R204+0x12000] ;  /* 0x01200000cc10783b */ /* 0x000ea20000004200 */
[----:B------:R-:W-:Y:S01]  /*6ff0*/  FSEL R159, R159, RZ, P0 ;  /* 0x000000ff9f9f7208 */ /* 0x000fe20000000000 */
[----:B------:R-:W-:-:S02]  /*7000*/  FFMA.FTZ R164, R27, c[0x0][0x23c], -R162 ;  /* 0x00008f001ba47a23 */ /* 0x000fc400000108a2 */
[----:B------:R-:W-:Y:S01]  /*7010*/  FADD.FTZ R5, R132, -R5 ;  /* 0x8000000584057221 */ /* 0x000fe20000010000 */
[----:B------:R-:W3:Y:S01]  /*7020*/  MUFU.EX2 R155, R155 ;  /* 0x0000009b009b7308 */ /* 0x000ee20000000800 */
[--C-:B------:R-:W-:Y:S01]  /*7030*/  FFMA.FTZ R142, R4, c[0x0][0x23c], -R159.reuse ;  /* 0x00008f00048e7a23 */ /* 0x100fe2000001089f */
[----:B------:R-:W-:Y:S01]  /*7040*/  FSEL R4, R137, RZ, P5 ;  /* 0x000000ff89047208 */ /* 0x000fe20002800000 */
[--C-:B------:R-:W-:Y:S02]  /*7050*/  FFMA.FTZ R152, R6, c[0x0][0x23c], -R159.reuse ;  /* 0x00008f0006987a23 */ /* 0x100fe4000001089f */
[--C-:B------:R-:W-:Y:S02]  /*7060*/  FFMA.FTZ R143, R10, c[0x0][0x23c], -R159.reuse ;  /* 0x00008f000a8f7a23 */ /* 0x100fe4000001089f */
[----:B------:R-:W-:Y:S01]  /*7070*/  FADD.FTZ R4, R133, -R4 ;  /* 0x8000000485047221 */ /* 0x000fe20000010000 */
[----:B------:R-:W-:Y:S01]  /*7080*/  MUFU.EX2 R154, R154 ;  /* 0x0000009a009a7308 */ /* 0x000fe20000000800 */
[----:B------:R-:W-:Y:S01]  /*7090*/  FFMA.FTZ R133, R28, c[0x0][0x23c], -R159 ;  /* 0x00008f001c857a23 */ /* 0x000fe2000001089f */
[----:B------:R-:W4:Y:S01]  /*70a0*/  LDSM.16.MT88.4 R8, [R201+0x12000] ;  /* 0x01200000c908783b */ /* 0x000f220000004200 */
[----:B------:R-:W-:-:S02]  /*70b0*/  FMUL.FTZ R157, R4, c[0x0][0x23c] ;  /* 0x00008f00049d7a20 */ /* 0x000fc40000410000 */
[----:B------:R-:W-:Y:S01]  /*70c0*/  FMUL.FTZ R132, R5, c[0x0][0x23c] ;  /* 0x00008f0005847a20 */ /* 0x000fe20000410000 */
[----:B------:R-:W-:Y:S01]  /*70d0*/  LDSM.16.MT88.4 R28, [R200+0x12800] ;  /* 0x01280000c81c783b */ /* 0x000fe20000004200 */
[--C-:B------:R-:W-:Y:S01]  /*70e0*/  FFMA.FTZ R165, R23, c[0x0][0x23c], -R162.reuse ;  /* 0x00008f0017a57a23 */ /* 0x100fe200000108a2 */
[----:B------:R-:W5:Y:S01]  /*70f0*/  MUFU.EX2 R153, R153 ;  /* 0x0000009900997308 */ /* 0x000f620000000800 */
[----:B---3--:R-:W-:Y:S01]  /*7100*/  F2FP.PACK_AB R4, R155, R156 ;  /* 0x0000009c9b04723e */ /* 0x008fe200000000ff */
[--C-:B------:R-:W-:Y:S02]  /*7110*/  FFMA.FTZ R166, R25, c[0x0][0x23c], -R162.reuse ;  /* 0x00008f0019a67a23 */ /* 0x100fe400000108a2 */
[----:B------:R-:W-:Y:S02]  /*7120*/  FFMA.FTZ R167, R21, c[0x0][0x23c], -R162 ;  /* 0x00008f0015a77a23 */ /* 0x000fe400000108a2 */
[--C-:B------:R-:W-:Y:S02]  /*7130*/  FFMA.FTZ R168, R26, c[0x0][0x23c], -R159.reuse ;  /* 0x00008f001aa87a23 */ /* 0x100fe4000001089f */
[----:B------:R-:W-:Y:S01]  /*7140*/  MUFU.EX2 R152, R152 ;  /* 0x0000009800987308 */ /* 0x000fe20000000800 */
[----:B------:R-:W-:-:S02]  /*7150*/  FFMA.FTZ R171, R24, c[0x0][0x23c], -R159 ;  /* 0x00008f0018ab7a23 */ /* 0x000fc4000001089f */
[--C-:B------:R-:W-:Y:S01]  /*7160*/  FFMA.FTZ R169, R22, c[0x0][0x23c], -R159.reuse ;  /* 0x00008f0016a97a23 */ /* 0x100fe2000001089f */
[----:B------:R-:W-:Y:S01]  /*7170*/  LDSM.16.MT88.4 R24, [R204+0x14800] ;  /* 0x01480000cc18783b */ /* 0x000fe20000004200 */
[----:B------:R-:W-:Y:S02]  /*7180*/  FFMA.FTZ R170, R20, c[0x0][0x23c], -R159 ;  /* 0x00008f0014aa7a23 */ /* 0x000fe4000001089f */
[--C-:B------:R-:W-:Y:S01]  /*7190*/  FFMA.FTZ R175, R179, c[0x0][0x23c], -R162.reuse ;  /* 0x00008f00b3af7a23 */ /* 0x100fe200000108a2 */
[----:B------:R-:W3:Y:S01]  /*71a0*/  MUFU.EX2 R143, R143 ;  /* 0x0000008f008f7308 */ /* 0x000ee20000000800 */
[----:B-----5:R-:W-:Y:S01]  /*71b0*/  F2FP.PACK_AB R6, R153, R154 ;  /* 0x0000009a9906723e */ /* 0x020fe200000000ff */
[----:B------:R-:W-:Y:S01]  /*71c0*/  LDSM.16.MT88.4 R20, [R202+0x14800] ;  /* 0x01480000ca14783b */ /* 0x000fe20000004200 */
[--C-:B------:R-:W-:Y:S02]  /*71d0*/  FFMA.FTZ R182, R177, c[0x0][0x23c], -R162.reuse ;  /* 0x00008f00b1b67a23 */ /* 0x100fe400000108a2 */
[----:B------:R-:W-:-:S02]  /*71e0*/  FFMA.FTZ R173, R181, c[0x0][0x23c], -R162 ;  /* 0x00008f00b5ad7a23 */ /* 0x000fc400000108a2 */
[--C-:B------:R-:W-:Y:S01]  /*71f0*/  FFMA.FTZ R180, R183, c[0x0][0x23c], -R162.reuse ;  /* 0x00008f00b7b47a23 */ /* 0x100fe200000108a2 */
[----:B------:R-:W-:Y:S01]  /*7200*/  MUFU.EX2 R142, R142 ;  /* 0x0000008e008e7308 */ /* 0x000fe20000000800 */
[--C-:B------:R-:W-:Y:S02]  /*7210*/  FFMA.FTZ R177, R178, c[0x0][0x23c], -R159.reuse ;  /* 0x00008f00b2b17a23 */ /* 0x100fe4000001089f */
[--C-:B------:R-:W-:Y:S02]  /*7220*/  FFMA.FTZ R176, R176, c[0x0][0x23c], -R159.reuse ;  /* 0x00008f00b0b07a23 */ /* 0x100fe4000001089f */
[--C-:B------:R-:W-:Y:S02]  /*7230*/  FFMA.FTZ R174, R174, c[0x0][0x23c], -R159.reuse ;  /* 0x00008f00aeae7a23 */ /* 0x100fe4000001089f */
[----:B------:R-:W-:Y:S01]  /*7240*/  FFMA.FTZ R179, R172, c[0x0][0x23c], -R159 ;  /* 0x00008f00acb37a23 */ /* 0x000fe2000001089f */
[----:B------:R-:W5:Y:S01]  /*7250*/  MUFU.EX2 R133, R133 ;  /* 0x0000008500857308 */ /* 0x000f620000000800 */
[----:B---3--:R-:W-:Y:S01]  /*7260*/  F2FP.PACK_AB R5, R143, R152 ;  /* 0x000000988f05723e */ /* 0x008fe200000000ff */
[----:B------:R-:W-:-:S02]  /*7270*/  FFMA.FTZ R172, R161, c[0x0][0x23c], -R162 ;  /* 0x00008f00a1ac7a23 */ /* 0x000fc400000108a2 */
[--C-:B------:R-:W-:Y:S02]  /*7280*/  FFMA.FTZ R163, R163, c[0x0][0x23c], -R162.reuse ;  /* 0x00008f00a3a37a23 */ /* 0x100fe400000108a2 */
[--C-:B------:R-:W-:Y:S02]  /*7290*/  FFMA.FTZ R161, R151, c[0x0][0x23c], -R162.reuse ;  /* 0x00008f0097a17a23 */ /* 0x100fe400000108a2 */
[----:B------:R-:W3:Y:S01]  /*72a0*/  MUFU.EX2 R157, R157 ;  /* 0x0000009d009d7308 */ /* 0x000ee20000000800 */
[--C-:B------:R-:W-:Y:S02]  /*72b0*/  FFMA.FTZ R160, R160, c[0x0][0x23c], -R159.reuse ;  /* 0x00008f00a0a07a23 */ /* 0x100fe4000001089f */
[--C-:B------:R-:W-:Y:S02]  /*72c0*/  FFMA.FTZ R181, R150, c[0x0][0x23c], -R159.reuse ;  /* 0x00008f0096b57a23 */ /* 0x100fe4000001089f */
[--C-:B------:R-:W-:Y:S02]  /*72d0*/  FFMA.FTZ R178, R148, c[0x0][0x23c], -R159.reuse ;  /* 0x00008f0094b27a23 */ /* 0x100fe4000001089f */
[----:B------:R-:W-:Y:S01]  /*72e0*/  FFMA.FTZ R162, R149, c[0x0][0x23c], -R162 ;  /* 0x00008f0095a27a23 */ /* 0x000fe200000108a2 */
[----:B------:R-:W1:Y:S01]  /*72f0*/  MUFU.EX2 R132, R132 ;  /* 0x0000008400847308 */ /* 0x000e620000000800 */
[----:B-----5:R-:W-:Y:S01]  /*7300*/  F2FP.PACK_AB R7, R133, R142 ;  /* 0x0000008e8507723e */ /* 0x020fe200000000ff */
[----:B------:R-:W-:Y:S01]  /*7310*/  FFMA.FTZ R159, R158, c[0x0][0x23c], -R159 ;  /* 0x00008f009e9f7a23 */ /* 0x000fe2000001089f */
[----:B------:R-:W-:Y:S01]  /*7320*/  LDSM.16.MT88.4 R148, [R202+0x13800] ;  /* 0x01380000ca94783b */ /* 0x000fe20000004200 */
[----:B---3--:R-:W-:-:S04]  /*7330*/  FMUL.FTZ R120, R120, R157 ;  /* 0x0000009d78787220 */ /* 0x008fc80000410000 */
        /* <DEDUP_REMOVED lines=36> */
[C---:B----4-:R-:W-:Y:S01]  /*7580*/  HMMA.16816.F32 R112, R4.reuse, R8, R112 ;  /* 0x000000080470723c */ /* 0x050fe20000001870 */
[-C--:B------:R-:W-:Y:S02]  /*7590*/  FMUL.FTZ R37, R37, R157.reuse ;  /* 0x0000009d25257220 */ /* 0x080fe40000410000 */
[-C--:B------:R-:W-:Y:S01]  /*75a0*/  FMUL.FTZ R38, R38, R132.reuse ;  /* 0x0000008426267220 */ /* 0x080fe20000410000 */
[----:B------:R-:W-:Y:S01]  /*75b0*/  MUFU.EX2 R169, R169 ;  /* 0x000000a900a97308 */ /* 0x000fe20000000800 */
[----:B------:R-:W-:Y:S02]  /*75c0*/  FMUL.FTZ R39, R39, R132 ;  /* 0x0000008427277220 */ /* 0x000fe40000410000 */
[-C--:B------:R-:W-:Y:S01]  /*75d0*/  FMUL.FTZ R40, R40, R157.reuse ;  /* 0x0000009d28287220 */ /* 0x080fe20000410000 */
[----:B------:R-:W-:Y:S01]  /*75e0*/  HMMA.16816.F32 R108, R4, R10, R108 ;  /* 0x0000000a046c723c */ /* 0x000fe2000000186c */
[----:B------:R-:W4:Y:S01]  /*75f0*/  LDSM.16.MT88.4 R8, [R202+0x14000] ;  /* 0x01400000ca08783b */ /* 0x000f220000004200 */
        /* <DEDUP_REMOVED lines=31> */
[----:B----4-:R-:W-:Y:S01]  /*77f0*/  HMMA.16816.F32 R44, R4, R8, R44 ;  /* 0x00000008042c723c */ /* 0x010fe2000000182c */
[----:B------:R-:W-:-:S02]  /*7800*/  FMUL.FTZ R61, R61, R157 ;  /* 0x0000009d3d3d7220 */ /* 0x000fc40000410000 */
[-C--:B------:R-:W-:Y:S01]  /*7810*/  FMUL.FTZ R62, R62, R132.reuse ;  /* 0x000000843e3e7220 */ /* 0x080fe20000410000 */
[----:B------:R-:W-:Y:S01]  /*7820*/  MUFU.EX2 R177, R177 ;  /* 0x000000b100b17308 */ /* 0x000fe20000000800 */
[-C--:B------:R-:W-:Y:S02]  /*7830*/  FMUL.FTZ R63, R63, R132.reuse ;  /* 0x000000843f3f7220 */ /* 0x080fe40000410000 */
[-C--:B------:R-:W-:Y:S01]  /*7840*/  FMUL.FTZ R64, R64, R157.reuse ;  /* 0x0000009d40407220 */ /* 0x080fe20000410000 */
[----:B------:R-:W-:Y:S01]  /*7850*/  HMMA.16816.F32 R48, R4, R10, R48 ;  /* 0x0000000a0430723c */ /* 0x000fe20000001830 */
[----:B------:R-:W4:Y:S01]  /*7860*/  LDSM.16.MT88.4 R8, [R204+0x16000] ;  /* 0x01600000cc08783b */ /* 0x000f220000004200 */
        /* <DEDUP_REMOVED lines=28> */
[----:B------:R-:W1:Y:S01]  /*7a30*/  MUFU.EX2 R172, R172 ;  /* 0x000000ac00ac7308 */ /* 0x000e620000000800 */
        /* <DEDUP_REMOVED lines=39> */
[-C--:B------:R-:W-:Y:S02]  /*7cb0*/  FMUL.FTZ R99, R99, R132.reuse ;  /* 0x0000008463637220 */ /* 0x080fe40000410000 */
[----:B------:R-:W-:Y:S01]  /*7cc0*/  FFMA.FTZ R156, R226, R157, R156 ;  /* 0x0000009de29c7223 */ /* 0x000fe2000001009c */
[----:B----4-:R-:W-:Y:S01]  /*7cd0*/  HMMA.16816.F32 R92, R4, R8, R92 ;  /* 0x00000008045c723c */ /* 0x010fe2000000185c */
        /* <DEDUP_REMOVED lines=15> */
[----:B------:R-:W-:Y:S02]  /*7dd0*/  F2FP.PACK_AB R7, R170, R169 ;  /* 0x000000a9aa07723e */ /* 0x000fe400000000ff */
[----:B------:R-:W-:Y:S01]  /*7de0*/  MOV R142, R3 ;  /* 0x00000003008e7202 */ /* 0x000fe20000000f00 */
[----:B------:R-:W-:-:S04]  /*7df0*/  FADD.FTZ R166, R166, R165 ;  /* 0x000000a5a6a67221 */ /* 0x000fc80000010000 */
[C---:B---3--:R-:W-:Y:S08]  /*7e00*/  HMMA.16816.F32 R128, R4.reuse, R12, R128 ;  /* 0x0000000c0480723c */ /* 0x048ff00000001880 */
        /* <DEDUP_REMOVED lines=139> */
[C---:B------:R-:W-:Y:S01]  /*86c0*/  @!P3 LEA R8, P5, R6.reuse, c[0x0][0x170], 0x1 ;  /* 0x00005c000608ba11 */ /* 0x040fe200078a08ff */
[----:B------:R-:W-:Y:S01]  /*86d0*/  I2F R133, R132 ;  /* 0x0000008400857306 */ /* 0x000fe20000201400 */
[C---:B------:R-:W-:Y:S01]  /*86e0*/  @!P2 LEA R12, P4, R6.reuse, c[0x0][0x170], 0x1 ;  /* 0x00005c00060caa11 */ /* 0x040fe200078808ff */
[----:B------:R-:W-:Y:S01]  /*86f0*/  IMAD.IADD R5, R11, 0x1, R5 ;  /* 0x000000010b057824 */ /* 0x000fe200078e0205 */
[----:B------:R-:W-:Y:S02]  /*8700*/  IADD3 R4, P6, R6, UR15, RZ ;  /* 0x0000000f06047c10 */ /* 0x000fe4000ffde0ff */
[----:B------:R-:W-:-:S02]  /*8710*/  IADD3 R142, R132, 0x1, RZ ;  /* 0x00000001848e7810 */ /* 0x000fc40007ffe0ff */
[----:B------:R-:W-:Y:S02]  /*8720*/  LEA.HI.X R5, R10, R141, R5, 0x6, P0 ;  /* 0x0000008d0a057211 */ /* 0x000fe400000f3405 */
[C---:B------:R-:W-:Y:S01]  /*8730*/  @!P1 LEA R10, P0, R6.reuse, c[0x0][0x170], 0x1 ;  /* 0x00005c00060a9a11 */ /* 0x040fe200078008ff */
[----:B------:R-:W-:Y:S01]  /*8740*/  I2F R143, R142 ;  /* 0x0000008e008f7306 */ /* 0x000fe20000201400 */
        /* <DEDUP_REMOVED lines=20> */
[----:B------:R-:W-:Y:S01]  /*8890*/  @P1 STS.128 [R215+0x16000], RZ ;  /* 0x016000ffd7001388 */ /* 0x000fe20000000c00 */
[----:B------:R-:W-:-:S02]  /*88a0*/  IADD3 R180, R132, 0x8, RZ ;  /* 0x0000000884b47810 */ /* 0x000fc40007ffe0ff */
[C---:B------:R-:W-:Y:S01]  /*88b0*/  IADD3 R182, R132.reuse, 0x9, RZ ;  /* 0x0000000984b67810 */ /* 0x040fe20007ffe0ff */
        /* <DEDUP_REMOVED lines=8> */
[C---:B------:R-:W-:Y:S01]  /*8940*/  ISETP.GE.AND P6, PT, R142.reuse, R136, PT ;  /* 0x000000888e00720c */ /* 0x040fe20003fc6270 */
[----:B------:R-:W-:Y:S01]  /*8950*/  @!PT LDS RZ, [RZ] ;  /* 0x00000000fffff984 */ /* 0x000fe20000000800 */
[----:B------:R-:W-:Y:S01]  /*8960*/  @!PT LDS RZ, [RZ] ;  /* 0x00000000fffff984 */ /* 0x000fe20000000800 */
[----:B------:R-:W-:Y:S01]  /*8970*/  @!PT LDS RZ, [RZ] ;  /* 0x00000000fffff984 */ /* 0x000fe20000000800 */
[----:B------:R3:W-:Y:S01]  /*8980*/  @!P3 LDGSTS.E.BYPASS.LTC128B.128 [R215+0x13000], [R16.64] ;  /* 0x1300000010d7bfae */ /* 0x0007e2000b901d4c */
[----:B------:R-:W-:Y:S01]  /*8990*/  I2F R183, R182 ;  /* 0x000000b600b77306 */ /* 0x000fe20000201400 */
[----:B------:R-:W-:-:S02]  /*89a0*/  ISETP.GE.AND P0, PT, R142, R135, PT ;  /* 0x000000878e00720c */ /* 0x000fc40003f06270 */
[----:B------:R-:W-:Y:S01]  /*89b0*/  @P2 STS.128 [R215+0x15000], RZ ;  /* 0x015000ffd7002388 */ /* 0x000fe20000000c00 */
[C---:B------:R-:W-:Y:S02]  /*89c0*/  IADD3 R230, R132.reuse, 0x18, RZ ;  /* 0x0000001884e67810 */ /* 0x040fe40007ffe0ff */
        /* <DEDUP_REMOVED lines=18> */
[C---:B------:R-:W-:Y:S01]  /*8af0*/  ISETP.GE.AND P4, PT, R132.reuse, R136, PT ;  /* 0x000000888400720c */ /* 0x040fe20003f86270 */
[----:B------:R-:W5:Y:S01]  /*8b00*/  LDSM.16.M88.4 R28, [R209+0xc000] ;  /* 0x00c00000d11c783b */ /* 0x000f620000000200 */
[----:B------:R-:W-:Y:S01]  /*8b10*/  I2F R229, R230 ;  /* 0x000000e600e57306 */ /* 0x000fe20000201400 */
[C---:B------:R-:W-:Y:S02]  /*8b20*/  ISETP.GE.AND P5, PT, R132.reuse, R135, PT ;  /* 0x000000878400720c */ /* 0x040fe40003fa6270 */
[----:B------:R-:W3:Y:S04]  /*8b30*/  LDSM.16.M88.4 R20, [R209+0xc800] ;  /* 0x00c80000d114783b */ /* 0x000ee80000000200 */
[----:B--2---:R-:W2:Y:S01]  /*8b40*/  LDSM.16.M88.4 R12, [R209+0xd000] ;  /* 0x00d00000d10c783b */ /* 0x004ea20000000200 */
[----:B------:R-:W-:Y:S03]  /*8b50*/  I2F R219, R228 ;  /* 0x000000e400db7306 */ /* 0x000fe60000201400 */
        /* <DEDUP_REMOVED lines=11> */
[----:B----4-:R-:W1:Y:S01]  /*8c10*/  LDSM.16.M88.4 R4, [R203+0xc000] ;  /* 0x00c00000cb04783b */ /* 0x010e620000000200 */
[----:B------:R-:W-:Y:S03]  /*8c20*/  I2F R241, R238 ;  /* 0x000000ee00f17306 */ /* 0x000fe60000201400 */
[----:B------:R-:W-:Y:S01]  /*8c30*/  LDSM.16.M88.4 R176, [R210+0x4000] ;  /* 0x00400000d2b0783b */ /* 0x000fe20000000200 */
[C---:B------:R-:W-:Y:S03]  /*8c40*/  HMMA.16816.F32 R28, R164.reuse, R30, RZ ;  /* 0x0000001ea41c723c */ /* 0x040fe600000018ff */
[----:B------:R-:W0:Y:S05]  /*8c50*/  LDGDEPBAR ;  /* 0x00000000000079af */ /* 0x000e2a0000000000 */
[C---:B---3--:R-:W-:Y:S08]  /*8c60*/  HMMA.16816.F32 R24, R164.reuse, R20, RZ ;  /* 0x00000014a418723c */ /* 0x048ff000000018ff */
        /* <DEDUP_REMOVED lines=144> */
[----:B------:R-:W3:Y:S01]  /*9570*/  MUFU.TANH R157, R157 ;  /* 0x0000009d009d7308 */ /* 0x000ee20000002400 */
[----:B-1----:R-:W-:Y:S01]  /*9580*/  HMMA.16816.F32 R176, R28, R16, R176 ;  /* 0x000000101cb0723c */ /* 0x002fe200000018b0 */
[----:B------:R-:W-:Y:S01]  /*9590*/  FMUL.FTZ R27, R27, c[0x0][0x2ec] ;  /* 0x0000bb001b1b7a20 */ /* 0x000fe20000410000 */
[----:B----4-:R-:W-:-:S05]  /*95a0*/  IADD3 R35, R132, 0x38, RZ ;  /* 0x0000003884237810 */ /* 0x010fca0007ffe0ff */
[----:B------:R-:W1:Y:S01]  /*95b0*/  MUFU.TANH R156, R156 ;  /* 0x0000009c009c7308 */ /* 0x000e620000002400 */
[----:B------:R-:W-:Y:S01]  /*95c0*/  HMMA.16816.F32 R164, R28, R18, R164 ;  /* 0x000000121ca4723c */ /* 0x000fe200000018a4 */
[----:B------:R-:W4:Y:S01]  /*95d0*/  LDSM.16.M88.4 R16, [R203+0x11800] ;  /* 0x01180000cb10783b */ /* 0x000f220000000200 */
[----:B------:R-:W-:Y:S02]  /*95e0*/  FMUL.FTZ R20, R20, c[0x0][0x2ec] ;  /* 0x0000bb0014147a20 */ /* 0x000fe40000410000 */
[----:B--2---:R-:W-:-:S03]  /*95f0*/  FFMA.FTZ R240, R181, R0, R240 ;  /* 0x00000000b5f07223 */ /* 0x004fc600000100f0 */
[----:B------:R-:W2:Y:S01]  /*9600*/  MUFU.TANH R158, R158 ;  /* 0x0000009e009e7308 */ /* 0x000ea20000002400 */
[----:B------:R-:W-:Y:S01]  /*9610*/  HMMA.16816.F32 R172, R148, R6, R172 ;  /* 0x0000000694ac723c */ /* 0x000fe200000018ac */
[----:B------:R-:W4:Y:S01]  /*9620*/  LDSM.16.M88.4 R4, [R196+0x5800] ;  /* 0x00580000c404783b */ /* 0x000f220000000200 */
[----:B---3--:R-:W-:Y:S01]  /*9630*/  FFMA.FTZ R157, R181, R0, R157 ;  /* 0x00000000b59d7223 */ /* 0x008fe2000001009d */
[----:B------:R-:W-:-:S04]  /*9640*/  DEPBAR.LE SB0, 0x0 ;  /* 0x000080000000791a */ /* 0x000fc80000000000 */
        /* <DEDUP_REMOVED lines=14> */
[-C--:B------:R-:W-:Y:S01]  /*9730*/  FFMA.FTZ R11, R143, R0.reuse, R154 ;  /* 0x000000008f0b7223 */ /* 0x080fe2000001009a */
[----:B------:R-:W5:Y:S01]  /*9740*/  MUFU.TANH R27, R27 ;  /* 0x0000001b001b7308 */ /* 0x000f620000002400 */
[----:B------:R-:W-:Y:S01]  /*9750*/  FMUL.FTZ R148, R176, c[0x0][0x2ec] ;  /* 0x0000bb00b0947a20 */ /* 0x000fe20000410000 */
[----:B------:R-:W-:Y:S01]  /*9760*/  FSEL R10, R10, -INF , !P6 ;  /* 0xff8000000a0a7808 */ /* 0x000fe20007000000 */
[----:B---3--:R-:W-:Y:S01]  /*9770*/  FFMA.FTZ R24, R185, R0, R24 ;  /* 0x00000000b9187223 */ /* 0x008fe20000010018 */
[----:B------:R-:W-:Y:S01]  /*9780*/  ISETP.GE.AND P6, PT, R180, R136, PT ;  /* 0x00000088b400720c */ /* 0x000fe20003fc6270 */
[----:B------:R-:W-:Y:S01]  /*9790*/  FMUL.FTZ R15, R178, c[0x0][0x2ec] ;  /* 0x0000bb00b20f7a20 */ /* 0x000fe20000410000 */
[----:B----4-:R-:W-:Y:S01]  /*97a0*/  HMMA.16816.F32 R168, R28, R16, R168 ;  /* 0x000000101ca8723c */ /* 0x010fe200000018a8 */
[----:B------:R-:W-:Y:S01]  /*97b0*/  FSEL R11, R11, -INF , !P0 ;  /* 0xff8000000b0b7808 */ /* 0x000fe20004000000 */
[----:B------:R-:W3:Y:S01]  /*97c0*/  MUFU.TANH R20, R20 ;  /* 0x0000001400147308 */ /* 0x000ee20000002400 */
[----:B------:R-:W-:Y:S01]  /*97d0*/  ISETP.GE.AND P0, PT, R180, R135, PT ;  /* 0x00000087b400720c */ /* 0x000fe20003f06270 */
[----:B------:R-:W-:-:S02]  /*97e0*/  FMUL.FTZ R14, R177, c[0x0][0x2ec] ;  /* 0x0000bb00b10e7a20 */ /* 0x000fc40000410000 */
[-C--:B-1----:R-:W-:Y:S02]  /*97f0*/  FFMA.FTZ R185, R185, R0.reuse, R26 ;  /* 0x00000000b9b97223 */ /* 0x082fe4000001001a */
[----:B------:R-:W-:Y:S01]  /*9800*/  HMMA.16816.F32 R172, R28, R18, R172 ;  /* 0x000000121cac723c */ /* 0x000fe200000018ac */
[-C--:B--2---:R-:W-:Y:S01]  /*9810*/  FFMA.FTZ R22, R187, R0.reuse, R25 ;  /* 0x00000000bb167223 */ /* 0x084fe20000010019 */
[----:B------:R-:W1:Y:S01]  /*9820*/  MUFU.TANH R9, R9 ;  /* 0x0000000900097308 */ /* 0x000e620000002400 */
[----:B------:R-:W-:Y:S02]  /*9830*/  FMUL.FTZ R16, R179, c[0x0][0x2ec] ;  /* 0x0000bb00b3107a20 */ /* 0x000fe40000410000 */
[----:B-----5:R-:W-:-:S03]  /*9840*/  FFMA.FTZ R25, R187, R0, R27 ;  /* 0x00000000bb197223 */ /* 0x020fc6000001001b */
[----:B------:R-:W-:Y:S02]  /*9850*/  FMUL.FTZ R17, R164, c[0x0][0x2ec] ;  /* 0x0000bb00a4117a20 */ /* 0x000fe40000410000 */
[----:B------:R-:W2:Y:S01]  /*9860*/  MUFU.TANH R8, R8 ;  /* 0x0000000800087308 */ /* 0x000ea20000002400 */
[-C--:B---3--:R-:W-:Y:S02]  /*9870*/  FFMA.FTZ R20, R229, R0.reuse, R20 ;  /* 0x00000000e5147223 */ /* 0x088fe40000010014 */
[----:B------:R-:W-:Y:S02]  /*9880*/  FMUL.FTZ R19, R166, c[0x0][0x2ec] ;  /* 0x0000bb00a6137a20 */ /* 0x000fe40000410000 */
[----:B------:R-:W-:Y:S01]  /*9890*/  FMUL.FTZ R33, R165, c[0x0][0x2ec] ;  /* 0x0000bb00a5217a20 */ /* 0x000fe20000410000 */
[----:B------:R-:W-:Y:S01]  /*98a0*/  HMMA.16816.F32 R168, R144, R4, R168 ;  /* 0x0000000490a8723c */ /* 0x000fe200000018a8 */
[----:B------:R-:W-:Y:S01]  /*98b0*/  FMUL.FTZ R28, R167, c[0x0][0x2ec] ;  /* 0x0000bb00a71c7a20 */ /* 0x000fe20000410000 */
[----:B------:R-:W3:Y:S01]  /*98c0*/  MUFU.TANH R21, R21 ;  /* 0x0000001500157308 */ /* 0x000ee20000002400 */
[----:B-1----:R-:W-:-:S04]  /*98d0*/  FFMA.FTZ R9, R229, R0, R9 ;  /* 0x00000000e5097223 */ /* 0x002fc80000010009 */
[----:B------:R-:W-:Y:S01]  /*98e0*/  FSEL R4, R240, -INF , !P6 ;  /* 0xff800000f0047808 */ /* 0x000fe20007000000 */
[----:B------:R-:W-:Y:S01]  /*98f0*/  HMMA.16816.F32 R172, R144, R6, R172 ;  /* 0x0000000690ac723c */ /* 0x000fe200000018ac */
[C---:B------:R-:W-:Y:S01]  /*9900*/  ISETP.GE.AND P6, PT, R182.reuse, R136, PT ;  /* 0x00000088b600720c */ /* 0x040fe20003fc6270 */
[----:B------:R-:W1:Y:S01]  /*9910*/  MUFU.TANH R148, R148 ;  /* 0x0000009400947308 */ /* 0x000e620000002400 */
[----:B------:R-:W-:Y:S01]  /*9920*/  FSEL R5, R157, -INF , !P0 ;  /* 0xff8000009d057808 */ /* 0x000fe20004000000 */
[C---:B--2---:R-:W-:Y:S01]  /*9930*/  FFMA.FTZ R8, R219.reuse, R0, R8 ;  /* 0x00000000db087223 */ /* 0x044fe20000010008 */
[-C--:B------:R-:W-:Y:S02]  /*9940*/  ISETP.GE.AND P0, PT, R182, R135.reuse, PT ;  /* 0x00000087b600720c */ /* 0x080fe40003f06270 */
[----:B------:R-:W-:Y:S02]  /*9950*/  FSEL R18, R156, -INF , !P6 ;  /* 0xff8000009c127808 */ /* 0x000fe40007000000 */
[----:B------:R-:W-:Y:S01]  /*9960*/  ISETP.GE.AND P6, PT, R184, R136, PT ;  /* 0x00000088b800720c */ /* 0x000fe20003fc6270 */
[----:B------:R-:W2:Y:S01]  /*9970*/  MUFU.TANH R15, R15 ;  /* 0x0000000f000f7308 */ /* 0x000ea20000002400 */
[----:B------:R-:W-:Y:S01]  /*9980*/  FSEL R29, R158, -INF , !P0 ;  /* 0xff8000009e1d7808 */ /* 0x000fe20004000000 */
[----:B---3--:R-:W-:Y:S01]  /*9990*/  FFMA.FTZ R21, R219, R0, R21 ;  /* 0x00000000db157223 */ /* 0x008fe20000010015 */
[----:B------:R-:W-:-:S02]  /*99a0*/  ISETP.GE.AND P0, PT, R184, R135, PT ;  /* 0x00000087b800720c */ /* 0x000fc40003f06270 */
[----:B------:R-:W-:Y:S01]  /*99b0*/  FSEL R26, R24, -INF , !P6 ;  /* 0xff800000181a7808 */ /* 0x000fe20007000000 */
[----:B------:R-:W-:Y:S01]  /*99c0*/  FMUL.FTZ R30, R168, c[0x0][0x2ec] ;  /* 0x0000bb00a81e7a20 */ /* 0x000fe20000410000 */
[C---:B------:R-:W-:Y:S01]  /*99d0*/  ISETP.GE.AND P6, PT, R186.reuse, R136, PT ;  /* 0x00000088ba00720c */ /* 0x040fe20003fc6270 */
[----:B------:R-:W3:Y:S01]  /*99e0*/  MUFU.TANH R14, R14 ;  /* 0x0000000e000e7308 */ /* 0x000ee20000002400 */
[----:B------:R-:W-:Y:S01]  /*99f0*/  FSEL R27, R185, -INF , !P0 ;  /* 0xff800000b91b7808 */ /* 0x000fe20004000000 */
[----:B-1----:R-:W-:Y:S01]  /*9a00*/  FFMA.FTZ R148, R233, R0, R148 ;  /* 0x00000000e9947223 */ /* 0x002fe20000010094 */
[-C--:B------:R-:W-:Y:S01]  /*9a10*/  ISETP.GE.AND P0, PT, R186, R135.reuse, PT ;  /* 0x00000087ba00720c */ /* 0x080fe20003f06270 */
[----:B------:R-:W-:Y:S01]  /*9a20*/  FMUL.FTZ R170, R170, c[0x0][0x2ec] ;  /* 0x0000bb00aaaa7a20 */ /* 0x000fe20000410000 */
[----:B------:R-:W-:Y:S01]  /*9a30*/  FSEL R22, R22, -INF , !P6 ;  /* 0xff80000016167808 */ /* 0x000fe20007000000 */
[----:B------:R-:W-:Y:S01]  /*9a40*/  FMUL.FTZ R6, R169, c[0x0][0x2ec] ;  /* 0x0000bb00a9067a20 */ /* 0x000fe20000410000 */
[C---:B------:R-:W-:Y:S01]  /*9a50*/  ISETP.GE.AND P6, PT, R230.reuse, R136, PT ;  /* 0x00000088e600720c */ /* 0x040fe20003fc6270 */
[----:B------:R-:W1:Y:S01]  /*9a60*/  MUFU.TANH R16, R16 ;  /* 0x0000001000107308 */ /* 0x000e620000002400 */
[----:B------:R-:W-:Y:S01]  /*9a70*/  FSEL R25, R25, -INF , !P0 ;  /* 0xff80000019197808 */ /* 0x000fe20004000000 */
[----:B--2---:R-:W-:Y:S01]  /*9a80*/  FFMA.FTZ R15, R233, R0, R15 ;  /* 0x00000000e90f7223 */ /* 0x004fe2000001000f */
[-C--:B------:R-:W-:Y:S01]  /*9a90*/  ISETP.GE.AND P0, PT, R230, R135.reuse, PT ;  /* 0x00000087e600720c */ /* 0x080fe20003f06270 */
[----:B------:R-:W-:Y:S01]  /*9aa0*/  FMUL.FTZ R7, R171, c[0x0][0x2ec] ;  /* 0x0000bb00ab077a20 */ /* 0x000fe20000410000 */
[----:B------:R-:W-:Y:S01]  /*9ab0*/  FSEL R24, R20, -INF , !P6 ;  /* 0xff80000014187808 */ /* 0x000fe20007000000 */
[----:B------:R-:W-:Y:S01]  /*9ac0*/  FMUL.FTZ R175, R175, c[0x0][0x2ec] ;  /* 0x0000bb00afaf7a20 */ /* 0x000fe20000410000 */
[C---:B------:R-:W-:Y:S01]  /*9ad0*/  ISETP.GE.AND P6, PT, R228.reuse, R136, PT ;  /* 0x00000088e400720c */ /* 0x040fe20003fc6270 */
[----:B------:R-:W2:Y:S01]  /*9ae0*/  MUFU.TANH R17, R17 ;  /* 0x0000001100117308 */ /* 0x000ea20000002400 */
[----:B------:R-:W-:Y:S01]  /*9af0*/  FSEL R23, R9, -INF , !P0 ;  /* 0xff80000009177808 */ /* 0x000fe20004000000 */
[----:B---3--:R-:W-:Y:S01]  /*9b00*/  FFMA.FTZ R14, R235, R0, R14 ;  /* 0x00000000eb0e7223 */ /* 0x008fe2000001000e */
[----:B------:R-:W-:Y:S01]  /*9b10*/  ISETP.GE.AND P0, PT, R228, R135, PT ;  /* 0x00000087e400720c */ /* 0x000fe20003f06270 */
[----:B------:R-:W-:Y:S01]  /*9b20*/  FMUL.FTZ R9, R172, c[0x0][0x2ec] ;  /* 0x0000bb00ac097a20 */ /* 0x000fe20000410000 */
[----:B------:R-:W-:-:S02]  /*9b30*/  FSEL R20, R8, -INF , !P6 ;  /* 0xff80000008147808 */ /* 0x000fc40007000000 */
[----:B------:R-:W-:Y:S01]  /*9b40*/  ISETP.GE.AND P6, PT, R231, R136, PT ;  /* 0x00000088e700720c */ /* 0x000fe20003fc6270 */
[----:B------:R-:W3:Y:S01]  /*9b50*/  MUFU.TANH R19, R19 ;  /* 0x0000001300137308 */ /* 0x000ee20000002400 */
[----:B------:R-:W-:Y:S01]  /*9b60*/  FSEL R21, R21, -INF , !P0 ;  /* 0xff80000015157808 */ /* 0x000fe20004000000 */
[----:B-1----:R-:W-:Y:S01]  /*9b70*/  FFMA.FTZ R16, R235, R0, R16 ;  /* 0x00000000eb107223 */ /* 0x002fe20000010010 */
[-C--:B------:R-:W-:Y:S02]  /*9b80*/  ISETP.GE.AND P0, PT, R231, R135.reuse, PT ;  /* 0x00000087e700720c */ /* 0x080fe40003f06270 */
[----:B------:R-:W-:Y:S02]  /*9b90*/  FSEL R178, R148, -INF , !P6 ;  /* 0xff80000094b27808 */ /* 0x000fe40007000000 */
[C---:B------:R-:W-:Y:S01]  /*9ba0*/  ISETP.GE.AND P6, PT, R232.reuse, R136, PT ;  /* 0x00000088e800720c */ /* 0x040fe20003fc6270 */
[----:B------:R-:W1:Y:S01]  /*9bb0*/  MUFU.TANH R33, R33 ;  /* 0x0000002100217308 */ /* 0x000e620000002400 */
[----:B------:R-:W-:Y:S01]  /*9bc0*/  FSEL R179, R15, -INF , !P0 ;  /* 0xff8000000fb37808 */ /* 0x000fe20004000000 */
[-C--:B--2---:R-:W-:Y:S01]  /*9bd0*/  FFMA.FTZ R17, R237, R0.reuse, R17 ;  /* 0x00000000ed117223 */ /* 0x084fe20000010011 */
[----:B------:R-:W-:Y:S01]  /*9be0*/  ISETP.GE.AND P0, PT, R232, R135, PT ;  /* 0x00000087e800720c */ /* 0x000fe20003f06270 */
[----:B------:R-:W-:Y:S01]  /*9bf0*/  FMUL.FTZ R15, R173, c[0x0][0x2ec] ;  /* 0x0000bb00ad0f7a20 */ /* 0x000fe20000410000 */
[----:B------:R-:W-:Y:S01]  /*9c00*/  FSEL R180, R14, -INF , !P6 ;  /* 0xff8000000eb47808 */ /* 0x000fe20007000000 */
[----:B------:R-:W-:Y:S01]  /*9c10*/  FMUL.FTZ R14, R174, c[0x0][0x2ec] ;  /* 0x0000bb00ae0e7a20 */ /* 0x000fe20000410000 */
[----:B------:R-:W-:Y:S01]  /*9c20*/  FSEL R177, R16, -INF , !P0 ;  /* 0xff80000010b17808 */ /* 0x000fe20004000000 */
[----:B------:R-:W2:Y:S01]  /*9c30*/  MUFU.TANH R28, R28 ;  /* 0x0000001c001c7308 */ /* 0x000ea20000002400 */
[----:B---3--:R-:W-:Y:S01]  /*9c40*/  FFMA.FTZ R19, R237, R0, R19 ;  /* 0x00000000ed137223 */ /* 0x008fe20000010013 */
[----:B------:R-:W-:-:S02]  /*9c50*/  ISETP.GE.AND P6, PT, R234, R136, PT ;  /* 0x00000088ea00720c */ /* 0x000fc40003fc6270 */
[-C--:B------:R-:W-:Y:S02]  /*9c60*/  ISETP.GE.AND P0, PT, R234, R135.reuse, PT ;  /* 0x00000087ea00720c */ /* 0x080fe40003f06270 */
[----:B------:R-:W-:Y:S02]  /*9c70*/  FSEL R176, R17, -INF , !P6 ;  /* 0xff80000011b07808 */ /* 0x000fe40007000000 */
[----:B------:R-:W3:Y:S01]  /*9c80*/  MUFU.TANH R8, R170 ;  /* 0x000000aa00087308 */ /* 0x000ee20000002400 */
[----:B------:R-:W-:Y:S01]  /*9c90*/  FSEL R171, R19, -INF , !P0 ;  /* 0xff80000013ab7808 */ /* 0x000fe20004000000 */
[----:B-1----:R-:W-:Y:S01]  /*9ca0*/  FFMA.FTZ R33, R153, R0, R33 ;  /* 0x0000000099217223 */ /* 0x002fe20000010021 */
[C---:B------:R-:W-:Y:S02]  /*9cb0*/  ISETP.GE.AND P6, PT, R236.reuse, R136, PT ;  /* 0x00000088ec00720c */ /* 0x040fe40003fc6270 */
[----:B------:R-:W-:Y:S02]  /*9cc0*/  ISETP.GE.AND P0, PT, R236, R135, PT ;  /* 0x00000087ec00720c */ /* 0x000fe40003f06270 */
[----:B------:R-:W-:Y:S01]  /*9cd0*/  FSEL R172, R33, -INF , !P6 ;  /* 0xff80000021ac7808 */ /* 0x000fe20007000000 */
[----:B------:R-:W1:Y:S01]  /*9ce0*/  MUFU.TANH R32, R32 ;  /* 0x0000002000207308 */ /* 0x000e620000002400 */
[----:B--2---:R-:W-:Y:S01]  /*9cf0*/  FFMA.FTZ R28, R153, R0, R28 ;  /* 0x00000000991c7223 */ /* 0x004fe2000001001c */
[----:B------:R-:W-:-:S04]  /*9d00*/  ISETP.GE.AND P6, PT, R152, R136, PT ;  /* 0x000000889800720c */ /* 0x000fc80003fc6270 */
[----:B------:R-:W-:Y:S02]  /*9d10*/  FSEL R169, R28, -INF , !P0 ;  /* 0xff8000001ca97808 */ /* 0x000fe40004000000 */
[----:B------:R-:W2:Y:S01]  /*9d20*/  MUFU.TANH R30, R30 ;  /* 0x0000001e001e7308 */ /* 0x000ea20000002400 */
[----:B---3--:R-:W-:Y:S01]  /*9d30*/  FFMA.FTZ R157, R239, R0, R8 ;  /* 0x00000000ef9d7223 */ /* 0x008fe20000010008 */
[----:B------:R-:W-:-:S04]  /*9d40*/  ISETP.GE.AND P0, PT, R152, R135, PT ;  /* 0x000000879800720c */ /* 0x000fc80003f06270 */
[----:B------:R-:W-:Y:S02]  /*9d50*/  FSEL R157, R157, -INF , !P0 ;  /* 0xff8000009d9d7808 */ /* 0x000fe40004000000 */
[----:B------:R-:W3:Y:S01]  /*9d60*/  MUFU.TANH R6, R6 ;  /* 0x0000000600067308 */ /* 0x000ee20000002400 */
[----:B-1----:R-:W-:Y:S01]  /*9d70*/  FFMA.FTZ R32, R133, R0, R32 ;  /* 0x0000000085207223 */ /* 0x002fe20000010020 */
[----:B------:R-:W-:-:S04]  /*9d80*/  ISETP.GE.AND P0, PT, R238, R135, PT ;  /* 0x00000087ee00720c */ /* 0x000fc80003f06270 */
[----:B------:R-:W-:Y:S02]  /*9d90*/  FSEL R32, R32, -INF , !P4 ;  /* 0xff80000020207808 */ /* 0x000fe40006000000 */
[----:B------:R-:W1:Y:S01]  /*9da0*/  MUFU.TANH R7, R7 ;  /* 0x0000000700077308 */ /* 0x000e620000002400 */
[----:B--2---:R-:W-:Y:S01]  /*9db0*/  FFMA.FTZ R30, R239, R0, R30 ;  /* 0x00000000ef1e7223 */ /* 0x004fe2000001001e */
[----:B------:R-:W-:-:S04]  /*9dc0*/  ISETP.GE.AND P4, PT, R134, 0x4, PT ;  /* 0x000000048600780c */ /* 0x000fc80003f86270 */
[----:B------:R-:W-:Y:S02]  /*9dd0*/  FSEL R162, R30, -INF , !P6 ;  /* 0xff8000001ea27808 */ /* 0x000fe40007000000 */
[----:B------:R-:W-:Y:S01]  /*9de0*/  I2F R155, R35 ;  /* 0x00000023009b7306 */ /* 0x000fe20000201400 */
[----:B---3--:R-:W-:Y:S01]  /*9df0*/  FFMA.FTZ R6, R241, R0, R6 ;  /* 0x00000000f1067223 */ /* 0x008fe20000010006 */
[----:B------:R-:W-:-:S04]  /*9e00*/  ISETP.GE.AND P6, PT, R238, R136, PT ;  /* 0x00000088ee00720c */ /* 0x000fc80003fc6270 */
[----:B------:R-:W-:Y:S02]  /*9e10*/  FSEL R160, R6, -INF , !P6 ;  /* 0xff80000006a07808 */ /* 0x000fe40007000000 */
[----:B------:R-:W2:Y:S01]  /*9e20*/  MUFU.TANH R9, R9 ;  /* 0x0000000900097308 */ /* 0x000ea20000002400 */
[----:B-1----:R-:W-:Y:S01]  /*9e30*/  FFMA.FTZ R7, R241, R0, R7 ;  /* 0x00000000f1077223 */ /* 0x002fe20000010007 */
[----:B------:R-:W-:-:S04]  /*9e40*/  ISETP.GE.AND P6, PT, R35, R136, PT ;  /* 0x000000882300720c */ /* 0x000fc80003fc6270 */
[----:B------:R-:W-:Y:S02]  /*9e50*/  FSEL R149, R7, -INF , !P0 ;  /* 0xff80000007957808 */ /* 0x000fe40004000000 */
[----:B------:R-:W1:Y:S01]  /*9e60*/  MUFU.TANH R14, R14 ;  /* 0x0000000e000e7308 */ /* 0x000e620000002400 */
[----:B------:R-:W-:Y:S01]  /*9e70*/  BAR.SYNC.DEFER_BLOCKING 0x0 ;  /* 0x0000000000007b1d */ /* 0x000fe20000010000 */
[----:B------:R-:W-:-:S06]  /*9e80*/  ISETP.GE.AND P0, PT, R35, R135, PT ;  /* 0x000000872300720c */ /* 0x000fcc0003f06270 */
[----:B------:R-:W-:Y:S01]  /*9e90*/  I2F R13, R12 ;  /* 0x0000000c000d7306 */ /* 0x000fe20000201400 */
[----:B--2---:R-:W-:-:S05]  /*9ea0*/  FFMA.FTZ R9, R155, R0, R9 ;  /* 0x000000009b097223 */ /* 0x004fca0000010009 */
        /* <DEDUP_REMOVED lines=69> */
.L_x_251:
[----:B------:R-:W-:Y:S05]  /*a300*/  BSYNC B0 ;  /* 0x0000000000007941 */ /* 0x000fea0003800000 */
.L_x_250:
[----:B------:R-:W0:Y:S02]  /*a310*/  LDGDEPBAR ;  /* 0x00000000000079af */ /* 0x000e240000000000 */
.L_x_249:
[----:B-1----:R-:W-:Y:S01]  /*a320*/  FMNMX.FTZ R13, R137, R32, !PT ;  /* 0x00000020890d7209 */ /* 0x002fe20007810000 */
[----:B------:R-:W-:Y:S01]  /*a330*/  LDSM.16.MT88.4 R144, [R202+0x12800] ;  /* 0x01280000ca90783b */ /* 0x000fe20000004200 */
[----:B--2---:R-:W-:Y:S02]  /*a340*/  FMNMX.FTZ R8, R2, R7, !PT ;  /* 0x0000000702087209 */ /* 0x004fe40007810000 */
        /* <DEDUP_REMOVED lines=33> */
[----:B-1----:R-:W-:-:S03]  /*a560*/  FMNMX.FTZ R6, R13, R6, !PT ;  /* 0x000000060d067209 */ /* 0x002fc60007810000 */
[----:B------:R-:W-:Y:S01]  /*a570*/  LDSM.16.MT88.4 R12, [R202+0x12000] ;  /* 0x01200000ca0c783b */ /* 0x000fe20000004200 */
        /* <DEDUP_REMOVED lines=13> */
[--C-:B------:R-:W-:Y:S02]  /*a650*/  FFMA.FTZ R154, R32, c[0x0][0x23c], -R159.reuse ;  /* 0x00008f00209a7a23 */ /* 0x100fe4000001089f */
[----:B------:R-:W-:Y:S01]  /*a660*/  FFMA.FTZ R135, R5, c[0x0][0x23c], -R158 ;  /* 0x00008f0005877a23 */ /* 0x000fe2000001089e */
[----:B------:R-:W-:Y:S01]  /*a670*/  FSEL R5, R132, RZ, P0 ;  /* 0x000000ff84057208 */ /* 0x000fe20000000000 */
[----:B------:R-:W-:Y:S01]  /*a680*/  FADD.FTZ R4, R137, -R4 ;  /* 0x8000000489047221 */ /* 0x000fe20000010000 */
[----:B------:R-:W-:Y:S01]  /*a690*/  MUFU.EX2 R152, R152 ;  /* 0x0000009800987308 */ /* 0x000fe20000000800 */
[----:B------:R-:W-:Y:S01]  /*a6a0*/  FFMA.FTZ R153, R10, c[0x0][0x23c], -R159 ;  /* 0x00008f000a997a23 */ /* 0x000fe2000001089f */
[----:B------:R-:W-:Y:S01]  /*a6b0*/  LDSM.16.MT88.4 R32, [R201+0x12800] ;  /* 0x01280000c920783b */ /* 0x000fe20000004200 */
[----:B------:R-:W-:-:S02]  /*a6c0*/  FADD.FTZ R5, R2, -R5 ;  /* 0x8000000502057221 */ /* 0x000fc40000010000 */
[--C-:B------:R-:W-:Y:S02]  /*a6d0*/  FFMA.FTZ R143, R18, c[0x0][0x23c], -R159.reuse ;  /* 0x00008f00128f7a23 */ /* 0x100fe4000001089f */
[--C-:B------:R-:W-:Y:S01]  /*a6e0*/  FFMA.FTZ R142, R7, c[0x0][0x23c], -R158.reuse ;  /* 0x00008f00078e7a23 */ /* 0x100fe2000001089e */
[----:B------:R-:W-:Y:S01]  /*a6f0*/  MUFU.EX2 R154, R154 ;  /* 0x0000009a009a7308 */ /* 0x000fe20000000800 */
[--C-:B------:R-:W-:Y:S01]  /*a700*/  FFMA.FTZ R136, R11, c[0x0][0x23c], -R158.reuse ;  /* 0x00008f000b887a23 */ /* 0x100fe2000001089e */
[----:B------:R-:W1:Y:S01]  /*a710*/  LDSM.16.MT88.4 R16, [R204+0x12000] ;  /* 0x01200000cc10783b */ /* 0x000e620000004200 */
[----:B------:R-:W-:Y:S02]  /*a720*/  FFMA.FTZ R156, R29, c[0x0][0x23c], -R158 ;  /* 0x00008f001d9c7a23 */ /* 0x000fe4000001089e */
[----:B------:R-:W-:Y:S01]  /*a730*/  FMUL.FTZ R137, R4, c[0x0][0x23c] ;  /* 0x00008f0004897a20 */ /* 0x000fe20000410000 */
[----:B------:R-:W2:Y:S01]  /*a740*/  LDSM.16.MT88.4 R8, [R201+0x12000] ;  /* 0x01200000c908783b */ /* 0x000ea20000004200 */
[----:B------:R-:W-:Y:S01]  /*a750*/  FMUL.FTZ R2, R5, c[0x0][0x23c] ;  /* 0x00008f0005027a20 */ /* 0x000fe20000410000 */
[----:B------:R-:W3:Y:S01]  /*a760*/  MUFU.EX2 R153, R153 ;  /* 0x0000009900997308 */ /* 0x000ee20000000800 */
[--C-:B------:R-:W-:Y:S01]  /*a770*/  FFMA.FTZ R161, R26, c[0x0][0x23c], -R159.reuse ;  /* 0x00008f001aa17a23 */ /* 0x100fe2000001089f */
[----:B------:R-:W-:Y:S01]  /*a780*/  LDSM.16.MT88.4 R28, [R200+0x12800] ;  /* 0x01280000c81c783b */ /* 0x000fe20000004200 */
[----:B------:R-:W-:-:S02]  /*a790*/  FFMA.FTZ R164, R22, c[0x0][0x23c], -R159 ;  /* 0x00008f0016a47a23 */ /* 0x000fc4000001089f */
[--C-:B------:R-:W-:Y:S02]  /*a7a0*/  FFMA.FTZ R163, R24, c[0x0][0x23c], -R159.reuse ;  /* 0x00008f0018a37a23 */ /* 0x100fe4000001089f */
[--C-:B------:R-:W-:Y:S01]  /*a7b0*/  FFMA.FTZ R166, R20, c[0x0][0x23c], -R159.reuse ;  /* 0x00008f0014a67a23 */ /* 0x100fe2000001089f */
[----:B------:R-:W4:Y:S01]  /*a7c0*/  MUFU.EX2 R143, R143 ;  /* 0x0000008f008f7308 */ /* 0x000f220000000800 */
[--C-:B------:R-:W-:Y:S02]  /*a7d0*/  FFMA.FTZ R165, R27, c[0x0][0x23c], -R158.reuse ;  /* 0x00008f001ba57a23 */ /* 0x100fe4000001089e */
[--C-:B------:R-:W-:Y:S02]  /*a7e0*/  FFMA.FTZ R168, R25, c[0x0][0x23c], -R158.reuse ;  /* 0x00008f0019a87a23 */ /* 0x100fe4000001089e */
[--C-:B------:R-:W-:Y:S01]  /*a7f0*/  FFMA.FTZ R167, R23, c[0x0][0x23c], -R158.reuse ;  /* 0x00008f0017a77a23 */ /* 0x100fe2000001089e */
[----:B------:R-:W-:Y:S01]  /*a800*/  LDSM.16.MT88.4 R24, [R204+0x14800] ;  /* 0x01480000cc18783b */ /* 0x000fe20000004200 */
[----:B------:R-:W-:Y:S01]  /*a810*/  FFMA.FTZ R170, R21, c[0x0][0x23c], -R158 ;  /* 0x00008f0015aa7a23 */ /* 0x000fe2000001089e */
[----:B------:R-:W-:Y:S01]  /*a820*/  MUFU.EX2 R142, R142 ;  /* 0x0000008e008e7308 */ /* 0x000fe20000000800 */
[----:B---3--:R-:W-:Y:S01]  /*a830*/  F2FP.PACK_AB R4, R153, R154 ;  /* 0x0000009a9904723e */ /* 0x008fe200000000ff */
[----:B------:R-:W-:Y:S01]  /*a840*/  LDSM.16.MT88.4 R20, [R202+0x14800] ;  /* 0x01480000ca14783b */ /* 0x000fe20000004200 */
[----:B------:R-:W-:-:S02]  /*a850*/  FFMA.FTZ R173, R178, c[0x0][0x23c], -R159 ;  /* 0x00008f00b2ad7a23 */ /* 0x000fc4000001089f */
[--C-:B------:R-:W-:Y:S02]  /*a860*/  FFMA.FTZ R174, R176, c[0x0][0x23c], -R159.reuse ;  /* 0x00008f00b0ae7a23 */ /* 0x100fe4000001089f */
[--C-:B------:R-:W-:Y:S01]  /*a870*/  FFMA.FTZ R175, R172, c[0x0][0x23c], -R159.reuse ;  /* 0x00008f00acaf7a23 */ /* 0x100fe2000001089f */
[----:B------:R-:W3:Y:S01]  /*a880*/  MUFU.EX2 R136, R136 ;  /* 0x0000008800887308 */ /* 0x000ee20000000800 */
[----:B----4-:R-:W-:Y:S01]  /*a890*/  F2FP.PACK_AB R6, R143, R152 ;  /* 0x000000988f06723e */ /* 0x010fe200000000ff */
[----:B------:R-:W-:Y:S02]  /*a8a0*/  FFMA.FTZ R178, R180, c[0x0][0x23c], -R159 ;  /* 0x00008f00b4b27a23 */ /* 0x000fe4000001089f */
[--C-:B------:R-:W-:Y:S02]  /*a8b0*/  FFMA.FTZ R172, R179, c[0x0][0x23c], -R158.reuse ;  /* 0x00008f00b3ac7a23 */ /* 0x100fe4000001089e */
[--C-:B------:R-:W-:Y:S02]  /*a8c0*/  FFMA.FTZ R177, R177, c[0x0][0x23c], -R158.reuse ;  /* 0x00008f00b1b17a23 */ /* 0x100fe4000001089e */
        /* <DEDUP_REMOVED lines=10> */
[----:B------:R-:W3:Y:S01]  /*a970*/  MUFU.EX2 R137, R137 ;  /* 0x0000008900897308 */ /* 0x000ee20000000800 */
[--C-:B------:R-:W-:Y:S02]  /*a980*/  FFMA.FTZ R179, R151, c[0x0][0x23c], -R158.reuse ;  /* 0x00008f0097b37a23 */ /* 0x100fe4000001089e */
[----:B------:R-:W-:Y:S02]  /*a990*/  FFMA.FTZ R159, R148, c[0x0][0x23c], -R159 ;  /* 0x00008f00949f7a23 */ /* 0x000fe4000001089f */
[----:B------:R-:W-:Y:S01]  /*a9a0*/  FFMA.FTZ R158, R155, c[0x0][0x23c], -R158 ;  /* 0x00008f009b9e7a23 */ /* 0x000fe2000001089e */
[----:B------:R-:W-:Y:S02]  /*a9b0*/  LDSM.16.MT88.4 R148, [R202+0x13800] ;  /* 0x01380000ca94783b */ /* 0x000fe40000004200 */
[----:B------:R-:W5:Y:S01]  /*a9c0*/  MUFU.EX2 R2, R2 ;  /* 0x0000000200027308 */ /* 0x000f620000000800 */
[----:B----4-:R-:W-:Y:S01]  /*a9d0*/  F2FP.PACK_AB R7, R156, R135 ;  /* 0x000000879c07723e */ /* 0x010fe200000000ff */
[----:B---3--:R-:W-:-:S06]  /*a9e0*/  FMUL.FTZ R120, R120, R137 ;  /* 0x0000008978787220 */ /* 0x008fcc0000410000 */
[----:B------:R-:W-:Y:S01]  /*a9f0*/  MUFU.EX2 R161, R161 ;  /* 0x000000a100a17308 */ /* 0x000fe20000000800 */
[-C--:B------:R-:W-:Y:S02]  /*aa00*/  FMUL.FTZ R121, R121, R137.reuse ;  /* 0x0000008979797220 */ /* 0x080fe40000410000 */
[-C--:B------:R-:W-:Y:S02]  /*aa10*/  FMUL.FTZ R116, R116, R137.reuse ;  /* 0x0000008974747220 */ /* 0x080fe40000410000 */
[----:B------:R-:W-:Y:S02]  /*aa20*/  FMUL.FTZ R117, R117, R137 ;  /* 0x0000008975757220 */ /* 0x000fe40000410000 */
[-C--:B-----5:R-:W-:Y:S01]  /*aa30*/  FMUL.FTZ R122, R122, R2.reuse ;  /* 0x000000027a7a7220 */ /* 0x0a0fe20000410000 */
[----:B------:R-:W3:Y:S01]  /*aa40*/  MUFU.EX2 R164, R164 ;  /* 0x000000a400a47308 */ /* 0x000ee20000000800 */
        /* <DEDUP_REMOVED lines=24> */
[----:B------:R-:W-:Y:S01]  /*abd0*/  FMUL.FTZ R109, R109, R137 ;  /* 0x000000896d6d7220 */ /* 0x000fe20000410000 */
[----:B------:R-:W1:Y:S01]  /*abe0*/  LDSM.16.MT88.4 R16, [R200+0x12000] ;  /* 0x01200000c810783b */ /* 0x000e620000004200 */
        /* <DEDUP_REMOVED lines=27> */
[----:B------:R-:W2:Y:S01]  /*ada0*/  MUFU.EX2 R178, R178 ;  /* 0x000000b200b27308 */ /* 0x000ea20000000800 */
[-C--:B------:R-:W-:Y:S02]  /*adb0*/  FMUL.FTZ R103, R103, R2.reuse ;  /* 0x0000000267677220 */ /* 0x080fe40000410000 */
[-C--:B------:R-:W-:Y:S01]  /*adc0*/  FMUL.FTZ R44, R44, R137.reuse ;  /* 0x000000892c2c7220 */ /* 0x080fe20000410000 */
[----:B-1----:R-:W-:Y:S01]  /*add0*/  HMMA.16816.F32 R104, R4, R16, R104 ;  /* 0x000000100468723c */ /* 0x002fe20000001868 */
[----:B------:R-:W-:Y:S02]  /*ade0*/  FMUL.FTZ R45, R45, R137 ;  /* 0x000000892d2d7220 */ /* 0x000fe40000410000 */
[-C--:B------:R-:W-:Y:S01]  /*adf0*/  FMUL.FTZ R46, R46, R2.reuse ;  /* 0x000000022e2e7220 */ /* 0x080fe20000410000 */
[----:B------:R-:W-:Y:S01]  /*ae00*/  MUFU.EX2 R174, R174 ;  /* 0x000000ae00ae7308 */ /* 0x000fe20000000800 */
[----:B------:R-:W-:-:S02]  /*ae10*/  FMUL.FTZ R47, R47, R2 ;  /* 0x000000022f2f7220 */ /* 0x000fc40000410000 */
[-C--:B------:R-:W-:Y:S01]  /*ae20*/  FMUL.FTZ R48, R48, R137.reuse ;  /* 0x0000008930307220 */ /* 0x080fe20000410000 */
[C---:B------:R-:W-:Y:S01]  /*ae30*/  HMMA.16816.F32 R100, R4.reuse, R18, R100 ;  /* 0x000000120464723c */ /* 0x040fe20000001864 */
[-C--:B------:R-:W-:Y:S01]  /*ae40*/  FMUL.FTZ R49, R49, R137.reuse ;  /* 0x0000008931317220 */ /* 0x080fe20000410000 */
[----:B------:R-:W1:Y:S01]  /*ae50*/  LDSM.16.MT88.4 R16, [R201+0x14000] ;  /* 0x01400000c910783b */ /* 0x000e620000004200 */
        /* <DEDUP_REMOVED lines=80> */
[-C--:B------:R-:W-:Y:S02]  /*b360*/  FMUL.FTZ R99, R99, R2.reuse ;  /* 0x0000000263637220 */ /* 0x080fe40000410000 */
[----:B------:R-:W-:Y:S01]  /*b370*/  FFMA.FTZ R154, R226, R137, R154 ;  /* 0x00000089e29a7223 */ /* 0x000fe2000001009a */
[----:B--2---:R-:W-:Y:S01]  /*b380*/  HMMA.16816.F32 R92, R4, R8, R92 ;  /* 0x00000008045c723c */ /* 0x004fe2000000185c */
[----:B------:R-:W-:Y:S01]  /*b390*/  FFMA.FTZ R227, R227, R2, R142 ;  /* 0x00000002e3e37223 */ /* 0x000fe2000001008e */
[----:B------:R-:W-:Y:S01]  /*b3a0*/  MOV R142, R3 ;  /* 0x00000003008e7202 */ /* 0x000fe20000000f00 */
[----:B------:R-:W-:-:S02]  /*b3b0*/  FADD.FTZ R153, R153, R154 ;  /* 0x0000009a99997221 */ /* 0x000fc40000010000 */
[----:B------:R-:W-:Y:S02]  /*b3c0*/  FADD.FTZ R136, R136, R227 ;  /* 0x000000e388887221 */ /* 0x000fe40000010000 */
[----:B------:R-:W-:Y:S01]  /*b3d0*/  FADD.FTZ R2, R152, R153 ;  /* 0x0000009998027221 */ /* 0x000fe20000010000 */
[----:B------:R-:W-:Y:S01]  /*b3e0*/  HMMA.16816.F32 R96, R4, R10, R96 ;  /* 0x0000000a0460723c */ /* 0x000fe20000001860 */
[----:B------:R-:W-:Y:S01]  /*b3f0*/  LDSM.16.MT88.4 R8, [R200+0x14800] ;  /* 0x01480000c808783b */ /* 0x000fe20000004200 */
[----:B------:R-:W-:Y:S02]  /*b400*/  FADD.FTZ R135, R135, R136 ;  /* 0x0000008887877221 */ /* 0x000fe40000010000 */
[----:B------:R-:W-:Y:S02]  /*b410*/  FADD.FTZ R2, R143, R2 ;  /* 0x000000028f027221 */ /* 0x000fe40000010000 */
[----:B------:R-:W-:Y:S01]  /*b420*/  FADD.FTZ R156, R156, R135 ;  /* 0x000000879c9c7221 */ /* 0x000fe20000010000 */
[----:B---3--:R-:W-:Y:S01]  /*b430*/  F2FP.PACK_AB R4, R164, R161 ;  /* 0x000000a1a404723e */ /* 0x008fe200000000ff */
[----:B------:R-:W-:Y:S01]  /*b440*/  FADD.FTZ R161, R161, R2 ;  /* 0x00000002a1a17221 */ /* 0x000fe20000010000 */
[----:B-----5:R-:W-:Y:S01]  /*b450*/  F2FP.PACK_AB R5, R168, R165 ;  /* 0x000000a5a805723e */ /* 0x020fe200000000ff */
[----:B------:R-:W-:Y:S01]  /*b460*/  FADD.FTZ R165, R165, R156 ;  /* 0x0000009ca5a57221 */ /* 0x000fe20000010000 */
[----:B------:R-:W-:Y:S01]  /*b470*/  F2FP.PACK_AB R6, R166, R163 ;  /* 0x000000a3a606723e */ /* 0x000fe200000000ff */
[----:B------:R-:W-:Y:S01]  /*b480*/  FADD.FTZ R164, R164, R161 ;  /* 0x000000a1a4a47221 */ /* 0x000fe20000010000 */
[----:B------:R-:W-:Y:S01]  /*b490*/  F2FP.PACK_AB R7, R170, R167 ;  /* 0x000000a7aa07723e */ /* 0x000fe200000000ff */
[----:B------:R-:W-:-:S02]  /*b4a0*/  FADD.FTZ R168, R168, R165 ;  /* 0x000000a5a8a87221 */ /* 0x000fc40000010000 */
[----:B------:R-:W-:-:S04]  /*b4b0*/  FADD.FTZ R163, R163, R164 ;  /* 0x000000a4a3a37221 */ /* 0x000fc80000010000 */
[----:B----4-:R-:W-:Y:S01]  /*b4c0*/  HMMA.16816.F32 R128, R4, R12, R128 ;  /* 0x0000000c0480723c */ /* 0x010fe20000001880 */
[----:B------:R-:W-:-:S07]  /*b4d0*/  FADD.FTZ R166, R166, R163 ;  /* 0x000000a3a6a67221 */ /* 0x000fce0000010000 */
        /* <DEDUP_REMOVED lines=32> */
[C---:B-1----:R-:W-:Y:S08]  /*b6e0*/  HMMA.16816.F32 R92, R4.reuse, R16, R92 ;  /* 0x00000010045c723c */ /* 0x042ff0000000185c */
[----:B------:R-:W-:Y:S01]  /*b6f0*/  HMMA.16816.F32 R96, R4, R18, R96 ;  /* 0x000000120460723c */ /* 0x000fe20000001860 */
[----:B------:R-:W1:Y:S06]  /*b700*/  LDSM.16.MT88.4 R16, [R201+0x15000] ;  /* 0x01500000c910783b */ /* 0x000e6c0000004200 */
[----:B------:R-:W-:Y:S01]  /*b710*/  F2FP.PACK_AB R4, R178, R173 ;  /* 0x000000adb204723e */ /* 0x000fe200000000ff */
[----:B------:R-:W-:Y:S01]  /*b720*/  FADD.FTZ R173, R173, R166 ;  /* 0x000000a6adad7221 */ /* 0x000fe20000010000 */
[----:B------:R-:W-:-:S02]  /*b730*/  F2FP.PACK_AB R5, R177, R172 ;  /* 0x000000acb105723e */ /* 0x000fc400000000ff */
[----:B------:R-:W-:Y:S02]  /*b740*/  F2FP.PACK_AB R6, R175, R174 ;  /* 0x000000aeaf06723e */ /* 0x000fe400000000ff */
[----:B------:R-:W-:-:S07]  /*b750*/  F2FP.PACK_AB R7, R176, R171 ;  /* 0x000000abb007723e */ /* 0x000fce00000000ff */
[C---:B--2---:R-:W-:Y:S08]  /*b760*/  HMMA.16816.F32 R128, R4.reuse, R12, R128 ;  /* 0x0000000c0480723c */ /* 0x044ff00000001880 */
[C---:B------:R-:W-:Y:S01]  /*b770*/  HMMA.16816.F32 R124, R4.reuse, R14, R124 ;  /* 0x0000000e047c723c */ /* 0x040fe2000000187c */
[----:B------:R-:W2:Y:S07]  /*b780*/  LDSM.16.MT88.4 R12, [R200+0x15000] ;  /* 0x01500000c80c783b */ /* 0x000eae0000004200 */
[C---:B-----5:R-:W-:Y:S08]  /*b790*/  HMMA.16816.F32 R120, R4.reuse, R8, R120 ;  /* 0x000000080478723c */ /* 0x060ff00000001878 */
        /* <DEDUP_REMOVED lines=26> */
[C---:B-1----:R-:W-:Y:S08]  /*b940*/  HMMA.16816.F32 R84, R4.reuse, R16, R84 ;  /* 0x000000100454723c */ /* 0x042ff00000001854 */
[C---:B------:R-:W-:Y:S01]  /*b950*/  HMMA.16816.F32 R88, R4.reuse, R18, R88 ;  /* 0x000000120458723c */ /* 0x040fe20000001858 */
[----:B------:R-:W-:Y:S07]  /*b960*/  LDSM.16.MT88.4 R16, [R200+0x15800] ;  /* 0x01580000c810783b */ /* 0x000fee0000004200 */
[C---:B--2---:R-:W-:Y:S08]  /*b970*/  HMMA.16816.F32 R92, R4.reuse, R12, R92 ;  /* 0x0000000c045c723c */ /* 0x044ff0000000185c */
        /* <DEDUP_REMOVED lines=36> */
[----:B------:R-:W-:Y:S01]  /*bbc0*/  HMMA.16816.F32 R100, R4, R34, R100 ;  /* 0x000000220464723c */ /* 0x000fe20000001864 */
[----:B------:R-:W-:Y:S02]  /*bbd0*/  FADD.FTZ R226, R159, R160 ;  /* 0x000000a09fe27221 */ /* 0x000fe40000010000 */
[----:B------:R-:W-:-:S05]  /*bbe0*/  FADD.FTZ R227, R158, R179 ;  /* 0x000000b39ee37221 */ /* 0x000fca0000010000 */
[C---:B------:R-:W-:Y:S08]  /*bbf0*/  HMMA.16816.F32 R44, R4.reuse, R28, R44 ;  /* 0x0000001c042c723c */ /* 0x040ff0000000182c */
        /* <DEDUP_REMOVED lines=12> */
.L_x_245:
[----:B------:R-:W-:-:S07]  /*bcc0*/  IADD3 R219, R142, -0x1, RZ ;  /* 0xffffffff8edb7810 */ /* 0x000fce0007ffe0ff */
.L_x_252:
        /* <DEDUP_REMOVED lines=10> */
.L_x_256:
        /* <DEDUP_REMOVED lines=54> */
.L_x_254:
        /* <DEDUP_REMOVED lines=74> */
[C---:B---3--:R-:W-:Y:S03]  /*c570*/  HMMA.16816.F32 R28, R140.reuse, R156, RZ ;  /* 0x0000009c8c1c723c */ /* 0x048fe600000018ff */
[----:B------:R-:W-:Y:S05]  /*c580*/  LDSM.16.M88.4 R132, [R196+0x800] ;  /* 0x00080000c484783b */ /* 0x000fea0000000200 */
        /* <DEDUP_REMOVED lines=15> */
[----:B------:R-:W-:Y:S01]  /*c680*/  LDSM.16.M88.4 R176, [R208+0x4000] ;  /* 0x00400000d0b0783b */ /* 0x000fe20000000200 */
[C---:B--2---:R-:W-:Y:S08]  /*c690*/  HMMA.16816.F32 R4, R180.reuse, R184, R4 ;  /* 0x000000b8b404723c */ /* 0x044ff00000001804 */
[C---:B------:R-:W-:Y:S08]  /*c6a0*/  HMMA.16816.F32 R8, R180.reuse, R186, R8 ;  /* 0x000000bab408723c */ /* 0x040ff00000001808 */
        /* <DEDUP_REMOVED lines=9> */
[----:B------:R-:W2:Y:S01]  /*c740*/  LDSM.16.M88.4 R180, [R195] ;  /* 0x00000000c3b4783b */ /* 0x000ea20000000200 */
[C---:B------:R-:W-:Y:S08]  /*c750*/  HMMA.16816.F32 R4, R152.reuse, R156, R4 ;  /* 0x0000009c9804723c */ /* 0x040ff00000001804 */
[C---:B------:R-:W-:Y:S01]  /*c760*/  HMMA.16816.F32 R8, R152.reuse, R158, R8 ;  /* 0x0000009e9808723c */ /* 0x040fe20000001808 */
[----:B------:R-:W-:Y:S07]  /*c770*/  LDSM.16.M88.4 R156, [R192] ;  /* 0x00000000c09c783b */ /* 0x000fee0000000200 */
[C---:B------:R-:W-:Y:S08]  /*c780*/  HMMA.16816.F32 R12, R152.reuse, R132, R12 ;  /* 0x00000084980c723c */ /* 0x040ff0000000180c */
[C---:B------:R-:W-:Y:S01]  /*c790*/  HMMA.16816.F32 R16, R152.reuse, R134, R16 ;  /* 0x000000869810723c */ /* 0x040fe20000001810 */
[----:B------:R-:W2:Y:S07]  /*c7a0*/  LDSM.16.M88.4 R132, [R194] ;  /* 0x00000000c284783b */ /* 0x000eae0000000200 */
[C---:B-1----:R-:W-:Y:S08]  /*c7b0*/  HMMA.16816.F32 R20, R152.reuse, R160, R20 ;  /* 0x000000a09814723c */ /* 0x042ff00000001814 */
        /* <DEDUP_REMOVED lines=22> */
[C---:B------:R-:W-:Y:S08]  /*c920*/  HMMA.16816.F32 R12, R176.reuse, R132, R12 ;  /* 0x00000084b00c723c */ /* 0x040ff0000000180c */
[C---:B------:R-:W-:Y:S01]  /*c930*/  HMMA.16816.F32 R16, R176.reuse, R134, R16 ;  /* 0x00000086b010723c */ /* 0x040fe20000001810 */
[----:B------:R-:W2:Y:S07]  /*c940*/  LDSM.16.M88.4 R132, [R196+0x2800] ;  /* 0x00280000c484783b */ /* 0x000eae0000000200 */
[C---:B-1----:R-:W-:Y:S08]  /*c950*/  HMMA.16816.F32 R20, R176.reuse, R152, R20 ;  /* 0x00000098b014723c */ /* 0x042ff00000001814 */
        /* <DEDUP_REMOVED lines=24> */
[----:B------:R-:W2:Y:S07]  /*cae0*/  LDSM.16.M88.4 R132, [R190] ;  /* 0x00000000be84783b */ /* 0x000eae0000000200 */
[C---:B-1----:R-:W-:Y:S08]  /*caf0*/  HMMA.16816.F32 R20, R168.reuse, R152, R20 ;  /* 0x00000098a814723c */ /* 0x042ff00000001814 */
        /* <DEDUP_REMOVED lines=21> */
[C---:B------:R-:W-:Y:S08]  /*cc50*/  HMMA.16816.F32 R12, R160.reuse, R132, R12 ;  /* 0x00000084a00c723c */ /* 0x040ff0000000180c */
[C---:B------:R-:W-:Y:S01]  /*cc60*/  HMMA.16816.F32 R16, R160.reuse, R134, R16 ;  /* 0x00000086a010723c */ /* 0x040fe20000001810 */
[----:B------:R-:W2:Y:S07]  /*cc70*/  LDSM.16.M88.4 R132, [R196+0x4800] ;  /* 0x00480000c484783b */ /* 0x000eae0000000200 */
[C---:B-1----:R-:W-:Y:S08]  /*cc80*/  HMMA.16816.F32 R20, R160.reuse, R152, R20 ;  /* 0x00000098a014723c */ /* 0x042ff00000001814 */
        /* <DEDUP_REMOVED lines=9> */
[C---:B------:R-:W-:Y:S08]  /*cd20*/  HMMA.16816.F32 R24, R168.reuse, R146, R24 ;  /* 0x00000092a818723c */ /* 0x040ff00000001818 */
[C---:B------:R-:W-:Y:S08]  /*cd30*/  HMMA.16816.F32 R28, R168.reuse, R148, R28 ;  /* 0x00000094a81c723c */ /* 0x040ff0000000181c */
[----:B------:R-:W-:Y:S08]  /*cd40*/  HMMA.16816.F32 R32, R168, R150, R32 ;  /* 0x00000096a820723c */ /* 0x000ff00000001820 */
[C---:B------:R-:W-:Y:S08]  /*cd50*/  HMMA.16816.F32 R4, R176.reuse, R180, R4 ;  /* 0x000000b4b004723c */ /* 0x040ff00000001804 */
[C---:B------:R-:W-:Y:S08]  /*cd60*/  HMMA.16816.F32 R8, R176.reuse, R182, R8 ;  /* 0x000000b6b008723c */ /* 0x040ff00000001808 */
[C---:B------:R-:W-:Y:S08]  /*cd70*/  HMMA.16816.F32 R12, R176.reuse, R132, R12 ;  /* 0x00000084b00c723c */ /* 0x040ff0000000180c */
[C---:B------:R-:W-:Y:S04]  /*cd80*/  HMMA.16816.F32 R16, R176.reuse, R134, R16 ;  /* 0x00000086b010723c */ /* 0x040fe80000001810 */
[----:B------:R-:W-:Y:S02]  /*cd90*/  FMUL.FTZ R231, R4, c[0x0][0x2ec] ;  /* 0x0000bb0004e77a20 */ /* 0x000fe40000410000 */
[----:B------:R-:W-:Y:S02]  /*cda0*/  FMUL.FTZ R233, R5, c[0x0][0x2ec] ;  /* 0x0000bb0005e97a20 */ /* 0x000fe40000410000 */
[C---:B-1----:R-:W-:Y:S02]  /*cdb0*/  HMMA.16816.F32 R20, R176.reuse, R140, R20 ;  /* 0x0000008cb014723c */ /* 0x042fe40000001814 */
[----:B------:R-:W1:Y:S02]  /*cdc0*/  MUFU.TANH R231, R231 ;  /* 0x000000e700e77308 */ /* 0x000e640000002400 */
[----:B------:R-:W-:Y:S02]  /*cdd0*/  FMUL.FTZ R235, R6, c[0x0][0x2ec] ;  /* 0x0000bb0006eb7a20 */ /* 0x000fe40000410000 */
[----:B----4-:R-:W-:Y:S02]  /*cde0*/  FMUL.FTZ R237, R7, c[0x0][0x2ec] ;  /* 0x0000bb0007ed7a20 */ /* 0x010fe40000410000 */
[----:B------:R-:W-:Y:S01]  /*cdf0*/  FMUL.FTZ R132, R12, c[0x0][0x2ec] ;  /* 0x0000bb000c847a20 */ /* 0x000fe20000410000 */
[C---:B------:R-:W-:Y:S03]  /*ce00*/  HMMA.16816.F32 R24, R176.reuse, R142, R24 ;  /* 0x0000008eb018723c */ /* 0x040fe60000001818 */
[----:B------:R2:W3:Y:S01]  /*ce10*/  MUFU.TANH R162, R132 ;  /* 0x0000008400a27308 */ /* 0x0004e20000002400 */
[----:B------:R-:W-:Y:S02]  /*ce20*/  FMUL.FTZ R239, R8, c[0x0][0x2ec] ;  /* 0x0000bb0008ef7a20 */ /* 0x000fe40000410000 */
[----:B------:R-:W-:Y:S02]  /*ce30*/  FMUL.FTZ R241, R9, c[0x0][0x2ec] ;  /* 0x0000bb0009f17a20 */ /* 0x000fe40000410000 */
[----:B------:R-:W-:Y:S04]  /*ce40*/  FMUL.FTZ R243, R10, c[0x0][0x2ec] ;  /* 0x0000bb000af37a20 */ /* 0x000fe80000410000 */
[----:B------:R-:W-:Y:S01]  /*ce50*/  FMUL.FTZ R245, R11, c[0x0][0x2ec] ;  /* 0x0000bb000bf57a20 */ /* 0x000fe20000410000 */
[----:B------:R-:W4:Y:S01]  /*ce60*/  MUFU.TANH R233, R233 ;  /* 0x000000e900e97308 */ /* 0x000f220000002400 */
[----:B------:R-:W-:Y:S02]  /*ce70*/  FMUL.FTZ R247, R13, c[0x0][0x2ec] ;  /* 0x0000bb000df77a20 */ /* 0x000fe40000410000 */
[----:B------:R-:W-:Y:S02]  /*ce80*/  FMUL.FTZ R230, R20, c[0x0][0x2ec] ;  /* 0x0000bb0014e67a20 */ /* 0x000fe40000410000 */
[----:B------:R-:W-:Y:S02]  /*ce90*/  FMUL.FTZ R234, R22, c[0x0][0x2ec] ;  /* 0x0000bb0016ea7a20 */ /* 0x000fe40000410000 */
[----:B------:R-:W-:Y:S02]  /*cea0*/  FMUL.FTZ R232, R23, c[0x0][0x2ec] ;  /* 0x0000bb0017e87a20 */ /* 0x000fe40000410000 */
[----:B------:R-:W-:Y:S01]  /*ceb0*/  FMUL.FTZ R2, R14, c[0x0][0x2ec] ;  /* 0x0000bb000e027a20 */ /* 0x000fe20000410000 */
[----:B------:R1:W1:Y:S01]  /*cec0*/  MUFU.TANH R160, R230 ;  /* 0x000000e600a07308 */ /* 0x0002620000002400 */
[----:B------:R-:W-:Y:S02]  /*ced0*/  FMUL.FTZ R251, R15, c[0x0][0x2ec] ;  /* 0x0000bb000ffb7a20 */ /* 0x000fe40000410000 */
[----:B------:R-:W-:Y:S01]  /*cee0*/  FMUL.FTZ R249, R16, c[0x0][0x2ec] ;  /* 0x0000bb0010f97a20 */ /* 0x000fe20000410000 */
[----:B--2---:R-:W2:Y:S01]  /*cef0*/  LDSM.16.M88.4 R132, [R196+0x5800] ;  /* 0x00580000c484783b */ /* 0x004ea20000000200 */
[----:B------:R-:W-:Y:S04]  /*cf00*/  DEPBAR.LE SB0, 0x0 ;  /* 0x000080000000791a */ /* 0x000fe80000000000 */
[----:B-----5:R-:W-:Y:S01]  /*cf10*/  FMUL.FTZ R138, R17, c[0x0][0x2ec] ;  /* 0x0000bb00118a7a20 */ /* 0x020fe20000410000 */
[----:B------:R5:W2:Y:S01]  /*cf20*/  MUFU.TANH R157, R234 ;  /* 0x000000ea009d7308 */ /* 0x000aa20000002400 */
[----:B------:R-:W-:Y:S01]  /*cf30*/  BAR.SYNC.DEFER_BLOCKING 0x0 ;  /* 0x0000000000007b1d */ /* 0x000fe20000010000 */
[----:B------:R-:W-:Y:S02]  /*cf40*/  FMUL.FTZ R139, R18, c[0x0][0x2ec] ;  /* 0x0000bb00128b7a20 */ /* 0x000fe40000410000 */
[----:B------:R-:W-:Y:S02]  /*cf50*/  FMUL.FTZ R137, R19, c[0x0][0x2ec] ;  /* 0x0000bb0013897a20 */ /* 0x000fe40000410000 */
[----:B------:R-:W-:Y:S02]  /*cf60*/  FMUL.FTZ R236, R21, c[0x0][0x2ec] ;  /* 0x0000bb0015ec7a20 */ /* 0x000fe40000410000 */
[----:B------:R-:W-:Y:S02]  /*cf70*/  FMUL.FTZ R240, R24, c[0x0][0x2ec] ;  /* 0x0000bb0018f07a20 */ /* 0x000fe40000410000 */
[----:B------:R2:W2:Y:S01]  /*cf80*/  MUFU.TANH R155, R232 ;  /* 0x000000e8009b7308 */ /* 0x0004a20000002400 */
[----:B------:R-:W-:Y:S02]  /*cf90*/  FMUL.FTZ R238, R25, c[0x0][0x2ec] ;  /* 0x0000bb0019ee7a20 */ /* 0x000fe40000410000 */
[----:B-1----:R-:W-:Y:S07]  /*cfa0*/  FMUL.FTZ R230, R26, c[0x0][0x2ec] ;  /* 0x0000bb001ae67a20 */ /* 0x002fee0000410000 */
[----:B------:R-:W1:Y:S10]  /*cfb0*/  MUFU.TANH R235, R235 ;  /* 0x000000eb00eb7308 */ /* 0x000e740000002400 */
[----:B------:R-:W1:Y:S01]  /*cfc0*/  MUFU.TANH R237, R237 ;  /* 0x000000ed00ed7308 */ /* 0x000e620000002400 */
[C---:B--2---:R-:W-:Y:S09]  /*cfd0*/  HMMA.16816.F32 R28, R176.reuse, R132, R28 ;  /* 0x00000084b01c723c */ /* 0x044ff2000000181c */
[----:B------:R-:W2:Y:S03]  /*cfe0*/  MUFU.TANH R239, R239 ;  /* 0x000000ef00ef7308 */ /* 0x000ea60000002400 */
[----:B------:R-:W-:Y:S01]  /*cff0*/  FMUL.FTZ R133, R27, c[0x0][0x2ec] ;  /* 0x0000bb001b857a20 */ /* 0x000fe20000410000 */
[----:B------:R-:W-:Y:S06]  /*d000*/  HMMA.16816.F32 R32, R176, R134, R32 ;  /* 0x00000086b020723c */ /* 0x000fec0000001820 */
[----:B------:R1:W1:Y:S06]  /*d010*/  MUFU.TANH R151, R133 ;  /* 0x0000008500977308 */ /* 0x00026c0000002400 */
[----:B------:R-:W-:Y:S04]  /*d020*/  FMUL.FTZ R134, R29, c[0x0][0x2ec] ;  /* 0x0000bb001d867a20 */ /* 0x000fe80000410000 */
[----:B------:R-:W2:Y:S01]  /*d030*/  MUFU.TANH R241, R241 ;  /* 0x000000f100f17308 */ /* 0x000ea20000002400 */
[----:B------:R-:W-:Y:S02]  /*d040*/  FMUL.FTZ R132, R28, c[0x0][0x2ec] ;  /* 0x0000bb001c847a20 */ /* 0x000fe40000410000 */
[----:B-----5:R-:W-:Y:S02]  /*d050*/  FMUL.FTZ R234, R30, c[0x0][0x2ec] ;  /* 0x0000bb001eea7a20 */ /* 0x020fe40000410000 */
[----:B------:R-:W-:Y:S03]  /*d060*/  FMUL.FTZ R232, R31, c[0x0][0x2ec] ;  /* 0x0000bb001fe87a20 */ /* 0x000fe60000410000 */
[----:B------:R-:W-:Y:S02]  /*d070*/  FMUL.FTZ R135, R34, c[0x0][0x2ec] ;  /* 0x0000bb0022877a20 */ /* 0x000fe40000410000 */
[----:B------:R5:W2:Y:S01]  /*d080*/  MUFU.TANH R148, R134 ;  /* 0x0000008600947308 */ /* 0x000aa20000002400 */
[----:B-1----:R-:W-:Y:S09]  /*d090*/  FMUL.FTZ R133, R32, c[0x0][0x2ec] ;  /* 0x0000bb0020857a20 */ /* 0x002ff20000410000 */
[----:B------:R1:W1:Y:S10]  /*d0a0*/  MUFU.TANH R150, R132 ;  /* 0x0000008400967308 */ /* 0x0002740000002400 */
[----:B------:R-:W2:Y:S01]  /*d0b0*/  MUFU.TANH R243, R243 ;  /* 0x000000f300f37308 */ /* 0x000ea20000002400 */
[----:B-----5:R-:W-:Y:S09]  /*d0c0*/  FMUL.FTZ R134, R35, c[0x0][0x2ec] ;  /* 0x0000bb0023867a20 */ /* 0x020ff20000410000 */
[----:B------:R-:W2:Y:S01]  /*d0d0*/  MUFU.TANH R245, R245 ;  /* 0x000000f500f57308 */ /* 0x000ea20000002400 */
[----:B-1----:R-:W-:Y:S09]  /*d0e0*/  FMUL.FTZ R132, R33, c[0x0][0x2ec] ;  /* 0x0000bb0021847a20 */ /* 0x002ff20000410000 */
[----:B------:R-:W1:Y:S10]  /*d0f0*/  MUFU.TANH R247, R247 ;  /* 0x000000f700f77308 */ /* 0x000e740000002400 */
[----:B------:R-:W1:Y:S10]  /*d100*/  MUFU.TANH R2, R2 ;  /* 0x0000000200027308 */ /* 0x000e740000002400 */
[----:B------:R-:W1:Y:S10]  /*d110*/  MUFU.TANH R251, R251 ;  /* 0x000000fb00fb7308 */ /* 0x000e740000002400 */
[----:B------:R-:W1:Y:S10]  /*d120*/  MUFU.TANH R249, R249 ;  /* 0x000000f900f97308 */ /* 0x000e740000002400 */
[----:B------:R-:W1:Y:S10]  /*d130*/  MUFU.TANH R138, R138 ;  /* 0x0000008a008a7308 */ /* 0x000e740000002400 */
[----:B------:R-:W1:Y:S10]  /*d140*/  MUFU.TANH R139, R139 ;  /* 0x0000008b008b7308 */ /* 0x000e740000002400 */
[----:B------:R-:W1:Y:S10]  /*d150*/  MUFU.TANH R137, R137 ;  /* 0x0000008900897308 */ /* 0x000e740000002400 */
[----:B------:R1:W1:Y:S10]  /*d160*/  MUFU.TANH R158, R236 ;  /* 0x000000ec009e7308 */ /* 0x0002740000002400 */
[----:B------:R1:W1:Y:S10]  /*d170*/  MUFU.TANH R156, R240 ;  /* 0x000000f0009c7308 */ /* 0x0002740000002400 */
[----:B------:R1:W1:Y:S10]  /*d180*/  MUFU.TANH R154, R238 ;  /* 0x000000ee009a7308 */ /* 0x0002740000002400 */
[----:B------:R1:W1:Y:S10]  /*d190*/  MUFU.TANH R153, R230 ;  /* 0x000000e600997308 */ /* 0x0002740000002400 */
[----:B------:R1:W1:Y:S10]  /*d1a0*/  MUFU.TANH R149, R234 ;  /* 0x000000ea00957308 */ /* 0x0002740000002400 */
[----:B------:R1:W1:Y:S10]  /*d1b0*/  MUFU.TANH R147, R232 ;  /* 0x000000e800937308 */ /* 0x0002740000002400 */
[----:B------:R1:W1:Y:S10]  /*d1c0*/  MUFU.TANH R146, R133 ;  /* 0x0000008500927308 */ /* 0x0002740000002400 */
[----:B------:R1:W1:Y:S10]  /*d1d0*/  MUFU.TANH R144, R132 ;  /* 0x0000008400907308 */ /* 0x0002740000002400 */
[----:B------:R-:W1:Y:S10]  /*d1e0*/  MUFU.TANH R135, R135 ;  /* 0x0000008700877308 */ /* 0x000e740000002400 */
[----:B------:R-:W1:Y:S02]  /*d1f0*/  MUFU.TANH R134, R134 ;  /* 0x0000008600867308 */ /* 0x000e640000002400 */
[----:B-1234-:R-:W-:-:S05]  /*d200*/  @P5 BRA `(.L_x_256) ;  /* 0xffffeb6000005947 */ /* 0x01efca000383ffff */
.L_x_255:
        /* <DEDUP_REMOVED lines=12> */
[C---:B------:R-:W-:Y:S02]  /*d2d0*/  IADD3 R5, R4.reuse, 0x19, RZ ;  /* 0x0000001904057810 */ /* 0x040fe40007ffe0ff */
[C---:B------:R-:W-:Y:S02]  /*d2e0*/  IADD3 R19, R4.reuse, 0x20, RZ ;  /* 0x0000002004137810 */ /* 0x040fe40007ffe0ff */
[C---:B------:R-:W-:Y:S02]  /*d2f0*/  IADD3 R13, R4.reuse, 0x21, RZ ;  /* 0x00000021040d7810 */ /* 0x040fe40007ffe0ff */
[C---:B------:R-:W-:Y:S02]  /*d300*/  IADD3 R11, R4.reuse, 0x28, RZ ;  /* 0x00000028040b7810 */ /* 0x040fe40007ffe0ff */
[C---:B------:R-:W-:Y:S01]  /*d310*/  IADD3 R7, R4.reuse, 0x29, RZ ;  /* 0x0000002904077810 */ /* 0x040fe20007ffe0ff */
[----:B------:R-:W-:Y:S01]  /*d320*/  I2F R8, R8 ;  /* 0x0000000800087306 */ /* 0x000fe20000201400 */
[C---:B------:R-:W-:Y:S02]  /*d330*/  IADD3 R9, R4.reuse, 0x30, RZ ;  /* 0x0000003004097810 */ /* 0x040fe40007ffe0ff */
[----:B------:R-:W-:Y:S07]  /*d340*/  IADD3 R17, R4, 0x38, RZ ;  /* 0x0000003804117810 */ /* 0x000fee0007ffe0ff */
        /* <DEDUP_REMOVED lines=14> */
[-C--:B------:R-:W-:Y:S02]  /*d430*/  FFMA.FTZ R237, R10, R0.reuse, R237 ;  /* 0x000000000aed7223 */ /* 0x080fe400000100ed */
[CC--:B------:R-:W-:Y:S02]  /*d440*/  FFMA.FTZ R239, R8.reuse, R0.reuse, R239 ;  /* 0x0000000008ef7223 */ /* 0x0c0fe400000100ef */
[-C--:B------:R-:W-:Y:S01]  /*d450*/  FFMA.FTZ R243, R8, R0.reuse, R243 ;  /* 0x0000000008f37223 */ /* 0x080fe200000100f3 */
[----:B------:R-:W-:Y:S01]  /*d460*/  FMNMX.FTZ R8, R235, R3, !PT ;  /* 0x00000003eb087209 */ /* 0x000fe20007810000 */
[-C--:B------:R-:W-:Y:S02]  /*d470*/  FFMA.FTZ R233, R10, R0.reuse, R233 ;  /* 0x000000000ae97223 */ /* 0x080fe400000100e9 */
[----:B------:R-:W-:Y:S01]  /*d480*/  FFMA.FTZ R143, R15, R0, R2 ;  /* 0x000000000f8f7223 */ /* 0x000fe20000010002 */
[----:B------:R-:W-:Y:S01]  /*d490*/  FMNMX.FTZ R2, R231, R136, !PT ;  /* 0x00000088e7027209 */ /* 0x000fe20007810000 */
[C---:B------:R-:W-:Y:S01]  /*d4a0*/  FFMA.FTZ R245, R6.reuse, R0, R245 ;  /* 0x0000000006f57223 */ /* 0x040fe200000100f5 */
[----:B------:R-:W-:Y:S01]  /*d4b0*/  FMNMX.FTZ R8, R237, R8, !PT ;  /* 0x00000008ed087209 */ /* 0x000fe20007810000 */
[----:B------:R-:W-:Y:S01]  /*d4c0*/  FFMA.FTZ R241, R6, R0, R241 ;  /* 0x0000000006f17223 */ /* 0x000fe200000100f1 */
[----:B------:R-:W-:Y:S01]  /*d4d0*/  FMNMX.FTZ R10, R233, R2, !PT ;  /* 0x00000002e90a7209 */ /* 0x000fe20007810000 */
[----:B------:R-:W-:Y:S01]  /*d4e0*/  FFMA.FTZ R162, R15, R0, R162 ;  /* 0x000000000fa27223 */ /* 0x000fe200000100a2 */
[----:B------:R-:W-:Y:S01]  /*d4f0*/  FMNMX.FTZ R8, R243, R8, !PT ;  /* 0x00000008f3087209 */ /* 0x000fe20007810000 */
[-C--:B------:R-:W-:Y:S01]  /*d500*/  FFMA.FTZ R141, R142, R0.reuse, R251 ;  /* 0x000000008e8d7223 */ /* 0x080fe200000100fb */
[----:B------:R-:W-:Y:S01]  /*d510*/  IADD3 R6, R4, 0x31, RZ ;  /* 0x0000003104067810 */ /* 0x000fe20007ffe0ff */
[----:B------:R-:W-:Y:S01]  /*d520*/  FFMA.FTZ R142, R142, R0, R247 ;  /* 0x000000008e8e7223 */ /* 0x000fe200000100f7 */
[----:B------:R-:W-:Y:S01]  /*d530*/  FMNMX.FTZ R2, R245, R8, !PT ;  /* 0x00000008f5027209 */ /* 0x000fe20007810000 */
[C---:B------:R-:W-:Y:S01]  /*d540*/  FFMA.FTZ R139, R140.reuse, R0, R139 ;  /* 0x000000008c8b7223 */ /* 0x040fe2000001008b */
[----:B------:R-:W-:Y:S01]  /*d550*/  FMNMX.FTZ R8, R239, R10, !PT ;  /* 0x0000000aef087209 */ /* 0x000fe20007810000 */
[----:B------:R-:W1:Y:S01]  /*d560*/  I2F R15, R6 ;  /* 0x00000006000f7306 */ /* 0x000e620000201400 */
[----:B------:R-:W-:Y:S01]  /*d570*/  FMNMX.FTZ R2, R143, R2, !PT ;  /* 0x000000028f027209 */ /* 0x000fe20007810000 */
[----:B------:R-:W-:Y:S01]  /*d580*/  FFMA.FTZ R140, R140, R0, R249 ;  /* 0x000000008c8c7223 */ /* 0x000fe200000100f9 */
[----:B------:R-:W-:Y:S01]  /*d590*/  FMNMX.FTZ R21, R241, R8, !PT ;  /* 0x00000008f1157209 */ /* 0x000fe20007810000 */
[----:B------:R-:W-:Y:S01]  /*d5a0*/  FFMA.FTZ R137, R5, R0, R137 ;  /* 0x0000000005897223 */ /* 0x000fe20000010089 */
[----:B------:R-:W-:Y:S01]  /*d5b0*/  FMNMX.FTZ R2, R141, R2, !PT ;  /* 0x000000028d027209 */ /* 0x000fe20007810000 */
[-C--:B------:R-:W-:Y:S01]  /*d5c0*/  FFMA.FTZ R138, R5, R0.reuse, R138 ;  /* 0x00000000058a7223 */ /* 0x080fe2000001008a */
[----:B------:R-:W-:Y:S01]  /*d5d0*/  FMNMX.FTZ R21, R162, R21, !PT ;  /* 0x00000015a2157209 */ /* 0x000fe20007810000 */
[----:B------:R-:W-:Y:S01]  /*d5e0*/  FFMA.FTZ R157, R19, R0, R157 ;  /* 0x00000000139d7223 */ /* 0x000fe2000001009d */
[----:B------:R-:W-:Y:S01]  /*d5f0*/  FMNMX.FTZ R2, R139, R2, !PT ;  /* 0x000000028b027209 */ /* 0x000fe20007810000 */
[-C--:B------:R-:W-:Y:S01]  /*d600*/  FFMA.FTZ R155, R13, R0.reuse, R155 ;  /* 0x000000000d9b7223 */ /* 0x080fe2000001009b */
[----:B------:R-:W-:Y:S01]  /*d610*/  FMNMX.FTZ R21, R142, R21, !PT ;  /* 0x000000158e157209 */ /* 0x000fe20007810000 */
[-C--:B------:R-:W-:Y:S01]  /*d620*/  FFMA.FTZ R160, R19, R0.reuse, R160 ;  /* 0x0000000013a07223 */ /* 0x080fe200000100a0 */
[----:B------:R-:W-:Y:S01]  /*d630*/  IADD3 R5, R4, 0x39, RZ ;  /* 0x0000003904057810 */ /* 0x000fe20007ffe0ff */
[----:B------:R-:W-:Y:S01]  /*d640*/  FFMA.FTZ R153, R11, R0, R153 ;  /* 0x000000000b997223 */ /* 0x000fe20000010099 */
[----:B------:R-:W-:Y:S01]  /*d650*/  FMNMX.FTZ R2, R137, R2, !PT ;  /* 0x0000000289027209 */ /* 0x000fe20007810000 */
[-C--:B------:R-:W-:Y:S01]  /*d660*/  FFMA.FTZ R158, R13, R0.reuse, R158 ;  /* 0x000000000d9e7223 */ /* 0x080fe2000001009e */
[----:B------:R-:W-:Y:S01]  /*d670*/  FMNMX.FTZ R21, R140, R21, !PT ;  /* 0x000000158c157209 */ /* 0x000fe20007810000 */
[----:B------:R-:W-:Y:S01]  /*d680*/  FFMA.FTZ R151, R7, R0, R151 ;  /* 0x0000000007977223 */ /* 0x000fe20000010097 */
[----:B------:R-:W2:Y:S01]  /*d690*/  I2F R5, R5 ;  /* 0x0000000500057306 */ /* 0x000ea20000201400 */
[----:B------:R-:W-:Y:S01]  /*d6a0*/  FMNMX.FTZ R2, R157, R2, !PT ;  /* 0x000000029d027209 */ /* 0x000fe20007810000 */
[-C--:B------:R-:W-:Y:S01]  /*d6b0*/  FFMA.FTZ R156, R11, R0.reuse, R156 ;  /* 0x000000000b9c7223 */ /* 0x080fe2000001009c */
[----:B------:R-:W-:Y:S01]  /*d6c0*/  FMNMX.FTZ R21, R138, R21, !PT ;  /* 0x000000158a157209 */ /* 0x000fe20007810000 */
[----:B------:R-:W-:Y:S01]  /*d6d0*/  FFMA.FTZ R149, R9, R0, R149 ;  /* 0x0000000009957223 */ /* 0x000fe20000010095 */
[----:B------:R-:W-:Y:S01]  /*d6e0*/  FMNMX.FTZ R2, R155, R2, !PT ;  /* 0x000000029b027209 */ /* 0x000fe20007810000 */
[-C--:B------:R-:W-:Y:S01]  /*d6f0*/  FFMA.FTZ R154, R7, R0.reuse, R154 ;  /* 0x00000000079a7223 */ /* 0x080fe2000001009a */
[----:B------:R-:W-:Y:S01]  /*d700*/  FMNMX.FTZ R21, R160, R21, !PT ;  /* 0x00000015a0157209 */ /* 0x000fe20007810000 */
[----:B-1----:R-:W-:Y:S01]  /*d710*/  FFMA.FTZ R147, R15, R0, R147 ;  /* 0x000000000f937223 */ /* 0x002fe20000010093 */
[----:B------:R-:W-:Y:S01]  /*d720*/  FMNMX.FTZ R2, R153, R2, !PT ;  /* 0x0000000299027209 */ /* 0x000fe20007810000 */
[-C--:B------:R-:W-:Y:S01]  /*d730*/  FFMA.FTZ R150, R9, R0.reuse, R150 ;  /* 0x0000000009967223 */ /* 0x080fe20000010096 */
[----:B------:R-:W-:Y:S01]  /*d740*/  FMNMX.FTZ R21, R158, R21, !PT ;  /* 0x000000159e157209 */ /* 0x000fe20007810000 */
[----:B------:R-:W-:Y:S01]  /*d750*/  FFMA.FTZ R148, R15, R0, R148 ;  /* 0x000000000f947223 */ /* 0x000fe20000010094 */
[----:B------:R-:W-:Y:S01]  /*d760*/  FMNMX.FTZ R2, R151, R2, !PT ;  /* 0x0000000297027209 */ /* 0x000fe20007810000 */
[----:B------:R-:W-:Y:S01]  /*d770*/  FFMA.FTZ R146, R17, R0, R146 ;  /* 0x0000000011927223 */ /* 0x000fe20000010092 */
[----:B------:R-:W-:Y:S01]  /*d780*/  FMNMX.FTZ R21, R156, R21, !PT ;  /* 0x000000159c157209 */ /* 0x000fe20007810000 */
[----:B------:R-:W-:Y:S01]  /*d790*/  LDSM.16.MT88.4 R12, [R204+0x12000] ;  /* 0x01200000cc0c783b */ /* 0x000fe20000004200 */
[----:B------:R-:W-:Y:S02]  /*d7a0*/  FMNMX.FTZ R2, R149, R2, !PT ;  /* 0x0000000295027209 */ /* 0x000fe40007810000 */
[----:B------:R-:W-:Y:S02]  /*d7b0*/  FMNMX.FTZ R21, R154, R21, !PT ;  /* 0x000000159a157209 */ /* 0x000fe40007810000 */
[----:B------:R-:W-:Y:S02]  /*d7c0*/  FMNMX.FTZ R2, R147, R2, !PT ;  /* 0x0000000293027209 */ /* 0x000fe40007810000 */
[----:B------:R-:W-:Y:S01]  /*d7d0*/  FMNMX.FTZ R21, R150, R21, !PT ;  /* 0x0000001596157209 */ /* 0x000fe20007810000 */
[----:B--2---:R-:W-:Y:S01]  /*d7e0*/  FFMA.FTZ R134, R5, R0, R134 ;  /* 0x0000000005867223 */ /* 0x004fe20000010086 */
[----:B------:R-:W-:Y:S01]  /*d7f0*/  FMNMX.FTZ R7, R135, R2, !PT ;  /* 0x0000000287077209 */ /* 0x000fe20007810000 */
[----:B------:R-:W-:Y:S01]  /*d800*/  FFMA.FTZ R144, R5, R0, R144 ;  /* 0x0000000005907223 */ /* 0x000fe20000010090 */
[----:B------:R-:W-:Y:S02]  /*d810*/  FMNMX.FTZ R21, R148, R21, !PT ;  /* 0x0000001594157209 */ /* 0x000fe40007810000 */
[----:B------:R-:W-:Y:S02]  /*d820*/  FMNMX.FTZ R4, R134, R7, !PT ;  /* 0x0000000786047209 */ /* 0x000fe40007810000 */
[----:B------:R-:W-:Y:S03]  /*d830*/  FMNMX.FTZ R21, R146, R21, !PT ;  /* 0x0000001592157209 */ /* 0x000fe60007810000 */
[----:B------:R-:W1:Y:S01]  /*d840*/  SHFL.BFLY PT, R7, R4, 0x2, 0x1f ;  /* 0x0c401f0004077f89 */ /* 0x000e6200000e0000 */
[----:B------:R-:W-:Y:S07]  /*d850*/  FMNMX.FTZ R9, R144, R21, !PT ;  /* 0x0000001590097209 */ /* 0x000fee0007810000 */
[----:B------:R-:W2:Y:S08]  /*d860*/  SHFL.BFLY PT, R8, R9, 0x2, 0x1f ;  /* 0x0c401f0009087f89 */ /* 0x000eb000000e0000 */
[----:B------:R-:W-:Y:S01]  /*d870*/  LDSM.16.MT88.4 R20, [R202+0x12000] ;  /* 0x01200000ca14783b */ /* 0x000fe20000004200 */
        /* <DEDUP_REMOVED lines=12> */
[C---:B------:R-:W-:Y:S02]  /*d940*/  FMUL.FTZ R145, R133.reuse, c[0x0][0x23c] ;  /* 0x00008f0085917a20 */ /* 0x040fe40000410000 */
[----:B------:R-:W-:Y:S02]  /*d950*/  FADD.FTZ R3, -R133, R136 ;  /* 0x0000008885037221 */ /* 0x000fe40000010100 */
[--C-:B------:R-:W-:Y:S01]  /*d960*/  FFMA.FTZ R175, R235, c[0x0][0x23c], -R152.reuse ;  /* 0x00008f00ebaf7a23 */ /* 0x100fe20000010898 */
[----:B------:R-:W-:Y:S01]  /*d970*/  FSEL R145, R145, RZ, P0 ;  /* 0x000000ff91917208 */ /* 0x000fe20000000000 */
[--C-:B------:R-:W-:Y:S01]  /*d980*/  FFMA.FTZ R170, R237, c[0x0][0x23c], -R152.reuse ;  /* 0x00008f00edaa7a23 */ /* 0x100fe20000010898 */
[----:B------:R-:W1:Y:S01]  /*d990*/  MUFU.EX2 R2, R2 ;  /* 0x0000000200027308 */ /* 0x000e620000000800 */
[--C-:B------:R-:W-:Y:S02]  /*d9a0*/  FFMA.FTZ R169, R243, c[0x0][0x23c], -R152.reuse ;  /* 0x00008f00f3a97a23 */ /* 0x100fe40000010898 */
[--C-:B------:R-:W-:Y:S02]  /*d9b0*/  FFMA.FTZ R168, R245, c[0x0][0x23c], -R152.reuse ;  /* 0x00008f00f5a87a23 */ /* 0x100fe40000010898 */
[--C-:B------:R-:W-:Y:S02]  /*d9c0*/  FFMA.FTZ R174, R231, c[0x0][0x23c], -R145.reuse ;  /* 0x00008f00e7ae7a23 */ /* 0x100fe40000010891 */
[--C-:B------:R-:W-:Y:S02]  /*d9d0*/  FFMA.FTZ R173, R233, c[0x0][0x23c], -R145.reuse ;  /* 0x00008f00e9ad7a23 */ /* 0x100fe40000010891 */
[--C-:B------:R-:W-:Y:S01]  /*d9e0*/  FFMA.FTZ R172, R239, c[0x0][0x23c], -R145.reuse ;  /* 0x00008f00efac7a23 */ /* 0x100fe20000010891 */
[----:B------:R-:W-:Y:S01]  /*d9f0*/  MUFU.EX2 R175, R175 ;  /* 0x000000af00af7308 */ /* 0x000fe20000000800 */
[--C-:B------:R-:W-:Y:S02]  /*da00*/  FFMA.FTZ R171, R241, c[0x0][0x23c], -R145.reuse ;  /* 0x00008f00f1ab7a23 */ /* 0x100fe40000010891 */
[----:B------:R-:W-:Y:S02]  /*da10*/  FMUL.FTZ R4, R3, c[0x0][0x23c] ;  /* 0x00008f0003047a20 */ /* 0x000fe40000410000 */
[--C-:B------:R-:W-:Y:S02]  /*da20*/  FFMA.FTZ R176, R143, c[0x0][0x23c], -R152.reuse ;  /* 0x00008f008fb07a23 */ /* 0x100fe40000010898 */
[--C-:B------:R-:W-:Y:S02]  /*da30*/  FFMA.FTZ R177, R141, c[0x0][0x23c], -R152.reuse ;  /* 0x00008f008db17a23 */ /* 0x100fe40000010898 */
        /* <DEDUP_REMOVED lines=15> */
[----:B------:R-:W-:Y:S02]  /*db30*/  FMUL.FTZ R35, R2, R103 ;  /* 0x0000006702237220 */ /* 0x000fe40000410000 */
[C---:B--2---:R-:W-:Y:S02]  /*db40*/  FMUL.FTZ R4, R3.reuse, R128 ;  /* 0x0000008003047220 */ /* 0x044fe40000410000 */
[C---:B------:R-:W-:Y:S02]  /*db50*/  FMUL.FTZ R5, R3.reuse, R129 ;  /* 0x0000008103057220 */ /* 0x040fe40000410000 */
[C---:B------:R-:W-:Y:S01]  /*db60*/  FMUL.FTZ R8, R3.reuse, R124 ;  /* 0x0000007c03087220 */ /* 0x040fe20000410000 */
[----:B------:R-:W2:Y:S01]  /*db70*/  MUFU.EX2 R168, R168 ;  /* 0x000000a800a87308 */ /* 0x000ea20000000800 */
[C---:B------:R-:W-:Y:S02]  /*db80*/  FMUL.FTZ R9, R3.reuse, R125 ;  /* 0x0000007d03097220 */ /* 0x040fe40000410000 */
[C---:B------:R-:W-:Y:S01]  /*db90*/  FMUL.FTZ R16, R3.reuse, R116 ;  /* 0x0000007403107220 */ /* 0x040fe20000410000 */
[----:B-1----:R-:W-:Y:S01]  /*dba0*/  F2FP.PACK_AB R129, R170, R175 ;  /* 0x000000afaa81723e */ /* 0x002fe200000000ff */
[C---:B------:R-:W-:Y:S01]  /*dbb0*/  FMUL.FTZ R17, R3.reuse, R117 ;  /* 0x0000007503117220 */ /* 0x040fe20000410000 */
[----:B------:R-:W-:Y:S01]  /*dbc0*/  LDSM.16.MT88.4 R124, [R204+0x14800] ;  /* 0x01480000cc7c783b */ /* 0x000fe20000004200 */
[C---:B------:R-:W-:Y:S02]  /*dbd0*/  FMUL.FTZ R24, R3.reuse, R108 ;  /* 0x0000006c03187220 */ /* 0x040fe40000410000 */
[C---:B------:R-:W-:Y:S01]  /*dbe0*/  FMUL.FTZ R25, R3.reuse, R109 ;  /* 0x0000006d03197220 */ /* 0x040fe20000410000 */
[----:B------:R-:W-:Y:S01]  /*dbf0*/  MUFU.EX2 R174, R174 ;  /* 0x000000ae00ae7308 */ /* 0x000fe20000000800 */
[C---:B------:R-:W-:Y:S02]  /*dc00*/  FMUL.FTZ R32, R3.reuse, R100 ;  /* 0x0000006403207220 */ /* 0x040fe40000410000 */
[----:B------:R-:W-:Y:S01]  /*dc10*/  FMUL.FTZ R33, R3, R101 ;  /* 0x0000006503217220 */ /* 0x000fe20000410000 */
[----:B------:R-:W-:Y:S01]  /*dc20*/  LDSM.16.MT88.4 R108, [R200+0x14000] ;  /* 0x01400000c86c783b */ /* 0x000fe20000004200 */
[--C-:B------:R-:W-:Y:S02]  /*dc30*/  FFMA.FTZ R181, R142, c[0x0][0x23c], -R145.reuse ;  /* 0x00008f008eb57a23 */ /* 0x100fe40000010891 */
[--C-:B------:R-:W-:Y:S02]  /*dc40*/  FFMA.FTZ R182, R140, c[0x0][0x23c], -R145.reuse ;  /* 0x00008f008cb67a23 */ /* 0x100fe40000010891 */
[--C-:B------:R-:W-:Y:S01]  /*dc50*/  FFMA.FTZ R183, R138, c[0x0][0x23c], -R145.reuse ;  /* 0x00008f008ab77a23 */ /* 0x100fe20000010891 */
[----:B------:R-:W1:Y:S01]  /*dc60*/  MUFU.EX2 R173, R173 ;  /* 0x000000ad00ad7308 */ /* 0x000e620000000800 */
[--C-:B------:R-:W-:Y:S01]  /*dc70*/  FFMA.FTZ R184, R157, c[0x0][0x23c], -R152.reuse ;  /* 0x00008f009db87a23 */ /* 0x100fe20000010898 */
[----:B------:R-:W-:Y:S01]  /*dc80*/  LDSM.16.MT88.4 R100, [R201+0x14000] ;  /* 0x01400000c964783b */ /* 0x000fe20000004200 */
[--C-:B------:R-:W-:Y:S01]  /*dc90*/  FFMA.FTZ R185, R155, c[0x0][0x23c], -R152.reuse ;  /* 0x00008f009bb97a23 */ /* 0x100fe20000010898 */
[----:B--2---:R-:W-:Y:S01]  /*dca0*/  F2FP.PACK_AB R131, R168, R169 ;  /* 0x000000a9a883723e */ /* 0x004fe200000000ff */
[--C-:B------:R-:W-:Y:S02]  /*dcb0*/  FFMA.FTZ R186, R153, c[0x0][0x23c], -R152.reuse ;  /* 0x00008f0099ba7a23 */ /* 0x100fe40000010898 */
[--C-:B------:R-:W-:Y:S02]  /*dcc0*/  FFMA.FTZ R187, R151, c[0x0][0x23c], -R152.reuse ;  /* 0x00008f0097bb7a23 */ /* 0x100fe40000010898 */
[--C-:B------:R-:W-:Y:S01]  /*dcd0*/  FFMA.FTZ R230, R160, c[0x0][0x23c], -R145.reuse ;  /* 0x00008f00a0e67a23 */ /* 0x100fe20000010891 */
[----:B------:R-:W-:Y:S01]  /*dce0*/  MUFU.EX2 R172, R172 ;  /* 0x000000ac00ac7308 */ /* 0x000fe20000000800 */
[----:B------:R-:W-:Y:S01]  /*dcf0*/  LDSM.16.MT88.4 R116, [R202+0x12800] ;  /* 0x01280000ca74783b */ /* 0x000fe20000004200 */
[--C-:B------:R-:W-:Y:S02]  /*dd00*/  FFMA.FTZ R231, R158, c[0x0][0x23c], -R145.reuse ;  /* 0x00008f009ee77a23 */ /* 0x100fe40000010891 */
[--C-:B------:R-:W-:Y:S02]  /*dd10*/  FFMA.FTZ R232, R156, c[0x0][0x23c], -R145.reuse ;  /* 0x00008f009ce87a23 */ /* 0x100fe40000010891 */
[--C-:B------:R-:W-:Y:S02]  /*dd20*/  FFMA.FTZ R233, R154, c[0x0][0x23c], -R145.reuse ;  /* 0x00008f009ae97a23 */ /* 0x100fe40000010891 */
[--C-:B------:R-:W-:Y:S01]  /*dd30*/  FFMA.FTZ R234, R149, c[0x0][0x23c], -R152.reuse ;  /* 0x00008f0095ea7a23 */ /* 0x100fe20000010898 */
[----:B------:R-:W-:Y:S01]  /*dd40*/  LDSM.16.MT88.4 R136, [R202+0x14800] ;  /* 0x01480000ca88783b */ /* 0x000fe20000004200 */
[----:B------:R-:W2:Y:S01]  /*dd50*/  MUFU.EX2 R171, R171 ;  /* 0x000000ab00ab7308 */ /* 0x000ea20000000800 */
[--C-:B------:R-:W-:Y:S02]  /*dd60*/  FFMA.FTZ R235, R147, c[0x0][0x23c], -R152.reuse ;  /* 0x00008f0093eb7a23 */ /* 0x100fe40000010898 */
[--C-:B------:R-:W-:Y:S01]  /*dd70*/  FFMA.FTZ R236, R150, c[0x0][0x23c], -R145.reuse ;  /* 0x00008f0096ec7a23 */ /* 0x100fe20000010891 */
[----:B-1----:R-:W-:Y:S01]  /*dd80*/  F2FP.PACK_AB R128, R173, R174 ;  /* 0x000000aead80723e */ /* 0x002fe200000000ff */
[--C-:B------:R-:W-:Y:S02]  /*dd90*/  FFMA.FTZ R237, R148, c[0x0][0x23c], -R145.reuse ;  /* 0x00008f0094ed7a23 */ /* 0x100fe40000010891 */
[----:B------:R-:W-:Y:S01]  /*dda0*/  LDSM.16.MT88.4 R140, [R201+0x14800] ;  /* 0x01480000c98c783b */ /* 0x000fe20000004200 */
[--C-:B------:R-:W-:Y:S02]  /*ddb0*/  FFMA.FTZ R238, R146, c[0x0][0x23c], -R145.reuse ;  /* 0x00008f0092ee7a23 */ /* 0x100fe40000010891 */
[----:B------:R-:W-:Y:S01]  /*ddc0*/  FFMA.FTZ R145, R144, c[0x0][0x23c], -R145 ;  /* 0x00008f0090917a23 */ /* 0x000fe20000010891 */
[----:B------:R-:W-:Y:S01]  /*ddd0*/  MUFU.EX2 R176, R176 ;  /* 0x000000b000b07308 */ /* 0x000fe20000000800 */
[C---:B------:R-:W-:Y:S02]  /*dde0*/  FMUL.FTZ R38, R2.reuse, R38 ;  /* 0x0000002602267220 */ /* 0x040fe40000410000 */
[C---:B------:R-:W-:Y:S01]  /*ddf0*/  FMUL.FTZ R39, R2.reuse, R39 ;  /* 0x0000002702277220 */ /* 0x040fe20000410000 */
[----:B------:R-:W-:Y:S01]  /*de00*/  LDSM.16.MT88.4 R148, [R204+0x15800] ;  /* 0x01580000cc94783b */ /* 0x000fe20000004200 */
[C---:B------:R-:W-:Y:S02]  /*de10*/  FMUL.FTZ R36, R3.reuse, R36 ;  /* 0x0000002403247220 */ /* 0x040fe40000410000 */
[----:B------:R-:W-:Y:S02]  /*de20*/  FMUL.FTZ R37, R3, R37 ;  /* 0x0000002503257220 */ /* 0x000fe40000410000 */
[C---:B------:R-:W-:Y:S01]  /*de30*/  FMUL.FTZ R42, R2.reuse, R42 ;  /* 0x0000002a022a7220 */ /* 0x040fe20000410000 */
[----:B------:R1:W-:Y:S01]  /*de40*/  MUFU.EX2 R239, R145 ;  /* 0x0000009100ef7308 */ /* 0x0003e20000000800 */
[C---:B------:R-:W-:Y:S01]  /*de50*/  FMUL.FTZ R43, R2.reuse, R43 ;  /* 0x0000002b022b7220 */ /* 0x040fe20000410000 */
[----:B------:R-:W-:Y:S01]  /*de60*/  LDSM.16.MT88.4 R156, [R201+0x15800] ;  /* 0x01580000c99c783b */ /* 0x000fe20000004200 */
[----:B--2---:R-:W-:Y:S01]  /*de70*/  F2FP.PACK_AB R130, R171, R172 ;  /* 0x000000acab82723e */ /* 0x004fe200000000ff */
[C---:B------:R-:W-:Y:S02]  /*de80*/  FMUL.FTZ R40, R3.reuse, R40 ;  /* 0x0000002803287220 */ /* 0x040fe40000410000 */
[C---:B------:R-:W-:Y:S02]  /*de90*/  FMUL.FTZ R41, R3.reuse, R41 ;  /* 0x0000002903297220 */ /* 0x040fe40000410000 */
[C---:B------:R-:W-:Y:S02]  /*dea0*/  FMUL.FTZ R46, R2.reuse, R46 ;  /* 0x0000002e022e7220 */ /* 0x040fe40000410000 */
[C---:B------:R-:W-:Y:S01]  /*deb0*/  HMMA.16816.F32 R4, R128.reuse, R12, R4 ;  /* 0x0000000c8004723c */ /* 0x040fe20000001804 */
[----:B------:R-:W-:Y:S01]  /*dec0*/  LDSM.16.MT88.4 R160, [R200+0x15800] ;  /* 0x01580000c8a0783b */ /* 0x000fe20000004200 */
[----:B------:R-:W2:Y:S03]  /*ded0*/  MUFU.EX2 R177, R177 ;  /* 0x000000b100b17308 */ /* 0x000ea60000000800 */
[C---:B------:R-:W-:Y:S02]  /*dee0*/  FMUL.FTZ R47, R2.reuse, R47 ;  /* 0x0000002f022f7220 */ /* 0x040fe40000410000 */
[C---:B------:R-:W-:Y:S01]  /*def0*/  FMUL.FTZ R12, R3.reuse, R120 ;  /* 0x00000078030c7220 */ /* 0x040fe20000410000 */
[C---:B------:R-:W-:Y:S04]  /*df00*/  HMMA.16816.F32 R8, R128.reuse, R14, R8 ;  /* 0x0000000e8008723c */ /* 0x040fe80000001808 */
[C---:B------:R-:W-:Y:S01]  /*df10*/  FMUL.FTZ R13, R3.reuse, R121 ;  /* 0x00000079030d7220 */ /* 0x040fe20000410000 */
[----:B------:R-:W-:Y:S01]  /*df20*/  MUFU.EX2 R178, R178 ;  /* 0x000000b200b27308 */ /* 0x000fe20000000800 */
[----:B-1----:R-:W-:Y:S01]  /*df30*/  LDSM.16.MT88.4 R144, [R200+0x13800] ;  /* 0x01380000c890783b */ /* 0x002fe20000004200 */
[C---:B------:R-:W-:Y:S02]  /*df40*/  FMUL.FTZ R14, R2.reuse, R122 ;  /* 0x0000007a020e7220 */ /* 0x040fe40000410000 */
[C---:B------:R-:W-:Y:S03]  /*df50*/  FMUL.FTZ R15, R2.reuse, R123 ;  /* 0x0000007b020f7220 */ /* 0x040fe60000410000 */
[C---:B------:R-:W-:Y:S02]  /*df60*/  FMUL.FTZ R44, R3.reuse, R44 ;  /* 0x0000002c032c7220 */ /* 0x040fe40000410000 */
[----:B------:R-:W1:Y:S01]  /*df70*/  LDSM.16.MT88.4 R120, [R200+0x12000] ;  /* 0x01200000c878783b */ /* 0x000e620000004200 */
[C---:B------:R-:W-:Y:S01]  /*df80*/  FMUL.FTZ R45, R3.reuse, R45 ;  /* 0x0000002d032d7220 */ /* 0x040fe20000410000 */
[C---:B------:R-:W-:Y:S01]  /*df90*/  HMMA.16816.F32 R12, R128.reuse, R20, R12 ;  /* 0x00000014800c723c */ /* 0x040fe2000000180c */
[----:B------:R-:W-:Y:S02]  /*dfa0*/  MUFU.EX2 R179, R179 ;  /* 0x000000b300b37308 */ /* 0x000fe40000000800 */
[C---:B------:R-:W-:Y:S02]  /*dfb0*/  FMUL.FTZ R50, R2.reuse, R50 ;  /* 0x0000003202327220 */ /* 0x040fe40000410000 */
[C---:B------:R-:W-:Y:S02]  /*dfc0*/  FMUL.FTZ R51, R2.reuse, R51 ;  /* 0x0000003302337220 */ /* 0x040fe40000410000 */
[C---:B------:R-:W-:Y:S01]  /*dfd0*/  FMUL.FTZ R20, R3.reuse, R112 ;  /* 0x0000007003147220 */ /* 0x040fe20000410000 */
[C---:B------:R-:W-:Y:S03]  /*dfe0*/  HMMA.16816.F32 R16, R128.reuse, R22, R16 ;  /* 0x000000168010723c */ /* 0x040fe60000001810 */
[----:B------:R-:W-:Y:S01]  /*dff0*/  MUFU.EX2 R180, R180 ;  /* 0x000000b400b47308 */ /* 0x000fe20000000800 */
[C---:B------:R-:W-:Y:S02]  /*e000*/  FMUL.FTZ R21, R3.reuse, R113 ;  /* 0x0000007103157220 */ /* 0x040fe40000410000 */
[C---:B------:R-:W-:Y:S02]  /*e010*/  FMUL.FTZ R48, R3.reuse, R48 ;  /* 0x0000003003307220 */ /* 0x040fe40000410000 */
[C---:B------:R-:W-:Y:S04]  /*e020*/  FMUL.FTZ R22, R2.reuse, R114 ;  /* 0x0000007202167220 */ /* 0x040fe80000410000 */
[C---:B------:R-:W-:Y:S01]  /*e030*/  FMUL.FTZ R23, R2.reuse, R115 ;  /* 0x0000007302177220 */ /* 0x040fe20000410000 */
[----:B------:R-:W3:Y:S01]  /*e040*/  MUFU.EX2 R181, R181 ;  /* 0x000000b500b57308 */ /* 0x000ee20000000800 */
[----:B------:R-:W4:Y:S01]  /*e050*/  LDSM.16.MT88.4 R112, [R204+0x14000] ;  /* 0x01400000cc70783b */ /* 0x000f220000004200 */
[C---:B------:R-:W-:Y:S02]  /*e060*/  FMUL.FTZ R49, R3.reuse, R49 ;  /* 0x0000003103317220 */ /* 0x040fe40000410000 */
[C---:B------:R-:W-:Y:S02]  /*e070*/  FMUL.FTZ R54, R2.reuse, R54 ;  /* 0x0000003602367220 */ /* 0x040fe40000410000 */
[C---:B------:R-:W-:Y:S03]  /*e080*/  HMMA.16816.F32 R20, R128.reuse, R28, R20 ;  /* 0x0000001c8014723c */ /* 0x040fe60000001814 */
[C---:B------:R-:W-:Y:S01]  /*e090*/  FMUL.FTZ R55, R2.reuse, R55 ;  /* 0x0000003702377220 */ /* 0x040fe20000410000 */
[----:B------:R-:W-:Y:S01]  /*e0a0*/  MUFU.EX2 R182, R182 ;  /* 0x000000b600b67308 */ /* 0x000fe20000000800 */
[C---:B------:R-:W-:Y:S02]  /*e0b0*/  FMUL.FTZ R52, R3.reuse, R52 ;  /* 0x0000003403347220 */ /* 0x040fe40000410000 */
[C---:B------:R-:W-:Y:S01]  /*e0c0*/  FMUL.FTZ R28, R3.reuse, R104 ;  /* 0x00000068031c7220 */ /* 0x040fe20000410000 */
[C---:B------:R-:W-:Y:S04]  /*e0d0*/  HMMA.16816.F32 R24, R128.reuse, R30, R24 ;  /* 0x0000001e8018723c */ /* 0x040fe80000001818 */
[C---:B------:R-:W-:Y:S02]  /*e0e0*/  FMUL.FTZ R29, R3.reuse, R105 ;  /* 0x00000069031d7220 */ /* 0x040fe40000410000 */
[C---:B------:R-:W-:Y:S01]  /*e0f0*/  FMUL.FTZ R53, R3.reuse, R53 ;  /* 0x0000003503357220 */ /* 0x040fe20000410000 */
[----:B------:R-:W5:Y:S01]  /*e100*/  MUFU.EX2 R183, R183 ;  /* 0x000000b700b77308 */ /* 0x000f620000000800 */
[C---:B------:R-:W-:Y:S04]  /*e110*/  FMUL.FTZ R30, R2.reuse, R106 ;  /* 0x0000006a021e7220 */ /* 0x040fe80000410000 */
[C---:B------:R-:W-:Y:S02]  /*e120*/  FMUL.FTZ R31, R2.reuse, R107 ;  /* 0x0000006b021f7220 */ /* 0x040fe40000410000 */
[----:B------:R-:W2:Y:S01]  /*e130*/  LDSM.16.MT88.4 R104, [R202+0x14000] ;  /* 0x01400000ca68783b */ /* 0x000ea20000004200 */
[C---:B------:R-:W-:Y:S02]  /*e140*/  FMUL.FTZ R58, R2.reuse, R58 ;  /* 0x0000003a023a7220 */ /* 0x040fe40000410000 */
[C---:B------:R-:W-:Y:S01]  /*e150*/  FMUL.FTZ R59, R2.reuse, R59 ;  /* 0x0000003b023b7220 */ /* 0x040fe20000410000 */
[----:B------:R-:W-:Y:S01]  /*e160*/  MUFU.EX2 R184, R184 ;  /* 0x000000b800b87308 */ /* 0x000fe20000000800 */
[C---:B-1----:R-:W-:Y:S03]  /*e170*/  HMMA.16816.F32 R28, R128.reuse, R120, R28 ;  /* 0x00000078801c723c */ /* 0x042fe6000000181c */
[C---:B------:R-:W-:Y:S02]  /*e180*/  FMUL.FTZ R56, R3.reuse, R56 ;  /* 0x0000003803387220 */ /* 0x040fe40000410000 */
[C---:B------:R-:W-:Y:S02]  /*e190*/  FMUL.FTZ R57, R3.reuse, R57 ;  /* 0x0000003903397220 */ /* 0x040fe40000410000 */
[C---:B------:R-:W-:Y:S01]  /*e1a0*/  FMUL.FTZ R62, R2.reuse, R62 ;  /* 0x0000003e023e7220 */ /* 0x040fe20000410000 */
[C---:B------:R-:W-:Y:S01]  /*e1b0*/  HMMA.16816.F32 R32, R128.reuse, R122, R32 ;  /* 0x0000007a8020723c */ /* 0x040fe20000001820 */
[----:B------:R-:W-:Y:S01]  /*e1c0*/  LDSM.16.MT88.4 R120, [R200+0x12800] ;  /* 0x01280000c878783b */ /* 0x000fe20000004200 */
[----:B------:R-:W1:Y:S02]  /*e1d0*/  MUFU.EX2 R185, R185 ;  /* 0x000000b900b97308 */ /* 0x000e640000000800 */
[C---:B------:R-:W-:Y:S02]  /*e1e0*/  FMUL.FTZ R63, R2.reuse, R63 ;  /* 0x0000003f023f7220 */ /* 0x040fe40000410000 */
[C---:B------:R-:W-:Y:S02]  /*e1f0*/  FMUL.FTZ R60, R3.reuse, R60 ;  /* 0x0000003c033c7220 */ /* 0x040fe40000410000 */
[C---:B----4-:R-:W-:Y:S04]  /*e200*/  HMMA.16816.F32 R36, R128.reuse, R112, R36 ;  /* 0x000000708024723c */ /* 0x050fe80000001824 */
[C---:B------:R-:W-:Y:S01]  /*e210*/  FMUL.FTZ R61, R3.reuse, R61 ;  /* 0x0000003d033d7220 */ /* 0x040fe20000410000 */
[----:B------:R-:W-:Y:S01]  /*e220*/  MUFU.EX2 R186, R186 ;  /* 0x000000ba00ba7308 */ /* 0x000fe20000000800 */
[C---:B------:R-:W-:Y:S02]  /*e230*/  FMUL.FTZ R66, R2.reuse, R66 ;  /* 0x0000004202427220 */ /* 0x040fe40000410000 */
[C---:B------:R-:W-:Y:S01]  /*e240*/  HMMA.16816.F32 R40, R128.reuse, R114, R40 ;  /* 0x000000728028723c */ /* 0x040fe20000001828 */
[----:B------:R-:W-:Y:S03]  /*e250*/  LDSM.16.MT88.4 R112, [R204+0x12800] ;  /* 0x01280000cc70783b */ /* 0x000fe60000004200 */
[C---:B------:R-:W-:Y:S02]  /*e260*/  FMUL.FTZ R67, R2.reuse, R67 ;  /* 0x0000004302437220 */ /* 0x040fe40000410000 */
[C---:B------:R-:W-:Y:S01]  /*e270*/  FMUL.FTZ R64, R3.reuse, R64 ;  /* 0x0000004003407220 */ /* 0x040fe20000410000 */
[----:B------:R-:W4:Y:S01]  /*e280*/  MUFU.EX2 R187, R187 ;  /* 0x000000bb00bb7308 */ /* 0x000f220000000800 */
[C---:B------:R-:W-:Y:S01]  /*e290*/  FMUL.FTZ R65, R3.reuse, R65 ;  /* 0x0000004103417220 */ /* 0x040fe20000410000 */
[C---:B--2---:R-:W-:Y:S03]  /*e2a0*/  HMMA.16816.F32 R44, R128.reuse, R104, R44 ;  /* 0x00000068802c723c */ /* 0x044fe6000000182c */
[C---:B------:R-:W-:Y:S02]  /*e2b0*/  FMUL.FTZ R70, R2.reuse, R70 ;  /* 0x0000004602467220 */ /* 0x040fe40000410000 */
[C---:B------:R-:W-:Y:S03]  /*e2c0*/  FMUL.FTZ R71, R2.reuse, R71 ;  /* 0x0000004702477220 */ /* 0x040fe60000410000 */
[----:B------:R-:W-:Y:S01]  /*e2d0*/  MUFU.EX2 R230, R230 ;  /* 0x000000e600e67308 */ /* 0x000fe20000000800 */
[C---:B------:R-:W-:Y:S01]  /*e2e0*/  FMUL.FTZ R68, R3.reuse, R68 ;  /* 0x0000004403447220 */ /* 0x040fe20000410000 */
[C---:B------:R-:W-:Y:S01]  /*e2f0*/  HMMA.16816.F32 R48, R128.reuse, R106, R48 ;  /* 0x0000006a8030723c */ /* 0x040fe20000001830 */
[----:B------:R-:W2:Y:S02]  /*e300*/  LDSM.16.MT88.4 R104, [R204+0x16000] ;  /* 0x01600000cc68783b */ /* 0x000ea40000004200 */
[C---:B------:R-:W-:Y:S02]  /*e310*/  FMUL.FTZ R69, R3.reuse, R69 ;  /* 0x0000004503457220 */ /* 0x040fe40000410000 */
[C---:B------:R-:W-:Y:S03]  /*e320*/  FMUL.FTZ R74, R2.reuse, R74 ;  /* 0x0000004a024a7220 */ /* 0x040fe60000410000 */
[C---:B------:R-:W-:Y:S01]  /*e330*/  HMMA.16816.F32 R52, R128.reuse, R100, R52 ;  /* 0x000000648034723c */ /* 0x040fe20000001834 */
[----:B------:R-:W1:Y:S03]  /*e340*/  MUFU.EX2 R231, R231 ;  /* 0x000000e700e77308 */ /* 0x000e660000000800 */
[C---:B------:R-:W-:Y:S02]  /*e350*/  FMUL.FTZ R75, R2.reuse, R75 ;  /* 0x0000004b024b7220 */ /* 0x040fe40000410000 */
[C---:B------:R-:W-:Y:S02]  /*e360*/  FMUL.FTZ R72, R3.reuse, R72 ;  /* 0x0000004803487220 */ /* 0x040fe40000410000 */
[C---:B------:R-:W-:Y:S01]  /*e370*/  HMMA.16816.F32 R56, R128.reuse, R102, R56 ;  /* 0x000000668038723c */ /* 0x040fe20000001838 */
[----:B------:R-:W1:Y:S02]  /*e380*/  LDSM.16.MT88.4 R100, [R202+0x16000] ;  /* 0x01600000ca64783b */ /* 0x000e640000004200 */
[----:B------:R-:W-:Y:S01]  /*e390*/  MUFU.EX2 R232, R232 ;  /* 0x000000e800e87308 */ /* 0x000fe20000000800 */
[C---:B------:R-:W-:Y:S02]  /*e3a0*/  FMUL.FTZ R73, R3.reuse, R73 ;  /* 0x0000004903497220 */ /* 0x040fe40000410000 */
[C---:B------:R-:W-:Y:S02]  /*e3b0*/  FMUL.FTZ R78, R2.reuse, R78 ;  /* 0x0000004e024e7220 */ /* 0x040fe40000410000 */
[C---:B------:R-:W-:Y:S04]  /*e3c0*/  HMMA.16816.F32 R60, R128.reuse, R108, R60 ;  /* 0x0000006c803c723c */ /* 0x040fe8000000183c */
[C---:B------:R-:W-:Y:S01]  /*e3d0*/  FMUL.FTZ R79, R2.reuse, R79 ;  /* 0x0000004f024f7220 */ /* 0x040fe20000410000 */
[----:B------:R-:W1:Y:S01]  /*e3e0*/  MUFU.EX2 R233, R233 ;  /* 0x000000e900e97308 */ /* 0x000e620000000800 */
[C---:B------:R-:W-:Y:S02]  /*e3f0*/  FMUL.FTZ R76, R3.reuse, R76 ;  /* 0x0000004c034c7220 */ /* 0x040fe40000410000 */
[C---:B------:R-:W-:Y:S01]  /*e400*/  HMMA.16816.F32 R64, R128.reuse, R110, R64 ;  /* 0x0000006e8040723c */ /* 0x040fe20000001840 */
[----:B------:R-:W4:Y:S03]  /*e410*/  LDSM.16.MT88.4 R108, [R201+0x16000] ;  /* 0x01600000c96c783b */ /* 0x000f260000004200 */
[C---:B------:R-:W-:Y:S02]  /*e420*/  FMUL.FTZ R77, R3.reuse, R77 ;  /* 0x0000004d034d7220 */ /* 0x040fe40000410000 */
[C---:B------:R-:W-:Y:S01]  /*e430*/  FMUL.FTZ R82, R2.reuse, R82 ;  /* 0x0000005202527220 */ /* 0x040fe20000410000 */
[----:B------:R-:W-:Y:S01]  /*e440*/  MUFU.EX2 R234, R234 ;  /* 0x000000ea00ea7308 */ /* 0x000fe20000000800 */
[C---:B------:R-:W-:Y:S01]  /*e450*/  FMUL.FTZ R83, R2.reuse, R83 ;  /* 0x0000005302537220 */ /* 0x040fe20000410000 */
[C---:B--2---:R-:W-:Y:S03]  /*e460*/  HMMA.16816.F32 R68, R128.reuse, R104, R68 ;  /* 0x000000688044723c */ /* 0x044fe60000001844 */
[C---:B------:R-:W-:Y:S02]  /*e470*/  FMUL.FTZ R80, R3.reuse, R80 ;  /* 0x0000005003507220 */ /* 0x040fe40000410000 */
[C---:B------:R-:W-:Y:S02]  /*e480*/  FMUL.FTZ R81, R3.reuse, R81 ;  /* 0x0000005103517220 */ /* 0x040fe40000410000 */
[C---:B------:R-:W-:Y:S01]  /*e490*/  FMUL.FTZ R86, R2.reuse, R86 ;  /* 0x0000005602567220 */ /* 0x040fe20000410000 */
[C---:B------:R-:W-:Y:S01]  /*e4a0*/  HMMA.16816.F32 R72, R128.reuse, R106, R72 ;  /* 0x0000006a8048723c */ /* 0x040fe20000001848 */
[----:B------:R-:W2:Y:S01]  /*e4b0*/  LDSM.16.MT88.4 R104, [R200+0x16000] ;  /* 0x01600000c868783b */ /* 0x000ea20000004200 */
[----:B------:R-:W2:Y:S02]  /*e4c0*/  MUFU.EX2 R235, R235 ;  /* 0x000000eb00eb7308 */ /* 0x000ea40000000800 */
[C---:B------:R-:W-:Y:S02]  /*e4d0*/  FMUL.FTZ R87, R2.reuse, R87 ;  /* 0x0000005702577220 */ /* 0x040fe40000410000 */
[C---:B------:R-:W-:Y:S02]  /*e4e0*/  FMUL.FTZ R84, R3.reuse, R84 ;  /* 0x0000005403547220 */ /* 0x040fe40000410000 */
[C---:B-1----:R-:W-:Y:S04]  /*e4f0*/  HMMA.16816.F32 R76, R128.reuse, R100, R76 ;  /* 0x00000064804c723c */ /* 0x042fe8000000184c */
[----:B------:R-:W-:Y:S01]  /*e500*/  FMUL.FTZ R85, R3, R85 ;  /* 0x0000005503557220 */ /* 0x000fe20000410000 */
[----:B------:R-:W-:Y:S01]  /*e510*/  MUFU.EX2 R236, R236 ;  /* 0x000000ec00ec7308 */ /* 0x000fe20000000800 */
[C---:B------:R-:W-:Y:S01]  /*e520*/  FMUL.FTZ R90, R2.reuse, R90 ;  /* 0x0000005a025a7220 */ /* 0x040fe20000410000 */
[----:B------:R-:W-:Y:S01]  /*e530*/  F2FP.PACK_AB R101, R177, R176 ;  /* 0x000000b0b165723e */ /* 0x000fe200000000ff */
[C---:B------:R-:W-:Y:S04]  /*e540*/  HMMA.16816.F32 R80, R128.reuse, R102, R80 ;  /* 0x000000668050723c */ /* 0x040fe80000001850 */
[C---:B------:R-:W-:Y:S01]  /*e550*/  FMUL.FTZ R91, R2.reuse, R91 ;  /* 0x0000005b025b7220 */ /* 0x040fe20000410000 */
[----:B---3--:R-:W-:Y:S01]  /*e560*/  F2FP.PACK_AB R100, R181, R180 ;  /* 0x000000b4b564723e */ /* 0x008fe200000000ff */
[----:B------:R-:W-:Y:S01]  /*e570*/  FMUL.FTZ R88, R3, R88 ;  /* 0x0000005803587220 */ /* 0x000fe20000410000 */
[----:B------:R-:W-:Y:S01]  /*e580*/  F2FP.PACK_AB R103, R179, R178 ;  /* 0x000000b2b367723e */ /* 0x000fe200000000ff */
[C---:B----4-:R-:W-:Y:S01]  /*e590*/  HMMA.16816.F32 R84, R128.reuse, R108, R84 ;  /* 0x0000006c8054723c */ /* 0x050fe20000001854 */
[----:B------:R-:W1:Y:S03]  /*e5a0*/  MUFU.EX2 R237, R237 ;  /* 0x000000ed00ed7308 */ /* 0x000e660000000800 */
[----:B------:R-:W-:Y:S01]  /*e5b0*/  FMUL.FTZ R89, R3, R89 ;  /* 0x0000005903597220 */ /* 0x000fe20000410000 */
[----:B-----5:R-:W-:Y:S01]  /*e5c0*/  F2FP.PACK_AB R102, R183, R182 ;  /* 0x000000b6b766723e */ /* 0x020fe200000000ff */
[C---:B------:R-:W-:Y:S02]  /*e5d0*/  FMUL.FTZ R94, R2.reuse, R94 ;  /* 0x0000005e025e7220 */ /* 0x040fe40000410000 */
[C---:B------:R-:W-:Y:S03]  /*e5e0*/  FMUL.FTZ R95, R2.reuse, R95 ;  /* 0x0000005f025f7220 */ /* 0x040fe60000410000 */
[C---:B------:R-:W-:Y:S01]  /*e5f0*/  HMMA.16816.F32 R88, R128.reuse, R110, R88 ;  /* 0x0000006e8058723c */ /* 0x040fe20000001858 */
[----:B------:R-:W3:Y:S01]  /*e600*/  LDSM.16.MT88.4 R108, [R201+0x12800] ;  /* 0x01280000c96c783b */ /* 0x000ee20000004200 */
[----:B------:R-:W-:Y:S01]  /*e610*/  MUFU.EX2 R238, R238 ;  /* 0x000000ee00ee7308 */ /* 0x000fe20000000800 */
[C---:B------:R-:W-:Y:S02]  /*e620*/  FMUL.FTZ R92, R3.reuse, R92 ;  /* 0x0000005c035c7220 */ /* 0x040fe40000410000 */
[C---:B------:R-:W-:Y:S02]  /*e630*/  FMUL.FTZ R93, R3.reuse, R93 ;  /* 0x0000005d035d7220 */ /* 0x040fe40000410000 */
[C---:B------:R-:W-:Y:S02]  /*e640*/  FMUL.FTZ R98, R2.reuse, R98 ;  /* 0x0000006202627220 */ /* 0x040fe40000410000 */
[----:B------:R-:W-:Y:S03]  /*e650*/  FMUL.FTZ R99, R2, R99 ;  /* 0x0000006302637220 */ /* 0x000fe60000410000 */
[C---:B--2---:R-:W-:Y:S03]  /*e660*/  HMMA.16816.F32 R92, R128.reuse, R104, R92 ;  /* 0x00000068805c723c */ /* 0x044fe6000000185c */
[C---:B------:R-:W-:Y:S02]  /*e670*/  FMUL.FTZ R96, R3.reuse, R96 ;  /* 0x0000006003607220 */ /* 0x040fe40000410000 */
[----:B------:R-:W-:Y:S02]  /*e680*/  FMUL.FTZ R97, R3, R97 ;  /* 0x0000006103617220 */ /* 0x000fe40000410000 */
[--C-:B------:R-:W-:Y:S02]  /*e690*/  FFMA.FTZ R135, R135, c[0x0][0x23c], -R152.reuse ;  /* 0x00008f0087877a23 */ /* 0x100fe40000010898 */
[----:B------:R-:W-:Y:S03]  /*e6a0*/  FFMA.FTZ R152, R134, c[0x0][0x23c], -R152 ;  /* 0x00008f0086987a23 */ /* 0x000fe60000010898 */
[----:B------:R-:W-:Y:S01]  /*e6b0*/  HMMA.16816.F32 R96, R128, R106, R96 ;  /* 0x0000006a8060723c */ /* 0x000fe20000001860 */
[----:B------:R-:W2:Y:S01]  /*e6c0*/  LDSM.16.MT88.4 R104, [R200+0x14800] ;  /* 0x01480000c868783b */ /* 0x000ea20000004200 */
[----:B------:R4:W-:Y:S01]  /*e6d0*/  MUFU.EX2 R134, R152 ;  /* 0x0000009800867308 */ /* 0x0009e20000000800 */
[----:B------:R-:W-:Y:S02]  /*e6e0*/  FFMA.FTZ R175, R2, R227, R175 ;  /* 0x000000e302af7223 */ /* 0x000fe400000100af */
[----:B------:R-:W-:Y:S01]  /*e6f0*/  FFMA.FTZ R174, R3, R226, R174 ;  /* 0x000000e203ae7223 */ /* 0x000fe200000100ae */
[----:B------:R-:W-:Y:S01]  /*e700*/  MOV R3, R132 ;  /* 0x0000008400037202 */ /* 0x000fe20000000f00 */
[----:B------:R-:W-:Y:S01]  /*e710*/  FADD.FTZ R170, R170, R175 ;  /* 0x000000afaaaa7221 */ /* 0x000fe20000010000 */
[C---:B------:R-:W-:Y:S01]  /*e720*/  HMMA.16816.F32 R4, R100.reuse, R112, R4 ;  /* 0x000000706404723c */ /* 0x040fe20000001804 */
[----:B------:R-:W-:Y:S03]  /*e730*/  LDSM.16.MT88.4 R128, [R202+0x15000] ;  /* 0x01500000ca80783b */ /* 0x000fe60000004200 */
[----:B------:R-:W5:Y:S01]  /*e740*/  MUFU.EX2 R135, R135 ;  /* 0x0000008700877308 */ /* 0x000f620000000800 */
[----:B------:R-:W-:Y:S02]  /*e750*/  FADD.FTZ R173, R173, R174 ;  /* 0x000000aeadad7221 */ /* 0x000fe40000010000 */
[----:B------:R-:W-:Y:S01]  /*e760*/  FADD.FTZ R169, R169, R170 ;  /* 0x000000aaa9a97221 */ /* 0x000fe20000010000 */
[C---:B------:R-:W-:Y:S01]  /*e770*/  HMMA.16816.F32 R8, R100.reuse, R114, R8 ;  /* 0x000000726408723c */ /* 0x040fe20000001808 */
[----:B------:R-:W-:Y:S03]  /*e780*/  LDSM.16.MT88.4 R112, [R202+0x16800] ;  /* 0x01680000ca70783b */ /* 0x000fe60000004200 */
[----:B------:R-:W-:Y:S02]  /*e790*/  FADD.FTZ R172, R172, R173 ;  /* 0x000000adacac7221 */ /* 0x000fe40000010000 */
[----:B------:R-:W-:Y:S02]  /*e7a0*/  FADD.FTZ R169, R168, R169 ;  /* 0x000000a9a8a97221 */ /* 0x000fe40000010000 */
[C---:B------:R-:W-:Y:S01]  /*e7b0*/  HMMA.16816.F32 R12, R100.reuse, R116, R12 ;  /* 0x00000074640c723c */ /* 0x040fe2000000180c */
[----:B----4-:R-:W-:Y:S03]  /*e7c0*/  LDSM.16.MT88.4 R152, [R202+0x15800] ;  /* 0x01580000ca98783b */ /* 0x010fe60000004200 */
[----:B------:R-:W-:Y:S02]  /*e7d0*/  FADD.FTZ R171, R171, R172 ;  /* 0x000000acabab7221 */ /* 0x000fe40000010000 */
[----:B------:R-:W-:Y:S02]  /*e7e0*/  FADD.FTZ R176, R176, R169 ;  /* 0x000000a9b0b07221 */ /* 0x000fe40000010000 */
[C---:B------:R-:W-:Y:S01]  /*e7f0*/  HMMA.16816.F32 R16, R100.reuse, R118, R16 ;  /* 0x000000766410723c */ /* 0x040fe20000001810 */
[----:B------:R-:W-:Y:S03]  /*e800*/  LDSM.16.MT88.4 R116, [R201+0x16800] ;  /* 0x01680000c974783b */ /* 0x000fe60000004200 */
[----:B------:R-:W-:Y:S02]  /*e810*/  FADD.FTZ R180, R180, R171 ;  /* 0x000000abb4b47221 */ /* 0x000fe40000010000 */
[----:B------:R-:W-:Y:S02]  /*e820*/  FADD.FTZ R177, R177, R176 ;  /* 0x000000b0b1b17221 */ /* 0x000fe40000010000 */
[C---:B---3--:R-:W-:Y:S04]  /*e830*/  HMMA.16816.F32 R20, R100.reuse, R108, R20 ;  /* 0x0000006c6414723c */ /* 0x048fe80000001814 */
[----:B------:R-:W-:Y:S02]  /*e840*/  FADD.FTZ R181, R181, R180 ;  /* 0x000000b4b5b57221 */ /* 0x000fe40000010000 */
[----:B------:R-:W-:Y:S02]  /*e850*/  FADD.FTZ R178, R178, R177 ;  /* 0x000000b1b2b27221 */ /* 0x000fe40000010000 */
[C---:B------:R-:W-:Y:S01]  /*e860*/  HMMA.16816.F32 R24, R100.reuse, R110, R24 ;  /* 0x0000006e6418723c */ /* 0x040fe20000001818 */
[----:B------:R-:W3:Y:S03]  /*e870*/  LDSM.16.MT88.4 R108, [R204+0x16800] ;  /* 0x01680000cc6c783b */ /* 0x000ee60000004200 */
[----:B------:R-:W-:Y:S02]  /*e880*/  FADD.FTZ R182, R182, R181 ;  /* 0x000000b5b6b67221 */ /* 0x000fe40000010000 */
[----:B------:R-:W-:Y:S02]  /*e890*/  FADD.FTZ R179, R179, R178 ;  /* 0x000000b2b3b37221 */ /* 0x000fe40000010000 */
[C---:B------:R-:W-:Y:S04]  /*e8a0*/  HMMA.16816.F32 R28, R100.reuse, R120, R28 ;  /* 0x00000078641c723c */ /* 0x040fe8000000181c */
[----:B------:R-:W-:Y:S04]  /*e8b0*/  FADD.FTZ R183, R183, R182 ;  /* 0x000000b6b7b77221 */ /* 0x000fe80000010000 */
        /* <DEDUP_REMOVED lines=35> */
[C---:B---3--:R-:W-:Y:S03]  /*eaf0*/  HMMA.16816.F32 R4, R100.reuse, R108, R4 ;  /* 0x0000006c6404723c */ /* 0x048fe60000001804 */
[----:B------:R-:W-:Y:S02]  /*eb00*/  FADD.FTZ R232, R232, R231 ;  /* 0x000000e7e8e87221 */ /* 0x000fe40000010000 */
[----:B------:R-:W-:Y:S02]  /*eb10*/  FADD.FTZ R187, R187, R186 ;  /* 0x000000babbbb7221 */ /* 0x000fe40000010000 */
[----:B------:R-:W-:Y:S01]  /*eb20*/  FADD.FTZ R233, R233, R232 ;  /* 0x000000e8e9e97221 */ /* 0x000fe20000010000 */
[C---:B------:R-:W-:Y:S01]  /*eb30*/  HMMA.16816.F32 R8, R100.reuse, R110, R8 ;  /* 0x0000006e6408723c */ /* 0x040fe20000001808 */
[----:B------:R-:W3:Y:S07]  /*eb40*/  LDSM.16.MT88.4 R108, [R204+0x17000] ;  /* 0x01700000cc6c783b */ /* 0x000eee0000004200 */
[C---:B------:R-:W-:Y:S08]  /*eb50*/  HMMA.16816.F32 R12, R100.reuse, R120, R12 ;  /* 0x00000078640c723c */ /* 0x040ff0000000180c */
[C---:B------:R-:W-:Y:S08]  /*eb60*/  HMMA.16816.F32 R16, R100.reuse, R122, R16 ;  /* 0x0000007a6410723c */ /* 0x040ff00000001810 */
[C---:B----4-:R-:W-:Y:S08]  /*eb70*/  HMMA.16816.F32 R20, R100.reuse, R112, R20 ;  /* 0x000000706414723c */ /* 0x050ff00000001814 */
[C---:B------:R-:W-:Y:S01]  /*eb80*/  HMMA.16816.F32 R24, R100.reuse, R114, R24 ;  /* 0x000000726418723c */ /* 0x040fe20000001818 */
[----:B------:R-:W4:Y:S07]  /*eb90*/  LDSM.16.MT88.4 R112, [R202+0x17000] ;  /* 0x01700000ca70783b */ /* 0x000f2e0000004200 */
[C---:B------:R-:W-:Y:S08]  /*eba0*/  HMMA.16816.F32 R28, R100.reuse, R124, R28 ;  /* 0x0000007c641c723c */ /* 0x040ff0000000181c */
[C---:B------:R-:W-:Y:S01]  /*ebb0*/  HMMA.16816.F32 R32, R100.reuse, R126, R32 ;  /* 0x0000007e6420723c */ /* 0x040fe20000001820 */
[----:B------:R-:W-:Y:S07]  /*ebc0*/  LDSM.16.MT88.4 R124, [R204+0x13800] ;  /* 0x01380000cc7c783b */ /* 0x000fee0000004200 */
[C---:B-1----:R-:W-:Y:S08]  /*ebd0*/  HMMA.16816.F32 R36, R100.reuse, R116, R36 ;  /* 0x000000746424723c */ /* 0x042ff00000001824 */
[C---:B------:R-:W-:Y:S01]  /*ebe0*/  HMMA.16816.F32 R40, R100.reuse, R118, R40 ;  /* 0x000000766428723c */ /* 0x040fe20000001828 */
[----:B------:R-:W1:Y:S07]  /*ebf0*/  LDSM.16.MT88.4 R116, [R201+0x17000] ;  /* 0x01700000c974783b */ /* 0x000e6e0000004200 */
[C---:B------:R-:W-:Y:S08]  /*ec00*/  HMMA.16816.F32 R44, R100.reuse, R128, R44 ;  /* 0x00000080642c723c */ /* 0x040ff0000000182c */
[C---:B------:R-:W-:Y:S08]  /*ec10*/  HMMA.16816.F32 R48, R100.reuse, R130, R48 ;  /* 0x000000826430723c */ /* 0x040ff00000001830 */
[C---:B------:R-:W-:Y:S07]  /*ec20*/  HMMA.16816.F32 R52, R100.reuse, R136, R52 ;  /* 0x000000886434723c */ /* 0x040fee0000001834 */
[----:B------:R-:W-:Y:S01]  /*ec30*/  F2FP.PACK_AB R137, R235, R234 ;  /* 0x000000eaeb89723e */ /* 0x000fe200000000ff */
[C---:B------:R-:W-:Y:S04]  /*ec40*/  HMMA.16816.F32 R56, R100.reuse, R138, R56 ;  /* 0x0000008a6438723c */ /* 0x040fe80000001838 */
[----:B------:R-:W-:Y:S01]  /*ec50*/  F2FP.PACK_AB R136, R237, R236 ;  /* 0x000000eced88723e */ /* 0x000fe200000000ff */
[----:B------:R-:W-:Y:S02]  /*ec60*/  FADD.FTZ R234, R234, R187 ;  /* 0x000000bbeaea7221 */ /* 0x000fe40000010000 */
[----:B-----5:R-:W-:Y:S01]  /*ec70*/  F2FP.PACK_AB R139, R134, R135 ;  /* 0x00000087868b723e */ /* 0x020fe200000000ff */
[C---:B--2---:R-:W-:Y:S04]  /*ec80*/  HMMA.16816.F32 R60, R100.reuse, R104, R60 ;  /* 0x00000068643c723c */ /* 0x044fe8000000183c */
[----:B------:R-:W-:Y:S01]  /*ec90*/  F2FP.PACK_AB R138, R239, R238 ;  /* 0x000000eeef8a723e */ /* 0x000fe200000000ff */
[----:B------:R-:W-:Y:S02]  /*eca0*/  FADD.FTZ R236, R236, R233 ;  /* 0x000000e9ecec7221 */ /* 0x000fe40000010000 */
[----:B------:R-:W-:Y:S01]  /*ecb0*/  FADD.FTZ R234, R235, R234 ;  /* 0x000000eaebea7221 */ /* 0x000fe20000010000 */
[C---:B------:R-:W-:Y:S01]  /*ecc0*/  HMMA.16816.F32 R64, R100.reuse, R106, R64 ;  /* 0x0000006a6440723c */ /* 0x040fe20000001840 */
[----:B------:R-:W2:Y:S03]  /*ecd0*/  LDSM.16.MT88.4 R104, [R200+0x17000] ;  /* 0x01700000c868783b */ /* 0x000ea60000004200 */
[----:B------:R-:W-:Y:S02]  /*ece0*/  FADD.FTZ R237, R237, R236 ;  /* 0x000000eceded7221 */ /* 0x000fe40000010000 */
[----:B------:R-:W-:Y:S02]  /*ecf0*/  FADD.FTZ R135, R135, R234 ;  /* 0x000000ea87877221 */ /* 0x000fe40000010000 */
[C---:B---3--:R-:W-:Y:S04]  /*ed00*/  HMMA.16816.F32 R68, R100.reuse, R108, R68 ;  /* 0x0000006c6444723c */ /* 0x048fe80000001844 */
[----:B------:R-:W-:Y:S02]  /*ed10*/  FADD.FTZ R226, R238, R237 ;  /* 0x000000edeee27221 */ /* 0x000fe40000010000 */
[----:B------:R-:W-:Y:S02]  /*ed20*/  FADD.FTZ R227, R134, R135 ;  /* 0x0000008786e37221 */ /* 0x000fe40000010000 */
[C---:B------:R-:W-:Y:S01]  /*ed30*/  HMMA.16816.F32 R72, R100.reuse, R110, R72 ;  /* 0x0000006e6448723c */ /* 0x040fe20000001848 */
[----:B------:R-:W3:Y:S03]  /*ed40*/  LDSM.16.MT88.4 R108, [R202+0x13800] ;  /* 0x01380000ca6c783b */ /* 0x000ee60000004200 */
[----:B------:R-:W-:Y:S04]  /*ed50*/  FADD.FTZ R226, R239, R226 ;  /* 0x000000e2efe27221 */ /* 0x000fe80000010000 */
[C---:B----4-:R-:W-:Y:S08]  /*ed60*/  HMMA.16816.F32 R76, R100.reuse, R112, R76 ;  /* 0x00000070644c723c */ /* 0x050ff0000000184c */
[C---:B------:R-:W-:Y:S08]  /*ed70*/  HMMA.16816.F32 R80, R100.reuse, R114, R80 ;  /* 0x000000726450723c */ /* 0x040ff00000001850 */
[C---:B-1----:R-:W-:Y:S08]  /*ed80*/  HMMA.16816.F32 R84, R100.reuse, R116, R84 ;  /* 0x000000746454723c */ /* 0x042ff00000001854 */
[C---:B------:R-:W-:Y:S08]  /*ed90*/  HMMA.16816.F32 R88, R100.reuse, R118, R88 ;  /* 0x000000766458723c */ /* 0x040ff00000001858 */
[C---:B--2---:R-:W-:Y:S08]  /*eda0*/  HMMA.16816.F32 R92, R100.reuse, R104, R92 ;  /* 0x00000068645c723c */ /* 0x044ff0000000185c */
[----:B------:R-:W-:Y:S08]  /*edb0*/  HMMA.16816.F32 R96, R100, R106, R96 ;  /* 0x0000006a6460723c */ /* 0x000ff00000001860 */
[C---:B------:R-:W-:Y:S01]  /*edc0*/  HMMA.16816.F32 R128, R136.reuse, R124, R4 ;  /* 0x0000007c8880723c */ /* 0x040fe20000001804 */
[----:B------:R-:W1:Y:S07]  /*edd0*/  LDSM.16.MT88.4 R4, [R202+0x17800] ;  /* 0x01780000ca04783b */ /* 0x000e6e0000004200 */
[C---:B------:R-:W-:Y:S01]  /*ede0*/  HMMA.16816.F32 R124, R136.reuse, R126, R8 ;  /* 0x0000007e887c723c */ /* 0x040fe20000001808 */
[----:B------:R-:W2:Y:S07]  /*edf0*/  LDSM.16.MT88.4 R8, [R201+0x17800] ;  /* 0x01780000c908783b */ /* 0x000eae0000004200 */
[C---:B---3--:R-:W-:Y:S01]  /*ee00*/  HMMA.16816.F32 R120, R136.reuse, R108, R12 ;  /* 0x0000006c8878723c */ /* 0x048fe2000000180c */
[----:B------:R-:W3:Y:S07]  /*ee10*/  LDSM.16.MT88.4 R12, [R200+0x17800] ;  /* 0x01780000c80c783b */ /* 0x000eee0000004200 */
        /* <DEDUP_REMOVED lines=15> */
[C---:B-1----:R-:W-:Y:S08]  /*ef10*/  HMMA.16816.F32 R76, R136.reuse, R4, R76 ;  /* 0x00000004884c723c */ /* 0x042ff0000000184c */
[C---:B------:R-:W-:Y:S08]  /*ef20*/  HMMA.16816.F32 R80, R136.reuse, R6, R80 ;  /* 0x000000068850723c */ /* 0x040ff00000001850 */
[C---:B--2---:R-:W-:Y:S08]  /*ef30*/  HMMA.16816.F32 R84, R136.reuse, R8, R84 ;  /* 0x000000088854723c */ /* 0x044ff00000001854 */
[C---:B------:R-:W-:Y:S08]  /*ef40*/  HMMA.16816.F32 R88, R136.reuse, R10, R88 ;  /* 0x0000000a8858723c */ /* 0x040ff00000001858 */
[C---:B---3--:R-:W-:Y:S08]  /*ef50*/  HMMA.16816.F32 R92, R136.reuse, R12, R92 ;  /* 0x0000000c885c723c */ /* 0x048ff0000000185c */
[----:B------:R-:W-:Y:S07]  /*ef60*/  HMMA.16816.F32 R96, R136, R14, R96 ;  /* 0x0000000e8860723c */ /* 0x000fee0000001860 */
[----:B------:R-:W-:Y:S01]  /*ef70*/  MOV R136, R133 ;  /* 0x0000008500887202 */ /* 0x000fe20000000f00 */
[----:B------:R-:W-:-:S05]  /*ef80*/  @P5 BRA `(.L_x_254) ;  /* 0xffffd14000005947 */ /* 0x000fca000383ffff */
.L_x_253:
        /* <DEDUP_REMOVED lines=94> */
[----:B------:R-:W3:Y:S01]  /*f570*/  @P5 MUFU.LG2 R7, R7 ;  /* 0x0000000700075308 */ /* 0x000ee20000000c00 */
[----:B------:R-:W-:Y:S01]  /*f580*/  FMUL.FTZ R57, R11, R57 ;  /* 0x000000390b397220 */ /* 0x000fe20000410000 */
[----:B------:R-:W-:Y:S01]  /*f590*/  F2FP.PACK_AB R52, R53, R52 ;  /* 0x000000343534723e */ /* 0x000fe200000000ff */
[----:B------:R-:W-:-:S02]  /*f5a0*/  FMUL.FTZ R60, R11, R60 ;  /* 0x0000003c0b3c7220 */ /* 0x000fc40000410000 */
[----:B------:R-:W-:Y:S01]  /*f5b0*/  FMUL.FTZ R61, R11, R61 ;  /* 0x0000003d0b3d7220 */ /* 0x000fe20000410000 */
[----:B------:R-:W-:Y:S01]  /*f5c0*/  F2FP.PACK_AB R56, R57, R56 ;  /* 0x000000383938723e */ /* 0x000fe200000000ff */
[C---:B------:R-:W-:Y:S01]  /*f5d0*/  FMUL.FTZ R64, R11.reuse, R64 ;  /* 0x000000400b407220 */ /* 0x040fe20000410000 */
[----:B------:R-:W4:Y:S01]  /*f5e0*/  @P4 MUFU.LG2 R6, R6 ;  /* 0x0000000600064308 */ /* 0x000f220000000c00 */
[----:B------:R-:W-:Y:S01]  /*f5f0*/  FMUL.FTZ R65, R11, R65 ;  /* 0x000000410b417220 */ /* 0x000fe20000410000 */
[----:B------:R-:W-:Y:S01]  /*f600*/  F2FP.PACK_AB R60, R61, R60 ;  /* 0x0000003c3d3c723e */ /* 0x000fe200000000ff */
[C---:B------:R-:W-:Y:S01]  /*f610*/  FMUL.FTZ R68, R11.reuse, R68 ;  /* 0x000000440b447220 */ /* 0x040fe20000410000 */
[----:B------:R-:W5:Y:S01]  /*f620*/  S2R R61, SR_CTAID.X ;  /* 0x00000000003d7919 */ /* 0x000f620000002500 */
[----:B------:R-:W-:Y:S01]  /*f630*/  FMUL.FTZ R69, R11, R69 ;  /* 0x000000450b457220 */ /* 0x000fe20000410000 */
[----:B------:R-:W-:Y:S01]  /*f640*/  F2FP.PACK_AB R64, R65, R64 ;  /* 0x000000404140723e */ /* 0x000fe200000000ff */
[----:B------:R-:W-:-:S02]  /*f650*/  FMUL.FTZ R72, R11, R72 ;  /* 0x000000480b487220 */ /* 0x000fc40000410000 */
[----:B------:R-:W-:Y:S01]  /*f660*/  FMUL.FTZ R73, R11, R73 ;  /* 0x000000490b497220 */ /* 0x000fe20000410000 */
[----:B------:R-:W-:Y:S01]  /*f670*/  F2FP.PACK_AB R68, R69, R68 ;  /* 0x000000444544723e */ /* 0x000fe200000000ff */
[C---:B------:R-:W-:Y:S01]  /*f680*/  FMUL.FTZ R76, R11.reuse, R76 ;  /* 0x0000004c0b4c7220 */ /* 0x040fe20000410000 */
[----:B-1----:R-:W-:Y:S01]  /*f690*/  ISETP.NE.AND P1, PT, R14, RZ, PT ;  /* 0x000000ff0e00720c */ /* 0x002fe20003f25270 */
        /* <DEDUP_REMOVED lines=115> */
[----:B------:R-:W-:Y:S01]  /*fdd0*/  FMUL.FTZ R12, R12, R98 ;  /* 0x000000620c0c7220 */ /* 0x000fe20000410000 */
[----:B------:R-:W-:Y:S01]  /*fde0*/  F2FP.PACK_AB R94, R95, R94 ;  /* 0x0000005e5f5e723e */ /* 0x000fe200000000ff */
[----:B------:R-:W1:Y:S01]  /*fdf0*/  LDC.U8 R8, c[0x0][0x328] ;  /* 0x0000ca00ff087b82 */ /* 0x000e620000000000 */
[----:B------:R-:W-:Y:S01]  /*fe00*/  STS [R11+0x4400], R42 ;  /* 0x0044002a0b007388 */ /* 0x000fe20000000800 */
[----:B------:R-:W-:-:S02]  /*fe10*/  @P1 MOV R63, c[0x0][0x210] ;  /* 0x00008400003f1a02 */ /* 0x000fc40000000f00 */
[----:B------:R-:W-:Y:S01]  /*fe20*/  F2FP.PACK_AB R12, R99, R12 ;  /* 0x0000000c630c723e */ /* 0x000fe200000000ff */
[----:B------:R-:W-:Y:S02]  /*fe30*/  STS [R15+0x4000], R44 ;  /* 0x0040002c0f007388 */ /* 0x000fe40000000800 */
[----:B------:R-:W-:Y:S02]  /*fe40*/  @P1 IMAD R63, R63, c[0x0][0x214], RZ ;  /* 0x000085003f3f1a24 */ /* 0x000fe400078e02ff */
[----:B------:R-:W-:Y:S04]  /*fe50*/  STS [R15+0x4400], R46 ;  /* 0x0044002e0f007388 */ /* 0x000fe80000000800 */
[----:B------:R-:W-:Y:S04]  /*fe60*/  STS [R17+0x4000], R48 ;  /* 0x0040003011007388 */ /* 0x000fe80000000800 */
[----:B------:R-:W-:Y:S04]  /*fe70*/  STS [R17+0x4400], R50 ;  /* 0x0044003211007388 */ /* 0x000fe80000000800 */
[----:B------:R-:W-:Y:S01]  /*fe80*/  STS [R19+0x4000], R52 ;  /* 0x0040003413007388 */ /* 0x000fe20000000800 */
[----:B-1----:R-:W-:-:S03]  /*fe90*/  ISETP.NE.AND P2, PT, R8, RZ, PT ;  /* 0x000000ff0800720c */ /* 0x002fc60003f45270 */
[----:B------:R-:W-:Y:S01]  /*fea0*/  STS [R19+0x4400], R54 ;  /* 0x0044003613007388 */ /* 0x000fe20000000800 */
[----:B------:R-:W-:Y:S02]  /*feb0*/  @!P1 MOV R8, c[0x0][0x214] ;  /* 0x0000850000089a02 */ /* 0x000fe40000000f00 */
[----:B------:R-:W-:Y:S01]  /*fec0*/  ISETP.NE.OR P3, PT, R14, RZ, !P2 ;  /* 0x000000ff0e00720c */ /* 0x000fe20005765670 */
[----:B------:R-:W-:Y:S01]  /*fed0*/  STS [R23+0x4000], R56 ;  /* 0x0040003817007388 */ /* 0x000fe20000000800 */
[----:B------:R-:W-:-:S03]  /*fee0*/  @!P1 SEL R63, R8, c[0x0][0x234], !P2 ;  /* 0x00008d00083f9a07 */ /* 0x000fc60005000000 */
[----:B------:R-:W-:Y:S02]  /*fef0*/  STS [R23+0x4400], R58 ;  /* 0x0044003a17007388 */ /* 0x000fe40000000800 */
[----:B------:R-:W-:Y:S02]  /*ff00*/  @!P1 IMAD R65, R63, c[0x0][0x1c0], RZ ;  /* 0x000070003f419a24 */ /* 0x000fe400078e02ff */
[----:B------:R-:W-:Y:S02]  /*ff10*/  STS [R21+0x4000], R60 ;  /* 0x0040003c15007388 */ /* 0x000fe40000000800 */
[C---:B------:R-:W-:Y:S02]  /*ff20*/  IMAD R65, R2.reuse, R65, RZ ;  /* 0x0000004102417224 */ /* 0x040fe400078e02ff */
[----:B------:R1:W-:Y:S01]  /*ff30*/  STS [R21+0x4400], R62 ;  /* 0x0044003e15007388 */ /* 0x0003e20000000800 */
[----:B------:R-:W-:Y:S02]  /*ff40*/  @!P3 IMAD R67, R2, c[0x0][0x214], RZ ;  /* 0x000085000243ba24 */ /* 0x000fe400078e02ff */
[----:B------:R-:W-:Y:S01]  /*ff50*/  SEL R65, R65, RZ, P3 ;  /* 0x000000ff41417207 */ /* 0x000fe20001800000 */
[----:B------:R3:W-:Y:S02]  /*ff60*/  STS [R25+0x4000], R64 ;  /* 0x0040004019007388 */ /* 0x0007e40000000800 */
[----:B------:R-:W-:-:S02]  /*ff70*/  @!P3 SEL R67, R67, R212, !P0 ;  /* 0x000000d44343b207 */ /* 0x000fc40004000000 */
[----:B------:R-:W-:Y:S04]  /*ff80*/  STS [R25+0x4400], R66 ;  /* 0x0044004219007388 */ /* 0x000fe80000000800 */
[----:B------:R-:W-:Y:S04]  /*ff90*/  STS [R13+0x8000], R68 ;  /* 0x008000440d007388 */ /* 0x000fe80000000800 */
[----:B------:R2:W-:Y:S04]  /*ffa0*/  STS [R13+0x8400], R70 ;  /* 0x008400460d007388 */ /* 0x0005e80000000800 */
[----:B------:R-:W-:Y:S04]  /*ffb0*/  STS [R11+0x8000], R72 ;  /* 0x008000480b007388 */ /* 0x000fe80000000800 */
[----:B------:R5:W-:Y:S01]  /*ffc0*/  STS [R11+0x8400], R74 ;  /* 0x0084004a0b007388 */ /* 0x000be20000000800 */
[----:B-1----:R-:W-:-:S03]  /*ffd0*/  SHF.R.S32.HI R62, RZ, 0x1f, R3 ;  /* 0x0000001fff3e7819 */ /* 0x002fc60000011403 */
[----:B------:R1:W-:Y:S01]  /*ffe0*/  STS [R15+0x8000], R76 ;  /* 0x0080004c0f007388 */ /* 0x0003e20000000800 */
[----:B------:R-:W-:Y:S01]  /*fff0*/  LEA.HI R62, R62, R3, RZ, 0x3 ;  /* 0x000000033e3e7211 */ /* 0x000fe200078f18ff */
[----:B---3--:R-:W-:Y:S02]  /*10000*/  @P5 FMUL.FTZ R64, R7, 0.69314718246459960938 ;  /* 0x3f31721807405820 */ /* 0x008fe40000410000 */
[----:B------:R1:W-:Y:S01]  /*10010*/  STS [R15+0x8400], R78 ;  /* 0x0084004e0f007388 */ /* 0x0003e20000000800 */
[----:B------:R-:W-:Y:S01]  /*10020*/  LOP3.LUT R62, R62, 0xffffff8, RZ, 0xc0, !PT ;  /* 0x0ffffff83e3e7812 */ /* 0x000fe200078ec0ff */
[----:B----4-:R-:W-:Y:S02]  /*10030*/  @P4 FMUL.FTZ R7, R6, 0.69314718246459960938 ;  /* 0x3f31721806074820 */ /* 0x010fe40000410000 */
[----:B------:R1:W-:Y:S01]  /*10040*/  STS [R17+0x8000], R80 ;  /* 0x0080005011007388 */ /* 0x0003e20000000800 */
[----:B------:R-:W-:Y:S02]  /*10050*/  IADD3 R62, R3, -R62, RZ ;  /* 0x8000003e033e7210 */ /* 0x000fe40007ffe0ff */
[----:B------:R-:W-:Y:S01]  /*10060*/  MOV R3, 0x7f800000 ;  /* 0x7f80000000037802 */ /* 0x000fe20000000f00 */
[----:B------:R1:W-:Y:S01]  /*10070*/  STS [R17+0x8400], R82 ;  /* 0x0084005211007388 */ /* 0x0003e20000000800 */
[----:B--2---:R-:W-:Y:S01]  /*10080*/  CS2R R70, SRZ ;  /* 0x0000000000467805 */ /* 0x004fe2000001ff00 */
[----:B------:R-:W-:Y:S01]  /*10090*/  @P5 FFMA.FTZ R3, R133, c[0x0][0x238], R64 ;  /* 0x00008e0085035a23 */ /* 0x000fe20000010040 */
[----:B------:R-:W-:Y:S01]  /*100a0*/  @!P3 MOV R70, R67 ;  /* 0x000000430046b202 */ /* 0x000fe20000000f00 */
[----:B------:R1:W-:Y:S01]  /*100b0*/  STS [R19+0x8000], R84 ;  /* 0x0080005413007388 */ /* 0x0003e20000000800 */
[----:B------:R-:W-:-:S03]  /*100c0*/  @!P3 SHF.R.S32.HI R71, RZ, 0x1f, R67 ;  /* 0x0000001fff47b819 */ /* 0x000fc60000011443 */
[----:B------:R1:W-:Y:S04]  /*100d0*/  STS [R19+0x8400], R86 ;  /* 0x0084005613007388 */ /* 0x0003e80000000800 */
[----:B------:R1:W-:Y:S04]  /*100e0*/  STS [R23+0x8000], R88 ;  /* 0x0080005817007388 */ /* 0x0003e80000000800 */
[----:B------:R1:W-:Y:S04]  /*100f0*/  STS [R23+0x8400], R90 ;  /* 0x0084005a17007388 */ /* 0x0003e80000000800 */
[----:B------:R1:W-:Y:S04]  /*10100*/  STS [R21+0x8000], R92 ;  /* 0x0080005c15007388 */ /* 0x0003e80000000800 */
[----:B------:R1:W-:Y:S04]  /*10110*/  STS [R21+0x8400], R94 ;  /* 0x0084005e15007388 */ /* 0x0003e80000000800 */
[----:B------:R1:W-:Y:S04]  /*10120*/  STS [R25+0x8000], R96 ;  /* 0x0080006019007388 */ /* 0x0003e80000000800 */
[----:B------:R1:W-:Y:S04]  /*10130*/  STS [R25+0x8400], R12 ;  /* 0x0084000c19007388 */ /* 0x0003e80000000800 */
[----:B------:R-:W5:Y:S04]  /*10140*/  S2R R0, SR_TID.X ;  /* 0x0000000000007919 */ /* 0x000f680000002100 */
[----:B------:R-:W-:Y:S06]  /*10150*/  BAR.SYNC.DEFER_BLOCKING 0x0 ;  /* 0x0000000000007b1d */ /* 0x000fec0000010000 */
[----:B------:R-:W2:Y:S01]  /*10160*/  S2R R60, SR_CTAID.Z ;  /* 0x00000000003c7919 */ /* 0x000ea20000002700 */
[----:B-----5:R-:W-:-:S03]  /*10170*/  SHF.R.S32.HI R11, RZ, 0x1f, R0 ;  /* 0x0000001fff0b7819 */ /* 0x020fc60000011400 */
[----:B------:R1:W3:Y:S01]  /*10180*/  LDS.128 R52, [R215] ;  /* 0x00000000d7347984 */ /* 0x0002e20000000c00 */
[----:B------:R-:W-:-:S03]  /*10190*/  LEA.HI R8, R11, R0, RZ, 0x5 ;  /* 0x000000000b087211 */ /* 0x000fc600078f28ff */
[----:B------:R1:W4:Y:S01]  /*101a0*/  LDS.128 R48, [R215+0x1000] ;  /* 0x00100000d7307984 */ /* 0x0003220000000c00 */
[----:B------:R-:W-:Y:S01]  /*101b0*/  LOP3.LUT R69, R8, 0xffffffe0, RZ, 0xc0, !PT ;  /* 0xffffffe008457812 */ /* 0x000fe200078ec0ff */
[----:B--2---:R-:W-:Y:S01]  /*101c0*/  IMAD R65, R60, R63, R65 ;  /* 0x0000003f3c417224 */ /* 0x004fe200078e0241 */
[----:B------:R-:W-:Y:S01]  /*101d0*/  @P1 MOV R8, c[0x0][0x210] ;  /* 0x0000840000081a02 */ /* 0x000fe20000000f00 */
[----:B------:R1:W2:Y:S01]  /*101e0*/  LDS.128 R44, [R215+0x2000] ;  /* 0x00200000d72c7984 */ /* 0x0002a20000000c00 */
        /* <DEDUP_REMOVED lines=24> */
[----:B---34-:R-:W-:Y:S01]  /*10370*/  IMAD R62, R61, -0x80, R218 ;  /* 0xffffff803d3e7824 */ /* 0x018fe200078e02da */
        /* <DEDUP_REMOVED lines=15> */
.L_x_258:
[----:B---34-:R-:W-:Y:S05]  /*10470*/  BSYNC B0 ;  /* 0x0000000000007941 */ /* 0x018fea0003800000 */
.L_x_257:
        /* <DEDUP_REMOVED lines=28> */
[----:B------:R3:W-:Y:S04]  /*10640*/  @!P3 STG.E.128 [R60.64], R52 ;  /* 0x000000343c00b986 */ /* 0x0007e8000c101d0c */
[----:B-1----:R3:W-:Y:S04]  /*10650*/  @!P2 STG.E.128 [R60.64+0x80], R36 ;  /* 0x000080243c00a986 */ /* 0x0027e8000c101d0c */
[----:B------:R3:W-:Y:S02]  /*10660*/  @!P1 STG.E.128 [R60.64+0x100], R20 ;  /* 0x000100143c009986 */ /* 0x0007e4000c101d0c */
.L_x_260:
[----:B------:R-:W-:Y:S05]  /*10670*/  BSYNC B0 ;  /* 0x0000000000007941 */ /* 0x000fea0003800000 */
.L_x_259:
        /* <DEDUP_REMOVED lines=20> */
.L_x_262:
[----:B------:R-:W-:Y:S05]  /*107c0*/  BSYNC B0 ;  /* 0x0000000000007941 */ /* 0x000fea0003800000 */
.L_x_261:
        /* <DEDUP_REMOVED lines=17> */
[----:B--2---:R1:W-:Y:S04]  /*108e0*/  @!P2 STG.E.128 [R2.64], R44 ;  /* 0x0000002c0200a986 */ /* 0x0043e8000c101d0c */
[----:B------:R1:W-:Y:S04]  /*108f0*/  @!P1 STG.E.128 [R2.64+0x80], R28 ;  /* 0x0000801c02009986 */ /* 0x0003e8000c101d0c */
[----:B------:R1:W-:Y:S02]  /*10900*/  @!P0 STG.E.128 [R2.64+0x100], R12 ;  /* 0x0001000c02008986 */ /* 0x0003e4000c101d0c */
.L_x_264:
[----:B------:R-:W-:Y:S05]  /*10910*/  BSYNC B0 ;  /* 0x0000000000007941 */ /* 0x000fea0003800000 */
.L_x_263:
        /* <DEDUP_REMOVED lines=21> */
.L_x_223:
        /* <DEDUP_REMOVED lines=69> */
.L_x_266:
[----:B------:R-:W-:Y:S05]  /*10ec0*/  BSYNC B0 ;  /* 0x0000000000007941 */ /* 0x000fea0003800000 */
.L_x_265:
        /* <DEDUP_REMOVED lines=20> */
.L_x_268:
[----:B------:R-:W-:Y:S05]  /*11010*/  BSYNC B0 ;  /* 0x0000000000007941 */ /* 0x000fea0003800000 */
.L_x_267:
        /* <DEDUP_REMOVED lines=20> */
.L_x_270:
[----:B------:R-:W-:Y:S05]  /*11160*/  BSYNC B0 ;  /* 0x0000000000007941 */ /* 0x000fea0003800000 */
.L_x_269:
        /* <DEDUP_REMOVED lines=20> */
.L_x_272:
[----:B------:R-:W-:Y:S05]  /*112b0*/  BSYNC B0 ;  /* 0x0000000000007941 */ /* 0x000fea0003800000 */
.L_x_271:
        /* <DEDUP_REMOVED lines=35> */
.L_x_273:
        /* <DEDUP_REMOVED lines=9> */
.L_x_687:


//--------------------- .text._ZN5flash16flash_fwd_kernelI23Flash_fwd_kernel_traitsILi192ELi64ELi64ELi4ELb0ELb0EN7cutlass6half_tE19Flash_kernel_traitsILi192ELi64ELi64ELi4ES3_EELb1ELb1ELb0ELb0ELb0ELb0ELb0ELb0EEEvNS_16Flash_fwd_paramsE --------------------------
	.section	.text._ZN5flash16flash_fwd_kernelI23Flash_fwd_kernel_traitsILi192ELi64ELi64ELi4ELb0ELb0EN7cutlass6half_tE19Flash_kernel_traitsILi192ELi64ELi64ELi4ES3_EELb1ELb1ELb0ELb0ELb0ELb0ELb0ELb0EEEvNS_16Flash_fwd_paramsE,"ax",@progbits
	.sectioninfo	@"SHI_REGISTERS=254"
	.align	128
        .global         _ZN5flash16flash_fwd_kernelI23Flash_fwd_kernel_traitsILi192ELi64ELi64ELi4ELb0ELb0EN7cutlass6half_tE19Flash_kernel_traitsILi192ELi64ELi64ELi4ES3_EELb1ELb1ELb0ELb0ELb0ELb0ELb0ELb0EEEvNS_16Flash_fwd_paramsE
        .type           _ZN5flash16flash_fwd_kernelI23Flash_fwd_kernel_traitsILi192ELi64ELi64ELi4ELb0ELb0EN7cutlass6half_tE19Flash_kernel_traitsILi192ELi64ELi64ELi4ES3_EELb1ELb1ELb0ELb0ELb0ELb0ELb0ELb0EEEvNS_16Flash_fwd_paramsE,@function
        .size           _ZN5flash16flash_fwd_kernelI23Flash_fwd_kernel_traitsILi192ELi64ELi64ELi4ELb0ELb0EN7cutlass6half_tE19Flash_kernel_traitsILi192ELi64ELi64ELi4ES3_EELb1ELb1ELb0ELb0ELb0ELb0ELb0ELb0EEEvNS_16Flash_fwd_paramsE,(.L_x_688 - _ZN5flash16flash_fwd_kernelI23Flash_fwd_kernel_traitsILi192ELi64ELi64ELi4ELb0ELb0EN7cutlass6half_tE19Flash_kernel_traitsILi192ELi64ELi64ELi4ES3_EELb1ELb1ELb0ELb0ELb0ELb0ELb0ELb0EEEvNS_16Flash_fwd_paramsE)
        .other          _ZN5flash16flash_fwd_kernelI23Flash_fwd_kernel_traitsILi192ELi64ELi64ELi4ELb0ELb0EN7cutlass6half_tE19Flash_kernel_traitsILi192ELi64ELi64ELi4ES3_EELb1ELb1ELb0ELb0ELb0ELb0ELb0ELb0EEEvNS_16Flash_fwd_paramsE,@"STO_CUDA_ENTRY STV_DEFAULT"
_ZN5flash16flash_fwd_kernelI23Flash_fwd_kernel_traitsILi192ELi64ELi64ELi4ELb0ELb0EN7cutlass6half_tE19Flash_kernel_traitsILi192ELi64ELi64ELi4ES3_EELb1ELb1ELb0ELb0ELb0ELb0ELb0ELb0EEEvNS_16Flash_fwd_paramsE:
.text._ZN5flash16flash_fwd_kernelI23Flash_fwd_kernel_traitsILi192ELi64ELi64ELi4ELb0ELb0EN7cutlass6half_tE19Flash_kernel_traitsILi192ELi64ELi64ELi4ES3_EELb1ELb1ELb0ELb0ELb0ELb0ELb0ELb0EEEvNS_16Flash_fwd_paramsE:
[----:B------:R-:W-:Y:S02]  /*0000*/  MOV R1, c[0x0][0x28] ;  /* 0x00000a0000017a02 */ /* 0x000fe40000000f00 */
[----:B------:R-:W-:Y:S02]  /*0010*/  ULDC.U8 UR4, c[0x0][0x304] ;  /* 0x0000c10000047ab9 */ /* 0x000fe40000000000 */
[----:B------:R-:W-:Y:S01]  /*0020*/  ISETP.NE.AND P2, PT, RZ, UR4, PT ;  /* 0x00000004ff007c0c */ /* 0x000fe2000bf45270 */
[----:B------:R-:W-:Y:S02]  /*0030*/  ULDC.64 UR22, c[0x0][0x2f0] ;  /* 0x0000bc0000167ab9 */ /* 0x000fe40000000a00 */
[----:B------:R-:W-:Y:S01]  /*0040*/  IMAD.U32 R4, RZ, RZ, UR22 ;  /* 0x00000016ff047e24 */ /* 0x000fe2000f8e00ff */
[----:B------:R-:W-:Y:S01]  /*0050*/  ULDC.64 UR18, c[0x0][0x118] ;  /* 0x0000460000127ab9 */ /* 0x000fe20000000a00 */
[----:B------:R-:W-:Y:S02]  /*0060*/  IMAD.U32 R5, RZ, RZ, UR23 ;  /* 0x00000017ff057e24 */ /* 0x000fe4000f8e00ff */
[----:B------:R-:W-:Y:S02]  /*0070*/  IMAD.MOV.U32 R6, RZ, RZ, c[0x0][0x2fc] ;  /* 0x0000bf00ff067624 */ /* 0x000fe400078e00ff */
[----:B------:R-:W-:Y:S01]  /*0080*/  IMAD.MOV.U32 R207, RZ, RZ, c[0x0][0x2f8] ;  /* 0x0000be00ffcf7624 */ /* 0x000fe200078e00ff */
[----:B------:R-:W1:Y:S01]  /*0090*/  S2UR UR13, SR_CTAID.X ;  /* 0x00000000000d79c3 */ /* 0x000e620000002500 */
[----:B------:R-:W2:Y:S01]  /*00a0*/  S2R R8, SR_TID.X ;  /* 0x0000000000087919 */ /* 0x000ea20000002100 */
[----:B------:R-:W-:-:S02]  /*00b0*/  ULDC.64 UR6, c[0x0][0x240] ;  /* 0x0000900000067ab9 */ /* 0x000fc40000000a00 */
[----:B------:R-:W-:Y:S01]  /*00c0*/  ULDC.64 UR4, c[0x0][0x250] ;  /* 0x0000940000047ab9 */ /* 0x000fe20000000a00 */
[----:B------:R-:W3:Y:S01]  /*00d0*/  @P2 LDG.E.64 R4, [R4.64] ;  /* 0x0000001204042981 */ /* 0x000ee2000c1e1b00 */
[----:B------:R-:W-:Y:S01]  /*00e0*/  @P2 IMAD.MOV.U32 R2, RZ, RZ, R207 ;  /* 0x000000ffff022224 */ /* 0x000fe200078e00cf */
[----:B------:R-:W-:-:S06]  /*00f0*/  @P2 MOV R3, R6 ;  /* 0x0000000600032202 */ /* 0x000fcc0000000f00 */
[----:B------:R-:W4:Y:S01]  /*0100*/  @P2 LDG.E.64 R2, [R2.64] ;  /* 0x0000001202022981 */ /* 0x000f22000c1e1b00 */
[----:B------:R-:W5:Y:S01]  /*0110*/  S2UR UR12, SR_CTAID.Y ;  /* 0x00000000000c79c3 */ /* 0x000f620000002600 */
[----:B------:R-:W-:Y:S02]  /*0120*/  UISETP.NE.U32.AND UP2, UPT, URZ, UR6, UPT ;  /* 0x000000063f00728c */ /* 0x000fe4000bf45070 */
[----:B------:R-:W-:Y:S02]  /*0130*/  UISETP.NE.U32.AND UP1, UPT, URZ, UR4, UPT ;  /* 0x000000043f00728c */ /* 0x000fe4000bf25070 */
[----:B------:R-:W-:Y:S02]  /*0140*/  UISETP.NE.AND.EX UP2, UPT, URZ, UR7, UPT, UP2 ;  /* 0x000000073f00728c */ /* 0x000fe4000bf45320 */
[----:B------:R-:W-:Y:S01]  /*0150*/  UMOV UR9, 0x4 ;  /* 0x0000000400097882 */ /* 0x000fe20000000000 */
[----:B------:R-:W1:Y:S01]  /*0160*/  S2UR UR11, SR_CTAID.Z ;  /* 0x00000000000b79c3 */ /* 0x000e620000002700 */
[----:B------:R-:W-:-:S02]  /*0170*/  ULDC.64 UR14, c[0x0][0x240] ;  /* 0x00009000000e7ab9 */ /* 0x000fc40000000a00 */
[----:B------:R-:W-:Y:S01]  /*0180*/  PLOP3.LUT P0, PT, PT, PT, UP2, 0x80, 0x0 ;  /* 0x000000000000781c */ /* 0x000fe20003f0f028 */
[----:B------:R-:W-:Y:S02]  /*0190*/  UISETP.NE.AND.EX UP1, UPT, URZ, UR5, UPT, UP1 ;  /* 0x000000053f00728c */ /* 0x000fe4000bf25310 */
[----:B------:R-:W-:Y:S02]  /*01a0*/  ULDC.U8 UR6, c[0x0][0x312] ;  /* 0x0000c48000067ab9 */ /* 0x000fe40000000000 */
[----:B------:R-:W-:Y:S02]  /*01b0*/  ULDC.64 UR4, c[0x0][0x248] ;  /* 0x0000920000047ab9 */ /* 0x000fe40000000a00 */
[----:B------:R-:W-:Y:S02]  /*01c0*/  UISETP.NE.AND UP3, UPT, UR6, URZ, UPT ;  /* 0x0000003f0600728c */ /* 0x000fe4000bf65270 */
[----:B------:R-:W-:Y:S02]  /*01d0*/  UISETP.EQ.U32.AND UP0, UPT, URZ, UR4, UPT ;  /* 0x000000043f00728c */ /* 0x000fe4000bf02070 */
[----:B-----5:R-:W-:-:S02]  /*01e0*/  UIMAD.WIDE UR14, UR12, UR9, UR14 ;  /* 0x000000090c0e72a5 */ /* 0x020fc4000f8e020e */
[----:B------:R-:W-:Y:S02]  /*01f0*/  UISETP.EQ.OR.EX UP0, UPT, URZ, UR5, !UP3, UP0 ;  /* 0x000000053f00728c */ /* 0x000fe4000df02700 */
[----:B-1----:R-:W-:-:S06]  /*0200*/  ULOP3.LUT UR8, UR11, UR13, UR12, 0xfe, !UPT ;  /* 0x0000000d0b087292 */ /* 0x002fcc000f8efe0c */
[----:B--2---:R-:W-:-:S13]  /*0210*/  LOP3.LUT P3, RZ, R8, UR8, RZ, 0xfc, !PT ;  /* 0x0000000808ff7c12 */ /* 0x004fda000f86fcff */
[----:B------:R-:W-:Y:S02]  /*0220*/  @!P3 IMAD.MOV.U32 R10, RZ, RZ, c[0x0][0x308] ;  /* 0x0000c200ff0ab624 */ /* 0x000fe400078e00ff */
[----:B------:R-:W-:Y:S01]  /*0230*/  @!P3 IMAD.MOV.U32 R11, RZ, RZ, c[0x0][0x30c] ;  /* 0x0000c300ff0bb624 */ /* 0x000fe200078e00ff */
[----:B------:R-:W-:Y:S02]  /*0240*/  ULDC.64 UR4, c[0x0][0x248] ;  /* 0x0000920000047ab9 */ /* 0x000fe40000000a00 */
[----:B------:R-:W-:Y:S02]  /*0250*/  UIMAD.WIDE UR4, UR12, UR9, UR4 ;  /* 0x000000090c0472a5 */ /* 0x000fe4000f8e0204 */
[----:B------:R-:W-:Y:S02]  /*0260*/  ULDC.64 UR6, c[0x0][0x250] ;  /* 0x0000940000067ab9 */ /* 0x000fe40000000a00 */
[----:B------:R-:W-:Y:S01]  /*0270*/  @UP1 UIMAD.WIDE UR6, UR12, UR9, UR6 ;  /* 0x000000090c0612a5 */ /* 0x000fe2000f8e0206 */
[----:B---3--:R-:W1:Y:S08]  /*0280*/  @P2 R2UR UR22, R4 ;  /* 0x00000000041623c2 */ /* 0x008e7000000e0000 */
[----:B------:R-:W2:Y:S01]  /*0290*/  @P2 R2UR UR23, R5 ;  /* 0x00000000051723c2 */ /* 0x000ea200000e0000 */
[----:B----4-:R-:W-:Y:S01]  /*02a0*/  @P2 IADD3 R207, P1, R2, c[0x0][0x300], RZ ;  /* 0x0000c00002cf2a10 */ /* 0x010fe20007f3e0ff */
[----:B------:R-:W-:-:S04]  /*02b0*/  IMAD.U32 R2, RZ, RZ, UR14 ;  /* 0x0000000eff027e24 */ /* 0x000fc8000f8e00ff */
[----:B------:R-:W-:Y:S02]  /*02c0*/  @P2 IMAD.X R6, RZ, RZ, R3, P1 ;  /* 0x000000ffff062224 */ /* 0x000fe400008e0603 */
[----:B------:R-:W-:Y:S02]  /*02d0*/  IMAD.U32 R3, RZ, RZ, UR15 ;  /* 0x0000000fff037e24 */ /* 0x000fe4000f8e00ff */
[----:B-1----:R-:W-:Y:S01]  /*02e0*/  IMAD.U32 R4, RZ, RZ, UR22 ;  /* 0x00000016ff047e24 */ /* 0x002fe2000f8e00ff */
[----:B--2---:R-:W-:-:S05]  /*02f0*/  MOV R5, UR23 ;  /* 0x0000001700057c02 */ /* 0x004fca0008000f00 */
[----:B------:R1:W-:Y:S01]  /*0300*/  @!P3 STG.E.64 [R10.64], R4 ;  /* 0x000000040a00b986 */ /* 0x0003e2000c101b12 */
[----:B------:R-:W-:Y:S02]  /*0310*/  PLOP3.LUT P2, PT, PT, PT, UP0, 0x80, 0x0 ;  /* 0x000000000000781c */ /* 0x000fe40003f4f008 */
[----:B------:R-:W-:Y:S02]  /*0320*/  PLOP3.LUT P1, PT, PT, PT, UP1, 0x80, 0x0 ;  /* 0x000000000000781c */ /* 0x000fe40003f2f018 */
[----:B-1----:R-:W-:Y:S01]  /*0330*/  @!P3 MOV R4, R207 ;  /* 0x000000cf0004b202 */ /* 0x002fe20000000f00 */
[----:B------:R-:W-:-:S05]  /*0340*/  @!P3 IMAD.MOV.U32 R5, RZ, RZ, R6 ;  /* 0x000000ffff05b224 */ /* 0x000fca00078e0006 */
[----:B------:R1:W-:Y:S04]  /*0350*/  @!P3 STG.E.64 [R10.64+0x8], R4 ;  /* 0x000008040a00b986 */ /* 0x0003e8000c101b12 */
[----:B------:R2:W3:Y:S04]  /*0360*/  @P0 LDG.E R7, [R2.64] ;  /* 0x0000001202070981 */ /* 0x0004e8000c1e1900 */
[----:B--2---:R2:W4:Y:S01]  /*0370*/  @P0 LDG.E R2, [R2.64+0x4] ;  /* 0x0000041202020981 */ /* 0x004522000c1e1900 */
[----:B-1----:R-:W-:Y:S01]  /*0380*/  MOV R4, UR4 ;  /* 0x0000000400047c02 */ /* 0x002fe20008000f00 */
[----:B------:R-:W-:-:S02]  /*0390*/  IMAD.U32 R5, RZ, RZ, UR5 ;  /* 0x00000005ff057e24 */ /* 0x000fc4000f8e00ff */
[----:B------:R-:W-:Y:S02]  /*03a0*/  IMAD.U32 R10, RZ, RZ, UR6 ;  /* 0x00000006ff0a7e24 */ /* 0x000fe4000f8e00ff */
[----:B------:R-:W-:Y:S01]  /*03b0*/  IMAD.U32 R11, RZ, RZ, UR7 ;  /* 0x00000007ff0b7e24 */ /* 0x000fe2000f8e00ff */
[----:B------:R-:W5:Y:S04]  /*03c0*/  @!P2 LDG.E R0, [R4.64] ;  /* 0x000000120400a981 */ /* 0x000f68000c1e1900 */
[----:B--2---:R-:W2:Y:S01]  /*03d0*/  @P1 LDG.E R3, [R10.64] ;  /* 0x000000120a031981 */ /* 0x004ea2000c1e1900 */
[----:B------:R-:W-:Y:S02]  /*03e0*/  UMOV UR10, 0xffffffff ;  /* 0xffffffff000a7882 */ /* 0x000fe40000000000 */
[----:B------:R-:W-:-:S02]  /*03f0*/  UMOV UR21, 0xffffffff ;  /* 0xffffffff00157882 */ /* 0x000fc40000000000 */
[----:B------:R-:W-:Y:S02]  /*0400*/  ULDC UR4, c[0x0][0x1c0] ;  /* 0x0000700000047ab9 */ /* 0x000fe40000000800 */
[----:B------:R-:W-:Y:S02]  /*0410*/  UIMAD UR4, UR12, UR4, UR11 ;  /* 0x000000040c0472a4 */ /* 0x000fe4000f8e020b */
[----:B------:R-:W-:Y:S02]  /*0420*/  UMOV UR20, URZ ;  /* 0x0000003f00147c82 */ /* 0x000fe40008000000 */
[----:B------:R-:W-:-:S04]  /*0430*/  USHF.L.U32 UR5, UR4, 0x5, URZ ;  /* 0x0000000504057899 */ /* 0x000fc8000800063f */
[----:B------:R-:W-:Y:S01]  /*0440*/  USHF.R.S32.HI UR4, URZ, 0x1f, UR5 ;  /* 0x0000001f3f047899 */ /* 0x000fe20008011405 */
[----:B---3--:R-:W1:Y:S08]  /*0450*/  @P0 R2UR UR10, R7 ;  /* 0x00000000070a03c2 */ /* 0x008e7000000e0000 */
[----:B----4-:R3:W1:Y:S08]  /*0460*/  @P0 R2UR UR16, R2 ;  /* 0x00000000021003c2 */ /* 0x01067000000e0000 */
[----:B-----5:R4:W1:Y:S01]  /*0470*/  @!P2 R2UR UR21, R0 ;  /* 0x000000000015a3c2 */ /* 0x02086200000e0000 */
[----:B------:R-:W-:-:S04]  /*0480*/  ISETP.NE.U32.AND P2, PT, RZ, c[0x0][0x248], PT ;  /* 0x00009200ff007a0c */ /* 0x000fc80003f45070 */
[----:B------:R-:W-:Y:S02]  /*0490*/  ISETP.NE.AND.EX P2, PT, RZ, c[0x0][0x24c], PT, P2 ;  /* 0x00009300ff007a0c */ /* 0x000fe40003f45320 */
[----:B---3--:R-:W-:-:S04]  /*04a0*/  SHF.R.S32.HI R2, RZ, 0x1f, R8 ;  /* 0x0000001fff027819 */ /* 0x008fc80000011408 */
[----:B------:R-:W-:-:S04]  /*04b0*/  LEA.HI R194, R2, R8, RZ, 0x5 ;  /* 0x0000000802c27211 */ /* 0x000fc800078f28ff */
[----:B------:R-:W-:Y:S01]  /*04c0*/  LOP3.LUT R12, R194, 0xffffffe0, RZ, 0xc0, !PT ;  /* 0xffffffe0c20c7812 */ /* 0x000fe200078ec0ff */
[----:B-1----:R-:W-:-:S04]  /*04d0*/  @UP2 UIADD3 UR16, UR16, -UR10, URZ ;  /* 0x8000000a10102290 */ /* 0x002fc8000fffe03f */
[----:B------:R-:W-:Y:S01]  /*04e0*/  IMAD.IADD R12, R8, 0x1, -R12 ;  /* 0x00000001080c7824 */ /* 0x000fe200078e0a0c */
[----:B--2---:R1:W2:Y:S04]  /*04f0*/  @P1 R2UR UR20, R3 ;  /* 0x00000000031413c2 */ /* 0x0042a800000e0000 */
[--C-:B------:R-:W-:Y:S02]  /*0500*/  IADD3 R207, P1, P0, R207, UR5, R12.reuse ;  /* 0x00000005cfcf7c10 */ /* 0x100fe4000f83e00c */
[----:B----4-:R-:W-:Y:S01]  /*0510*/  SHF.R.S32.HI R0, RZ, 0x1f, R12 ;  /* 0x0000001fff007819 */ /* 0x010fe2000001140c */
[----:B------:R-:W-:-:S03]  /*0520*/  @!UP2 ULDC UR16, c[0x0][0x214] ;  /* 0x000085000010aab9 */ /* 0x000fc60000000800 */
[----:B------:R-:W-:Y:S01]  /*0530*/  IADD3.X R6, R6, UR4, R0, P1, P0 ;  /* 0x0000000406067c10 */ /* 0x000fe20008fe0400 */
[----:B-12---:R-:W-:Y:S05]  /*0540*/  @!P2 BRA `(.L_x_274) ;  /* 0x000000700000a947 */ /* 0x006fea0003800000 */
[----:B------:R-:W-:-:S13]  /*0550*/  PLOP3.LUT P0, PT, PT, PT, UP3, 0x80, 0x0 ;  /* 0x000000000000781c */ /* 0x000fda0003f0f038 */
[----:B------:R-:W2:Y:S04]  /*0560*/  @P0 LDG.E R0, [R4.64+0x4] ;  /* 0x0000041204000981 */ /* 0x000ea8000c1e1900 */
[----:B------:R-:W3:Y:S01]  /*0570*/  @!P0 LDG.E R4, [R4.64] ;  /* 0x0000001204048981 */ /* 0x000ee2000c1e1900 */
[----:B--2---:R-:W1:Y:S02]  /*0580*/  @P0 R2UR UR6, R0 ;  /* 0x00000000000603c2 */ /* 0x004e6400000e0000 */
[----:B-1----:R-:W-:-:S11]  /*0590*/  @UP3 UIADD3 UR6, UR6, -UR21, URZ ;  /* 0x8000001506063290 */ /* 0x002fd6000fffe03f */
[----:B---3--:R1:W2:Y:S02]  /*05a0*/  @!P0 R2UR UR6, R4 ;  /* 0x00000000040683c2 */ /* 0x0082a400000e0000 */
[----:B-12---:R-:W-:Y:S05]  /*05b0*/  BRA `(.L_x_275) ;  /* 0x0000001000007947 */ /* 0x006fea0003800000 */
.L_x_274:
[----:B------:R-:W-:Y:S02]  /*05c0*/  ULDC UR6, c[0x0][0x218] ;  /* 0x0000860000067ab9 */ /* 0x000fe40000000800 */
.L_x_275:
[----:B------:R-:W-:Y:S02]  /*05d0*/  ULDC.64 UR4, c[0x0][0x258] ;  /* 0x0000960000047ab9 */ /* 0x000fe40000000a00 */
[----:B------:R-:W-:-:S04]  /*05e0*/  UISETP.NE.U32.AND UP2, UPT, URZ, UR4, UPT ;  /* 0x000000043f00728c */ /* 0x000fc8000bf45070 */
[----:B------:R-:W-:-:S03]  /*05f0*/  UISETP.NE.AND.EX UP2, UPT, URZ, UR5, UPT, UP2 ;  /* 0x000000053f00728c */ /* 0x000fc6000bf45320 */
[----:B------:R-:W-:-:S03]  /*0600*/  ULDC.64 UR4, c[0x0][0x258] ;  /* 0x0000960000047ab9 */ /* 0x000fc60000000a00 */
[----:B------:R-:W-:-:S05]  /*0610*/  PLOP3.LUT P0, PT, PT, PT, UP2, 0x80, 0x0 ;  /* 0x000000000000781c */ /* 0x000fca0003f0f028 */
[----:B------:R-:W-:-:S06]  /*0620*/  @UP2 UIMAD.WIDE UR4, UR12, UR9, UR4 ;  /* 0x000000090c0422a5 */ /* 0x000fcc000f8e0204 */
[----:B------:R-:W-:Y:S02]  /*0630*/  IMAD.U32 R4, RZ, RZ, UR4 ;  /* 0x00000004ff047e24 */ /* 0x000fe4000f8e00ff */
[----:B------:R-:W-:Y:S01]  /*0640*/  IMAD.U32 R5, RZ, RZ, UR5 ;  /* 0x00000005ff057e24 */ /* 0x000fe2000f8e00ff */
[----:B------:R-:W-:Y:S02]  /*0650*/  USHF.L.U32 UR14, UR13, 0x6, URZ ;  /* 0x000000060d0e7899 */ /* 0x000fe4000800063f */
[----:B------:R-:W-:Y:S02]  /*0660*/  ULDC.64 UR4, c[0x0][0x268] ;  /* 0x00009a0000047ab9 */ /* 0x000fe40000000a00 */
[----:B------:R-:W2:Y:S01]  /*0670*/  @P0 LDG.E R0, [R4.64] ;  /* 0x0000001204000981 */ /* 0x000ea2000c1e1900 */
[----:B------:R-:W-:Y:S02]  /*0680*/  UISETP.GT.AND UP0, UPT, UR16, UR14, UPT ;  /* 0x0000000e1000728c */ /* 0x000fe4000bf04270 */
[----:B------:R-:W-:-:S03]  /*0690*/  @!UP2 UISETP.NE.U32.AND UP1, UPT, URZ, UR4, UPT ;  /* 0x000000043f00a28c */ /* 0x000fc6000bf25070 */
[----:B------:R-:W-:Y:S02]  /*06a0*/  ULDC UR4, c[0x0][0x21c] ;  /* 0x0000870000047ab9 */ /* 0x000fe40000000800 */
[----:B------:R-:W-:-:S04]  /*06b0*/  @!UP2 UISETP.NE.AND.EX UP1, UPT, URZ, UR5, UPT, UP1 ;  /* 0x000000053f00a28c */ /* 0x000fc8000bf25310 */
[----:B------:R-:W-:Y:S01]  /*06c0*/  @!UP2 USEL UR4, URZ, UR4, !UP1 ;  /* 0x000000043f04a287 */ /* 0x000fe2000c800000 */
[----:B--2---:R-:W1:Y:S01]  /*06d0*/  @P0 R2UR UR15, R0 ;  /* 0x00000000000f03c2 */ /* 0x004e6200000e0000 */
[----:B------:R-:W-:Y:S01]  /*06e0*/  PLOP3.LUT P0, PT, PT, PT, UP0, 0x80, 0x0 ;  /* 0x000000000000781c */ /* 0x000fe20003f0f008 */
[----:B-1----:R-:W-:Y:S02]  /*06f0*/  @UP2 UIADD3 UR15, UR15, -UR20, URZ ;  /* 0x800000140f0f2290 */ /* 0x002fe4000fffe03f */
[----:B------:R-:W-:-:S10]  /*0700*/  @!UP2 UIADD3 UR15, UR4, UR6, -UR20 ;  /* 0x00000006040fa290 */ /* 0x000fd4000fffe814 */
[----:B------:R-:W-:Y:S05]  /*0710*/  @!P0 EXIT ;  /* 0x000000000000894d */ /* 0x000fea0003800000 */
[----:B------:R-:W-:Y:S02]  /*0720*/  UIADD3 UR4, -UR16, 0x7f, UR14 ;  /* 0x0000007f10047890 */ /* 0x000fe4000fffe10e */
[----:B------:R-:W-:Y:S02]  /*0730*/  ULDC UR5, c[0x0][0x2e8] ;  /* 0x0000ba0000057ab9 */ /* 0x000fe40000000800 */
[----:B------:R-:W-:Y:S02]  /*0740*/  UIADD3 UR7, UR15, 0x3f, URZ ;  /* 0x0000003f0f077890 */ /* 0x000fe4000fffe03f */
[----:B------:R-:W-:Y:S02]  /*0750*/  UIADD3 UR5, UR4, UR5, UR15 ;  /* 0x0000000504057290 */ /* 0x000fe4000fffe00f */
[----:B------:R-:W-:Y:S02]  /*0760*/  USHF.R.S32.HI UR6, URZ, 0x1f, UR7 ;  /* 0x0000001f3f067899 */ /* 0x000fe40008011407 */
[----:B------:R-:W-:-:S02]  /*0770*/  USHF.R.S32.HI UR4, URZ, 0x1f, UR5 ;  /* 0x0000001f3f047899 */ /* 0x000fc40008011405 */
[----:B------:R-:W-:Y:S02]  /*0780*/  ULEA.HI UR6, UR6, UR7, URZ, 0x6 ;  /* 0x0000000706067291 */ /* 0x000fe4000f8f303f */
[----:B------:R-:W-:Y:S02]  /*0790*/  ULEA.HI UR4, UR4, UR5, URZ, 0x6 ;  /* 0x0000000504047291 */ /* 0x000fe4000f8f303f */
[----:B------:R-:W-:Y:S02]  /*07a0*/  USHF.R.S32.HI UR6, URZ, 0x6, UR6 ;  /* 0x000000063f067899 */ /* 0x000fe40008011406 */
[----:B------:R-:W-:-:S04]  /*07b0*/  USHF.R.S32.HI UR4, URZ, 0x6, UR4 ;  /* 0x000000063f047899 */ /* 0x000fc80008011404 */
[----:B------:R-:W-:-:S04]  /*07c0*/  UISETP.LT.AND UP0, UPT, UR6, UR4, UPT ;  /* 0x000000040600728c */ /* 0x000fc8000bf01270 */
[----:B------:R-:W-:-:S04]  /*07d0*/  USEL UR8, UR6, UR4, UP0 ;  /* 0x0000000406087287 */ /* 0x000fc80008000000 */
[----:B------:R-:W-:-:S06]  /*07e0*/  UISETP.GE.AND UP0, UPT, UR8, 0x1, UPT ;  /* 0x000000010800788c */ /* 0x000fcc000bf06270 */
[----:B------:R-:W-:-:S13]  /*07f0*/  PLOP3.LUT P0, PT, PT, PT, UP0, 0x80, 0x0 ;  /* 0x000000000000781c */ /* 0x000fda0003f0f008 */
[----:B------:R-:W-:Y:S05]  /*0800*/  @!P0 BRA `(.L_x_276) ;  /* 0x0000f14000008947 */ /* 0x000fea0003800000 */
[----:B------:R-:W-:Y:S01]  /*0810*/  UISETP.NE.AND UP1, UPT, UR10, -0x1, UPT ;  /* 0xffffffff0a00788c */ /* 0x000fe2000bf25270 */
[----:B------:R-:W1:Y:S01]  /*0820*/  LDC.U8 R5, c[0x0][0x2d8] ;  /* 0x0000b600ff057b82 */ /* 0x000e620000000000 */
[----:B------:R-:W-:Y:S02]  /*0830*/  UISETP.NE.AND UP0, UPT, UR21, -0x1, UPT ;  /* 0xffffffff1500788c */ /* 0x000fe4000bf05270 */
[----:B------:R-:W-:Y:S02]  /*0840*/  ULDC.64 UR4, c[0x0][0x190] ;  /* 0x0000640000047ab9 */ /* 0x000fe40000000a00 */
[----:B------:R-:W-:Y:S02]  /*0850*/  ULDC.64 UR6, c[0x0][0x178] ;  /* 0x00005e0000067ab9 */ /* 0x000fe40000000a00 */
[----:B------:R-:W-:-:S03]  /*0860*/  PLOP3.LUT P0, PT, PT, PT, UP0, 0x80, 0x0 ;  /* 0x000000000000781c */ /* 0x000fc60003f0f008 */
[----:B------:R-:W-:Y:S02]  /*0870*/  @!UP1 USHF.R.S32.HI UR24, URZ, 0x1f, UR12 ;  /* 0x0000001f3f189899 */ /* 0x000fe4000801140c */
[----:B------:R-:W-:Y:S02]  /*0880*/  @UP1 UIMAD.WIDE.U32 UR28, UR10, UR4, URZ ;  /* 0x000000040a1c12a5 */ /* 0x000fe4000f8e003f */
[----:B------:R-:W-:Y:S02]  /*0890*/  @UP0 UIADD3 UR25, UR20, UR21, URZ ;  /* 0x0000001514190290 */ /* 0x000fe4000fffe03f */
[----:B------:R-:W-:Y:S02]  /*08a0*/  @!UP1 UIMAD UR24, UR24, UR6, URZ ;  /* 0x00000006181892a4 */ /* 0x000fe4000f8e023f */
[----:B------:R-:W-:Y:S02]  /*08b0*/  @UP1 UIMAD UR17, UR10, UR5, UR29 ;  /* 0x000000050a1112a4 */ /* 0x000fe4000f8e021d */
[----:B------:R-:W-:-:S02]  /*08c0*/  @!UP1 UIMAD.WIDE.U32 UR26, UR12, UR6, URZ ;  /* 0x000000060c1a92a5 */ /* 0x000fc4000f8e003f */
[----:B------:R-:W-:Y:S02]  /*08d0*/  ULDC.64 UR4, c[0x0][0x198] ;  /* 0x0000660000047ab9 */ /* 0x000fe40000000a00 */
[----:B------:R-:W-:Y:S02]  /*08e0*/  @UP0 UIMAD.WIDE.U32 UR30, UR25, UR4, URZ ;  /* 0x00000004191e02a5 */ /* 0x000fe4000f8e003f */
[----:B------:R-:W-:Y:S02]  /*08f0*/  @!UP1 UIMAD UR24, UR12, UR7, UR24 ;  /* 0x000000070c1892a4 */ /* 0x000fe4000f8e0218 */
[----:B------:R-:W-:Y:S02]  /*0900*/  @UP1 UMOV UR6, UR28 ;  /* 0x0000001c00061c82 */ /* 0x000fe40008000000 */
[----:B------:R-:W-:Y:S02]  /*0910*/  @!UP1 UIADD3 UR17, UR27, UR24, URZ ;  /* 0x000000181b119290 */ /* 0x000fe4000fffe03f */
[----:B------:R-:W-:-:S02]  /*0920*/  @UP0 UIMAD UR7, UR25, UR5, UR31 ;  /* 0x00000005190702a4 */ /* 0x000fc4000f8e021f */
[----:B------:R-:W-:Y:S02]  /*0930*/  @!UP1 UMOV UR6, UR26 ;  /* 0x0000001a00069c82 */ /* 0x000fe40008000000 */
[----:B------:R-:W-:Y:S01]  /*0940*/  @UP0 UMOV UR24, UR30 ;  /* 0x0000001e00180c82 */ /* 0x000fe20008000000 */
[----:B------:R-:W-:Y:S05]  /*0950*/  @P0 BRA `(.L_x_277) ;  /* 0x000000d000000947 */ /* 0x000fea0003800000 */
[----:B-1----:R-:W-:Y:S02]  /*0960*/  USHF.R.S32.HI UR24, URZ, 0x1f, UR20 ;  /* 0x0000001f3f187899 */ /* 0x002fe40008011414 */
[----:B------:R-:W-:Y:S02]  /*0970*/  ULDC.64 UR4, c[0x0][0x198] ;  /* 0x0000660000047ab9 */ /* 0x000fe40000000a00 */
[----:B------:R-:W-:Y:S02]  /*0980*/  UIMAD UR24, UR24, UR4, URZ ;  /* 0x00000004181872a4 */ /* 0x000fe4000f8e023f */
[----:B------:R-:W-:Y:S02]  /*0990*/  UIMAD.WIDE.U32 UR26, UR20, UR4, URZ ;  /* 0x00000004141a72a5 */ /* 0x000fe4000f8e003f */
[----:B------:R-:W-:-:S02]  /*09a0*/  UIMAD UR24, UR20, UR5, UR24 ;  /* 0x00000005141872a4 */ /* 0x000fc4000f8e0218 */
[----:B------:R-:W-:Y:S02]  /*09b0*/  USHF.R.S32.HI UR7, URZ, 0x1f, UR12 ;  /* 0x0000001f3f077899 */ /* 0x000fe4000801140c */
[----:B------:R-:W-:Y:S02]  /*09c0*/  ULDC.64 UR4, c[0x0][0x180] ;  /* 0x0000600000047ab9 */ /* 0x000fe40000000a00 */
[----:B------:R-:W-:Y:S02]  /*09d0*/  UIADD3 UR25, UR27, UR24, URZ ;  /* 0x000000181b197290 */ /* 0x000fe4000fffe03f */
[----:B------:R-:W-:Y:S02]  /*09e0*/  UIMAD UR7, UR7, UR4, URZ ;  /* 0x00000004070772a4 */ /* 0x000fe4000f8e023f */
[----:B------:R-:W-:Y:S02]  /*09f0*/  UMOV UR24, UR26 ;  /* 0x0000001a00187c82 */ /* 0x000fe40008000000 */
[----:B------:R-:W-:-:S02]  /*0a00*/  UIMAD UR7, UR12, UR5, UR7 ;  /* 0x000000050c0772a4 */ /* 0x000fc4000f8e0207 */
[----:B------:R-:W-:-:S04]  /*0a10*/  UIMAD.WIDE.U32 UR24, UR12, UR4, UR24 ;  /* 0x000000040c1872a5 */ /* 0x000fc8000f8e0018 */
[----:B------:R-:W-:Y:S02]  /*0a20*/  UIADD3 UR7, UR25, UR7, URZ ;  /* 0x0000000719077290 */ /* 0x000fe4000fffe03f */
.L_x_277:
[----:B-1----:R-:W-:Y:S01]  /*0a30*/  IABS R4, c[0x0][0x1c8] ;  /* 0x0000720000047a13 */ /* 0x002fe20000000000 */
[----:B------:R-:W1:Y:S01]  /*0a40*/  S2R R0, SR_CTAID.Z ;  /* 0x0000000000007919 */ /* 0x000e620000002700 */
[----:B------:R-:W-:Y:S02]  /*0a50*/  ULDC UR4, c[0x0][0x1c8] ;  /* 0x0000720000047ab9 */ /* 0x000fe40000000800 */
[----:B------:R-:W2:Y:S01]  /*0a60*/  I2F.RP R10, R4 ;  /* 0x00000004000a7306 */ /* 0x000ea20000209400 */
[----:B------:R-:W-:Y:S02]  /*0a70*/  ULOP3.LUT UR4, UR11, UR4, URZ, 0x3c, !UPT ;  /* 0x000000040b047292 */ /* 0x000fe4000f8e3c3f */
[----:B------:R-:W-:-:S04]  /*0a80*/  @UP0 UIADD3 UR21, UR20, UR21, URZ ;  /* 0x0000001514150290 */ /* 0x000fc8000fffe03f */
[----:B------:R-:W-:Y:S01]  /*0a90*/  ISETP.LE.AND P1, PT, RZ, UR4, PT ;  /* 0x00000004ff007c0c */ /* 0x000fe2000bf23270 */
[----:B------:R-:W-:Y:S02]  /*0aa0*/  ULDC.64 UR4, c[0x0][0x1a0] ;  /* 0x0000680000047ab9 */ /* 0x000fe40000000a00 */
[----:B------:R-:W-:-:S04]  /*0ab0*/  @UP0 UIMAD.WIDE.U32 UR26, UR21, UR4, URZ ;  /* 0x00000004151a02a5 */ /* 0x000fc8000f8e003f */
[----:B------:R-:W-:Y:S01]  /*0ac0*/  @UP0 UIMAD UR5, UR21, UR5, UR27 ;  /* 0x00000005150502a4 */ /* 0x000fe2000f8e021b */
[----:B--2---:R-:W2:Y:S01]  /*0ad0*/  MUFU.RCP R10, R10 ;  /* 0x0000000a000a7308 */ /* 0x004ea20000001000 */
[----:B------:R-:W-:Y:S01]  /*0ae0*/  USHF.R.S32.HI UR21, URZ, 0x1f, UR11 ;  /* 0x0000001f3f157899 */ /* 0x000fe2000801140b */
[----:B-1----:R-:W-:Y:S02]  /*0af0*/  IABS R0, R0 ;  /* 0x0000000000007213 */ /* 0x002fe40000000000 */
[----:B--2---:R-:W-:-:S04]  /*0b00*/  IADD3 R10, R10, 0xffffffe, RZ ;  /* 0x0ffffffe0a0a7810 */ /* 0x004fc80007ffe0ff */
[----:B------:R-:W1:Y:S02]  /*0b10*/  F2I.FTZ.U32.TRUNC.NTZ R11, R10 ;  /* 0x0000000a000b7305 */ /* 0x000e64000021f000 */
[----:B-1----:R-:W-:Y:S02]  /*0b20*/  IMAD.MOV R3, RZ, RZ, -R11 ;  /* 0x000000ffff037224 */ /* 0x002fe400078e0a0b */
[----:B------:R-:W-:Y:S02]  /*0b30*/  IMAD.MOV.U32 R10, RZ, RZ, RZ ;  /* 0x000000ffff0a7224 */ /* 0x000fe400078e00ff */
[----:B------:R-:W-:-:S04]  /*0b40*/  IMAD R3, R3, R4, RZ ;  /* 0x0000000403037224 */ /* 0x000fc800078e02ff */
[----:B------:R-:W-:-:S04]  /*0b50*/  IMAD.HI.U32 R10, R11, R3, R10 ;  /* 0x000000030b0a7227 */ /* 0x000fc800078e000a */
[----:B------:R-:W-:-:S04]  /*0b60*/  IMAD.MOV.U32 R3, RZ, RZ, R0 ;  /* 0x000000ffff037224 */ /* 0x000fc800078e0000 */
[----:B------:R-:W-:-:S04]  /*0b70*/  IMAD.HI.U32 R222, R10, R3, RZ ;  /* 0x000000030ade7227 */ /* 0x000fc800078e00ff */
[----:B------:R-:W-:-:S04]  /*0b80*/  IMAD.MOV R0, RZ, RZ, -R222 ;  /* 0x000000ffff007224 */ /* 0x000fc800078e0ade */
[----:B------:R-:W-:-:S05]  /*0b90*/  IMAD R0, R4, R0, R3 ;  /* 0x0000000004007224 */ /* 0x000fca00078e0203 */
[----:B------:R-:W-:-:S13]  /*0ba0*/  ISETP.GT.U32.AND P2, PT, R4, R0, PT ;  /* 0x000000000400720c */ /* 0x000fda0003f44070 */
[----:B------:R-:W-:Y:S01]  /*0bb0*/  @!P2 IMAD.IADD R0, R0, 0x1, -R4 ;  /* 0x000000010000a824 */ /* 0x000fe200078e0a04 */
[----:B------:R-:W-:Y:S02]  /*0bc0*/  @!P2 IADD3 R222, R222, 0x1, RZ ;  /* 0x00000001dedea810 */ /* 0x000fe40007ffe0ff */
[----:B------:R-:W-:Y:S02]  /*0bd0*/  ISETP.NE.AND P2, PT, RZ, c[0x0][0x1c8], PT ;  /* 0x00007200ff007a0c */ /* 0x000fe40003f45270 */
[----:B------:R-:W-:-:S13]  /*0be0*/  ISETP.GE.U32.AND P3, PT, R0, R4, PT ;  /* 0x000000040000720c */ /* 0x000fda0003f66070 */
[----:B------:R-:W-:-:S05]  /*0bf0*/  @P3 IADD3 R222, R222, 0x1, RZ ;  /* 0x00000001dede3810 */ /* 0x000fca0007ffe0ff */
[----:B------:R-:W-:Y:S01]  /*0c00*/  @!P1 IMAD.MOV R222, RZ, RZ, -R222 ;  /* 0x000000ffffde9224 */ /* 0x000fe200078e0ade */
[----:B------:R-:W-:Y:S01]  /*0c10*/  @!P2 LOP3.LUT R222, RZ, c[0x0][0x1c8], RZ, 0x33, !PT ;  /* 0x00007200ffdeaa12 */ /* 0x000fe200078e33ff */
[----:B------:R-:W-:Y:S05]  /*0c20*/  @P0 BRA `(.L_x_278) ;  /* 0x000000c000000947 */ /* 0x000fea0003800000 */
[----:B------:R-:W-:Y:S02]  /*0c30*/  USHF.R.S32.HI UR25, URZ, 0x1f, UR20 ;  /* 0x0000001f3f197899 */ /* 0x000fe40008011414 */
        /* <DEDUP_REMOVED lines=8> */
[----:B------:R-:W-:Y:S02]  /*0cc0*/  UIMAD.WIDE.U32 UR26, UR12, UR4, UR26 ;  /* 0x000000040c1a72a5 */ /* 0x000fe4000f8e001a */
[----:B------:R-:W-:-:S04]  /*0cd0*/  UIMAD UR5, UR12, UR5, UR20 ;  /* 0x000000050c0572a4 */ /* 0x000fc8000f8e0214 */
[----:B------:R-:W-:Y:S02]  /*0ce0*/  UIADD3 UR5, UR27, UR5, URZ ;  /* 0x000000051b057290 */ /* 0x000fe4000fffe03f */
.L_x_278:
[CC--:B------:R-:W-:Y:S01]  /*0cf0*/  LEA.HI R3, R2.reuse, R8.reuse, RZ, 0x3 ;  /* 0x0000000802037211 */ /* 0x0c0fe200078f18ff */
[----:B------:R-:W1:Y:S01]  /*0d00*/  S2R R14, SR_CTAID.Z ;  /* 0x00000000000e7919 */ /* 0x000e620000002700 */
[-C--:B------:R-:W-:Y:S01]  /*0d10*/  LEA.HI R7, R2, R8.reuse, RZ, 0x4 ;  /* 0x0000000802077211 */ /* 0x080fe200078f20ff */
[----:B------:R-:W-:Y:S01]  /*0d20*/  IMAD.U32 R20, RZ, RZ, UR13 ;  /* 0x0000000dff147e24 */ /* 0x000fe2000f8e00ff */
[----:B------:R-:W-:Y:S01]  /*0d30*/  SHF.R.S32.HI R16, RZ, 0x3, R3 ;  /* 0x00000003ff107819 */ /* 0x000fe20000011403 */
[----:B------:R-:W-:Y:S01]  /*0d40*/  BSSY B0, `(.L_x_279) ;  /* 0x0000066000007945 */ /* 0x000fe20003800000 */
[----:B------:R-:W-:Y:S02]  /*0d50*/  LOP3.LUT R3, R3, 0xfffffff8, RZ, 0xc0, !PT ;  /* 0xfffffff803037812 */ /* 0x000fe400078ec0ff */
[----:B------:R-:W-:Y:S01]  /*0d60*/  SHF.R.S32.HI R4, RZ, 0x4, R7 ;  /* 0x00000004ff047819 */ /* 0x000fe20000011407 */
[----:B------:R-:W-:Y:S01]  /*0d70*/  IMAD.SHL.U32 R195, R16, 0x40, RZ ;  /* 0x0000004010c37824 */ /* 0x000fe200078e00ff */
[----:B------:R-:W-:Y:S01]  /*0d80*/  LEA.HI R2, R2, R8, RZ, 0x6 ;  /* 0x0000000802027211 */ /* 0x000fe200078f30ff */
[----:B------:R-:W-:Y:S01]  /*0d90*/  IMAD.IADD R3, R8, 0x1, -R3 ;  /* 0x0000000108037824 */ /* 0x000fe200078e0a03 */
[----:B------:R-:W-:-:S02]  /*0da0*/  LEA.HI R193, R7, R4, RZ, 0x1 ;  /* 0x0000000407c17211 */ /* 0x000fc400078f08ff */
[----:B------:R-:W-:Y:S01]  /*0db0*/  LOP3.LUT R195, R195, 0x1c0, RZ, 0xc0, !PT ;  /* 0x000001c0c3c37812 */ /* 0x000fe200078ec0ff */
[----:B------:R-:W-:Y:S01]  /*0dc0*/  IMAD.SHL.U32 R202, R3, 0x8, RZ ;  /* 0x0000000803ca7824 */ /* 0x000fe200078e00ff */
[----:B------:R-:W-:Y:S01]  /*0dd0*/  LOP3.LUT R7, R7, 0xfffffff0, RZ, 0xc0, !PT ;  /* 0xfffffff007077812 */ /* 0x000fe200078ec0ff */
[----:B------:R-:W-:Y:S01]  /*0de0*/  IMAD.SHL.U32 R2, R2, 0x8, RZ ;  /* 0x0000000802027824 */ /* 0x000fe200078e00ff */
[----:B------:R-:W-:Y:S02]  /*0df0*/  LOP3.LUT R193, R193, 0xfffffffe, RZ, 0xc0, !PT ;  /* 0xfffffffec1c17812 */ /* 0x000fe400078ec0ff */
[--C-:B------:R-:W-:Y:S01]  /*0e00*/  LOP3.LUT R0, R195, 0x38, R202.reuse, 0xf8, !PT ;  /* 0x00000038c3007812 */ /* 0x100fe200078ef8ca */
[----:B------:R-:W-:Y:S01]  /*0e10*/  IMAD.IADD R7, R8, 0x1, -R7 ;  /* 0x0000000108077824 */ /* 0x000fe200078e0a07 */
[----:B------:R-:W-:Y:S01]  /*0e20*/  SHF.R.U32.HI R195, RZ, 0x3, R195 ;  /* 0x00000003ffc37819 */ /* 0x000fe200000116c3 */
[----:B------:R-:W-:Y:S01]  /*0e30*/  IMAD.IADD R193, R4, 0x1, -R193 ;  /* 0x0000000104c17824 */ /* 0x000fe200078e0ac1 */
[----:B------:R-:W-:-:S02]  /*0e40*/  SHF.R.S32.HI R203, RZ, 0x1f, R202 ;  /* 0x0000001fffcb7819 */ /* 0x000fc400000114ca */
[----:B------:R-:W-:Y:S02]  /*0e50*/  LOP3.LUT R195, R0, R195, RZ, 0x3c, !PT ;  /* 0x000000c300c37212 */ /* 0x000fe400078e3cff */
[----:B------:R-:W-:Y:S01]  /*0e60*/  IADD3 R10, P0, R202, UR6, RZ ;  /* 0x00000006ca0a7c10 */ /* 0x000fe2000ff1e0ff */
[----:B------:R-:W-:Y:S01]  /*0e70*/  IMAD.WIDE.U32 R18, R16, c[0x0][0x198], R202 ;  /* 0x0000660010127a25 */ /* 0x000fe200078e00ca */
[----:B------:R-:W-:Y:S02]  /*0e80*/  SHF.R.S32.HI R0, RZ, 0x1f, R7 ;  /* 0x0000001fff007819 */ /* 0x000fe40000011407 */
[----:B------:R-:W-:Y:S02]  /*0e90*/  IADD3.X R11, R203, UR17, RZ, P0, !PT ;  /* 0x00000011cb0b7c10 */ /* 0x000fe400087fe4ff */
[----:B------:R-:W-:Y:S02]  /*0ea0*/  SHF.R.S32.HI R17, RZ, 0x1f, R16 ;  /* 0x0000001fff117819 */ /* 0x000fe40000011410 */
[----:B------:R-:W-:Y:S01]  /*0eb0*/  LEA.HI R0, R0, R7, RZ, 0x3 ;  /* 0x0000000700007211 */ /* 0x000fe200078f18ff */
[----:B-1----:R-:W-:Y:S01]  /*0ec0*/  IMAD.WIDE.U32 R14, R14, c[0x0][0x1a8], R10 ;  /* 0x00006a000e0e7a25 */ /* 0x002fe200078e000a */
[----:B------:R-:W-:-:S02]  /*0ed0*/  LOP3.LUT R195, R195, 0xfffffe00, R2, 0xf8, !PT ;  /* 0xfffffe00c3c37812 */ /* 0x000fc400078ef802 */
[----:B------:R-:W-:Y:S01]  /*0ee0*/  LOP3.LUT R4, R0, 0xfffffff8, RZ, 0xc0, !PT ;  /* 0xfffffff800047812 */ /* 0x000fe200078ec0ff */
[----:B------:R-:W-:Y:S01]  /*0ef0*/  IMAD R2, R17, c[0x0][0x1a0], RZ ;  /* 0x0000680011027a24 */ /* 0x000fe200078e02ff */
[----:B------:R-:W-:Y:S01]  /*0f00*/  SHF.R.S32.HI R224, RZ, 0x1f, R222 ;  /* 0x0000001fffe07819 */ /* 0x000fe200000114de */
[----:B------:R-:W-:Y:S01]  /*0f10*/  IMAD.WIDE.U32 R10, R16, c[0x0][0x1a0], R202 ;  /* 0x00006800100a7a25 */ /* 0x000fe200078e00ca */
[----:B------:R-:W-:Y:S02]  /*0f20*/  IADD3 R198, P1, R18, UR24, RZ ;  /* 0x0000001812c67c10 */ /* 0x000fe4000ff3e0ff */
[----:B------:R-:W-:Y:S01]  /*0f30*/  SHF.R.S32.HI R194, RZ, 0x5, R194 ;  /* 0x00000005ffc27819 */ /* 0x000fe200000114c2 */
[----:B------:R-:W-:Y:S01]  /*0f40*/  IMAD.IADD R4, R7, 0x1, -R4 ;  /* 0x0000000107047824 */ /* 0x000fe200078e0a04 */
[----:B------:R-:W-:Y:S01]  /*0f50*/  IADD3 R10, P0, R10, UR26, RZ ;  /* 0x0000001a0a0a7c10 */ /* 0x000fe2000ff1e0ff */
[----:B------:R-:W-:Y:S01]  /*0f60*/  IMAD R2, R16, c[0x0][0x1a4], R2 ;  /* 0x0000690010027a24 */ /* 0x000fe200078e0202 */
[----:B------:R-:W-:Y:S01]  /*0f70*/  IADD3 R197, R202, 0x40, RZ ;  /* 0x00000040cac57810 */ /* 0x000fe20007ffe0ff */
[----:B------:R-:W-:Y:S01]  /*0f80*/  IMAD.SHL.U32 R7, R193, 0x8, RZ ;  /* 0x00000008c1077824 */ /* 0x000fe200078e00ff */
[C---:B------:R-:W-:Y:S01]  /*0f90*/  LOP3.LUT P3, RZ, R4.reuse, 0x4, RZ, 0xc0, !PT ;  /* 0x0000000404ff7812 */ /* 0x040fe2000786c0ff */
[----:B------:R-:W-:Y:S01]  /*0fa0*/  IMAD R9, R17, c[0x0][0x198], RZ ;  /* 0x0000660011097a24 */ /* 0x000fe200078e02ff */
[C---:B------:R-:W-:Y:S01]  /*0fb0*/  LOP3.LUT P2, RZ, R4.reuse, 0x2, RZ, 0xc0, !PT ;  /* 0x0000000204ff7812 */ /* 0x040fe2000784c0ff */
[----:B------:R-:W-:Y:S01]  /*0fc0*/  IMAD.SHL.U32 R4, R4, 0x40, RZ ;  /* 0x0000004004047824 */ /* 0x000fe200078e00ff */
[----:B------:R-:W-:Y:S01]  /*0fd0*/  IADD3.X R11, R11, UR5, R2, P0, !PT ;  /* 0x000000050b0b7c10 */ /* 0x000fe200087fe402 */
[----:B------:R-:W-:Y:S01]  /*0fe0*/  ULDC.64 UR4, c[0x0][0x1a8] ;  /* 0x00006a0000047ab9 */ /* 0x000fe20000000a00 */
[----:B------:R-:W-:Y:S01]  /*0ff0*/  IMAD R9, R16, c[0x0][0x19c], R9 ;  /* 0x0000670010097a24 */ /* 0x000fe200078e0209 */
[----:B------:R-:W-:Y:S01]  /*1000*/  UIMAD UR21, UR21, UR4, URZ ;  /* 0x00000004151572a4 */ /* 0x000fe2000f8e023f */
[----:B------:R-:W-:Y:S01]  /*1010*/  LOP3.LUT R4, R4, 0x1c0, RZ, 0xc0, !PT ;  /* 0x000001c004047812 */ /* 0x000fe200078ec0ff */
[----:B------:R-:W-:Y:S01]  /*1020*/  UIADD3 UR4, -UR14, UR16, URZ ;  /* 0x000000100e047290 */ /* 0x000fe2000fffe13f */
[----:B------:R-:W-:Y:S01]  /*1030*/  IMAD.SHL.U32 R0, R0, 0x40, RZ ;  /* 0x0000004000007824 */ /* 0x000fe200078e00ff */
[----:B------:R-:W-:Y:S01]  /*1040*/  IADD3.X R199, R19, UR7, R9, P1, !PT ;  /* 0x0000000713c77c10 */ /* 0x000fe20008ffe409 */
[----:B------:R-:W-:Y:S01]  /*1050*/  IMAD R200, R224, c[0x0][0x1b0], RZ ;  /* 0x00006c00e0c87a24 */ /* 0x000fe200078e02ff */
[----:B------:R-:W-:Y:S01]  /*1060*/  LOP3.LUT R2, R4, 0x8, R7, 0xf8, !PT ;  /* 0x0000000804027812 */ /* 0x000fe200078ef807 */
[----:B------:R-:W-:Y:S01]  /*1070*/  IMAD R224, R224, c[0x0][0x1b8], RZ ;  /* 0x00006e00e0e07a24 */ /* 0x000fe200078e02ff */
[----:B------:R-:W-:Y:S01]  /*1080*/  ISETP.GE.AND P0, PT, R16, UR4, PT ;  /* 0x0000000410007c0c */ /* 0x000fe2000bf06270 */
[----:B------:R-:W-:Y:S01]  /*1090*/  UIMAD UR5, UR11, UR5, UR21 ;  /* 0x000000050b0572a4 */ /* 0x000fe2000f8e0215 */
[----:B------:R-:W-:Y:S01]  /*10a0*/  SHF.R.U32.HI R4, RZ, 0x3, R4 ;  /* 0x00000003ff047819 */ /* 0x000fe20000011604 */
[----:B------:R-:W-:Y:S01]  /*10b0*/  IMAD R200, R222, c[0x0][0x1b4], R200 ;  /* 0x00006d00dec87a24 */ /* 0x000fe200078e02c8 */
[----:B------:R-:W-:Y:S01]  /*10c0*/  IADD3 R196, R202, 0x80, RZ ;  /* 0x00000080cac47810 */ /* 0x000fe20007ffe0ff */
[----:B------:R-:W-:Y:S01]  /*10d0*/  IMAD R224, R222, c[0x0][0x1bc], R224 ;  /* 0x00006f00dee07a24 */ /* 0x000fe200078e02e0 */
[----:B------:R-:W-:Y:S01]  /*10e0*/  LOP3.LUT R4, R2, R4, RZ, 0x3c, !PT ;  /* 0x0000000402047212 */ /* 0x000fe200078e3cff */
[----:B------:R-:W-:Y:S01]  /*10f0*/  IMAD.WIDE.U32 R198, R222, c[0x0][0x1b0], R198 ;  /* 0x00006c00dec67a25 */ /* 0x000fe200078e00c6 */
[----:B------:R-:W-:-:S02]  /*1100*/  IADD3 R19, R15, UR5, RZ ;  /* 0x000000050f137c10 */ /* 0x000fc4000fffe0ff */
[----:B------:R-:W-:Y:S01]  /*1110*/  LOP3.LUT R4, R4, 0xfffffe00, R0, 0xf8, !PT ;  /* 0xfffffe0004047812 */ /* 0x000fe200078ef800 */
[----:B------:R-:W-:Y:S02]  /*1120*/  IMAD.MOV.U32 R2, RZ, RZ, 0x10 ;  /* 0x00000010ff027424 */ /* 0x000fe400078e00ff */
[----:B------:R-:W-:Y:S02]  /*1130*/  IMAD.MOV.U32 R0, RZ, RZ, 0x20 ;  /* 0x00000020ff007424 */ /* 0x000fe400078e00ff */
[----:B------:R-:W-:Y:S01]  /*1140*/  IMAD.WIDE.U32 R222, R222, c[0x0][0x1b8], R10 ;  /* 0x00006e00dede7a25 */ /* 0x000fe200078e000a */
[----:B------:R-:W-:Y:S02]  /*1150*/  SEL R2, R2, 0xfffffff0, !P2 ;  /* 0xfffffff002027807 */ /* 0x000fe40005000000 */
[----:B------:R-:W-:Y:S01]  /*1160*/  SEL R0, R0, 0xffffffe0, !P3 ;  /* 0xffffffe000007807 */ /* 0x000fe20005800000 */
[----:B------:R-:W-:-:S04]  /*1170*/  IMAD.WIDE R20, R20, 0x40, R16 ;  /* 0x0000004014147825 */ /* 0x000fc800078e0210 */
[----:B------:R-:W-:Y:S02]  /*1180*/  IMAD.SHL.U32 R195, R195, 0x2, RZ ;  /* 0x00000002c3c37824 */ /* 0x000fe400078e00ff */
        /* <DEDUP_REMOVED lines=33> */
.L_x_280:
[----:B------:R-:W-:Y:S05]  /*13a0*/  BSYNC B0 ;  /* 0x0000000000007941 */ /* 0x000fea0003800000 */
.L_x_279:
[----:B------:R-:W-:Y:S01]  /*13b0*/  IADD3 R9, R16, 0x10, RZ ;  /* 0x0000001010097810 */ /* 0x000fe20007ffe0ff */
[----:B------:R-:W-:Y:S03]  /*13c0*/  BSSY B0, `(.L_x_281) ;  /* 0x0000024000007945 */ /* 0x000fe60003800000 */
[----:B------:R-:W-:-:S13]  /*13d0*/  ISETP.GE.AND P0, PT, R9, UR4, PT ;  /* 0x0000000409007c0c */ /* 0x000fda000bf06270 */
[----:B------:R-:W-:Y:S05]  /*13e0*/  @P0 BRA `(.L_x_282) ;  /* 0x0000021000000947 */ /* 0x000fea0003800000 */
[----:B------:R-:W-:Y:S01]  /*13f0*/  IADD3 R10, P0, R20, 0x10, RZ ;  /* 0x00000010140a7810 */ /* 0x000fe20007f1e0ff */
[----:B-1----:R-:W-:Y:S01]  /*1400*/  IMAD.MOV.U32 R22, RZ, RZ, R14 ;  /* 0x000000ffff167224 */ /* 0x002fe200078e000e */
        /* <DEDUP_REMOVED lines=31> */
.L_x_282:
[----:B------:R-:W-:Y:S05]  /*1600*/  BSYNC B0 ;  /* 0x0000000000007941 */ /* 0x000fea0003800000 */
.L_x_281:
[----:B-1----:R-:W-:Y:S01]  /*1610*/  IADD3 R10, R16, 0x20, RZ ;  /* 0x00000020100a7810 */ /* 0x002fe20007ffe0ff */
[----:B------:R-:W-:Y:S03]  /*1620*/  BSSY B0, `(.L_x_283) ;  /* 0x0000024000007945 */ /* 0x000fe60003800000 */
[----:B------:R-:W-:-:S13]  /*1630*/  ISETP.GE.AND P0, PT, R10, UR4, PT ;  /* 0x000000040a007c0c */ /* 0x000fda000bf06270 */
        /* <DEDUP_REMOVED lines=34> */
.L_x_284:
[----:B------:R-:W-:Y:S05]  /*1860*/  BSYNC B0 ;  /* 0x0000000000007941 */ /* 0x000fea0003800000 */
.L_x_283:
[----:B------:R-:W-:Y:S01]  /*1870*/  IADD3 R11, R16, 0x30, RZ ;  /* 0x00000030100b7810 */ /* 0x000fe20007ffe0ff */
[----:B------:R-:W-:Y:S01]  /*1880*/  UMOV UR11, 0x6 ;  /* 0x00000006000b7882 */ /* 0x000fe20000000000 */
[----:B------:R-:W-:Y:S01]  /*1890*/  BSSY B0, `(.L_x_285) ;  /* 0x0000026000007945 */ /* 0x000fe20003800000 */
[----:B------:R-:W-:Y:S01]  /*18a0*/  ULDC.64 UR6, c[0x0][0x198] ;  /* 0x0000660000067ab9 */ /* 0x000fe20000000a00 */
[----:B------:R-:W-:Y:S01]  /*18b0*/  ISETP.GE.AND P0, PT, R11, UR4, PT ;  /* 0x000000040b007c0c */ /* 0x000fe2000bf06270 */
        /* <DEDUP_REMOVED lines=35> */
.L_x_286:
[----:B------:R-:W-:Y:S05]  /*1af0*/  BSYNC B0 ;  /* 0x0000000000007941 */ /* 0x000fea0003800000 */
.L_x_285:
[----:B------:R-:W-:Y:S01]  /*1b00*/  UIADD3 UR17, UR8, -0x1, URZ ;  /* 0xffffffff08117890 */ /* 0x000fe2000fffe03f */
[----:B------:R-:W-:Y:S01]  /*1b10*/  MOV R200, R198 ;  /* 0x000000c600c87202 */ /* 0x000fe20000000f00 */
[----:B------:R-:W-:Y:S01]  /*1b20*/  IMAD.U32 R7, RZ, RZ, UR24 ;  /* 0x00000018ff077e24 */ /* 0x000fe2000f8e00ff */
[----:B------:R-:W-:Y:S01]  /*1b30*/  BSSY B0, `(.L_x_287) ;  /* 0x0000022000007945 */ /* 0x000fe20003800000 */
[----:B------:R-:W-:Y:S02]  /*1b40*/  UIMAD UR20, UR17, -0x40, UR15 ;  /* 0xffffffc0111478a4 */ /* 0x000fe4000f8e020f */
[----:B------:R-:W-:Y:S01]  /*1b50*/  USHF.R.S32.HI UR25, URZ, 0x1f, UR17 ;  /* 0x0000001f3f197899 */ /* 0x000fe20008011411 */
[----:B--2---:R-:W-:Y:S01]  /*1b60*/  IMAD.WIDE.U32 R18, R7, UR17, R200 ;  /* 0x0000001107127c25 */ /* 0x004fe2000f8e00c8 */
[----:B------:R-:W-:Y:S02]  /*1b70*/  UIMAD UR4, UR21, UR17, URZ ;  /* 0x00000011150472a4 */ /* 0x000fe4000f8e023f */
[----:B------:R-:W-:-:S02]  /*1b80*/  ISETP.GE.AND P0, PT, R16, UR20, PT ;  /* 0x0000001410007c0c */ /* 0x000fc4000bf06270 */
[----:B------:R-:W-:-:S06]  /*1b90*/  UIMAD UR4, UR25, UR24, UR4 ;  /* 0x00000018190472a4 */ /* 0x000fcc000f8e0204 */
[----:B------:R-:W-:-:S05]  /*1ba0*/  IADD3 R21, R19, UR4, RZ ;  /* 0x0000000413157c10 */ /* 0x000fca000fffe0ff */
        /* <DEDUP_REMOVED lines=26> */
.L_x_288:
[----:B------:R-:W-:Y:S05]  /*1d50*/  BSYNC B0 ;  /* 0x0000000000007941 */ /* 0x000fea0003800000 */
.L_x_287:
[----:B------:R-:W-:Y:S01]  /*1d60*/  ISETP.GE.AND P0, PT, R9, UR20, PT ;  /* 0x0000001409007c0c */ /* 0x000fe2000bf06270 */
[----:B------:R-:W-:Y:S01]  /*1d70*/  ULDC UR4, c[0x0][0x19c] ;  /* 0x0000670000047ab9 */ /* 0x000fe20000000800 */
[----:B------:R-:W-:Y:S01]  /*1d80*/  BSSY B0, `(.L_x_289) ;  /* 0x000001f000007945 */ /* 0x000fe20003800000 */
[----:B------:R-:W-:Y:S02]  /*1d90*/  USHF.L.U32 UR7, UR6, 0x4, URZ ;  /* 0x0000000406077899 */ /* 0x000fe4000800063f */
[----:B------:R-:W-:-:S08]  /*1da0*/  USHF.L.U64.HI UR6, UR6, UR9, UR4 ;  /* 0x0000000906067299 */ /* 0x000fd00008010204 */
[----:B------:R-:W-:Y:S05]  /*1db0*/  @P0 BRA `(.L_x_290) ;  /* 0x000001b000000947 */ /* 0x000fea0003800000 */
[----:B------:R-:W-:Y:S02]  /*1dc0*/  ISETP.GE.AND P3, PT, R202, c[0x0][0x220], PT ;  /* 0x00008800ca007a0c */ /* 0x000fe40003f66270 */
[----:B------:R-:W-:Y:S02]  /*1dd0*/  ISETP.GE.AND P2, PT, R197, c[0x0][0x220], PT ;  /* 0x00008800c5007a0c */ /* 0x000fe40003f46270 */
[----:B--2---:R-:W-:Y:S02]  /*1de0*/  IADD3 R14, P1, R18, UR7, RZ ;  /* 0x00000007120e7c10 */ /* 0x004fe4000ff3e0ff */
[----:B------:R-:W-:Y:S02]  /*1df0*/  ISETP.GE.AND P0, PT, R196, c[0x0][0x220], PT ;  /* 0x00008800c4007a0c */ /* 0x000fe40003f06270 */
[----:B------:R-:W-:-:S05]  /*1e00*/  IADD3.X R13, R21, UR6, RZ, P1, !PT ;  /* 0x00000006150d7c10 */ /* 0x000fca0008ffe4ff */
[C---:B-1----:R-:W-:Y:S01]  /*1e10*/  @!P3 LEA R24, P4, R14.reuse, c[0x0][0x168], 0x1 ;  /* 0x00005a000e18ba11 */ /* 0x042fe200078808ff */
        /* <DEDUP_REMOVED lines=21> */
.L_x_290:
[----:B------:R-:W-:Y:S05]  /*1f70*/  BSYNC B0 ;  /* 0x0000000000007941 */ /* 0x000fea0003800000 */
.L_x_289:
[----:B------:R-:W-:Y:S01]  /*1f80*/  ISETP.GE.AND P0, PT, R10, UR20, PT ;  /* 0x000000140a007c0c */ /* 0x000fe2000bf06270 */
[----:B------:R-:W-:-:S12]  /*1f90*/  BSSY B0, `(.L_x_291) ;  /* 0x000001f000007945 */ /* 0x000fd80003800000 */
[----:B------:R-:W-:Y:S05]  /*1fa0*/  @P0 BRA `(.L_x_292) ;  /* 0x000001d000000947 */ /* 0x000fea0003800000 */
[----:B------:R-:W-:Y:S01]  /*1fb0*/  ISETP.GE.AND P3, PT, R202, c[0x0][0x220], PT ;  /* 0x00008800ca007a0c */ /* 0x000fe20003f66270 */
[----:B------:R-:W-:Y:S01]  /*1fc0*/  IMAD.MOV.U32 R13, RZ, RZ, c[0x0][0x198] ;  /* 0x00006600ff0d7624 */ /* 0x000fe200078e00ff */
[----:B------:R-:W-:Y:S01]  /*1fd0*/  ISETP.GE.AND P2, PT, R197, c[0x0][0x220], PT ;  /* 0x00008800c5007a0c */ /* 0x000fe20003f46270 */
[----:B--2---:R-:W-:-:S03]  /*1fe0*/  IMAD.MOV.U32 R15, RZ, RZ, c[0x0][0x19c] ;  /* 0x00006700ff0f7624 */ /* 0x004fc600078e00ff */
[----:B------:R-:W-:-:S04]  /*1ff0*/  LEA R14, P0, R13, R18, 0x5 ;  /* 0x000000120d0e7211 */ /* 0x000fc800078028ff */
[----:B------:R-:W-:Y:S02]  /*2000*/  LEA.HI.X R15, R13, R21, R15, 0x5, P0 ;  /* 0x000000150d0f7211 */ /* 0x000fe400000f2c0f */
[----:B------:R-:W-:Y:S01]  /*2010*/  ISETP.GE.AND P0, PT, R196, c[0x0][0x220], PT ;  /* 0x00008800c4007a0c */ /* 0x000fe20003f06270 */
[----:B------:R2:W-:Y:S01]  /*2020*/  @P3 STS.128 [R195+0x7000], RZ ;  /* 0x007000ffc3003388 */ /* 0x0005e20000000c00 */
[C---:B-1----:R-:W-:Y:S02]  /*2030*/  @!P3 LEA R24, P4, R14.reuse, c[0x0][0x168], 0x1 ;  /* 0x00005a000e18ba11 */ /* 0x042fe400078808ff */
        /* <DEDUP_REMOVED lines=20> */
.L_x_292:
[----:B------:R-:W-:Y:S05]  /*2180*/  BSYNC B0 ;  /* 0x0000000000007941 */ /* 0x000fea0003800000 */
.L_x_291:
[----:B------:R-:W-:Y:S01]  /*2190*/  ISETP.GE.AND P0, PT, R11, UR20, PT ;  /* 0x000000140b007c0c */ /* 0x000fe2000bf06270 */
[----:B------:R-:W-:Y:S01]  /*21a0*/  ULDC.64 UR4, c[0x0][0x1a0] ;  /* 0x0000680000047ab9 */ /* 0x000fe20000000a00 */
[----:B------:R-:W-:Y:S01]  /*21b0*/  BSSY B0, `(.L_x_293) ;  /* 0x0000023000007945 */ /* 0x000fe20003800000 */
[----:B------:R-:W-:Y:S02]  /*21c0*/  USHF.L.U64.HI UR11, UR4, UR11, UR5 ;  /* 0x0000000b040b7299 */ /* 0x000fe40008010205 */
[----:B------:R-:W-:-:S08]  /*21d0*/  USHF.L.U32 UR12, UR4, 0x6, URZ ;  /* 0x00000006040c7899 */ /* 0x000fd0000800063f */
[----:B------:R-:W-:Y:S05]  /*21e0*/  @P0 BRA `(.L_x_294) ;  /* 0x000001f000000947 */ /* 0x000fea0003800000 */
[----:B------:R-:W-:Y:S01]  /*21f0*/  ISETP.GE.AND P3, PT, R202, c[0x0][0x220], PT ;  /* 0x00008800ca007a0c */ /* 0x000fe20003f66270 */
[----:B------:R-:W-:Y:S01]  /*2200*/  IMAD.MOV.U32 R13, RZ, RZ, c[0x0][0x198] ;  /* 0x00006600ff0d7624 */ /* 0x000fe200078e00ff */
[----:B------:R-:W-:Y:S01]  /*2210*/  ISETP.GE.AND P2, PT, R197, c[0x0][0x220], PT ;  /* 0x00008800c5007a0c */ /* 0x000fe20003f46270 */
[----:B------:R-:W-:Y:S01]  /*2220*/  IMAD.MOV.U32 R20, RZ, RZ, R18 ;  /* 0x000000ffff147224 */ /* 0x000fe200078e0012 */
[----:B------:R-:W-:Y:S01]  /*2230*/  ULDC UR5, c[0x0][0x19c] ;  /* 0x0000670000057ab9 */ /* 0x000fe20000000800 */
[----:B------:R-:W-:Y:S01]  /*2240*/  ISETP.GE.AND P0, PT, R196, c[0x0][0x220], PT ;  /* 0x00008800c4007a0c */ /* 0x000fe20003f06270 */
[----:B------:R-:W-:Y:S01]  /*2250*/  UIMAD UR5, UR5, 0x30, URZ ;  /* 0x00000030050578a4 */ /* 0x000fe2000f8e023f */
[----:B------:R-:W-:-:S05]  /*2260*/  IMAD.WIDE.U32 R20, R13, 0x30, R20 ;  /* 0x000000300d147825 */ /* 0x000fca00078e0014 */
[----:B------:R-:W-:Y:S01]  /*2270*/  IADD3 R13, R21, UR5, RZ ;  /* 0x00000005150d7c10 */ /* 0x000fe2000fffe0ff */
[----:B------:R3:W-:Y:S01]  /*2280*/  @P3 STS.128 [R195+0x7800], RZ ;  /* 0x007800ffc3003388 */ /* 0x0007e20000000c00 */
[C---:B------:R-:W-:Y:S02]  /*2290*/  @!P3 LEA R18, P4, R20.reuse, c[0x0][0x168], 0x1 ;  /* 0x00005a001412ba11 */ /* 0x040fe400078808ff */
[C---:B--2---:R-:W-:Y:S02]  /*22a0*/  @!P2 LEA R14, P1, R20.reuse, c[0x0][0x168], 0x1 ;  /* 0x00005a00140eaa11 */ /* 0x044fe400078208ff */
        /* <DEDUP_REMOVED lines=19> */
.L_x_294:
[----:B------:R-:W-:Y:S05]  /*23e0*/  BSYNC B0 ;  /* 0x0000000000007941 */ /* 0x000fea0003800000 */
.L_x_293:
[----:B------:R-:W0:Y:S01]  /*23f0*/  LDGDEPBAR ;  /* 0x00000000000079af */ /* 0x000e220000000000 */
[----:B------:R-:W-:Y:S01]  /*2400*/  ISETP.GE.AND P0, PT, R16, UR20, PT ;  /* 0x0000001410007c0c */ /* 0x000fe2000bf06270 */
[----:B------:R-:W-:Y:S01]  /*2410*/  UIMAD UR5, UR11, UR17, URZ ;  /* 0x000000110b0572a4 */ /* 0x000fe2000f8e023f */
[----:B--23--:R-:W-:Y:S01]  /*2420*/  SHF.R.S32.HI R14, RZ, 0x1f, R12 ;  /* 0x0000001fff0e7819 */ /* 0x00cfe2000001140c */
[----:B------:R-:W-:Y:S01]  /*2430*/  IMAD.MOV.U32 R224, RZ, RZ, R222 ;  /* 0x000000ffffe07224 */ /* 0x000fe200078e00de */
[----:B------:R-:W-:Y:S01]  /*2440*/  BSSY B0, `(.L_x_295) ;  /* 0x000002a000007945 */ /* 0x000fe20003800000 */
[----:B------:R-:W-:Y:S01]  /*2450*/  UIMAD UR5, UR25, UR12, UR5 ;  /* 0x0000000c190572a4 */ /* 0x000fe2000f8e0205 */
[----:B------:R-:W-:Y:S01]  /*2460*/  LEA.HI R14, R14, R12, RZ, 0x2 ;  /* 0x0000000c0e0e7211 */ /* 0x000fe200078f10ff */
[----:B------:R-:W-:Y:S02]  /*2470*/  IMAD.U32 R12, RZ, RZ, UR17 ;  /* 0x00000011ff0c7e24 */ /* 0x000fe4000f8e00ff */
[----:B------:R-:W-:Y:S01]  /*2480*/  IMAD.SHL.U32 R80, R8, 0x2, RZ ;  /* 0x0000000208507824 */ /* 0x000fe200078e00ff */
[----:B------:R-:W-:Y:S01]  /*2490*/  SHF.R.S32.HI R8, RZ, 0x2, R14 ;  /* 0x00000002ff087819 */ /* 0x000fe2000001140e */
[----:B------:R-:W-:-:S03]  /*24a0*/  IMAD.WIDE.U32 R12, R12, UR12, R224 ;  /* 0x0000000c0c0c7c25 */ /* 0x000fc6000f8e00e0 */
[----:B------:R-:W-:Y:S01]  /*24b0*/  LOP3.LUT R80, R80, 0x6, RZ, 0xc0, !PT ;  /* 0x0000000650507812 */ /* 0x000fe200078ec0ff */
[----:B------:R-:W-:Y:S01]  /*24c0*/  IMAD.U32 R220, RZ, RZ, UR13 ;  /* 0x0000000dffdc7e24 */ /* 0x000fe2000f8e00ff */
[----:B------:R-:W-:-:S03]  /*24d0*/  IADD3 R15, R13, UR5, RZ ;  /* 0x000000050d0f7c10 */ /* 0x000fc6000fffe0ff */
[----:B------:R-:W-:Y:S01]  /*24e0*/  IMAD R220, R220, 0x4, R194 ;  /* 0x00000004dcdc7824 */ /* 0x000fe200078e02c2 */
        /* <DEDUP_REMOVED lines=31> */
.L_x_296:
[----:B------:R-:W-:Y:S05]  /*26e0*/  BSYNC B0 ;  /* 0x0000000000007941 */ /* 0x000fea0003800000 */
.L_x_295:
[----:B------:R-:W-:Y:S01]  /*26f0*/  ISETP.GE.AND P0, PT, R9, UR20, PT ;  /* 0x0000001409007c0c */ /* 0x000fe2000bf06270 */
[----:B------:R-:W-:Y:S01]  /*2700*/  ULDC UR5, c[0x0][0x1a4] ;  /* 0x0000690000057ab9 */ /* 0x000fe20000000800 */
[----:B------:R-:W-:Y:S01]  /*2710*/  LEA R9, R194, UR14, 0x4 ;  /* 0x0000000ec2097c11 */ /* 0x000fe2000f8e20ff */
[----:B------:R-:W-:Y:S01]  /*2720*/  USHF.L.U32 UR14, UR4, 0x4, URZ ;  /* 0x00000004040e7899 */ /* 0x000fe2000800063f */
[----:B------:R-:W-:Y:S01]  /*2730*/  BSSY B0, `(.L_x_297) ;  /* 0x0000025000007945 */ /* 0x000fe20003800000 */
[----:B------:R-:W-:Y:S01]  /*2740*/  USHF.L.U64.HI UR9, UR4, UR9, UR5 ;  /* 0x0000000904097299 */ /* 0x000fe20008010205 */
[----:B------:R-:W-:Y:S01]  /*2750*/  IADD3 R9, R9, 0x1, R8 ;  /* 0x0000000109097810 */ /* 0x000fe20007ffe008 */
[----:B------:R-:W-:-:S05]  /*2760*/  IMAD.U32 R8, RZ, RZ, UR15 ;  /* 0x0000000fff087e24 */ /* 0x000fca000f8e00ff */
[----:B------:R-:W-:Y:S01]  /*2770*/  IADD3 R8, R8, -UR16, R9 ;  /* 0x8000001008087c10 */ /* 0x000fe2000fffe009 */
[----:B------:R4:W-:Y:S03]  /*2780*/  @P0 STS.128 [R195+0xc800], RZ ;  /* 0x00c800ffc3000388 */ /* 0x0009e60000000c00 */
[----:B------:R-:W-:Y:S01]  /*2790*/  IADD3 R81, R8, c[0x0][0x2e8], RZ ;  /* 0x0000ba0008517a10 */ /* 0x000fe20007ffe0ff */
        /* <DEDUP_REMOVED lines=8> */
[C---:B---3--:R-:W-:Y:S01]  /*2820*/  @!P3 LEA R20, P4, R9.reuse, c[0x0][0x170], 0x1 ;  /* 0x00005c000914ba11 */ /* 0x048fe200078808ff */
        /* <DEDUP_REMOVED lines=21> */
.L_x_298:
[----:B------:R-:W-:Y:S05]  /*2980*/  BSYNC B0 ;  /* 0x0000000000007941 */ /* 0x000fea0003800000 */
.L_x_297:
[----:B------:R-:W-:Y:S01]  /*2990*/  ISETP.GE.AND P0, PT, R10, UR20, PT ;  /* 0x000000140a007c0c */ /* 0x000fe2000bf06270 */
[----:B------:R-:W-:-:S12]  /*29a0*/  BSSY B0, `(.L_x_299) ;  /* 0x0000022000007945 */ /* 0x000fd80003800000 */
[----:B------:R1:W-:Y:S04]  /*29b0*/  @P0 STS.128 [R195+0xd000], RZ ;  /* 0x00d000ffc3000388 */ /* 0x0003e80000000c00 */
[----:B------:R1:W-:Y:S04]  /*29c0*/  @P0 STS.128 [R195+0xf000], RZ ;  /* 0x00f000ffc3000388 */ /* 0x0003e80000000c00 */
[----:B------:R1:W-:Y:S01]  /*29d0*/  @P0 STS.128 [R195+0x11000], RZ ;  /* 0x011000ffc3000388 */ /* 0x0003e20000000c00 */
[----:B------:R-:W-:Y:S05]  /*29e0*/  @P0 BRA `(.L_x_300) ;  /* 0x000001d000000947 */ /* 0x000fea0003800000 */
[----:B------:R-:W-:Y:S01]  /*29f0*/  ISETP.GE.AND P3, PT, R202, c[0x0][0x220], PT ;  /* 0x00008800ca007a0c */ /* 0x000fe20003f66270 */
[----:B------:R-:W-:Y:S01]  /*2a00*/  IMAD.MOV.U32 R8, RZ, RZ, c[0x0][0x1a0] ;  /* 0x00006800ff087624 */ /* 0x000fe200078e00ff */
[----:B------:R-:W-:Y:S01]  /*2a10*/  ISETP.GE.AND P2, PT, R197, c[0x0][0x220], PT ;  /* 0x00008800c5007a0c */ /* 0x000fe20003f46270 */
[----:B------:R-:W-:-:S03]  /*2a20*/  IMAD.MOV.U32 R10, RZ, RZ, c[0x0][0x1a4] ;  /* 0x00006900ff0a7624 */ /* 0x000fc600078e00ff */
[----:B------:R-:W-:-:S04]  /*2a30*/  LEA R9, P0, R8, R12, 0x5 ;  /* 0x0000000c08097211 */ /* 0x000fc800078028ff */
[----:B------:R-:W-:Y:S02]  /*2a40*/  LEA.HI.X R10, R8, R15, R10, 0x5, P0 ;  /* 0x0000000f080a7211 */ /* 0x000fe400000f2c0a */
[----:B------:R-:W-:Y:S01]  /*2a50*/  ISETP.GE.AND P0, PT, R196, c[0x0][0x220], PT ;  /* 0x00008800c4007a0c */ /* 0x000fe20003f06270 */
[----:B------:R1:W-:Y:S01]  /*2a60*/  @P3 STS.128 [R195+0xd000], RZ ;  /* 0x00d000ffc3003388 */ /* 0x0003e20000000c00 */
[C---:B---3--:R-:W-:Y:S02]  /*2a70*/  @!P3 LEA R20, P4, R9.reuse, c[0x0][0x170], 0x1 ;  /* 0x00005c000914ba11 */ /* 0x048fe400078808ff */
        /* <DEDUP_REMOVED lines=20> */
.L_x_300:
[----:B------:R-:W-:Y:S05]  /*2bc0*/  BSYNC B0 ;  /* 0x0000000000007941 */ /* 0x000fea0003800000 */
.L_x_299:
[----:B------:R-:W-:Y:S01]  /*2bd0*/  ISETP.GE.AND P0, PT, R11, UR20, PT ;  /* 0x000000140b007c0c */ /* 0x000fe2000bf06270 */
[----:B------:R-:W-:-:S12]  /*2be0*/  BSSY B0, `(.L_x_301) ;  /* 0x0000024000007945 */ /* 0x000fd80003800000 */
[----:B------:R1:W-:Y:S04]  /*2bf0*/  @P0 STS.128 [R195+0xd800], RZ ;  /* 0x00d800ffc3000388 */ /* 0x0003e80000000c00 */
[----:B------:R1:W-:Y:S04]  /*2c00*/  @P0 STS.128 [R195+0xf800], RZ ;  /* 0x00f800ffc3000388 */ /* 0x0003e80000000c00 */
[----:B------:R1:W-:Y:S01]  /*2c10*/  @P0 STS.128 [R195+0x11800], RZ ;  /* 0x011800ffc3000388 */ /* 0x0003e20000000c00 */
[----:B------:R-:W-:Y:S05]  /*2c20*/  @P0 BRA `(.L_x_302) ;  /* 0x000001f000000947 */ /* 0x000fea0003800000 */
[----:B------:R-:W-:Y:S01]  /*2c30*/  ISETP.GE.AND P3, PT, R202, c[0x0][0x220], PT ;  /* 0x00008800ca007a0c */ /* 0x000fe20003f66270 */
[----:B---3--:R-:W-:Y:S01]  /*2c40*/  IMAD.MOV.U32 R8, RZ, RZ, c[0x0][0x1a0] ;  /* 0x00006800ff087624 */ /* 0x008fe200078e00ff */
        /* <DEDUP_REMOVED lines=29> */
.L_x_302:
[----:B------:R-:W-:Y:S05]  /*2e20*/  BSYNC B0 ;  /* 0x0000000000007941 */ /* 0x000fea0003800000 */
.L_x_301:
[C---:B---3--:R-:W-:Y:S01]  /*2e30*/  IMAD.SHL.U32 R8, R3.reuse, 0x40, RZ ;  /* 0x0000004003087824 */ /* 0x048fe200078e00ff */
[----:B------:R-:W-:Y:S01]  /*2e40*/  R2P PR, R3, 0x6 ;  /* 0x0000000603007804 */ /* 0x000fe20000000000 */
[----:B------:R-:W-:Y:S01]  /*2e50*/  IMAD.SHL.U32 R16, R16, 0x8, RZ ;  /* 0x0000000810107824 */ /* 0x000fe200078e00ff */
[----:B------:R-:W0:Y:S01]  /*2e60*/  LDGDEPBAR ;  /* 0x00000000000079af */ /* 0x000e220000000000 */
[----:B------:R-:W-:Y:S01]  /*2e70*/  IMAD R194, R194, 0x400, R4 ;  /* 0x00000400c2c27824 */ /* 0x000fe200078e0204 */
[----:B------:R-:W-:Y:S01]  /*2e80*/  LOP3.LUT R8, R8, 0x1c0, RZ, 0xc0, !PT ;  /* 0x000001c008087812 */ /* 0x000fe200078ec0ff */
[----:B------:R-:W-:Y:S01]  /*2e90*/  UISETP.GE.AND UP0, UPT, UR8, 0x2, UPT ;  /* 0x000000020800788c */ /* 0x000fe2000bf06270 */
[----:B------:R-:W-:Y:S01]  /*2ea0*/  IADD3 R133, R81, 0x8, RZ ;  /* 0x0000000851857810 */ /* 0x000fe20007ffe0ff */
[----:B------:R-:W-:Y:S01]  /*2eb0*/  IMAD.SHL.U32 R194, R194, 0x2, RZ ;  /* 0x00000002c2c27824 */ /* 0x000fe200078e00ff */
[----:B------:R-:W-:Y:S02]  /*2ec0*/  LOP3.LUT R16, R8, 0x8, R16, 0xf8, !PT ;  /* 0x0000000808107812 */ /* 0x000fe400078ef810 */
[----:B------:R-:W-:Y:S01]  /*2ed0*/  SHF.R.U32.HI R8, RZ, 0x3, R8 ;  /* 0x00000003ff087819 */ /* 0x000fe20000011608 */
[--C-:B------:R-:W-:Y:S01]  /*2ee0*/  IMAD R192, R2, 0x2, R194.reuse ;  /* 0x0000000202c07824 */ /* 0x100fe200078e02c2 */
[----:B------:R-:W-:Y:S01]  /*2ef0*/  LDSM.16.M88.4 R76, [R194] ;  /* 0x00000000c24c783b */ /* 0x000fe20000000200 */
[----:B------:R-:W-:Y:S01]  /*2f00*/  IMAD R190, R0, 0x2, R194 ;  /* 0x0000000200be7824 */ /* 0x000fe200078e02c2 */
[----:B------:R-:W-:Y:S01]  /*2f10*/  LOP3.LUT R8, R16, R8, RZ, 0x3c, !PT ;  /* 0x0000000810087212 */ /* 0x000fe200078e3cff */
[----:B------:R-:W-:Y:S01]  /*2f20*/  IMAD R189, R0, 0x2, R192 ;  /* 0x0000000200bd7824 */ /* 0x000fe200078e02c0 */
[----:B------:R-:W-:Y:S01]  /*2f30*/  LDSM.16.M88.4 R56, [R192] ;  /* 0x00000000c038783b */ /* 0x000fe20000000200 */
[----:B------:R-:W-:-:S02]  /*2f40*/  PLOP3.LUT P0, PT, PT, PT, UP0, 0x80, 0x0 ;  /* 0x000000000000781c */ /* 0x000fc40003f0f008 */
[----:B------:R-:W-:Y:S01]  /*2f50*/  IMAD R193, R193, 0x200, R8 ;  /* 0x00000200c1c17824 */ /* 0x000fe200078e0208 */
[----:B------:R-:W-:Y:S01]  /*2f60*/  LDSM.16.M88.4 R52, [R190] ;  /* 0x00000000be34783b */ /* 0x000fe20000000200 */
[----:B------:R-:W-:Y:S02]  /*2f70*/  IMNMX R134, R81, UR15, PT ;  /* 0x0000000f51867c17 */ /* 0x000fe4000b800200 */
[----:B------:R-:W-:Y:S01]  /*2f80*/  IMAD.SHL.U32 R193, R193, 0x2, RZ ;  /* 0x00000002c1c17824 */ /* 0x000fe200078e00ff */
[----:B------:R-:W-:Y:S01]  /*2f90*/  LDSM.16.M88.4 R72, [R189] ;  /* 0x00000000bd48783b */ /* 0x000fe20000000200 */
[----:B------:R-:W-:-:S03]  /*2fa0*/  IMNMX R133, R133, UR15, PT ;  /* 0x0000000f85857c17 */ /* 0x000fc6000b800200 */
[----:B------:R-:W3:Y:S01]  /*2fb0*/  LDSM.16.M88.4 R28, [R193+0x6000] ;  /* 0x00600000c11c783b */ /* 0x000ee20000000200 */
[C---:B------:R-:W-:Y:S02]  /*2fc0*/  IADD3 R3, R193.reuse, 0x6000, RZ ;  /* 0x00006000c1037810 */ /* 0x040fe40007ffe0ff */
[----:B------:R-:W-:Y:S01]  /*2fd0*/  IADD3 R191, R193, 0x6020, RZ ;  /* 0x00006020c1bf7810 */ /* 0x000fe20007ffe0ff */
[----:B-1----:R-:W1:Y:S01]  /*2fe0*/  LDSM.16.M88.4 R20, [R193+0x6800] ;  /* 0x00680000c114783b */ /* 0x002e620000000200 */
[----:B------:R-:W-:Y:S01]  /*2ff0*/  @P1 IADD3 R191, R3, -0x20, RZ ;  /* 0xffffffe003bf1810 */ /* 0x000fe20007ffe0ff */
[----:B------:R-:W-:Y:S02]  /*3000*/  IMAD.MOV.U32 R3, RZ, RZ, 0x40 ;  /* 0x00000040ff037424 */ /* 0x000fe400078e00ff */
[----:B------:R-:W5:Y:S01]  /*3010*/  LDSM.16.M88.4 R12, [R193+0x7000] ;  /* 0x00700000c10c783b */ /* 0x000f620000000200 */
[----:B------:R-:W-:Y:S02]  /*3020*/  IADD3 R183, R191, 0x800, RZ ;  /* 0x00000800bfb77810 */ /* 0x000fe40007ffe0ff */
[----:B------:R-:W-:Y:S01]  /*3030*/  SEL R3, R3, 0xffffffc0, !P2 ;  /* 0xffffffc003037807 */ /* 0x000fe20005000000 */
[----:B------:R-:W2:Y:S01]  /*3040*/  LDSM.16.M88.4 R40, [R193+0x7800] ;  /* 0x00780000c128783b */ /* 0x000ea20000000200 */
[----:B------:R-:W-:-:S02]  /*3050*/  IADD3 R182, R191, 0x1000, RZ ;  /* 0x00001000bfb67810 */ /* 0x000fc40007ffe0ff */
[----:B------:R-:W-:Y:S01]  /*3060*/  IADD3 R181, R191, 0x1800, RZ ;  /* 0x00001800bfb57810 */ /* 0x000fe20007ffe0ff */
[----:B------:R-:W4:Y:S01]  /*3070*/  LDSM.16.M88.4 R36, [R191] ;  /* 0x00000000bf24783b */ /* 0x000f220000000200 */
[----:B------:R-:W-:Y:S01]  /*3080*/  IMAD.IADD R187, R193, 0x1, R3 ;  /* 0x00000001c1bb7824 */ /* 0x000fe200078e0203 */
[----:B------:R-:W-:Y:S01]  /*3090*/  IADD3 R179, R191, 0x2000, RZ ;  /* 0x00002000bfb37810 */ /* 0x000fe20007ffe0ff */
        /* <DEDUP_REMOVED lines=12> */
[----:B------:R-:W2:Y:S01]  /*3160*/  LDSM.16.M88.4 R44, [R187+0x6800] ;  /* 0x00680000bb2c783b */ /* 0x000ea20000000200 */
[C---:B---3--:R-:W-:Y:S08]  /*3170*/  HMMA.16816.F32 R32, R76.reuse, R28, RZ ;  /* 0x0000001c4c20723c */ /* 0x048ff000000018ff */
[C---:B------:R-:W-:Y:S08]  /*3180*/  HMMA.16816.F32 R28, R76.reuse, R30, RZ ;  /* 0x0000001e4c1c723c */ /* 0x040ff000000018ff */
[C---:B-1----:R-:W-:Y:S08]  /*3190*/  HMMA.16816.F32 R24, R76.reuse, R20, RZ ;  /* 0x000000144c18723c */ /* 0x042ff000000018ff */
[C---:B-----5:R-:W-:Y:S08]  /*31a0*/  HMMA.16816.F32 R16, R76.reuse, R12, RZ ;  /* 0x0000000c4c10723c */ /* 0x060ff000000018ff */
[C---:B------:R-:W-:Y:S08]  /*31b0*/  HMMA.16816.F32 R20, R76.reuse, R22, RZ ;  /* 0x000000164c14723c */ /* 0x040ff000000018ff */
[C---:B------:R-:W-:Y:S08]  /*31c0*/  HMMA.16816.F32 R12, R76.reuse, R14, RZ ;  /* 0x0000000e4c0c723c */ /* 0x040ff000000018ff */
[C---:B--2---:R-:W-:Y:S08]  /*31d0*/  HMMA.16816.F32 R8, R76.reuse, R40, RZ ;  /* 0x000000284c08723c */ /* 0x044ff000000018ff */
[----:B------:R-:W-:Y:S01]  /*31e0*/  HMMA.16816.F32 R76, R76, R42, RZ ;  /* 0x0000002a4c4c723c */ /* 0x000fe200000018ff */
[----:B------:R-:W1:Y:S07]  /*31f0*/  LDSM.16.M88.4 R40, [R187+0x7000] ;  /* 0x00700000bb28783b */ /* 0x000e6e0000000200 */
[C---:B----4-:R-:W-:Y:S08]  /*3200*/  HMMA.16816.F32 R32, R56.reuse, R36, R32 ;  /* 0x000000243820723c */ /* 0x050ff00000001820 */
[C---:B------:R-:W-:Y:S01]  /*3210*/  HMMA.16816.F32 R28, R56.reuse, R38, R28 ;  /* 0x00000026381c723c */ /* 0x040fe2000000181c */
[----:B------:R-:W2:Y:S07]  /*3220*/  LDSM.16.M88.4 R36, [R187+0x7800] ;  /* 0x00780000bb24783b */ /* 0x000eae0000000200 */
[C---:B------:R-:W-:Y:S08]  /*3230*/  HMMA.16816.F32 R24, R56.reuse, R68, R24 ;  /* 0x000000443818723c */ /* 0x040ff00000001818 */
[C---:B------:R-:W-:Y:S01]  /*3240*/  HMMA.16816.F32 R20, R56.reuse, R70, R20 ;  /* 0x000000463814723c */ /* 0x040fe20000001814 */
[----:B------:R-:W3:Y:S07]  /*3250*/  LDSM.16.M88.4 R68, [R180] ;  /* 0x00000000b444783b */ /* 0x000eee0000000200 */
[C---:B------:R-:W-:Y:S08]  /*3260*/  HMMA.16816.F32 R16, R56.reuse, R64, R16 ;  /* 0x000000403810723c */ /* 0x040ff00000001810 */
[C---:B------:R-:W-:Y:S01]  /*3270*/  HMMA.16816.F32 R12, R56.reuse, R66, R12 ;  /* 0x00000042380c723c */ /* 0x040fe2000000180c */
[----:B------:R-:W4:Y:S07]  /*3280*/  LDSM.16.M88.4 R64, [R180+0x800] ;  /* 0x00080000b440783b */ /* 0x000f2e0000000200 */
[C---:B------:R-:W-:Y:S08]  /*3290*/  HMMA.16816.F32 R8, R56.reuse, R60, R8 ;  /* 0x0000003c3808723c */ /* 0x040ff00000001808 */
[----:B------:R-:W-:Y:S01]  /*32a0*/  HMMA.16816.F32 R76, R56, R62, R76 ;  /* 0x0000003e384c723c */ /* 0x000fe2000000184c */
[----:B------:R-:W5:Y:S04]  /*32b0*/  LDSM.16.M88.4 R60, [R180+0x1000] ;  /* 0x00100000b43c783b */ /* 0x000f680000000200 */
[----:B------:R-:W2:Y:S03]  /*32c0*/  LDSM.16.M88.4 R56, [R180+0x1800] ;  /* 0x00180000b438783b */ /* 0x000ea60000000200 */
[C---:B------:R-:W-:Y:S08]  /*32d0*/  HMMA.16816.F32 R32, R52.reuse, R48, R32 ;  /* 0x000000303420723c */ /* 0x040ff00000001820 */
[C---:B------:R-:W-:Y:S01]  /*32e0*/  HMMA.16816.F32 R28, R52.reuse, R50, R28 ;  /* 0x00000032341c723c */ /* 0x040fe2000000181c */
[----:B------:R-:W-:Y:S07]  /*32f0*/  LDSM.16.M88.4 R48, [R193+0x8000] ;  /* 0x00800000c130783b */ /* 0x000fee0000000200 */
[C---:B------:R-:W-:Y:S08]  /*3300*/  HMMA.16816.F32 R24, R52.reuse, R44, R24 ;  /* 0x0000002c3418723c */ /* 0x040ff00000001818 */
[C---:B------:R-:W-:Y:S01]  /*3310*/  HMMA.16816.F32 R20, R52.reuse, R46, R20 ;  /* 0x0000002e3414723c */ /* 0x040fe20000001814 */
[----:B------:R-:W-:Y:S07]  /*3320*/  LDSM.16.M88.4 R44, [R193+0x8800] ;  /* 0x00880000c12c783b */ /* 0x000fee0000000200 */
[C---:B-1----:R-:W-:Y:S08]  /*3330*/  HMMA.16816.F32 R16, R52.reuse, R40, R16 ;  /* 0x000000283410723c */ /* 0x042ff00000001810 */
[C---:B------:R-:W-:Y:S01]  /*3340*/  HMMA.16816.F32 R12, R52.reuse, R42, R12 ;  /* 0x0000002a340c723c */ /* 0x040fe2000000180c */
[----:B------:R-:W-:Y:S07]  /*3350*/  LDSM.16.M88.4 R40, [R193+0x9000] ;  /* 0x00900000c128783b */ /* 0x000fee0000000200 */
[C---:B--2---:R-:W-:Y:S08]  /*3360*/  HMMA.16816.F32 R8, R52.reuse, R36, R8 ;  /* 0x000000243408723c */ /* 0x044ff00000001808 */
        /* <DEDUP_REMOVED lines=8> */
[----:B------:R-:W-:Y:S07]  /*33f0*/  LDSM.16.M88.4 R64, [R191+0x2800] ;  /* 0x00280000bf40783b */ /* 0x000fee0000000200 */
[C---:B-----5:R-:W-:Y:S08]  /*3400*/  HMMA.16816.F32 R16, R72.reuse, R60, R16 ;  /* 0x0000003c4810723c */ /* 0x060ff00000001810 */
[C---:B------:R-:W-:Y:S01]  /*3410*/  HMMA.16816.F32 R12, R72.reuse, R62, R12 ;  /* 0x0000003e480c723c */ /* 0x040fe2000000180c */
[----:B------:R-:W-:Y:S07]  /*3420*/  LDSM.16.M88.4 R60, [R191+0x3000] ;  /* 0x00300000bf3c783b */ /* 0x000fee0000000200 */
[C---:B------:R-:W-:Y:S08]  /*3430*/  HMMA.16816.F32 R8, R72.reuse, R56, R8 ;  /* 0x000000384808723c */ /* 0x040ff00000001808 */
        /* <DEDUP_REMOVED lines=80> */
[----:B------:R-:W4:Y:S01]  /*3940*/  LDSM.16.M88.4 R56, [R180+0x5800] ;  /* 0x00580000b438783b */ /* 0x000f220000000200 */
[----:B------:R-:W-:-:S04]  /*3950*/  DEPBAR.LE SB0, 0x0 ;  /* 0x000080000000791a */ /* 0x000fc80000000000 */
[C---:B-1----:R-:W-:Y:S08]  /*3960*/  HMMA.16816.F32 R32, R52.reuse, R48, R32 ;  /* 0x000000303420723c */ /* 0x042ff00000001820 */
[C---:B------:R-:W-:Y:S08]  /*3970*/  HMMA.16816.F32 R28, R52.reuse, R50, R28 ;  /* 0x00000032341c723c */ /* 0x040ff0000000181c */
[C---:B------:R-:W-:Y:S08]  /*3980*/  HMMA.16816.F32 R24, R52.reuse, R44, R24 ;  /* 0x0000002c3418723c */ /* 0x040ff00000001818 */
[C---:B------:R-:W-:Y:S08]  /*3990*/  HMMA.16816.F32 R20, R52.reuse, R46, R20 ;  /* 0x0000002e3414723c */ /* 0x040ff00000001814 */
[C---:B------:R-:W-:Y:S08]  /*39a0*/  HMMA.16816.F32 R16, R52.reuse, R40, R16 ;  /* 0x000000283410723c */ /* 0x040ff00000001810 */
[C---:B------:R-:W-:Y:S08]  /*39b0*/  HMMA.16816.F32 R12, R52.reuse, R42, R12 ;  /* 0x0000002a340c723c */ /* 0x040ff0000000180c */
[C---:B--2---:R-:W-:Y:S08]  /*39c0*/  HMMA.16816.F32 R8, R52.reuse, R36, R8 ;  /* 0x000000243408723c */ /* 0x044ff00000001808 */
[----:B------:R-:W-:Y:S08]  /*39d0*/  HMMA.16816.F32 R76, R52, R38, R76 ;  /* 0x00000026344c723c */ /* 0x000ff0000000184c */
[C---:B---3--:R-:W-:Y:S08]  /*39e0*/  HMMA.16816.F32 R32, R72.reuse, R68, R32 ;  /* 0x000000444820723c */ /* 0x048ff00000001820 */
[C---:B------:R-:W-:Y:S08]  /*39f0*/  HMMA.16816.F32 R28, R72.reuse, R70, R28 ;  /* 0x00000046481c723c */ /* 0x040ff0000000181c */
[C---:B------:R-:W-:Y:S08]  /*3a00*/  HMMA.16816.F32 R24, R72.reuse, R64, R24 ;  /* 0x000000404818723c */ /* 0x040ff00000001818 */
[C---:B------:R-:W-:Y:S08]  /*3a10*/  HMMA.16816.F32 R20, R72.reuse, R66, R20 ;  /* 0x000000424814723c */ /* 0x040ff00000001814 */
[C---:B------:R-:W-:Y:S08]  /*3a20*/  HMMA.16816.F32 R16, R72.reuse, R60, R16 ;  /* 0x0000003c4810723c */ /* 0x040ff00000001810 */
[C---:B------:R-:W-:Y:S08]  /*3a30*/  HMMA.16816.F32 R12, R72.reuse, R62, R12 ;  /* 0x0000003e480c723c */ /* 0x040ff0000000180c */
[C---:B----4-:R-:W-:Y:S08]  /*3a40*/  HMMA.16816.F32 R8, R72.reuse, R56, R8 ;  /* 0x000000384808723c */ /* 0x050ff00000001808 */
[----:B------:R-:W-:Y:S01]  /*3a50*/  HMMA.16816.F32 R76, R72, R58, R76 ;  /* 0x0000003a484c723c */ /* 0x000fe2000000184c */
[----:B------:R-:W-:Y:S06]  /*3a60*/  BAR.SYNC.DEFER_BLOCKING 0x0 ;  /* 0x0000000000007b1d */ /* 0x000fec0000010000 */
[----:B------:R-:W-:Y:S05]  /*3a70*/  @!P0 BRA `(.L_x_303) ;  /* 0x0000067000008947 */ /* 0x000fea0003800000 */
[----:B------:R-:W-:Y:S01]  /*3a80*/  UIADD3 UR5, UR8, -0x2, URZ ;  /* 0xfffffffe08057890 */ /* 0x000fe2000fffe03f */
[----:B------:R-:W-:Y:S01]  /*3a90*/  ISETP.GE.AND P4, PT, R202, c[0x0][0x220], PT ;  /* 0x00008800ca007a0c */ /* 0x000fe20003f86270 */
[----:B------:R-:W-:Y:S01]  /*3aa0*/  BSSY B0, `(.L_x_304) ;  /* 0x0000063000007945 */ /* 0x000fe20003800000 */
[----:B------:R-:W-:Y:S01]  /*3ab0*/  ISETP.GE.AND P3, PT, R197, c[0x0][0x220], PT ;  /* 0x00008800c5007a0c */ /* 0x000fe20003f66270 */
[----:B------:R-:W-:Y:S01]  /*3ac0*/  USHF.R.S32.HI UR4, URZ, 0x1f, UR5 ;  /* 0x0000001f3f047899 */ /* 0x000fe20008011405 */
[----:B------:R-:W-:Y:S01]  /*3ad0*/  ISETP.GE.AND P2, PT, R196, c[0x0][0x220], PT ;  /* 0x00008800c4007a0c */ /* 0x000fe20003f46270 */
[----:B------:R-:W-:Y:S01]  /*3ae0*/  UIMAD UR21, UR21, UR5, URZ ;  /* 0x00000005151572a4 */ /* 0x000fe2000f8e023f */
[----:B------:R-:W-:-:S03]  /*3af0*/  IMAD.WIDE.U32 R38, R7, UR5, R200 ;  /* 0x0000000507267c25 */ /* 0x000fc6000f8e00c8 */
[----:B------:R-:W-:-:S04]  /*3b00*/  UIMAD UR4, UR4, UR24, UR21 ;  /* 0x00000018040472a4 */ /* 0x000fc8000f8e0215 */
[C---:B------:R-:W-:Y:S01]  /*3b10*/  @!P4 LEA R42, P6, R38.reuse, c[0x0][0x168], 0x1 ;  /* 0x00005a00262aca11 */ /* 0x040fe200078c08ff */
[----:B------:R1:W-:Y:S01]  /*3b20*/  @P4 STS.128 [R195+0x6000], RZ ;  /* 0x006000ffc3004388 */ /* 0x0003e20000000c00 */
[----:B------:R-:W-:Y:S02]  /*3b30*/  IADD3 R7, R39, UR4, RZ ;  /* 0x0000000427077c10 */ /* 0x000fe4000fffe0ff */
        /* <DEDUP_REMOVED lines=12> */
[----:B------:R-:W-:-:S03]  /*3c00*/  IADD3.X R7, R7, UR6, RZ, P6, !PT ;  /* 0x0000000607077c10 */ /* 0x000fc6000b7fe4ff */
[----:B------:R-:W-:Y:S01]  /*3c10*/  @!PT LDS RZ, [RZ] ;  /* 0x00000000fffff984 */ /* 0x000fe20000000800 */
[----:B------:R-:W-:Y:S01]  /*3c20*/  @!PT LDS RZ, [RZ] ;  /* 0x00000000fffff984 */ /* 0x000fe20000000800 */
[----:B------:R-:W-:Y:S01]  /*3c30*/  @!PT LDS RZ, [RZ] ;  /* 0x00000000fffff984 */ /* 0x000fe20000000800 */
[----:B------:R3:W-:Y:S01]  /*3c40*/  @!P3 LDGSTS.E.BYPASS.LTC128B.128 [R195+0x8000], [R40.64+0x80] ;  /* 0x0800008028c3bfae */ /* 0x0007e2000b901d52 */
[----:B------:R-:W-:-:S03]  /*3c50*/  @!P4 LEA.HI.X R39, R3, c[0x0][0x16c], R7, 0x1, P1 ;  /* 0x00005b000327ca11 */ /* 0x000fc600008f0c07 */
        /* <DEDUP_REMOVED lines=9> */
[----:B------:R5:W-:Y:S01]  /*3cf0*/  @!P4 LDGSTS.E.BYPASS.LTC128B.128 [R195+0x6800], [R38.64] ;  /* 0x0680000026c3cfae */ /* 0x000be2000b901d52 */
[----:B--2---:R-:W-:-:S03]  /*3d00*/  @!P3 LEA R42, P6, R3, c[0x0][0x168], 0x1 ;  /* 0x00005a00032aba11 */ /* 0x004fc600078c08ff */
[----:B------:R1:W-:Y:S01]  /*3d10*/  @P3 STS.128 [R195+0x8800], RZ ;  /* 0x008800ffc3003388 */ /* 0x0003e20000000c00 */
[C---:B------:R-:W-:Y:S02]  /*3d20*/  @!P3 LEA.HI.X R43, R3.reuse, c[0x0][0x16c], R7, 0x1, P6 ;  /* 0x00005b00032bba11 */ /* 0x040fe400030f0c07 */
[----:B---3--:R-:W-:-:S03]  /*3d30*/  @!P2 LEA R40, P1, R3, c[0x0][0x168], 0x1 ;  /* 0x00005a000328aa11 */ /* 0x008fc600078208ff */
[----:B------:R-:W-:Y:S01]  /*3d40*/  @!PT LDS RZ, [RZ] ;  /* 0x00000000fffff984 */ /* 0x000fe20000000800 */
[----:B------:R-:W-:Y:S01]  /*3d50*/  @!PT LDS RZ, [RZ] ;  /* 0x00000000fffff984 */ /* 0x000fe20000000800 */
[----:B------:R-:W-:Y:S01]  /*3d60*/  @!PT LDS RZ, [RZ] ;  /* 0x00000000fffff984 */ /* 0x000fe20000000800 */
[----:B------:R2:W-:Y:S01]  /*3d70*/  @!P3 LDGSTS.E.BYPASS.LTC128B.128 [R195+0x8800], [R42.64+0x80] ;  /* 0x088000802ac3bfae */ /* 0x0005e2000b901d52 */
[----:B------:R-:W-:-:S03]  /*3d80*/  @!P2 LEA.HI.X R41, R3, c[0x0][0x16c], R7, 0x1, P1 ;  /* 0x00005b000329aa11 */ /* 0x000fc600008f0c07 */
[----:B------:R1:W-:Y:S01]  /*3d90*/  @P2 STS.128 [R195+0xa800], RZ ;  /* 0x00a800ffc3002388 */ /* 0x0003e20000000c00 */
[----:B----4-:R-:W-:-:S03]  /*3da0*/  IADD3 R36, P5, R3, UR7, RZ ;  /* 0x0000000703247c10 */ /* 0x010fc6000ffbe0ff */
[----:B------:R-:W-:Y:S01]  /*3db0*/  @!PT LDS RZ, [RZ] ;  /* 0x00000000fffff984 */ /* 0x000fe20000000800 */
[----:B------:R-:W-:Y:S01]  /*3dc0*/  @!PT LDS RZ, [RZ] ;  /* 0x00000000fffff984 */ /* 0x000fe20000000800 */
[----:B------:R-:W-:Y:S01]  /*3dd0*/  @!PT LDS RZ, [RZ] ;  /* 0x00000000fffff984 */ /* 0x000fe20000000800 */
[----:B------:R3:W-:Y:S01]  /*3de0*/  @!P2 LDGSTS.E.BYPASS.LTC128B.128 [R195+0xa800], [R40.64+0x100] ;  /* 0x0a80010028c3afae */ /* 0x0007e2000b901d52 */
[----:B------:R-:W-:-:S03]  /*3df0*/  IADD3.X R7, R7, UR6, RZ, P5, !PT ;  /* 0x0000000607077c10 */ /* 0x000fc6000affe4ff */
[----:B------:R1:W-:Y:S01]  /*3e00*/  @P4 STS.128 [R195+0x7000], RZ ;  /* 0x007000ffc3004388 */ /* 0x0003e20000000c00 */
[C---:B------:R-:W-:Y:S02]  /*3e10*/  @!P3 LEA R44, P5, R36.reuse, c[0x0][0x168], 0x1 ;  /* 0x00005a00242cba11 */ /* 0x040fe400078a08ff */
[C---:B-----5:R-:W-:Y:S02]  /*3e20*/  @!P4 LEA R38, P6, R36.reuse, c[0x0][0x168], 0x1 ;  /* 0x00005a002426ca11 */ /* 0x060fe400078c08ff */
[C-C-:B------:R-:W-:Y:S02]  /*3e30*/  @!P3 LEA.HI.X R45, R36.reuse, c[0x0][0x16c], R7.reuse, 0x1, P5 ;  /* 0x00005b00242dba11 */ /* 0x140fe400028f0c07 */
[C---:B------:R-:W-:Y:S02]  /*3e40*/  @!P4 LEA.HI.X R39, R36.reuse, c[0x0][0x16c], R7, 0x1, P6 ;  /* 0x00005b002427ca11 */ /* 0x040fe400030f0c07 */
[----:B------:R-:W-:-:S03]  /*3e50*/  IADD3 R3, P6, R36, UR7, RZ ;  /* 0x0000000724037c10 */ /* 0x000fc6000ffde0ff */
[----:B------:R-:W-:Y:S01]  /*3e60*/  @!PT LDS RZ, [RZ] ;  /* 0x00000000fffff984 */ /* 0x000fe20000000800 */
[----:B------:R-:W-:Y:S01]  /*3e70*/  @!PT LDS RZ, [RZ] ;  /* 0x00000000fffff984 */ /* 0x000fe20000000800 */
[----:B------:R-:W-:Y:S01]  /*3e80*/  @!PT LDS RZ, [RZ] ;  /* 0x00000000fffff984 */ /* 0x000fe20000000800 */
[----:B------:R1:W-:Y:S01]  /*3e90*/  @!P4 LDGSTS.E.BYPASS.LTC128B.128 [R195+0x7000], [R38.64] ;  /* 0x0700000026c3cfae */ /* 0x0003e2000b901d52 */
[----:B--2---:R-:W-:-:S03]  /*3ea0*/  @!P2 LEA R42, P1, R36, c[0x0][0x168], 0x1 ;  /* 0x00005a00242aaa11 */ /* 0x004fc600078208ff */
[----:B------:R1:W-:Y:S01]  /*3eb0*/  @P3 STS.128 [R195+0x9000], RZ ;  /* 0x009000ffc3003388 */ /* 0x0003e20000000c00 */
[----:B------:R-:W-:-:S03]  /*3ec0*/  @!P2 LEA.HI.X R43, R36, c[0x0][0x16c], R7, 0x1, P1 ;  /* 0x00005b00242baa11 */ /* 0x000fc600008f0c07 */
[----:B------:R-:W-:Y:S01]  /*3ed0*/  @!PT LDS RZ, [RZ] ;  /* 0x00000000fffff984 */ /* 0x000fe20000000800 */
[----:B------:R-:W-:Y:S01]  /*3ee0*/  @!PT LDS RZ, [RZ] ;  /* 0x00000000fffff984 */ /* 0x000fe20000000800 */
[----:B------:R-:W-:Y:S01]  /*3ef0*/  @!PT LDS RZ, [RZ] ;  /* 0x00000000fffff984 */ /* 0x000fe20000000800 */
[----:B------:R1:W-:Y:S01]  /*3f00*/  @!P3 LDGSTS.E.BYPASS.LTC128B.128 [R195+0x9000], [R44.64+0x80] ;  /* 0x090000802cc3bfae */ /* 0x0003e2000b901d52 */
[----:B------:R-:W-:Y:S02]  /*3f10*/  IADD3.X R7, R7, UR6, RZ, P6, !PT ;  /* 0x0000000607077c10 */ /* 0x000fe4000b7fe4ff */
[C---:B---3--:R-:W-:Y:S01]  /*3f20*/  @!P4 LEA R40, P5, R3.reuse, c[0x0][0x168], 0x1 ;  /* 0x00005a000328ca11 */ /* 0x048fe200078a08ff */
[----:B------:R1:W-:Y:S01]  /*3f30*/  @P2 STS.128 [R195+0xb000], RZ ;  /* 0x00b000ffc3002388 */ /* 0x0003e20000000c00 */
[C---:B------:R-:W-:Y:S02]  /*3f40*/  @!P3 LEA R36, P1, R3.reuse, c[0x0][0x168], 0x1 ;  /* 0x00005a000324ba11 */ /* 0x040fe400078208ff */
[C-C-:B------:R-:W-:Y:S01]  /*3f50*/  @!P4 LEA.HI.X R41, R3.reuse, c[0x0][0x16c], R7.reuse, 0x1, P5 ;  /* 0x00005b000329ca11 */ /* 0x140fe200028f0c07 */
        /* <DEDUP_REMOVED lines=23> */
.L_x_305:
[----:B------:R-:W-:Y:S05]  /*40d0*/  BSYNC B0 ;  /* 0x0000000000007941 */ /* 0x000fea0003800000 */
.L_x_304:
[----:B------:R-:W0:Y:S02]  /*40e0*/  LDGDEPBAR ;  /* 0x00000000000079af */ /* 0x000e240000000000 */
.L_x_303:
[----:B------:R-:W-:Y:S01]  /*40f0*/  IMAD.U32 R3, RZ, RZ, UR17 ;  /* 0x00000011ff037e24 */ /* 0x000fe2000f8e00ff */
[----:B------:R-:W-:Y:S01]  /*4100*/  LOP3.LUT R221, R6, UR22, RZ, 0x3c, !PT ;  /* 0x0000001606dd7c12 */ /* 0x000fe2000f8e3cff */
[----:B------:R-:W-:Y:S01]  /*4110*/  USHF.L.U32 UR31, UR17, 0x1, URZ ;  /* 0x00000001111f7899 */ /* 0x000fe2000800063f */
[----:B------:R-:W-:Y:S01]  /*4120*/  IMAD.WIDE.U32 R170, R220, -0x326172a9, RZ ;  /* 0xcd9e8d57dcaa7825 */ /* 0x000fe200078e00ff */
[----:B------:R-:W-:Y:S02]  /*4130*/  UIADD3 UR29, UR23, -0x4498517b, URZ ;  /* 0xbb67ae85171d7890 */ /* 0x000fe4000fffe03f */
[----:B------:R-:W-:Y:S01]  /*4140*/  UIADD3 UR4, UR22, -0x61c88647, URZ ;  /* 0x9e3779b916047890 */ /* 0x000fe2000fffe03f */
[----:B------:R-:W-:Y:S01]  /*4150*/  IMAD R80, R3, 0x40, R80 ;  /* 0x0000004003507824 */ /* 0x000fe200078e0250 */
[----:B------:R-:W-:Y:S01]  /*4160*/  LOP3.LUT R162, R171, R221, RZ, 0x3c, !PT ;  /* 0x000000ddaba27212 */ /* 0x000fe200078e3cff */
[----:B------:R-:W-:Y:S01]  /*4170*/  IMAD.WIDE.U32 R214, R207, -0x2daee0ad, RZ ;  /* 0xd2511f53cfd67825 */ /* 0x000fe200078e00ff */
[----:B------:R-:W-:-:S02]  /*4180*/  UIADD3 UR28, UR22, 0x3c6ef372, URZ ;  /* 0x3c6ef372161c7890 */ /* 0x000fc4000fffe03f */
[----:B------:R-:W-:Y:S01]  /*4190*/  IADD3 R7, R80, 0x1, RZ ;  /* 0x0000000150077810 */ /* 0x000fe20007ffe0ff */
[----:B------:R-:W-:Y:S01]  /*41a0*/  IMAD.WIDE.U32 R162, R162, -0x2daee0ad, RZ ;  /* 0xd2511f53a2a27825 */ /* 0x000fe200078e00ff */
[C---:B------:R-:W-:Y:S01]  /*41b0*/  IADD3 R3, R80.reuse, 0x8, RZ ;  /* 0x0000000850037810 */ /* 0x040fe20007ffe0ff */
[----:B------:R-:W-:Y:S01]  /*41c0*/  UIADD3 UR27, UR23, 0x76cf5d0a, URZ ;  /* 0x76cf5d0a171b7890 */ /* 0x000fe2000fffe03f */
[CC--:B------:R-:W-:Y:S01]  /*41d0*/  ISETP.GE.AND P6, PT, R7.reuse, R134.reuse, PT ;  /* 0x000000860700720c */ /* 0x0c0fe20003fc6270 */
[----:B------:R-:W-:Y:S01]  /*41e0*/  UIADD3 UR25, UR23, 0x32370b8f, URZ ;  /* 0x32370b8f17197890 */ /* 0x000fe2000fffe03f */
[-C--:B------:R-:W-:Y:S01]  /*41f0*/  ISETP.GE.AND P2, PT, R7, R133.reuse, PT ;  /* 0x000000850700720c */ /* 0x080fe20003f46270 */
[----:B------:R-:W-:Y:S01]  /*4200*/  UIADD3 UR26, UR22, -0x255992d5, URZ ;  /* 0xdaa66d2b161a7890 */ /* 0x000fe2000fffe03f */
[C---:B------:R-:W-:Y:S01]  /*4210*/  IADD3 R7, R80.reuse, 0x9, RZ ;  /* 0x0000000950077810 */ /* 0x040fe20007ffe0ff */
[----:B------:R-:W-:Y:S01]  /*4220*/  UIADD3 UR24, UR22, 0x78dde6e4, URZ ;  /* 0x78dde6e416187890 */ /* 0x000fe2000fffe03f */
[-C--:B------:R-:W-:Y:S01]  /*4230*/  ISETP.GE.AND P4, PT, R3, R134.reuse, PT ;  /* 0x000000860300720c */ /* 0x080fe20003f86270 */
[----:B------:R-:W-:Y:S01]  /*4240*/  UIADD3 UR15, UR23, -0x56f99767, URZ ;  /* 0xa9066899170f7890 */ /* 0x000fe2000fffe03f */
[CC--:B------:R-:W-:Y:S01]  /*4250*/  ISETP.GE.AND P3, PT, R7.reuse, R134.reuse, PT ;  /* 0x000000860700720c */ /* 0x0c0fe20003f66270 */
[----:B------:R-:W-:Y:S01]  /*4260*/  UIADD3 UR21, UR23, -0x126145ec, URZ ;  /* 0xed9eba1417157890 */ /* 0x000fe2000fffe03f */
[-C--:B------:R-:W-:Y:S01]  /*4270*/  ISETP.GE.AND P1, PT, R7, R133.reuse, PT ;  /* 0x000000850700720c */ /* 0x080fe20003f26270 */
[----:B------:R-:W-:Y:S01]  /*4280*/  UIADD3 UR5, UR22, -0x4ab325aa, URZ ;  /* 0xb54cda5616057890 */ /* 0x000fe2000fffe03f */
[----:B------:R-:W-:Y:S01]  /*4290*/  IADD3 R7, R80, 0x11, RZ ;  /* 0x0000001150077810 */ /* 0x000fe20007ffe0ff */
[----:B------:R-:W-:Y:S01]  /*42a0*/  IMAD.SHL.U32 R188, R4, 0x2, RZ ;  /* 0x0000000204bc7824 */ /* 0x000fe200078e00ff */
[----:B------:R-:W-:Y:S01]  /*42b0*/  FSEL R29, R29, -INF , !P3 ;  /* 0xff8000001d1d7808 */ /* 0x000fe20005800000 */
[----:B------:R-:W-:Y:S01]  /*42c0*/  IMAD R161, R5, 0x10000, R5 ;  /* 0x0001000005a17824 */ /* 0x000fe200078e0205 */
[-C--:B------:R-:W-:Y:S01]  /*42d0*/  ISETP.GE.AND P3, PT, R7, R134.reuse, PT ;  /* 0x000000860700720c */ /* 0x080fe20003f66270 */
[--C-:B------:R-:W-:Y:S01]  /*42e0*/  IMAD R186, R2, 0x2, R188.reuse ;  /* 0x0000000202ba7824 */ /* 0x100fe200078e02bc */
[----:B------:R-:W-:Y:S01]  /*42f0*/  ISETP.GE.AND P5, PT, R3, R133, PT ;  /* 0x000000850300720c */ /* 0x000fe20003fa6270 */
[----:B------:R-:W-:Y:S01]  /*4300*/  LDSM.16.MT88.4 R124, [R188+0xc000] ;  /* 0x00c00000bc7c783b */ /* 0x000fe20000004200 */
[----:B------:R-:W-:Y:S01]  /*4310*/  IADD3 R3, R80, 0x10, RZ ;  /* 0x0000001050037810 */ /* 0x000fe20007ffe0ff */
[C---:B------:R-:W-:Y:S01]  /*4320*/  IMAD R185, R0.reuse, 0x2, R188 ;  /* 0x0000000200b97824 */ /* 0x040fe200078e02bc */
[----:B------:R-:W-:Y:S01]  /*4330*/  FSEL R25, R25, -INF , !P3 ;  /* 0xff80000019197808 */ /* 0x000fe20005800000 */
[----:B------:R-:W-:Y:S01]  /*4340*/  IMAD R184, R0, 0x2, R186 ;  /* 0x0000000200b87824 */ /* 0x000fe200078e02ba */
[----:B------:R-:W-:Y:S01]  /*4350*/  ISETP.GE.AND P3, PT, R80, R134, PT ;  /* 0x000000865000720c */ /* 0x000fe20003f66270 */
[----:B------:R-:W-:Y:S01]  /*4360*/  UIADD3 UR20, UR22, 0x1715609d, URZ ;  /* 0x1715609d16147890 */ /* 0x000fe2000fffe03f */
[----:B------:R-:W-:Y:S01]  /*4370*/  FSEL R31, R31, -INF , !P1 ;  /* 0xff8000001f1f7808 */ /* 0x000fe20004800000 */
[----:B------:R-:W-:Y:S01]  /*4380*/  UIADD3 UR30, UR23, 0x646e171e, URZ ;  /* 0x646e171e171e7890 */ /* 0x000fe2000fffe03f */
[----:B------:R-:W-:Y:S01]  /*4390*/  FSEL R28, R28, -INF , !P4 ;  /* 0xff8000001c1c7808 */ /* 0x000fe20006000000 */
[----:B------:R-:W-:Y:S01]  /*43a0*/  LDSM.16.MT88.4 R72, [R186+0xe000] ;  /* 0x00e00000ba48783b */ /* 0x000fe20000004200 */
[----:B------:R-:W-:-:S02]  /*43b0*/  FSEL R30, R30, -INF , !P5 ;  /* 0xff8000001e1e7808 */ /* 0x000fc40006800000 */
[-C--:B------:R-:W-:Y:S01]  /*43c0*/  ISETP.GE.AND P1, PT, R7, R133.reuse, PT ;  /* 0x000000850700720c */ /* 0x080fe20003f26270 */
[----:B------:R-:W-:Y:S01]  /*43d0*/  LDSM.16.MT88.4 R88, [R184+0xe000] ;  /* 0x00e00000b858783b */ /* 0x000fe20000004200 */
[C---:B------:R-:W-:Y:S02]  /*43e0*/  ISETP.GE.AND P4, PT, R3.reuse, R134, PT ;  /* 0x000000860300720c */ /* 0x040fe40003f86270 */
[----:B------:R-:W-:Y:S01]  /*43f0*/  ISETP.GE.AND P5, PT, R3, R133, PT ;  /* 0x000000850300720c */ /* 0x000fe20003fa6270 */
[----:B------:R-:W-:Y:S01]  /*4400*/  LDSM.16.MT88.4 R120, [R186+0x10000] ;  /* 0x01000000ba78783b */ /* 0x000fe20000004200 */
[C---:B------:R-:W-:Y:S02]  /*4410*/  IADD3 R7, R80.reuse, 0x19, RZ ;  /* 0x0000001950077810 */ /* 0x040fe40007ffe0ff */
[----:B------:R-:W-:Y:S01]  /*4420*/  IADD3 R3, R80, 0x18, RZ ;  /* 0x0000001850037810 */ /* 0x000fe20007ffe0ff */
[----:B------:R-:W-:Y:S01]  /*4430*/  LDSM.16.MT88.4 R64, [R188+0xe000] ;  /* 0x00e00000bc40783b */ /* 0x000fe20000004200 */
[----:B------:R-:W-:-:S02]  /*4440*/  FSEL R32, R32, -INF , !P3 ;  /* 0xff80000020207808 */ /* 0x000fc40005800000 */
[----:B------:R-:W-:Y:S01]  /*4450*/  FSEL R33, R33, -INF , !P6 ;  /* 0xff80000021217808 */ /* 0x000fe20007000000 */
[----:B------:R-:W-:Y:S01]  /*4460*/  LDSM.16.MT88.4 R108, [R185+0x10000] ;  /* 0x01000000b96c783b */ /* 0x000fe20000004200 */
[----:B------:R-:W-:Y:S02]  /*4470*/  FSEL R116, R27, -INF , !P1 ;  /* 0xff8000001b747808 */ /* 0x000fe40004800000 */
[----:B------:R-:W-:Y:S01]  /*4480*/  FSEL R24, R24, -INF , !P4 ;  /* 0xff80000018187808 */ /* 0x000fe20006000000 */
[----:B------:R-:W-:Y:S01]  /*4490*/  LDSM.16.MT88.4 R96, [R188+0x10000] ;  /* 0x01000000bc60783b */ /* 0x000fe20000004200 */
[CC--:B------:R-:W-:Y:S02]  /*44a0*/  ISETP.GE.AND P1, PT, R7.reuse, R134.reuse, PT ;  /* 0x000000860700720c */ /* 0x0c0fe40003f26270 */
[----:B------:R-:W-:Y:S01]  /*44b0*/  ISETP.GE.AND P3, PT, R7, R133, PT ;  /* 0x000000850700720c */ /* 0x000fe20003f66270 */
[----:B------:R-:W-:Y:S01]  /*44c0*/  LDSM.16.MT88.4 R56, [R184+0xc000] ;  /* 0x00c00000b838783b */ /* 0x000fe20000004200 */
[----:B------:R-:W-:-:S02]  /*44d0*/  ISETP.GE.AND P4, PT, R3, R134, PT ;  /* 0x000000860300720c */ /* 0x000fc40003f86270 */
[----:B------:R-:W-:Y:S01]  /*44e0*/  FMNMX.FTZ R7, R32, R33, !PT ;  /* 0x0000002120077209 */ /* 0x000fe20007810000 */
[----:B-1----:R-:W-:Y:S01]  /*44f0*/  LDSM.16.MT88.4 R40, [R186+0xc000] ;  /* 0x00c00000ba28783b */ /* 0x002fe20000004200 */
[----:B------:R-:W-:Y:S02]  /*4500*/  FSEL R26, R26, -INF , !P5 ;  /* 0xff8000001a1a7808 */ /* 0x000fe40006800000 */
[----:B------:R-:W-:Y:S01]  /*4510*/  ISETP.GE.AND P5, PT, R3, R133, PT ;  /* 0x000000850300720c */ /* 0x000fe20003fa6270 */
[----:B------:R-:W-:Y:S01]  /*4520*/  LDSM.16.MT88.4 R48, [R185+0xc000] ;  /* 0x00c00000b930783b */ /* 0x000fe20000004200 */
[----:B------:R-:W-:Y:S02]  /*4530*/  IADD3 R3, R80, 0x20, RZ ;  /* 0x0000002050037810 */ /* 0x000fe40007ffe0ff */
[----:B------:R-:W-:Y:S02]  /*4540*/  FMNMX.FTZ R7, R28, R7, !PT ;  /* 0x000000071c077209 */ /* 0x000fe40007810000 */
[----:B------:R-:W-:-:S02]  /*4550*/  FSEL R20, R20, -INF , !P4 ;  /* 0xff80000014147808 */ /* 0x000fc40006000000 */
[----:B------:R-:W-:Y:S02]  /*4560*/  ISETP.GE.AND P4, PT, R80, R133, PT ;  /* 0x000000855000720c */ /* 0x000fe40003f86270 */
[----:B------:R-:W-:Y:S02]  /*4570*/  ISETP.GE.AND P6, PT, R3, R134, PT ;  /* 0x000000860300720c */ /* 0x000fe40003fc6270 */
[----:B------:R-:W-:Y:S02]  /*4580*/  FMNMX.FTZ R7, R29, R7, !PT ;  /* 0x000000071d077209 */ /* 0x000fe40007810000 */
[----:B------:R-:W-:Y:S02]  /*4590*/  FSEL R35, R35, -INF , !P2 ;  /* 0xff80000023237808 */ /* 0x000fe40005000000 */
[----:B------:R-:W-:Y:S02]  /*45a0*/  FSEL R34, R34, -INF , !P4 ;  /* 0xff80000022227808 */ /* 0x000fe40006000000 */
[----:B------:R-:W-:-:S02]  /*45b0*/  IADD3 R37, R80, 0x28, RZ ;  /* 0x0000002850257810 */ /* 0x000fc40007ffe0ff */
[----:B------:R-:W-:Y:S02]  /*45c0*/  FMNMX.FTZ R38, R24, R7, !PT ;  /* 0x0000000718267209 */ /* 0x000fe40007810000 */
[----:B------:R-:W-:Y:S02]  /*45d0*/  IADD3 R36, R80, 0x29, RZ ;  /* 0x0000002950247810 */ /* 0x000fe40007ffe0ff */
[----:B------:R-:W-:Y:S02]  /*45e0*/  FSEL R146, R16, -INF , !P6 ;  /* 0xff80000010927808 */ /* 0x000fe40007000000 */
[----:B------:R-:W-:Y:S02]  /*45f0*/  FMNMX.FTZ R16, R34, R35, !PT ;  /* 0x0000002322107209 */ /* 0x000fe40007810000 */
[----:B------:R-:W-:Y:S02]  /*4600*/  FSEL R23, R23, -INF , !P3 ;  /* 0xff80000017177808 */ /* 0x000fe40005800000 */
[----:B------:R-:W-:-:S02]  /*4610*/  ISETP.GE.AND P3, PT, R37, R134, PT ;  /* 0x000000862500720c */ /* 0x000fc40003f66270 */
[----:B------:R-:W-:Y:S02]  /*4620*/  FMNMX.FTZ R38, R25, R38, !PT ;  /* 0x0000002619267209 */ /* 0x000fe40007810000 */
[----:B------:R-:W-:Y:S02]  /*4630*/  IADD3 R27, R80, 0x30, RZ ;  /* 0x00000030501b7810 */ /* 0x000fe40007ffe0ff */
[----:B------:R-:W-:Y:S02]  /*4640*/  ISETP.GE.AND P4, PT, R36, R134, PT ;  /* 0x000000862400720c */ /* 0x000fe40003f86270 */
[----:B------:R-:W-:Y:S02]  /*4650*/  FMNMX.FTZ R16, R30, R16, !PT ;  /* 0x000000101e107209 */ /* 0x000fe40007810000 */
[----:B------:R-:W-:Y:S02]  /*4660*/  ISETP.GE.AND P2, PT, R3, R133, PT ;  /* 0x000000850300720c */ /* 0x000fe40003f46270 */
[----:B------:R-:W-:-:S02]  /*4670*/  IADD3 R3, R80, 0x21, RZ ;  /* 0x0000002150037810 */ /* 0x000fc40007ffe0ff */
[----:B------:R-:W-:Y:S02]  /*4680*/  FSEL R144, R12, -INF , !P3 ;  /* 0xff8000000c907808 */ /* 0x000fe40005800000 */
[----:B------:R-:W-:Y:S02]  /*4690*/  FSEL R21, R21, -INF , !P1 ;  /* 0xff80000015157808 */ /* 0x000fe40004800000 */
[----:B------:R-:W-:Y:S02]  /*46a0*/  FMNMX.FTZ R38, R20, R38, !PT ;  /* 0x0000002614267209 */ /* 0x000fe40007810000 */
[----:B------:R-:W-:Y:S02]  /*46b0*/  ISETP.GE.AND P3, PT, R27, R134, PT ;  /* 0x000000861b00720c */ /* 0x000fe40003f66270 */
[----:B------:R-:W-:Y:S02]  /*46c0*/  FSEL R139, R13, -INF , !P4 ;  /* 0xff8000000d8b7808 */ /* 0x000fe40006000000 */
[----:B------:R-:W-:-:S02]  /*46d0*/  FMNMX.FTZ R13, R31, R16, !PT ;  /* 0x000000101f0d7209 */ /* 0x000fc40007810000 */
[----:B------:R-:W-:Y:S02]  /*46e0*/  FSEL R22, R22, -INF , !P5 ;  /* 0xff80000016167808 */ /* 0x000fe40006800000 */
[----:B------:R-:W-:Y:S02]  /*46f0*/  ISETP.GE.AND P5, PT, R3, R134, PT ;  /* 0x000000860300720c */ /* 0x000fe40003fa6270 */
[----:B------:R-:W-:Y:S02]  /*4700*/  FMNMX.FTZ R38, R21, R38, !PT ;  /* 0x0000002615267209 */ /* 0x000fe40007810000 */
[----:B------:R-:W-:Y:S02]  /*4710*/  FSEL R212, R8, -INF , !P3 ;  /* 0xff80000008d47808 */ /* 0x000fe40005800000 */
[----:B------:R-:W-:Y:S02]  /*4720*/  FMNMX.FTZ R8, R26, R13, !PT ;  /* 0x0000000d1a087209 */ /* 0x000fe40007810000 */
[----:B------:R-:W-:-:S02]  /*4730*/  FSEL R145, R17, -INF , !P5 ;  /* 0xff80000011917808 */ /* 0x000fc40006800000 */
[----:B------:R-:W-:Y:S02]  /*4740*/  FMNMX.FTZ R17, R146, R38, !PT ;  /* 0x0000002692117209 */ /* 0x000fe40007810000 */
[----:B------:R-:W-:Y:S02]  /*4750*/  FMNMX.FTZ R8, R116, R8, !PT ;  /* 0x0000000874087209 */ /* 0x000fe40007810000 */
[----:B------:R-:W-:Y:S02]  /*4760*/  FMNMX.FTZ R12, R145, R17, !PT ;  /* 0x00000011910c7209 */ /* 0x000fe40007810000 */
[----:B------:R-:W-:Y:S02]  /*4770*/  FMNMX.FTZ R8, R22, R8, !PT ;  /* 0x0000000816087209 */ /* 0x000fe40007810000 */
[----:B------:R-:W-:Y:S02]  /*4780*/  IADD3 R7, R80, 0x31, RZ ;  /* 0x0000003150077810 */ /* 0x000fe40007ffe0ff */
[----:B------:R-:W-:-:S02]  /*4790*/  FMNMX.FTZ R12, R144, R12, !PT ;  /* 0x0000000c900c7209 */ /* 0x000fc40007810000 */
[----:B------:R-:W-:Y:S02]  /*47a0*/  ISETP.GE.AND P1, PT, R3, R133, PT ;  /* 0x000000850300720c */ /* 0x000fe40003f26270 */
[----:B------:R-:W-:Y:S02]  /*47b0*/  FSEL R138, R18, -INF , !P2 ;  /* 0xff800000128a7808 */ /* 0x000fe40005000000 */
[----:B------:R-:W-:Y:S02]  /*47c0*/  FMNMX.FTZ R8, R23, R8, !PT ;  /* 0x0000000817087209 */ /* 0x000fe40007810000 */
[----:B------:R-:W-:Y:S02]  /*47d0*/  ISETP.GE.AND P4, PT, R7, R134, PT ;  /* 0x000000860700720c */ /* 0x000fe40003f86270 */
[----:B------:R-:W-:Y:S02]  /*47e0*/  IADD3 R3, R80, 0x38, RZ ;  /* 0x0000003850037810 */ /* 0x000fe40007ffe0ff */
[----:B------:R-:W-:-:S02]  /*47f0*/  FMNMX.FTZ R12, R139, R12, !PT ;  /* 0x0000000c8b0c7209 */ /* 0x000fc40007810000 */
[----:B------:R-:W-:Y:S02]  /*4800*/  ISETP.GE.AND P2, PT, R37, R133, PT ;  /* 0x000000852500720c */ /* 0x000fe40003f46270 */
[----:B------:R-:W-:Y:S02]  /*4810*/  FSEL R137, R19, -INF , !P1 ;  /* 0xff80000013897808 */ /* 0x000fe40004800000 */
[----:B------:R-:W-:Y:S01]  /*4820*/  FMNMX.FTZ R8, R138, R8, !PT ;  /* 0x000000088a087209 */ /* 0x000fe20007810000 */
[----:B------:R-:W-:Y:S01]  /*4830*/  LDSM.16.MT88.4 R16, [R186+0xe800] ;  /* 0x00e80000ba10783b */ /* 0x000fe20000004200 */
[----:B------:R-:W-:Y:S02]  /*4840*/  FSEL R211, R9, -INF , !P4 ;  /* 0xff80000009d37808 */ /* 0x000fe40006000000 */
[----:B------:R-:W-:Y:S02]  /*4850*/  IADD3 R80, R80, 0x39, RZ ;  /* 0x0000003950507810 */ /* 0x000fe40007ffe0ff */
[----:B------:R-:W-:-:S02]  /*4860*/  ISETP.GE.AND P3, PT, R3, R134, PT ;  /* 0x000000860300720c */ /* 0x000fc40003f66270 */
[----:B------:R-:W-:Y:S02]  /*4870*/  FMNMX.FTZ R9, R212, R12, !PT ;  /* 0x0000000cd4097209 */ /* 0x000fe40007810000 */
[----:B------:R-:W-:Y:S02]  /*4880*/  ISETP.GE.AND P1, PT, R36, R133, PT ;  /* 0x000000852400720c */ /* 0x000fe40003f26270 */
[----:B------:R-:W-:Y:S02]  /*4890*/  FSEL R136, R14, -INF , !P2 ;  /* 0xff8000000e887808 */ /* 0x000fe40005000000 */
[----:B------:R-:W-:Y:S02]  /*48a0*/  FMNMX.FTZ R8, R137, R8, !PT ;  /* 0x0000000889087209 */ /* 0x000fe40007810000 */
[----:B------:R-:W-:Y:S02]  /*48b0*/  ISETP.GE.AND P4, PT, R80, R134, PT ;  /* 0x000000865000720c */ /* 0x000fe40003f86270 */
[----:B------:R-:W-:-:S02]  /*48c0*/  FSEL R210, R76, -INF , !P3 ;  /* 0xff8000004cd27808 */ /* 0x000fc40005800000 */
[----:B------:R-:W-:Y:S02]  /*48d0*/  FMNMX.FTZ R9, R211, R9, !PT ;  /* 0x00000009d3097209 */ /* 0x000fe40007810000 */
[----:B------:R-:W-:Y:S02]  /*48e0*/  ISETP.GE.AND P2, PT, R27, R133, PT ;  /* 0x000000851b00720c */ /* 0x000fe40003f46270 */
[----:B------:R-:W-:Y:S02]  /*48f0*/  FSEL R204, R15, -INF , !P1 ;  /* 0xff8000000fcc7808 */ /* 0x000fe40004800000 */
[----:B------:R-:W-:Y:S02]  /*4900*/  FMNMX.FTZ R8, R136, R8, !PT ;  /* 0x0000000888087209 */ /* 0x000fe40007810000 */
[----:B------:R-:W-:Y:S02]  /*4910*/  FSEL R209, R77, -INF , !P4 ;  /* 0xff8000004dd17808 */ /* 0x000fe40006000000 */
[----:B------:R-:W-:-:S02]  /*4920*/  FMNMX.FTZ R9, R210, R9, !PT ;  /* 0x00000009d2097209 */ /* 0x000fc40007810000 */
[----:B------:R-:W-:Y:S02]  /*4930*/  ISETP.GE.AND P1, PT, R7, R133, PT ;  /* 0x000000850700720c */ /* 0x000fe40003f26270 */
[----:B------:R-:W-:Y:S02]  /*4940*/  FSEL R205, R10, -INF , !P2 ;  /* 0xff8000000acd7808 */ /* 0x000fe40005000000 */
[----:B------:R-:W-:Y:S02]  /*4950*/  FMNMX.FTZ R8, R204, R8, !PT ;  /* 0x00000008cc087209 */ /* 0x000fe40007810000 */
[----:B------:R-:W-:Y:S02]  /*4960*/  FMNMX.FTZ R132, R209, R9, !PT ;  /* 0x00000009d1847209 */ /* 0x000fe40007810000 */
[-C--:B------:R-:W-:Y:S01]  /*4970*/  ISETP.GE.AND P2, PT, R3, R133.reuse, PT ;  /* 0x000000850300720c */ /* 0x080fe20003f46270 */
[----:B------:R-:W-:Y:S01]  /*4980*/  IMAD.U32 R3, RZ, RZ, UR31 ;  /* 0x0000001fff037e24 */ /* 0x000fe2000f8e00ff */
[----:B------:R-:W-:Y:S01]  /*4990*/  FSEL R169, R11, -INF , !P1 ;  /* 0xff8000000ba97808 */ /* 0x000fe20004800000 */
[----:B------:R-:W1:Y:S01]  /*49a0*/  SHFL.BFLY PT, R9, R132, 0x2, 0x1f ;  /* 0x0c401f0084097f89 */ /* 0x000e6200000e0000 */
[----:B------:R-:W-:Y:S01]  /*49b0*/  FMNMX.FTZ R8, R205, R8, !PT ;  /* 0x00000008cd087209 */ /* 0x000fe20007810000 */
[----:B------:R-:W-:Y:S01]  /*49c0*/  UIADD3 UR31, UR31, 0x1, URZ ;  /* 0x000000011f1f7890 */ /* 0x000fe2000fffe03f */
[----:B------:R-:W-:-:S02]  /*49d0*/  ISETP.GE.AND P1, PT, R80, R133, PT ;  /* 0x000000855000720c */ /* 0x000fc40003f26270 */
[----:B------:R-:W-:Y:S01]  /*49e0*/  FSEL R168, R78, -INF , !P2 ;  /* 0xff8000004ea87808 */ /* 0x000fe20005000000 */
[----:B------:R-:W-:Y:S01]  /*49f0*/  LDSM.16.MT88.4 R80, [R185+0xe000] ;  /* 0x00e00000b950783b */ /* 0x000fe20000004200 */
[----:B------:R-:W-:Y:S02]  /*4a00*/  FMNMX.FTZ R8, R169, R8, !PT ;  /* 0x00000008a9087209 */ /* 0x000fe40007810000 */
[----:B------:R-:W-:Y:S02]  /*4a10*/  FSEL R167, R79, -INF , !P1 ;  /* 0xff8000004fa77808 */ /* 0x000fe40004800000 */
[----:B------:R-:W-:Y:S02]  /*4a20*/  FMNMX.FTZ R8, R168, R8, !PT ;  /* 0x00000008a8087209 */ /* 0x000fe40007810000 */
[----:B------:R-:W-:Y:S02]  /*4a30*/  LOP3.LUT R3, R215, UR23, R3, 0x96, !PT ;  /* 0x00000017d7037c12 */ /* 0x000fe4000f8e9603 */
[----:B------:R-:W-:-:S02]  /*4a40*/  FMNMX.FTZ R8, R167, R8, !PT ;  /* 0x00000008a7087209 */ /* 0x000fc40007810000 */
[----:B------:R-:W-:Y:S01]  /*4a50*/  LOP3.LUT R164, R163, UR29, R214, 0x96, !PT ;  /* 0x0000001da3a47c12 */ /* 0x000fe2000f8e96d6 */
[----:B------:R-:W-:Y:S02]  /*4a60*/  IMAD.WIDE.U32 R12, R3, -0x326172a9, RZ ;  /* 0xcd9e8d57030c7825 */ /* 0x000fe400078e00ff */
[----:B------:R-:W2:Y:S02]  /*4a70*/  SHFL.BFLY PT, R6, R8, 0x2, 0x1f ;  /* 0x0c401f0008067f89 */ /* 0x000ea400000e0000 */
[----:B------:R-:W-:Y:S01]  /*4a80*/  IMAD.WIDE.U32 R164, R164, -0x326172a9, RZ ;  /* 0xcd9e8d57a4a47825 */ /* 0x000fe200078e00ff */
[----:B------:R-:W-:Y:S02]  /*4a90*/  LOP3.LUT R3, R13, UR4, R170, 0x96, !PT ;  /* 0x000000040d037c12 */ /* 0x000fe4000f8e96aa */
[----:B-1----:R-:W-:Y:S01]  /*4aa0*/  FMNMX.FTZ R132, R132, R9, !PT ;  /* 0x0000000984847209 */ /* 0x002fe20007810000 */
[----:B------:R-:W-:Y:S01]  /*4ab0*/  IMAD.U32 R214, RZ, RZ, UR31 ;  /* 0x0000001fffd67e24 */ /* 0x000fe2000f8e00ff */
[----:B------:R-:W-:-:S03]  /*4ac0*/  LOP3.LUT R12, R165, UR28, R12, 0x96, !PT ;  /* 0x0000001ca50c7c12 */ /* 0x000fc6000f8e960c */
[----:B------:R-:W1:Y:S01]  /*4ad0*/  SHFL.BFLY PT, R7, R132, 0x1, 0x1f ;  /* 0x0c201f0084077f89 */ /* 0x000e6200000e0000 */
[----:B------:R-:W-:Y:S01]  /*4ae0*/  LOP3.LUT R214, R215, UR23, R214, 0x96, !PT ;  /* 0x00000017d7d67c12 */ /* 0x000fe2000f8e96d6 */
[----:B------:R-:W-:-:S04]  /*4af0*/  IMAD.WIDE.U32 R12, R12, -0x2daee0ad, RZ ;  /* 0xd2511f530c0c7825 */ /* 0x000fc800078e00ff */
[----:B------:R-:W-:-:S05]  /*4b00*/  IMAD.WIDE.U32 R214, R214, -0x326172a9, RZ ;  /* 0xcd9e8d57d6d67825 */ /* 0x000fca00078e00ff */
[----:B------:R-:W-:Y:S02]  /*4b10*/  LOP3.LUT R170, R215, UR4, R170, 0x96, !PT ;  /* 0x00000004d7aa7c12 */ /* 0x000fe4000f8e96aa */
[----:B--2---:R-:W-:Y:S01]  /*4b20*/  FMNMX.FTZ R6, R8, R6, !PT ;  /* 0x0000000608067209 */ /* 0x004fe20007810000 */
[----:B------:R-:W-:-:S04]  /*4b30*/  IMAD.WIDE.U32 R8, R3, -0x2daee0ad, RZ ;  /* 0xd2511f5303087825 */ /* 0x000fc800078e00ff */
[----:B------:R-:W2:Y:S01]  /*4b40*/  SHFL.BFLY PT, R3, R6, 0x1, 0x1f ;  /* 0x0c201f0006037f89 */ /* 0x000ea200000e0000 */
[----:B------:R-:W-:Y:S01]  /*4b50*/  LOP3.LUT R8, R13, UR25, R8, 0x96, !PT ;  /* 0x000000190d087c12 */ /* 0x000fe2000f8e9608 */
[----:B------:R-:W-:Y:S01]  /*4b60*/  IMAD.WIDE.U32 R170, R170, -0x2daee0ad, RZ ;  /* 0xd2511f53aaaa7825 */ /* 0x000fe200078e00ff */
[----:B-1----:R-:W-:Y:S02]  /*4b70*/  FMNMX.FTZ R132, R132, R7, !PT ;  /* 0x0000000784847209 */ /* 0x002fe40007810000 */
[--C-:B------:R-:W-:Y:S01]  /*4b80*/  LOP3.LUT R7, R9, UR27, R162.reuse, 0x96, !PT ;  /* 0x0000001b09077c12 */ /* 0x100fe2000f8e96a2 */
[----:B------:R-:W-:Y:S01]  /*4b90*/  IMAD.WIDE.U32 R8, R8, -0x326172a9, RZ ;  /* 0xcd9e8d5708087825 */ /* 0x000fe200078e00ff */
[----:B------:R-:W-:Y:S02]  /*4ba0*/  FSETP.NEU.FTZ.AND P1, PT, R132, -INF , PT ;  /* 0xff8000008400780b */ /* 0x000fe40003f3d000 */
[----:B------:R-:W-:Y:S01]  /*4bb0*/  LOP3.LUT R163, R171, UR27, R162, 0x96, !PT ;  /* 0x0000001baba37c12 */ /* 0x000fe2000f8e96a2 */
[----:B------:R-:W-:-:S04]  /*4bc0*/  IMAD.WIDE.U32 R10, R7, -0x326172a9, RZ ;  /* 0xcd9e8d57070a7825 */ /* 0x000fc800078e00ff */
[----:B------:R-:W-:Y:S01]  /*4bd0*/  FMUL.FTZ R208, R132, c[0x0][0x23c] ;  /* 0x00008f0084d07a20 */ /* 0x000fe20000410000 */
[----:B------:R-:W-:Y:S02]  /*4be0*/  LOP3.LUT R7, R11, UR26, R164, 0x96, !PT ;  /* 0x0000001a0b077c12 */ /* 0x000fe4000f8e96a4 */
[----:B------:R-:W-:Y:S02]  /*4bf0*/  LOP3.LUT R10, R9, UR24, R10, 0x96, !PT ;  /* 0x00000018090a7c12 */ /* 0x000fe4000f8e960a */
[----:B------:R-:W-:Y:S01]  /*4c00*/  FSEL R208, R208, RZ, P1 ;  /* 0x000000ffd0d07208 */ /* 0x000fe20000800000 */
[----:B------:R-:W-:Y:S01]  /*4c10*/  IMAD.WIDE.U32 R14, R7, -0x2daee0ad, RZ ;  /* 0xd2511f53070e7825 */ /* 0x000fe200078e00ff */
[----:B--2---:R-:W-:-:S03]  /*4c20*/  FMNMX.FTZ R3, R6, R3, !PT ;  /* 0x0000000306037209 */ /* 0x004fc60007810000 */
[----:B------:R-:W-:Y:S01]  /*4c30*/  IMAD.WIDE.U32 R10, R10, -0x2daee0ad, RZ ;  /* 0xd2511f530a0a7825 */ /* 0x000fe200078e00ff */
[----:B------:R-:W-:Y:S02]  /*4c40*/  LOP3.LUT R6, R15, UR21, R12, 0x96, !PT ;  /* 0x000000150f067c12 */ /* 0x000fe4000f8e960c */
[C---:B------:R-:W-:Y:S01]  /*4c50*/  FSETP.NEU.FTZ.AND P1, PT, R3.reuse, -INF , PT ;  /* 0xff8000000300780b */ /* 0x040fe20003f3d000 */
[----:B------:R-:W-:Y:S01]  /*4c60*/  FMUL.FTZ R166, R3, c[0x0][0x23c] ;  /* 0x00008f0003a67a20 */ /* 0x000fe20000410000 */
[----:B------:R-:W-:Y:S01]  /*4c70*/  LOP3.LUT R14, R11, UR15, R14, 0x96, !PT ;  /* 0x0000000f0b0e7c12 */ /* 0x000fe2000f8e960e */
[--C-:B------:R-:W-:Y:S02]  /*4c80*/  FFMA.FTZ R155, R28, c[0x0][0x23c], -R208.reuse ;  /* 0x00008f001c9b7a23 */ /* 0x100fe400000108d0 */
[----:B------:R-:W-:Y:S01]  /*4c90*/  FFMA.FTZ R150, R29, c[0x0][0x23c], -R208 ;  /* 0x00008f001d967a23 */ /* 0x000fe200000108d0 */
[----:B------:R-:W-:Y:S01]  /*4ca0*/  FSEL R166, R166, RZ, P1 ;  /* 0x000000ffa6a67208 */ /* 0x000fe20000800000 */
[----:B------:R-:W-:-:S02]  /*4cb0*/  IMAD.WIDE.U32 R14, R14, -0x326172a9, RZ ;  /* 0xcd9e8d570e0e7825 */ /* 0x000fc400078e00ff */
[----:B------:R-:W-:Y:S02]  /*4cc0*/  MUFU.EX2 R155, R155 ;  /* 0x0000009b009b7308 */ /* 0x000fe40000000800 */
[--C-:B------:R-:W-:Y:S01]  /*4cd0*/  FFMA.FTZ R159, R30, c[0x0][0x23c], -R166.reuse ;  /* 0x00008f001e9f7a23 */ /* 0x100fe200000108a6 */
[C---:B------:R-:W-:Y:S01]  /*4ce0*/  LOP3.LUT R13, R14.reuse, 0xffff, RZ, 0xc0, !PT ;  /* 0x0000ffff0e0d7812 */ /* 0x040fe200078ec0ff */
[----:B------:R-:W-:Y:S01]  /*4cf0*/  FFMA.FTZ R152, R31, c[0x0][0x23c], -R166 ;  /* 0x00008f001f987a23 */ /* 0x000fe200000108a6 */
[----:B------:R-:W-:Y:S01]  /*4d00*/  LOP3.LUT R12, R14, 0xff, RZ, 0xc0, !PT ;  /* 0x000000ff0e0c7812 */ /* 0x000fe200078ec0ff */
[----:B------:R-:W-:Y:S01]  /*4d10*/  IMAD.WIDE.U32 R6, R6, -0x326172a9, RZ ;  /* 0xcd9e8d5706067825 */ /* 0x000fe200078e00ff */
[----:B------:R-:W-:Y:S01]  /*4d20*/  SHF.R.U32.HI R13, RZ, 0x8, R13 ;  /* 0x00000008ff0d7819 */ /* 0x000fe2000001160d */
[----:B------:R-:W1:Y:S01]  /*4d30*/  MUFU.EX2 R150, R150 ;  /* 0x0000009600967308 */ /* 0x000e620000000800 */
[----:B------:R-:W-:Y:S01]  /*4d40*/  SHF.R.U32.HI R11, RZ, 0x10, R14 ;  /* 0x00000010ff0b7819 */ /* 0x000fe2000001160e */
[----:B------:R-:W-:Y:S01]  /*4d50*/  FFMA.FTZ R157, R32, c[0x0][0x23c], -R208 ;  /* 0x00008f00209d7a23 */ /* 0x000fe200000108d0 */
[----:B------:R-:W-:Y:S01]  /*4d60*/  LOP3.LUT R9, R15, UR5, R6, 0x96, !PT ;  /* 0x000000050f097c12 */ /* 0x000fe2000f8e9606 */
[----:B------:R-:W-:Y:S01]  /*4d70*/  FFMA.FTZ R156, R33, c[0x0][0x23c], -R208 ;  /* 0x00008f00219c7a23 */ /* 0x000fe200000108d0 */
[----:B------:R-:W-:Y:S01]  /*4d80*/  PRMT R4, R12, 0x5410, R13 ;  /* 0x000054100c047816 */ /* 0x000fe2000000000d */
[----:B------:R-:W-:Y:S01]  /*4d90*/  FFMA.FTZ R154, R34, c[0x0][0x23c], -R166 ;  /* 0x00008f00229a7a23 */ /* 0x000fe200000108a6 */
[----:B------:R-:W-:Y:S01]  /*4da0*/  SHF.R.U32.HI R6, RZ, 0x18, R14 ;  /* 0x00000018ff067819 */ /* 0x000fe2000001160e */
[----:B------:R-:W-:Y:S01]  /*4db0*/  MUFU.EX2 R159, R159 ;  /* 0x0000009f009f7308 */ /* 0x000fe20000000800 */
[----:B------:R-:W-:Y:S01]  /*4dc0*/  FFMA.FTZ R160, R35, c[0x0][0x23c], -R166 ;  /* 0x00008f0023a07a23 */ /* 0x000fe200000108a6 */
[----:B------:R-:W-:Y:S01]  /*4dd0*/  LOP3.LUT R11, R11, 0xff, RZ, 0xc0, !PT ;  /* 0x000000ff0b0b7812 */ /* 0x000fe200078ec0ff */
[--C-:B------:R-:W-:Y:S01]  /*4de0*/  HSET2.LE.AND R4, R4, R161.reuse, PT ;  /* 0x000000a104047233 */ /* 0x100fe20003803000 */
[----:B------:R-:W-:Y:S01]  /*4df0*/  LOP3.LUT R5, R9, 0xffff, RZ, 0xc0, !PT ;  /* 0x0000ffff09057812 */ /* 0x000fe200078ec0ff */
[----:B------:R-:W2:Y:S01]  /*4e00*/  LDSM.16.MT88.4 R32, [R184+0x10000] ;  /* 0x01000000b820783b */ /* 0x000ea20000004200 */
[--C-:B------:R-:W-:Y:S01]  /*4e10*/  SHF.R.U32.HI R2, RZ, 0x10, R9.reuse ;  /* 0x00000010ff027819 */ /* 0x100fe20000011609 */
[----:B------:R-:W-:Y:S01]  /*4e20*/  FFMA.FTZ R148, R20, c[0x0][0x23c], -R208 ;  /* 0x00008f0014947a23 */ /* 0x000fe200000108d0 */
[----:B------:R-:W3:Y:S01]  /*4e30*/  MUFU.EX2 R152, R152 ;  /* 0x0000009800987308 */ /* 0x000ee20000000800 */
[----:B------:R-:W-:Y:S01]  /*4e40*/  PRMT R6, R11, 0x5410, R6 ;  /* 0x000054100b067816 */ /* 0x000fe20000000006 */
[--C-:B------:R-:W-:Y:S01]  /*4e50*/  FFMA.FTZ R153, R24, c[0x0][0x23c], -R208.reuse ;  /* 0x00008f0018997a23 */ /* 0x100fe200000108d0 */
[----:B------:R-:W-:Y:S01]  /*4e60*/  LOP3.LUT R0, R9, 0xff, RZ, 0xc0, !PT ;  /* 0x000000ff09007812 */ /* 0x000fe200078ec0ff */
[----:B------:R-:W-:Y:S01]  /*4e70*/  FFMA.FTZ R149, R25, c[0x0][0x23c], -R208 ;  /* 0x00008f0019957a23 */ /* 0x000fe200000108d0 */
[----:B-1----:R-:W-:Y:S01]  /*4e80*/  F2FP.PACK_AB R114, R150, R155 ;  /* 0x0000009b9672723e */ /* 0x002fe200000000ff */
[--C-:B------:R-:W-:Y:S01]  /*4e90*/  HSET2.LE.AND R115, R6, R161.reuse, PT ;  /* 0x000000a106737233 */ /* 0x100fe20003803000 */
[----:B------:R-:W-:Y:S01]  /*4ea0*/  SHF.R.U32.HI R9, RZ, 0x18, R9 ;  /* 0x00000018ff097819 */ /* 0x000fe20000011609 */
[----:B------:R-:W-:Y:S01]  /*4eb0*/  MUFU.EX2 R157, R157 ;  /* 0x0000009d009d7308 */ /* 0x000fe20000000800 */
[----:B------:R-:W-:Y:S01]  /*4ec0*/  SHF.R.U32.HI R5, RZ, 0x8, R5 ;  /* 0x00000008ff057819 */ /* 0x000fe20000011605 */
[--C-:B------:R-:W-:Y:S01]  /*4ed0*/  FFMA.FTZ R151, R26, c[0x0][0x23c], -R166.reuse ;  /* 0x00008f001a977a23 */ /* 0x100fe200000108a6 */
[----:B------:R-:W-:Y:S01]  /*4ee0*/  LOP3.LUT R2, R2, 0xff, RZ, 0xc0, !PT ;  /* 0x000000ff02027812 */ /* 0x000fe200078ec0ff */
[--C-:B------:R-:W-:Y:S01]  /*4ef0*/  FFMA.FTZ R135, R22, c[0x0][0x23c], -R166.reuse ;  /* 0x00008f0016877a23 */ /* 0x100fe200000108a6 */
[----:B------:R-:W-:Y:S01]  /*4f00*/  LOP3.LUT R114, R4, R114, RZ, 0xc0, !PT ;  /* 0x0000007204727212 */ /* 0x000fe200078ec0ff */
[----:B------:R-:W-:Y:S01]  /*4f10*/  FFMA.FTZ R158, R116, c[0x0][0x23c], -R166 ;  /* 0x00008f00749e7a23 */ /* 0x000fe200000108a6 */
[----:B------:R-:W-:Y:S01]  /*4f20*/  PRMT R0, R0, 0x5410, R5 ;  /* 0x0000541000007816 */ /* 0x000fe20000000005 */
[----:B------:R-:W1:Y:S01]  /*4f30*/  MUFU.EX2 R156, R156 ;  /* 0x0000009c009c7308 */ /* 0x000e620000000800 */
[----:B------:R-:W-:Y:S01]  /*4f40*/  PRMT R2, R2, 0x5410, R9 ;  /* 0x0000541002027816 */ /* 0x000fe20000000009 */
[----:B------:R-:W-:Y:S01]  /*4f50*/  LDSM.16.MT88.4 R12, [R188+0xe800] ;  /* 0x00e80000bc0c783b */ /* 0x000fe20000004200 */
[----:B---3--:R-:W-:Y:S01]  /*4f60*/  F2FP.PACK_AB R4, R152, R159 ;  /* 0x0000009f9804723e */ /* 0x008fe200000000ff */
[--C-:B------:R-:W-:Y:S01]  /*4f70*/  HSET2.LE.AND R112, R0, R161.reuse, PT ;  /* 0x000000a100707233 */ /* 0x100fe20003803000 */
[----:B------:R-:W-:Y:S01]  /*4f80*/  FFMA.FTZ R162, R146, c[0x0][0x23c], -R208 ;  /* 0x00008f0092a27a23 */ /* 0x000fe200000108d0 */
[----:B------:R-:W-:Y:S01]  /*4f90*/  HSET2.LE.AND R113, R2, R161, PT ;  /* 0x000000a102717233 */ /* 0x000fe20003803000 */
[----:B------:R-:W-:Y:S01]  /*4fa0*/  LOP3.LUT R115, R115, R4, RZ, 0xc0, !PT ;  /* 0x0000000473737212 */ /* 0x000fe200078ec0ff */
[----:B------:R-:W-:Y:S01]  /*4fb0*/  MUFU.EX2 R154, R154 ;  /* 0x0000009a009a7308 */ /* 0x000fe20000000800 */
[----:B------:R-:W-:Y:S01]  /*4fc0*/  LOP3.LUT R4, R7, UR20, R8, 0x96, !PT ;  /* 0x0000001407047c12 */ /* 0x000fe2000f8e9608 */
[--C-:B------:R-:W-:Y:S01]  /*4fd0*/  FFMA.FTZ R206, R138, c[0x0][0x23c], -R166.reuse ;  /* 0x00008f008ace7a23 */ /* 0x100fe200000108a6 */
[----:B------:R-:W-:Y:S01]  /*4fe0*/  LDSM.16.MT88.4 R28, [R186+0xc800] ;  /* 0x00c80000ba1c783b */ /* 0x000fe20000004200 */
[----:B------:R-:W-:-:S02]  /*4ff0*/  FFMA.FTZ R171, R137, c[0x0][0x23c], -R166 ;  /* 0x00008f0089ab7a23 */ /* 0x000fc400000108a6 */
[----:B------:R-:W-:Y:S01]  /*5000*/  IMAD.WIDE.U32 R4, R4, -0x2daee0ad, RZ ;  /* 0xd2511f5304047825 */ /* 0x000fe200078e00ff */
[----:B------:R-:W-:Y:S01]  /*5010*/  LDSM.16.MT88.4 R24, [R185+0xc800] ;  /* 0x00c80000b918783b */ /* 0x000fe20000004200 */
[----:B------:R-:W3:Y:S01]  /*5020*/  MUFU.EX2 R160, R160 ;  /* 0x000000a000a07308 */ /* 0x000ee20000000800 */
[----:B-1----:R-:W-:Y:S01]  /*5030*/  F2FP.PACK_AB R2, R156, R157 ;  /* 0x0000009d9c02723e */ /* 0x002fe200000000ff */
[----:B------:R-:W-:Y:S01]  /*5040*/  FFMA.FTZ R204, R204, c[0x0][0x23c], -R166 ;  /* 0x00008f00cccc7a23 */ /* 0x000fe200000108a6 */
[----:B------:R-:W-:Y:S01]  /*5050*/  LOP3.LUT R10, R5, UR30, R10, 0x96, !PT ;  /* 0x0000001e050a7c12 */ /* 0x000fe2000f8e960a */
[--C-:B------:R-:W-:Y:S01]  /*5060*/  FFMA.FTZ R212, R212, c[0x0][0x23c], -R208.reuse ;  /* 0x00008f00d4d47a23 */ /* 0x100fe200000108d0 */
[----:B------:R-:W-:Y:S01]  /*5070*/  LOP3.LUT R112, R112, R2, RZ, 0xc0, !PT ;  /* 0x0000000270707212 */ /* 0x000fe200078ec0ff */
[----:B------:R-:W-:Y:S01]  /*5080*/  FFMA.FTZ R2, R21, c[0x0][0x23c], -R208 ;  /* 0x00008f0015027a23 */ /* 0x000fe200000108d0 */
[----:B------:R-:W-:Y:S01]  /*5090*/  LOP3.LUT R142, R4, 0xff, RZ, 0xc0, !PT ;  /* 0x000000ff048e7812 */ /* 0x000fe200078ec0ff */
[----:B------:R-:W-:Y:S01]  /*50a0*/  MUFU.EX2 R148, R148 ;  /* 0x0000009400947308 */ /* 0x000fe20000000800 */
[----:B------:R-:W-:Y:S01]  /*50b0*/  SHF.R.U32.HI R8, RZ, 0x10, R4 ;  /* 0x00000010ff087819 */ /* 0x000fe20000011604 */
[----:B------:R-:W-:Y:S01]  /*50c0*/  FFMA.FTZ R211, R211, c[0x0][0x23c], -R208 ;  /* 0x00008f00d3d37a23 */ /* 0x000fe200000108d0 */
[----:B------:R-:W-:Y:S01]  /*50d0*/  SHF.R.U32.HI R143, RZ, 0x18, R4 ;  /* 0x00000018ff8f7819 */ /* 0x000fe20000011604 */
[----:B------:R-:W-:Y:S01]  /*50e0*/  FFMA.FTZ R210, R210, c[0x0][0x23c], -R208 ;  /* 0x00008f00d2d27a23 */ /* 0x000fe200000108d0 */
[----:B------:R-:W-:Y:S01]  /*50f0*/  LOP3.LUT R11, R10, 0xffff, RZ, 0xc0, !PT ;  /* 0x0000ffff0a0b7812 */ /* 0x000fe200078ec0ff */
[----:B------:R-:W-:Y:S01]  /*5100*/  FFMA.FTZ R205, R205, c[0x0][0x23c], -R166 ;  /* 0x00008f00cdcd7a23 */ /* 0x000fe200000108a6 */
[----:B------:R-:W-:Y:S01]  /*5110*/  SHF.R.U32.HI R141, RZ, 0x10, R10 ;  /* 0x00000010ff8d7819 */ /* 0x000fe2000001160a */
[----:B------:R-:W1:Y:S01]  /*5120*/  MUFU.EX2 R2, R2 ;  /* 0x0000000200027308 */ /* 0x000e620000000800 */
[----:B---3--:R-:W-:Y:S01]  /*5130*/  F2FP.PACK_AB R0, R160, R154 ;  /* 0x0000009aa000723e */ /* 0x008fe200000000ff */
[--C-:B------:R-:W-:Y:S01]  /*5140*/  FFMA.FTZ R169, R169, c[0x0][0x23c], -R166.reuse ;  /* 0x00008f00a9a97a23 */ /* 0x100fe200000108a6 */
[----:B------:R-:W-:Y:S01]  /*5150*/  LOP3.LUT R140, R10, 0xff, RZ, 0xc0, !PT ;  /* 0x000000ff0a8c7812 */ /* 0x000fe200078ec0ff */
[----:B------:R-:W-:Y:S01]  /*5160*/  FFMA.FTZ R168, R168, c[0x0][0x23c], -R166 ;  /* 0x00008f00a8a87a23 */ /* 0x000fe200000108a6 */
[----:B------:R-:W-:Y:S01]  /*5170*/  LOP3.LUT R113, R113, R0, RZ, 0xc0, !PT ;  /* 0x0000000071717212 */ /* 0x000fe200078ec0ff */
[----:B------:R-:W-:Y:S01]  /*5180*/  FADD.FTZ R156, R157, R156 ;  /* 0x0000009c9d9c7221 */ /* 0x000fe20000010000 */
[----:B------:R-:W-:Y:S01]  /*5190*/  LOP3.LUT R0, R4, 0xffff, RZ, 0xc0, !PT ;  /* 0x0000ffff04007812 */ /* 0x000fe200078ec0ff */
[----:B------:R-:W-:Y:S01]  /*51a0*/  MUFU.EX2 R153, R153 ;  /* 0x0000009900997308 */ /* 0x000fe20000000800 */
[----:B------:R-:W3:Y:S01]  /*51b0*/  LDSM.16.MT88.4 R4, [R188+0xc800] ;  /* 0x00c80000bc04783b */ /* 0x000ee20000004200 */
[----:B------:R-:W-:Y:S01]  /*51c0*/  LOP3.LUT R8, R8, 0xff, RZ, 0xc0, !PT ;  /* 0x000000ff08087812 */ /* 0x000fe200078ec0ff */
[----:B------:R-:W-:Y:S01]  /*51d0*/  FADD.FTZ R154, R154, R160 ;  /* 0x000000a09a9a7221 */ /* 0x000fe20000010000 */
[----:B------:R-:W-:Y:S01]  /*51e0*/  SHF.R.U32.HI R0, RZ, 0x8, R0 ;  /* 0x00000008ff007819 */ /* 0x000fe20000011600 */
[C---:B------:R-:W-:Y:S01]  /*51f0*/  HMMA.16816.F32 R128, R112.reuse, R124, RZ ;  /* 0x0000007c7080723c */ /* 0x040fe200000018ff */
[----:B------:R-:W-:Y:S01]  /*5200*/  SHF.R.U32.HI R10, RZ, 0x18, R10 ;  /* 0x00000018ff0a7819 */ /* 0x000fe2000001160a */
[----:B------:R-:W-:Y:S01]  /*5210*/  FADD.FTZ R155, R155, R156 ;  /* 0x0000009c9b9b7221 */ /* 0x000fe20000010000 */
[----:B------:R-:W-:Y:S01]  /*5220*/  PRMT R142, R142, 0x5410, R0 ;  /* 0x000054108e8e7816 */ /* 0x000fe20000000000 */
[----:B------:R-:W-:Y:S01]  /*5230*/  FFMA.FTZ R0, R23, c[0x0][0x23c], -R166 ;  /* 0x00008f0017007a23 */ /* 0x000fe200000108a6 */
[----:B------:R-:W4:Y:S01]  /*5240*/  MUFU.EX2 R149, R149 ;  /* 0x0000009500957308 */ /* 0x000f220000000800 */
[----:B------:R-:W-:Y:S01]  /*5250*/  SHF.R.U32.HI R11, RZ, 0x8, R11 ;  /* 0x00000008ff0b7819 */ /* 0x000fe2000001160b */
[----:B------:R-:W-:Y:S01]  /*5260*/  LDSM.16.MT88.4 R20, [R184+0xc800] ;  /* 0x00c80000b814783b */ /* 0x000fe20000004200 */
[C---:B------:R-:W-:Y:S01]  /*5270*/  HMMA.16816.F32 R124, R112.reuse, R126, RZ ;  /* 0x0000007e707c723c */ /* 0x040fe200000018ff */
[--C-:B------:R-:W-:Y:S01]  /*5280*/  HSET2.LE.AND R142, R142, R161.reuse, PT ;  /* 0x000000a18e8e7233 */ /* 0x100fe20003803000 */
[----:B-1----:R-:W-:Y:S01]  /*5290*/  F2FP.PACK_AB R9, R2, R148 ;  /* 0x000000940209723e */ /* 0x002fe200000000ff */
[----:B------:R-:W-:Y:S01]  /*52a0*/  FADD.FTZ R159, R159, R154 ;  /* 0x0000009a9f9f7221 */ /* 0x000fe20000010000 */
[----:B------:R-:W-:Y:S01]  /*52b0*/  LOP3.LUT R141, R141, 0xff, RZ, 0xc0, !PT ;  /* 0x000000ff8d8d7812 */ /* 0x000fe200078ec0ff */
[----:B------:R-:W-:Y:S01]  /*52c0*/  MUFU.EX2 R151, R151 ;  /* 0x0000009700977308 */ /* 0x000fe20000000800 */
[----:B------:R-:W-:Y:S01]  /*52d0*/  PRMT R143, R8, 0x5410, R143 ;  /* 0x00005410088f7816 */ /* 0x000fe2000000008f */
[----:B------:R-:W-:Y:S01]  /*52e0*/  FADD.FTZ R155, R150, R155 ;  /* 0x0000009b969b7221 */ /* 0x000fe20000010000 */
[----:B------:R-:W-:Y:S01]  /*52f0*/  PRMT R140, R140, 0x5410, R11 ;  /* 0x000054108c8c7816 */ /* 0x000fe2000000000b */
[C---:B--2---:R-:W-:Y:S01]  /*5300*/  HMMA.16816.F32 R116, R112.reuse, R32, RZ ;  /* 0x000000207074723c */ /* 0x044fe200000018ff */
[----:B------:R-:W-:Y:S01]  /*5310*/  PRMT R141, R141, 0x5410, R10 ;  /* 0x000054108d8d7816 */ /* 0x000fe2000000000a */
[--C-:B------:R-:W-:Y:S01]  /*5320*/  HSET2.LE.AND R143, R143, R161.reuse, PT ;  /* 0x000000a18f8f7233 */ /* 0x100fe20003803000 */
[----:B------:R-:W-:Y:S01]  /*5330*/  LOP3.LUT R142, R142, R9, RZ, 0xc0, !PT ;  /* 0x000000098e8e7212 */ /* 0x000fe200078ec0ff */
[----:B------:R-:W-:Y:S01]  /*5340*/  MUFU.EX2 R135, R135 ;  /* 0x0000008700877308 */ /* 0x000fe20000000800 */
[----:B------:R-:W1:Y:S01]  /*5350*/  LDSM.16.MT88.4 R8, [R185+0xe800] ;  /* 0x00e80000b908783b */ /* 0x000e620000004200 */
[--C-:B------:R-:W-:Y:S01]  /*5360*/  HSET2.LE.AND R140, R140, R161.reuse, PT ;  /* 0x000000a18c8c7233 */ /* 0x100fe20003803000 */
[----:B----4-:R-:W-:Y:S01]  /*5370*/  F2FP.PACK_AB R33, R149, R153 ;  /* 0x000000999521723e */ /* 0x010fe200000000ff */
[----:B------:R-:W-:Y:S01]  /*5380*/  HSET2.LE.AND R141, R141, R161, PT ;  /* 0x000000a18d8d7233 */ /* 0x000fe20003803000 */
[----:B------:R-:W-:Y:S01]  /*5390*/  HMMA.16816.F32 R76, R112, R80, RZ ;  /* 0x00000050704c723c */ /* 0x000fe200000018ff */
[----:B------:R-:W-:Y:S01]  /*53a0*/  FADD.FTZ R159, R152, R159 ;  /* 0x0000009f989f7221 */ /* 0x000fe20000010000 */
[----:B------:R-:W-:Y:S01]  /*53b0*/  LOP3.LUT R140, R140, R33, RZ, 0xc0, !PT ;  /* 0x000000218c8c7212 */ /* 0x000fe200078ec0ff */
[----:B------:R-:W2:Y:S01]  /*53c0*/  MUFU.EX2 R0, R0 ;  /* 0x0000000000007308 */ /* 0x000ea20000000800 */
[----:B------:R-:W-:-:S04]  /*53d0*/  FADD.FTZ R153, R153, R155 ;  /* 0x0000009b99997221 */ /* 0x000fc80000010000 */
[----:B------:R-:W-:Y:S01]  /*53e0*/  HMMA.16816.F32 R80, R112, R82, RZ ;  /* 0x000000527050723c */ /* 0x000fe200000018ff */
[----:B------:R-:W-:Y:S02]  /*53f0*/  FADD.FTZ R153, R149, R153 ;  /* 0x0000009995997221 */ /* 0x000fe40000010000 */
[----:B------:R-:W4:Y:S02]  /*5400*/  MUFU.EX2 R158, R158 ;  /* 0x0000009e009e7308 */ /* 0x000f240000000800 */
[----:B------:R-:W-:-:S03]  /*5410*/  FADD.FTZ R148, R148, R153 ;  /* 0x0000009994947221 */ /* 0x000fc60000010000 */
[C---:B------:R-:W-:Y:S01]  /*5420*/  HMMA.16816.F32 R68, R112.reuse, R72, RZ ;  /* 0x000000487044723c */ /* 0x040fe200000018ff */
[----:B------:R-:W-:Y:S01]  /*5430*/  FADD.FTZ R148, R2, R148 ;  /* 0x0000009402947221 */ /* 0x000fe20000010000 */
[----:B--2---:R-:W-:Y:S01]  /*5440*/  F2FP.PACK_AB R147, R0, R135 ;  /* 0x000000870093723e */ /* 0x004fe200000000ff */
[----:B------:R-:W-:Y:S03]  /*5450*/  MUFU.EX2 R162, R162 ;  /* 0x000000a200a27308 */ /* 0x000fe60000000800 */
[----:B------:R-:W-:Y:S02]  /*5460*/  LOP3.LUT R143, R143, R147, RZ, 0xc0, !PT ;  /* 0x000000938f8f7212 */ /* 0x000fe400078ec0ff */
[----:B------:R-:W-:Y:S01]  /*5470*/  HMMA.16816.F32 R84, R112, R88, RZ ;  /* 0x000000587054723c */ /* 0x000fe200000018ff */
[----:B----4-:R-:W-:Y:S02]  /*5480*/  F2FP.PACK_AB R32, R158, R151 ;  /* 0x000000979e20723e */ /* 0x010fe400000000ff */
[----:B------:R-:W-:Y:S01]  /*5490*/  MUFU.EX2 R206, R206 ;  /* 0x000000ce00ce7308 */ /* 0x000fe20000000800 */
[----:B------:R-:W-:Y:S01]  /*54a0*/  FADD.FTZ R151, R151, R159 ;  /* 0x0000009f97977221 */ /* 0x000fe20000010000 */
[----:B------:R-:W-:-:S03]  /*54b0*/  LOP3.LUT R141, R141, R32, RZ, 0xc0, !PT ;  /* 0x000000208d8d7212 */ /* 0x000fc600078ec0ff */
[----:B------:R-:W-:Y:S01]  /*54c0*/  HMMA.16816.F32 R88, R112, R90, RZ ;  /* 0x0000005a7058723c */ /* 0x000fe200000018ff */
[----:B------:R-:W-:Y:S02]  /*54d0*/  FADD.FTZ R151, R158, R151 ;  /* 0x000000979e977221 */ /* 0x000fe40000010000 */
[----:B------:R-:W-:Y:S02]  /*54e0*/  MUFU.EX2 R171, R171 ;  /* 0x000000ab00ab7308 */ /* 0x000fe40000000800 */
[----:B------:R-:W-:-:S03]  /*54f0*/  FADD.FTZ R135, R135, R151 ;  /* 0x0000009787877221 */ /* 0x000fc60000010000 */
[C---:B---3--:R-:W-:Y:S01]  /*5500*/  HMMA.16816.F32 R128, R140.reuse, R4, R128 ;  /* 0x000000048c80723c */ /* 0x048fe20000001880 */
[----:B------:R-:W-:Y:S02]  /*5510*/  FADD.FTZ R135, R0, R135 ;  /* 0x0000008700877221 */ /* 0x000fe40000010000 */
[----:B------:R-:W-:Y:S05]  /*5520*/  MUFU.EX2 R204, R204 ;  /* 0x000000cc00cc7308 */ /* 0x000fea0000000800 */
[C---:B------:R-:W-:Y:S01]  /*5530*/  HMMA.16816.F32 R124, R140.reuse, R6, R124 ;  /* 0x000000068c7c723c */ /* 0x040fe2000000187c */
[----:B------:R-:W2:Y:S02]  /*5540*/  LDSM.16.MT88.4 R4, [R184+0xe800] ;  /* 0x00e80000b804783b */ /* 0x000ea40000004200 */
[----:B------:R-:W-:Y:S05]  /*5550*/  MUFU.EX2 R212, R212 ;  /* 0x000000d400d47308 */ /* 0x000fea0000000800 */
[C---:B-1----:R-:W-:Y:S03]  /*5560*/  HMMA.16816.F32 R76, R140.reuse, R8, R76 ;  /* 0x000000088c4c723c */ /* 0x042fe6000000184c */
[----:B------:R-:W-:Y:S05]  /*5570*/  MUFU.EX2 R211, R211 ;  /* 0x000000d300d37308 */ /* 0x000fea0000000800 */
[C---:B------:R-:W-:Y:S01]  /*5580*/  HMMA.16816.F32 R80, R140.reuse, R10, R80 ;  /* 0x0000000a8c50723c */ /* 0x040fe20000001850 */
[----:B------:R-:W1:Y:S02]  /*5590*/  LDSM.16.MT88.4 R8, [R186+0x10800] ;  /* 0x01080000ba08783b */ /* 0x000e640000004200 */
[----:B------:R-:W-:Y:S05]  /*55a0*/  MUFU.EX2 R210, R210 ;  /* 0x000000d200d27308 */ /* 0x000fea0000000800 */
[----:B------:R-:W-:Y:S03]  /*55b0*/  HMMA.16816.F32 R68, R140, R16, R68 ;  /* 0x000000108c44723c */ /* 0x000fe60000001844 */
[----:B------:R-:W-:Y:S04]  /*55c0*/  MUFU.EX2 R205, R205 ;  /* 0x000000cd00cd7308 */ /* 0x000fe80000000800 */
[----:B------:R-:W-:Y:S01]  /*55d0*/  LOP3.LUT R16, R165, UR28, R214, 0x96, !PT ;  /* 0x0000001ca5107c12 */ /* 0x000fe2000f8e96d6 */
[----:B------:R-:W-:Y:S01]  /*55e0*/  HMMA.16816.F32 R100, R112, R120, RZ ;  /* 0x000000787064723c */ /* 0x000fe200000018ff */
[----:B------:R-:W-:-:S02]  /*55f0*/  IMAD.WIDE.U32 R214, R163, -0x326172a9, RZ ;  /* 0xcd9e8d57a3d67825 */ /* 0x000fc400078e00ff */
[----:B------:R-:W-:Y:S02]  /*5600*/  MUFU.EX2 R169, R169 ;  /* 0x000000a900a97308 */ /* 0x000fe40000000800 */
[----:B------:R-:W-:Y:S01]  /*5610*/  IMAD.WIDE.U32 R16, R16, -0x2daee0ad, RZ ;  /* 0xd2511f5310107825 */ /* 0x000fe200078e00ff */
[----:B------:R-:W-:Y:S02]  /*5620*/  LOP3.LUT R164, R215, UR26, R164, 0x96, !PT ;  /* 0x0000001ad7a47c12 */ /* 0x000fe4000f8e96a4 */
[----:B------:R-:W-:Y:S01]  /*5630*/  HMMA.16816.F32 R60, R112, R64, RZ ;  /* 0x00000040703c723c */ /* 0x000fe200000018ff */
[----:B------:R-:W-:Y:S01]  /*5640*/  FFMA.FTZ R163, R145, c[0x0][0x23c], -R208 ;  /* 0x00008f0091a37a23 */ /* 0x000fe200000108d0 */
[----:B------:R-:W-:Y:S01]  /*5650*/  LOP3.LUT R216, R17, UR25, R170, 0x96, !PT ;  /* 0x0000001911d87c12 */ /* 0x000fe2000f8e96aa */
[----:B------:R-:W-:Y:S01]  /*5660*/  FFMA.FTZ R165, R139, c[0x0][0x23c], -R208 ;  /* 0x00008f008ba57a23 */ /* 0x000fe200000108d0 */
[----:B------:R-:W-:Y:S01]  /*5670*/  MUFU.EX2 R168, R168 ;  /* 0x000000a800a87308 */ /* 0x000fe20000000800 */
[----:B------:R-:W-:-:S02]  /*5680*/  FFMA.FTZ R170, R136, c[0x0][0x23c], -R166 ;  /* 0x00008f0088aa7a23 */ /* 0x000fc400000108a6 */
[----:B------:R-:W-:Y:S01]  /*5690*/  IMAD.WIDE.U32 R216, R216, -0x326172a9, RZ ;  /* 0xcd9e8d57d8d87825 */ /* 0x000fe200078e00ff */
[----:B------:R-:W-:Y:S01]  /*56a0*/  HMMA.16816.F32 R64, R112, R66, RZ ;  /* 0x000000427040723c */ /* 0x000fe200000018ff */
[----:B------:R-:W-:Y:S02]  /*56b0*/  LDSM.16.MT88.4 R136, [R186+0xd000] ;  /* 0x00d00000ba88783b */ /* 0x000fe40000004200 */
[----:B------:R-:W-:Y:S01]  /*56c0*/  FFMA.FTZ R166, R167, c[0x0][0x23c], -R166 ;  /* 0x00008f00a7a67a23 */ /* 0x000fe200000108a6 */
[----:B------:R-:W-:Y:S01]  /*56d0*/  LOP3.LUT R214, R217, UR24, R214, 0x96, !PT ;  /* 0x00000018d9d67c12 */ /* 0x000fe2000f8e96d6 */
[----:B------:R-:W3:Y:S03]  /*56e0*/  MUFU.EX2 R163, R163 ;  /* 0x000000a300a37308 */ /* 0x000ee60000000800 */
[----:B--2---:R-:W-:Y:S01]  /*56f0*/  HMMA.16816.F32 R84, R140, R4, R84 ;  /* 0x000000048c54723c */ /* 0x004fe20000001854 */
[----:B------:R-:W-:-:S04]  /*5700*/  IMAD.WIDE.U32 R214, R214, -0x2daee0ad, RZ ;  /* 0xd2511f53d6d67825 */ /* 0x000fc800078e00ff */
[----:B------:R-:W-:Y:S03]  /*5710*/  MUFU.EX2 R165, R165 ;  /* 0x000000a500a57308 */ /* 0x000fe60000000800 */
[----:B------:R-:W-:Y:S01]  /*5720*/  HMMA.16816.F32 R88, R140, R6, R88 ;  /* 0x000000068c58723c */ /* 0x000fe20000001858 */
[----:B------:R-:W2:Y:S04]  /*5730*/  LDSM.16.MT88.4 R4, [R185+0x10800] ;  /* 0x01080000b904783b */ /* 0x000ea80000004200 */
[----:B------:R-:W-:Y:S03]  /*5740*/  MUFU.EX2 R170, R170 ;  /* 0x000000aa00aa7308 */ /* 0x000fe60000000800 */
[C---:B------:R-:W-:Y:S05]  /*5750*/  HMMA.16816.F32 R120, R112.reuse, R122, RZ ;  /* 0x0000007a7078723c */ /* 0x040fea00000018ff */
[----:B------:R-:W-:Y:S03]  /*5760*/  MUFU.EX2 R166, R166 ;  /* 0x000000a600a67308 */ /* 0x000fe60000000800 */
[----:B------:R-:W-:Y:S08]  /*5770*/  HMMA.16816.F32 R104, R112, R108, RZ ;  /* 0x0000006c7068723c */ /* 0x000ff000000018ff */
[C---:B-1----:R-:W-:Y:S07]  /*5780*/  HMMA.16816.F32 R100, R140.reuse, R8, R100 ;  /* 0x000000088c64723c */ /* 0x042fee0000001864 */
[----:B------:R-:W-:Y:S01]  /*5790*/  IMAD.WIDE.U32 R8, R164, -0x2daee0ad, RZ ;  /* 0xd2511f53a4087825 */ /* 0x000fe200078e00ff */
[C---:B------:R-:W-:Y:S03]  /*57a0*/  HMMA.16816.F32 R60, R140.reuse, R12, R60 ;  /* 0x0000000c8c3c723c */ /* 0x040fe6000000183c */
[----:B------:R-:W-:Y:S01]  /*57b0*/  FFMA.FTZ R164, R144, c[0x0][0x23c], -R208 ;  /* 0x00008f0090a47a23 */ /* 0x000fe200000108d0 */
[----:B------:R-:W-:Y:S01]  /*57c0*/  LOP3.LUT R218, R9, UR21, R16, 0x96, !PT ;  /* 0x0000001509da7c12 */ /* 0x000fe2000f8e9610 */
[----:B------:R-:W-:Y:S01]  /*57d0*/  LDSM.16.MT88.4 R144, [R184+0x10800] ;  /* 0x01080000b890783b */ /* 0x000fe20000004200 */
[----:B------:R-:W-:Y:S01]  /*57e0*/  LOP3.LUT R8, R215, UR15, R8, 0x96, !PT ;  /* 0x0000000fd7087c12 */ /* 0x000fe2000f8e9608 */
[----:B------:R-:W-:Y:S01]  /*57f0*/  FFMA.FTZ R208, R209, c[0x0][0x23c], -R208 ;  /* 0x00008f00d1d07a23 */ /* 0x000fe200000108d0 */
[----:B------:R-:W-:Y:S01]  /*5800*/  HMMA.16816.F32 R64, R140, R14, R64 ;  /* 0x0000000e8c40723c */ /* 0x000fe20000001840 */
[----:B------:R-:W1:Y:S01]  /*5810*/  LDSM.16.MT88.4 R12, [R188+0x10800] ;  /* 0x01080000bc0c783b */ /* 0x000e620000004200 */
[----:B------:R-:W-:Y:S01]  /*5820*/  IMAD.WIDE.U32 R218, R218, -0x326172a9, RZ ;  /* 0xcd9e8d57dada7825 */ /* 0x000fe200078e00ff */
[----:B------:R-:W4:Y:S05]  /*5830*/  MUFU.EX2 R164, R164 ;  /* 0x000000a400a47308 */ /* 0x000f2a0000000800 */
[C---:B------:R-:W-:Y:S03]  /*5840*/  HMMA.16816.F32 R72, R112.reuse, R74, RZ ;  /* 0x0000004a7048723c */ /* 0x040fe600000018ff */
[----:B------:R-:W5:Y:S05]  /*5850*/  MUFU.EX2 R208, R208 ;  /* 0x000000d000d07308 */ /* 0x000f6a0000000800 */
[----:B------:R-:W-:Y:S08]  /*5860*/  HMMA.16816.F32 R108, R112, R110, RZ ;  /* 0x0000006e706c723c */ /* 0x000ff000000018ff */
[----:B------:R-:W-:Y:S07]  /*5870*/  HMMA.16816.F32 R120, R140, R10, R120 ;  /* 0x0000000a8c78723c */ /* 0x000fee0000001878 */
[----:B------:R-:W-:Y:S01]  /*5880*/  IMAD.WIDE.U32 R10, R8, -0x326172a9, RZ ;  /* 0xcd9e8d57080a7825 */ /* 0x000fe200078e00ff */
[----:B------:R-:W-:Y:S04]  /*5890*/  HMMA.16816.F32 R92, R112, R96, RZ ;  /* 0x00000060705c723c */ /* 0x000fe800000018ff */
[----:B------:R-:W-:-:S02]  /*58a0*/  LOP3.LUT R8, R11, UR5, R218, 0x96, !PT ;  /* 0x000000050b087c12 */ /* 0x000fc4000f8e96da */
[----:B------:R-:W-:Y:S02]  /*58b0*/  SHF.R.U32.HI R17, RZ, 0x10, R10 ;  /* 0x00000010ff117819 */ /* 0x000fe4000001160a */
[----:B------:R-:W-:Y:S01]  /*58c0*/  HMMA.16816.F32 R96, R112, R98, RZ ;  /* 0x000000627060723c */ /* 0x000fe200000018ff */
[C---:B------:R-:W-:Y:S02]  /*58d0*/  LOP3.LUT R9, R8.reuse, 0xffff, RZ, 0xc0, !PT ;  /* 0x0000ffff08097812 */ /* 0x040fe400078ec0ff */
[----:B------:R-:W-:Y:S02]  /*58e0*/  LOP3.LUT R16, R8, 0xff, RZ, 0xc0, !PT ;  /* 0x000000ff08107812 */ /* 0x000fe400078ec0ff */
[----:B------:R-:W-:Y:S02]  /*58f0*/  SHF.R.U32.HI R9, RZ, 0x8, R9 ;  /* 0x00000008ff097819 */ /* 0x000fe40000011609 */
[----:B------:R-:W-:Y:S01]  /*5900*/  LOP3.LUT R17, R17, 0xff, RZ, 0xc0, !PT ;  /* 0x000000ff11117812 */ /* 0x000fe200078ec0ff */
[----:B--2---:R-:W-:Y:S01]  /*5910*/  HMMA.16816.F32 R104, R140, R4, R104 ;  /* 0x000000048c68723c */ /* 0x004fe20000001868 */
[----:B------:R-:W-:-:S05]  /*5920*/  PRMT R16, R16, 0x5410, R9 ;  /* 0x0000541010107816 */ /* 0x000fca0000000009 */
[----:B------:R-:W-:Y:S01]  /*5930*/  HSET2.LE.AND R16, R16, R161, PT ;  /* 0x000000a110107233 */ /* 0x000fe20003803000 */
[--C-:B------:R-:W-:Y:S01]  /*5940*/  SHF.R.U32.HI R5, RZ, 0x10, R8.reuse ;  /* 0x00000010ff057819 */ /* 0x100fe20000011608 */
[C---:B------:R-:W-:Y:S01]  /*5950*/  HMMA.16816.F32 R52, R112.reuse, R56, RZ ;  /* 0x000000387034723c */ /* 0x040fe200000018ff */
[----:B------:R-:W-:Y:S02]  /*5960*/  SHF.R.U32.HI R8, RZ, 0x18, R8 ;  /* 0x00000018ff087819 */ /* 0x000fe40000011608 */
[----:B------:R-:W-:Y:S02]  /*5970*/  LOP3.LUT R5, R5, 0xff, RZ, 0xc0, !PT ;  /* 0x000000ff05057812 */ /* 0x000fe400078ec0ff */
[----:B------:R-:W-:Y:S02]  /*5980*/  LOP3.LUT R4, R10, 0xffff, RZ, 0xc0, !PT ;  /* 0x0000ffff0a047812 */ /* 0x000fe400078ec0ff */
[----:B------:R-:W-:Y:S01]  /*5990*/  PRMT R5, R5, 0x5410, R8 ;  /* 0x0000541005057816 */ /* 0x000fe20000000008 */
[----:B------:R-:W-:Y:S01]  /*59a0*/  HMMA.16816.F32 R56, R112, R58, RZ ;  /* 0x0000003a7038723c */ /* 0x000fe200000018ff */
[----:B------:R-:W-:-:S03]  /*59b0*/  SHF.R.U32.HI R4, RZ, 0x8, R4 ;  /* 0x00000008ff047819 */ /* 0x000fc60000011604 */
[----:B------:R-:W-:-:S04]  /*59c0*/  HSET2.LE.AND R5, R5, R161, PT ;  /* 0x000000a105057233 */ /* 0x000fc80003803000 */
[C---:B------:R-:W-:Y:S07]  /*59d0*/  HMMA.16816.F32 R72, R140.reuse, R18, R72 ;  /* 0x000000128c48723c */ /* 0x040fee0000001848 */
[----:B------:R-:W-:Y:S01]  /*59e0*/  LOP3.LUT R18, R10, 0xff, RZ, 0xc0, !PT ;  /* 0x000000ff0a127812 */ /* 0x000fe200078ec0ff */
[----:B------:R-:W-:Y:S01]  /*59f0*/  HMMA.16816.F32 R108, R140, R6, R108 ;  /* 0x000000068c6c723c */ /* 0x000fe2000000186c */
[----:B------:R-:W-:Y:S02]  /*5a00*/  SHF.R.U32.HI R19, RZ, 0x18, R10 ;  /* 0x00000018ff137819 */ /* 0x000fe4000001160a */
[----:B------:R-:W2:Y:S01]  /*5a10*/  LDSM.16.MT88.4 R8, [R184+0xd000] ;  /* 0x00d00000b808783b */ /* 0x000ea20000004200 */
[----:B------:R-:W-:-:S02]  /*5a20*/  PRMT R18, R18, 0x5410, R4 ;  /* 0x0000541012127816 */ /* 0x000fc40000000004 */
[----:B------:R-:W-:Y:S02]  /*5a30*/  PRMT R19, R17, 0x5410, R19 ;  /* 0x0000541011137816 */ /* 0x000fe40000000013 */
[----:B---3--:R-:W-:Y:S01]  /*5a40*/  F2FP.PACK_AB R7, R163, R162 ;  /* 0x000000a2a307723e */ /* 0x008fe200000000ff */
[C---:B-1----:R-:W-:Y:S01]  /*5a50*/  HMMA.16816.F32 R92, R140.reuse, R12, R92 ;  /* 0x0000000c8c5c723c */ /* 0x042fe2000000185c */
[----:B------:R-:W-:Y:S01]  /*5a60*/  F2FP.PACK_AB R6, R171, R206 ;  /* 0x000000ceab06723e */ /* 0x000fe200000000ff */
[--C-:B------:R-:W-:Y:S01]  /*5a70*/  HSET2.LE.AND R18, R18, R161.reuse, PT ;  /* 0x000000a112127233 */ /* 0x100fe20003803000 */
[----:B------:R-:W-:Y:S01]  /*5a80*/  LOP3.LUT R16, R16, R7, RZ, 0xc0, !PT ;  /* 0x0000000710107212 */ /* 0x000fe200078ec0ff */
[----:B------:R-:W-:Y:S01]  /*5a90*/  HSET2.LE.AND R19, R19, R161, PT ;  /* 0x000000a113137233 */ /* 0x000fe20003803000 */
[----:B------:R-:W-:Y:S01]  /*5aa0*/  LOP3.LUT R17, R5, R6, RZ, 0xc0, !PT ;  /* 0x0000000605117212 */ /* 0x000fe200078ec0ff */
[----:B------:R-:W-:Y:S01]  /*5ab0*/  FADD.FTZ R162, R162, R148 ;  /* 0x00000094a2a27221 */ /* 0x000fe20000010000 */
[----:B------:R-:W1:Y:S01]  /*5ac0*/  LDSM.16.MT88.4 R4, [R185+0xf000] ;  /* 0x00f00000b904783b */ /* 0x000e620000004200 */
[----:B------:R-:W-:Y:S01]  /*5ad0*/  HMMA.16816.F32 R96, R140, R14, R96 ;  /* 0x0000000e8c60723c */ /* 0x000fe20000001860 */
[----:B------:R-:W-:-:S02]  /*5ae0*/  FADD.FTZ R206, R206, R135 ;  /* 0x00000087cece7221 */ /* 0x000fc40000010000 */
[----:B------:R-:W3:Y:S01]  /*5af0*/  LDSM.16.MT88.4 R12, [R188+0xd000] ;  /* 0x00d00000bc0c783b */ /* 0x000ee20000004200 */
[----:B------:R-:W-:Y:S02]  /*5b00*/  FADD.FTZ R162, R163, R162 ;  /* 0x000000a2a3a27221 */ /* 0x000fe40000010000 */
[----:B------:R-:W-:Y:S02]  /*5b10*/  FADD.FTZ R206, R171, R206 ;  /* 0x000000ceabce7221 */ /* 0x000fe40000010000 */
[C---:B------:R-:W-:Y:S08]  /*5b20*/  HMMA.16816.F32 R52, R140.reuse, R20, R52 ;  /* 0x000000148c34723c */ /* 0x040ff00000001834 */
[----:B------:R-:W-:Y:S01]  /*5b30*/  HMMA.16816.F32 R56, R140, R22, R56 ;  /* 0x000000168c38723c */ /* 0x000fe20000001838 */
[----:B------:R-:W1:Y:S07]  /*5b40*/  LDSM.16.MT88.4 R20, [R184+0xf000] ;  /* 0x00f00000b814783b */ /* 0x000e6e0000004200 */
[C---:B------:R-:W-:Y:S08]  /*5b50*/  HMMA.16816.F32 R36, R112.reuse, R40, RZ ;  /* 0x000000287024723c */ /* 0x040ff000000018ff */
[C---:B------:R-:W-:Y:S08]  /*5b60*/  HMMA.16816.F32 R44, R112.reuse, R48, RZ ;  /* 0x00000030702c723c */ /* 0x040ff000000018ff */
[C---:B------:R-:W-:Y:S08]  /*5b70*/  HMMA.16816.F32 R40, R112.reuse, R42, RZ ;  /* 0x0000002a7028723c */ /* 0x040ff000000018ff */
[C---:B------:R-:W-:Y:S08]  /*5b80*/  HMMA.16816.F32 R48, R112.reuse, R50, RZ ;  /* 0x000000327030723c */ /* 0x040ff000000018ff */
[----:B------:R-:W-:Y:S01]  /*5b90*/  HMMA.16816.F32 R112, R112, R34, RZ ;  /* 0x000000227070723c */ /* 0x000fe200000018ff */
[----:B------:R-:W-:Y:S07]  /*5ba0*/  LDSM.16.MT88.4 R32, [R185+0xd000] ;  /* 0x00d00000b920783b */ /* 0x000fee0000004200 */
[C---:B------:R-:W-:Y:S07]  /*5bb0*/  HMMA.16816.F32 R116, R140.reuse, R144, R116 ;  /* 0x000000908c74723c */ /* 0x040fee0000001874 */
[----:B----4-:R-:W-:Y:S01]  /*5bc0*/  F2FP.PACK_AB R145, R165, R164 ;  /* 0x000000a4a591723e */ /* 0x010fe200000000ff */
[----:B------:R-:W-:Y:S01]  /*5bd0*/  HMMA.16816.F32 R36, R140, R28, R36 ;  /* 0x0000001c8c24723c */ /* 0x000fe20000001824 */
[----:B------:R-:W-:Y:S01]  /*5be0*/  F2FP.PACK_AB R144, R204, R170 ;  /* 0x000000aacc90723e */ /* 0x000fe200000000ff */
[----:B------:R-:W-:Y:S01]  /*5bf0*/  FADD.FTZ R164, R164, R162 ;  /* 0x000000a2a4a47221 */ /* 0x000fe20000010000 */
[----:B------:R-:W-:Y:S01]  /*5c00*/  LOP3.LUT R18, R18, R145, RZ, 0xc0, !PT ;  /* 0x0000009112127212 */ /* 0x000fe200078ec0ff */
[----:B------:R-:W-:Y:S01]  /*5c10*/  FADD.FTZ R170, R170, R206 ;  /* 0x000000ceaaaa7221 */ /* 0x000fe20000010000 */
[----:B------:R-:W-:Y:S01]  /*5c20*/  LOP3.LUT R19, R19, R144, RZ, 0xc0, !PT ;  /* 0x0000009013137212 */ /* 0x000fe200078ec0ff */
[----:B------:R-:W-:-:S02]  /*5c30*/  FADD.FTZ R164, R165, R164 ;  /* 0x000000a4a5a47221 */ /* 0x000fc40000010000 */
[----:B------:R-:W-:Y:S01]  /*5c40*/  HMMA.16816.F32 R40, R140, R30, R40 ;  /* 0x0000001e8c28723c */ /* 0x000fe20000001828 */
[----:B------:R-:W-:Y:S01]  /*5c50*/  LDSM.16.MT88.4 R28, [R188+0xf000] ;  /* 0x00f00000bc1c783b */ /* 0x000fe20000004200 */
[----:B------:R-:W-:Y:S02]  /*5c60*/  FADD.FTZ R170, R204, R170 ;  /* 0x000000aaccaa7221 */ /* 0x000fe40000010000 */
[----:B------:R-:W-:Y:S02]  /*5c70*/  FADD.FTZ R164, R212, R164 ;  /* 0x000000a4d4a47221 */ /* 0x000fe40000010000 */
[----:B------:R-:W-:Y:S02]  /*5c80*/  FADD.FTZ R170, R205, R170 ;  /* 0x000000aacdaa7221 */ /* 0x000fe40000010000 */
[----:B--2---:R-:W-:Y:S01]  /*5c90*/  HMMA.16816.F32 R52, R16, R8, R52 ;  /* 0x000000081034723c */ /* 0x004fe20000001834 */
[----:B------:R-:W-:Y:S02]  /*5ca0*/  FADD.FTZ R164, R211, R164 ;  /* 0x000000a4d3a47221 */ /* 0x000fe40000010000 */
[----:B------:R-:W-:-:S02]  /*5cb0*/  FADD.FTZ R170, R169, R170 ;  /* 0x000000aaa9aa7221 */ /* 0x000fc40000010000 */
[----:B------:R-:W-:Y:S02]  /*5cc0*/  FADD.FTZ R164, R210, R164 ;  /* 0x000000a4d2a47221 */ /* 0x000fe40000010000 */
[----:B------:R-:W-:Y:S01]  /*5cd0*/  FADD.FTZ R170, R168, R170 ;  /* 0x000000aaa8aa7221 */ /* 0x000fe20000010000 */
[----:B------:R-:W-:Y:S01]  /*5ce0*/  HMMA.16816.F32 R56, R16, R10, R56 ;  /* 0x0000000a1038723c */ /* 0x000fe20000001838 */
[----:B------:R-:W2:Y:S01]  /*5cf0*/  LDSM.16.MT88.4 R8, [R186+0x11000] ;  /* 0x01100000ba08783b */ /* 0x000ea20000004200 */
[----:B-----5:R-:W-:-:S06]  /*5d00*/  FADD.FTZ R206, R208, R164 ;  /* 0x000000a4d0ce7221 */ /* 0x020fcc0000010000 */
[C---:B-1----:R-:W-:Y:S08]  /*5d10*/  HMMA.16816.F32 R76, R16.reuse, R4, R76 ;  /* 0x00000004104c723c */ /* 0x042ff0000000184c */
[----:B------:R-:W-:Y:S01]  /*5d20*/  HMMA.16816.F32 R80, R16, R6, R80 ;  /* 0x000000061050723c */ /* 0x000fe20000001850 */
[----:B------:R-:W1:Y:S07]  /*5d30*/  LDSM.16.MT88.4 R4, [R185+0x11000] ;  /* 0x01100000b904783b */ /* 0x000e6e0000004200 */
[C---:B------:R-:W-:Y:S08]  /*5d40*/  HMMA.16816.F32 R44, R140.reuse, R24, R44 ;  /* 0x000000188c2c723c */ /* 0x040ff0000000182c */
[C---:B------:R-:W-:Y:S01]  /*5d50*/  HMMA.16816.F32 R48, R140.reuse, R26, R48 ;  /* 0x0000001a8c30723c */ /* 0x040fe20000001830 */
[----:B------:R-:W4:Y:S07]  /*5d60*/  LDSM.16.MT88.4 R24, [R186+0xf000] ;  /* 0x00f00000ba18783b */ /* 0x000f2e0000004200 */
[----:B------:R-:W-:Y:S01]  /*5d70*/  HMMA.16816.F32 R112, R140, R146, R112 ;  /* 0x000000928c70723c */ /* 0x000fe20000001870 */
[----:B------:R-:W-:Y:S04]  /*5d80*/  LDSM.16.MT88.4 R144, [R184+0x11000] ;  /* 0x01100000b890783b */ /* 0x000fe80000004200 */
[----:B------:R-:W-:Y:S03]  /*5d90*/  LDSM.16.MT88.4 R140, [R186+0xd800] ;  /* 0x00d80000ba8c783b */ /* 0x000fe60000004200 */
[C---:B---3--:R-:W-:Y:S08]  /*5da0*/  HMMA.16816.F32 R128, R16.reuse, R12, R128 ;  /* 0x0000000c1080723c */ /* 0x048ff00000001880 */
[C---:B------:R-:W-:Y:S01]  /*5db0*/  HMMA.16816.F32 R124, R16.reuse, R14, R124 ;  /* 0x0000000e107c723c */ /* 0x040fe2000000187c */
[----:B------:R-:W3:Y:S07]  /*5dc0*/  LDSM.16.MT88.4 R12, [R188+0x11000] ;  /* 0x01100000bc0c783b */ /* 0x000eee0000004200 */
[C---:B------:R-:W-:Y:S07]  /*5dd0*/  HMMA.16816.F32 R84, R16.reuse, R20, R84 ;  /* 0x000000141054723c */ /* 0x040fee0000001854 */
[----:B------:R-:W-:Y:S01]  /*5de0*/  LOP3.LUT R20, R219, UR20, R216, 0x96, !PT ;  /* 0x00000014db147c12 */ /* 0x000fe2000f8e96d8 */
[----:B--2---:R-:W-:Y:S04]  /*5df0*/  HMMA.16816.F32 R100, R16, R8, R100 ;  /* 0x000000081064723c */ /* 0x004fe80000001864 */
[----:B------:R-:W-:-:S04]  /*5e00*/  IMAD.WIDE.U32 R20, R20, -0x2daee0ad, RZ ;  /* 0xd2511f5314147825 */ /* 0x000fc800078e00ff */
[C---:B------:R-:W-:Y:S01]  /*5e10*/  HMMA.16816.F32 R120, R16.reuse, R10, R120 ;  /* 0x0000000a1078723c */ /* 0x040fe20000001878 */
[----:B------:R-:W-:Y:S02]  /*5e20*/  LOP3.LUT R214, R21, UR30, R214, 0x96, !PT ;  /* 0x0000001e15d67c12 */ /* 0x000fe4000f8e96d6 */
[----:B------:R-:W-:Y:S02]  /*5e30*/  LOP3.LUT R8, R20, 0xffff, RZ, 0xc0, !PT ;  /* 0x0000ffff14087812 */ /* 0x000fe400078ec0ff */
[----:B------:R-:W-:Y:S02]  /*5e40*/  SHF.R.U32.HI R9, RZ, 0x10, R20 ;  /* 0x00000010ff097819 */ /* 0x000fe40000011614 */
[----:B------:R-:W-:Y:S01]  /*5e50*/  LOP3.LUT R10, R214, 0xffff, RZ, 0xc0, !PT ;  /* 0x0000ffffd60a7812 */ /* 0x000fe200078ec0ff */
[----:B-1----:R-:W-:Y:S01]  /*5e60*/  HMMA.16816.F32 R104, R16, R4, R104 ;  /* 0x000000041068723c */ /* 0x002fe20000001868 */
[----:B------:R-:W-:Y:S02]  /*5e70*/  SHF.R.U32.HI R11, RZ, 0x10, R214 ;  /* 0x00000010ff0b7819 */ /* 0x000fe400000116d6 */
[----:B------:R-:W-:-:S02]  /*5e80*/  LOP3.LUT R21, R20, 0xff, RZ, 0xc0, !PT ;  /* 0x000000ff14157812 */ /* 0x000fc400078ec0ff */
[----:B------:R-:W-:Y:S02]  /*5e90*/  SHF.R.U32.HI R8, RZ, 0x8, R8 ;  /* 0x00000008ff087819 */ /* 0x000fe40000011608 */
[----:B------:R-:W-:Y:S01]  /*5ea0*/  LOP3.LUT R9, R9, 0xff, RZ, 0xc0, !PT ;  /* 0x000000ff09097812 */ /* 0x000fe200078ec0ff */
[C---:B------:R-:W-:Y:S01]  /*5eb0*/  HMMA.16816.F32 R36, R16.reuse, R136, R36 ;  /* 0x000000881024723c */ /* 0x040fe20000001824 */
[----:B------:R-:W-:Y:S02]  /*5ec0*/  SHF.R.U32.HI R10, RZ, 0x8, R10 ;  /* 0x00000008ff0a7819 */ /* 0x000fe4000001160a */
[----:B------:R-:W-:Y:S02]  /*5ed0*/  LOP3.LUT R11, R11, 0xff, RZ, 0xc0, !PT ;  /* 0x000000ff0b0b7812 */ /* 0x000fe400078ec0ff */
[----:B------:R-:W-:Y:S02]  /*5ee0*/  SHF.R.U32.HI R20, RZ, 0x18, R20 ;  /* 0x00000018ff147819 */ /* 0x000fe40000011614 */
[----:B------:R-:W-:Y:S01]  /*5ef0*/  LOP3.LUT R5, R214, 0xff, RZ, 0xc0, !PT ;  /* 0x000000ffd6057812 */ /* 0x000fe200078ec0ff */
[----:B------:R-:W-:Y:S01]  /*5f00*/  HMMA.16816.F32 R40, R16, R138, R40 ;  /* 0x0000008a1028723c */ /* 0x000fe20000001828 */
[----:B------:R-:W-:Y:S01]  /*5f10*/  SHF.R.U32.HI R4, RZ, 0x18, R214 ;  /* 0x00000018ff047819 */ /* 0x000fe200000116d6 */
[----:B------:R-:W-:Y:S01]  /*5f20*/  LDSM.16.MT88.4 R136, [R185+0xd800] ;  /* 0x00d80000b988783b */ /* 0x000fe20000004200 */
[----:B------:R-:W-:-:S02]  /*5f30*/  PRMT R21, R21, 0x5410, R8 ;  /* 0x0000541015157816 */ /* 0x000fc40000000008 */
[----:B------:R-:W-:Y:S02]  /*5f40*/  PRMT R20, R9, 0x5410, R20 ;  /* 0x0000541009147816 */ /* 0x000fe40000000014 */
[----:B------:R-:W-:Y:S01]  /*5f50*/  PRMT R5, R5, 0x5410, R10 ;  /* 0x0000541005057816 */ /* 0x000fe2000000000a */
[----:B------:R-:W-:Y:S01]  /*5f60*/  HMMA.16816.F32 R44, R16, R32, R44 ;  /* 0x00000020102c723c */ /* 0x000fe2000000182c */
[----:B------:R-:W-:Y:S02]  /*5f70*/  PRMT R4, R11, 0x5410, R4 ;  /* 0x000054100b047816 */ /* 0x000fe40000000004 */
[----:B------:R-:W-:Y:S01]  /*5f80*/  LDSM.16.MT88.4 R8, [R188+0xf800] ;  /* 0x00f80000bc08783b */ /* 0x000fe20000004200 */
[----:B------:R-:W-:-:S04]  /*5f90*/  HSET2.LE.AND R5, R5, R161, PT ;  /* 0x000000a105057233 */ /* 0x000fc80003803000 */
        /* <DEDUP_REMOVED lines=8> */
[C---:B------:R-:W-:Y:S08]  /*6020*/  HMMA.16816.F32 R88, R16.reuse, R22, R88 ;  /* 0x000000161058723c */ /* 0x040ff00000001858 */
[C---:B---3--:R-:W-:Y:S08]  /*6030*/  HMMA.16816.F32 R92, R16.reuse, R12, R92 ;  /* 0x0000000c105c723c */ /* 0x048ff0000000185c */
[C---:B------:R-:W-:Y:S01]  /*6040*/  HMMA.16816.F32 R96, R16.reuse, R14, R96 ;  /* 0x0000000e1060723c */ /* 0x040fe20000001860 */
[----:B------:R-:W1:Y:S07]  /*6050*/  LDSM.16.MT88.4 R12, [R188+0xd800] ;  /* 0x00d80000bc0c783b */ /* 0x000e6e0000004200 */
[C---:B------:R-:W-:Y:S07]  /*6060*/  HMMA.16816.F32 R108, R16.reuse, R6, R108 ;  /* 0x00000006106c723c */ /* 0x040fee000000186c */
[--C-:B------:R-:W-:Y:S01]  /*6070*/  HSET2.LE.AND R6, R21, R161.reuse, PT ;  /* 0x000000a115067233 */ /* 0x100fe20003803000 */
[----:B------:R-:W-:Y:S01]  /*6080*/  HMMA.16816.F32 R116, R16, R144, R116 ;  /* 0x000000901074723c */ /* 0x000fe20000001874 */
[--C-:B------:R-:W-:Y:S01]  /*6090*/  HSET2.LE.AND R7, R20, R161.reuse, PT ;  /* 0x000000a114077233 */ /* 0x100fe20003803000 */
[----:B------:R-:W-:Y:S01]  /*60a0*/  F2FP.PACK_AB R20, R169, R205 ;  /* 0x000000cda914723e */ /* 0x000fe200000000ff */
[----:B------:R-:W-:Y:S01]  /*60b0*/  HSET2.LE.AND R161, R4, R161, PT ;  /* 0x000000a104a17233 */ /* 0x000fe20003803000 */
[----:B------:R-:W-:Y:S01]  /*60c0*/  F2FP.PACK_AB R4, R211, R212 ;  /* 0x000000d4d304723e */ /* 0x000fe200000000ff */
[----:B------:R-:W-:Y:S01]  /*60d0*/  FADD.FTZ R205, R166, R170 ;  /* 0x000000aaa6cd7221 */ /* 0x000fe20000010000 */
[----:B------:R-:W-:-:S02]  /*60e0*/  F2FP.PACK_AB R21, R208, R210 ;  /* 0x000000d2d015723e */ /* 0x000fc400000000ff */
[----:B------:R-:W-:Y:S01]  /*60f0*/  HMMA.16816.F32 R112, R16, R146, R112 ;  /* 0x000000921070723c */ /* 0x000fe20000001870 */
[----:B------:R-:W2:Y:S01]  /*6100*/  LDSM.16.MT88.4 R16, [R188+0x11800] ;  /* 0x01180000bc10783b */ /* 0x000ea20000004200 */
[----:B------:R-:W-:Y:S02]  /*6110*/  F2FP.PACK_AB R144, R166, R168 ;  /* 0x000000a8a690723e */ /* 0x000fe400000000ff */
[----:B------:R-:W-:Y:S02]  /*6120*/  LOP3.LUT R4, R5, R4, RZ, 0xc0, !PT ;  /* 0x0000000405047212 */ /* 0x000fe400078ec0ff */
[----:B------:R-:W-:Y:S02]  /*6130*/  LOP3.LUT R5, R161, R20, RZ, 0xc0, !PT ;  /* 0x00000014a1057212 */ /* 0x000fe400078ec0ff */
[----:B------:R-:W-:Y:S02]  /*6140*/  LOP3.LUT R6, R6, R21, RZ, 0xc0, !PT ;  /* 0x0000001506067212 */ /* 0x000fe400078ec0ff */
[----:B------:R-:W-:Y:S01]  /*6150*/  LOP3.LUT R7, R7, R144, RZ, 0xc0, !PT ;  /* 0x0000009007077212 */ /* 0x000fe200078ec0ff */
[----:B------:R-:W3:Y:S06]  /*6160*/  LDSM.16.MT88.4 R20, [R184+0xf800] ;  /* 0x00f80000b814783b */ /* 0x000eec0000004200 */
[C---:B-1----:R-:W-:Y:S08]  /*6170*/  HMMA.16816.F32 R128, R4.reuse, R12, R128 ;  /* 0x0000000c0480723c */ /* 0x042ff00000001880 */
[C---:B------:R-:W-:Y:S01]  /*6180*/  HMMA.16816.F32 R124, R4.reuse, R14, R124 ;  /* 0x0000000e047c723c */ /* 0x040fe2000000187c */
[----:B------:R-:W1:Y:S07]  /*6190*/  LDSM.16.MT88.4 R12, [R186+0x11800] ;  /* 0x01180000ba0c783b */ /* 0x000e6e0000004200 */
[C---:B------:R-:W-:Y:S08]  /*61a0*/  HMMA.16816.F32 R60, R4.reuse, R8, R60 ;  /* 0x00000008043c723c */ /* 0x040ff0000000183c */
[C---:B------:R-:W-:Y:S01]  /*61b0*/  HMMA.16816.F32 R64, R4.reuse, R10, R64 ;  /* 0x0000000a0440723c */ /* 0x040fe20000001840 */
[----:B------:R-:W4:Y:S07]  /*61c0*/  LDSM.16.MT88.4 R8, [R185+0x11800] ;  /* 0x01180000b908783b */ /* 0x000f2e0000004200 */
[C---:B--2---:R-:W-:Y:S08]  /*61d0*/  HMMA.16816.F32 R92, R4.reuse, R16, R92 ;  /* 0x00000010045c723c */ /* 0x044ff0000000185c */
[C---:B------:R-:W-:Y:S01]  /*61e0*/  HMMA.16816.F32 R96, R4.reuse, R18, R96 ;  /* 0x000000120460723c */ /* 0x040fe20000001860 */
        /* <DEDUP_REMOVED lines=15> */
[C---:B----4-:R-:W-:Y:S08]  /*62e0*/  HMMA.16816.F32 R104, R4.reuse, R8, R104 ;  /* 0x000000080468723c */ /* 0x050ff00000001868 */
[C---:B------:R-:W-:Y:S08]  /*62f0*/  HMMA.16816.F32 R108, R4.reuse, R10, R108 ;  /* 0x0000000a046c723c */ /* 0x040ff0000000186c */
[C---:B--2---:R-:W-:Y:S08]  /*6300*/  HMMA.16816.F32 R116, R4.reuse, R16, R116 ;  /* 0x000000100474723c */ /* 0x044ff00000001874 */
[----:B------:R-:W-:Y:S01]  /*6310*/  HMMA.16816.F32 R112, R4, R18, R112 ;  /* 0x000000120470723c */ /* 0x000fe20000001870 */
[----:B------:R-:W-:Y:S11]  /*6320*/  @!P0 BRA `(.L_x_306) ;  /* 0x0000401000008947 */ /* 0x000ff60003800000 */
[----:B------:R-:W-:-:S04]  /*6330*/  DEPBAR.LE SB0, 0x0 ;  /* 0x000080000000791a */ /* 0x000fc80000000000 */
[----:B------:R-:W-:Y:S01]  /*6340*/  UIADD3 UR17, UR8, -0x2, URZ ;  /* 0xfffffffe08117890 */ /* 0x000fe2000fffe03f */
[----:B------:R-:W-:Y:S01]  /*6350*/  ISETP.GE.AND P4, PT, R202, c[0x0][0x220], PT ;  /* 0x00008800ca007a0c */ /* 0x000fe20003f86270 */
[----:B------:R-:W-:Y:S01]  /*6360*/  BAR.SYNC.DEFER_BLOCKING 0x0 ;  /* 0x0000000000007b1d */ /* 0x000fe20000010000 */
[----:B------:R-:W-:Y:S01]  /*6370*/  ISETP.GE.AND P3, PT, R197, c[0x0][0x220], PT ;  /* 0x00008800c5007a0c */ /* 0x000fe20003f66270 */
[----:B------:R-:W-:Y:S01]  /*6380*/  USHF.R.S32.HI UR5, URZ, 0x1f, UR17 ;  /* 0x0000001f3f057899 */ /* 0x000fe20008011411 */
[----:B------:R-:W-:Y:S01]  /*6390*/  ISETP.GE.AND P2, PT, R196, c[0x0][0x220], PT ;  /* 0x00008800c4007a0c */ /* 0x000fe20003f46270 */
[----:B------:R-:W-:Y:S01]  /*63a0*/  UIMAD UR4, UR11, UR17, URZ ;  /* 0x000000110b0472a4 */ /* 0x000fe2000f8e023f */
[----:B------:R-:W-:Y:S01]  /*63b0*/  IMAD.U32 R0, RZ, RZ, UR17 ;  /* 0x00000011ff007e24 */ /* 0x000fe2000f8e00ff */
[----:B------:R-:W-:Y:S01]  /*63c0*/  UISETP.GE.AND UP0, UPT, UR8, 0x3, UPT ;  /* 0x000000030800788c */ /* 0x000fe2000bf06270 */
[----:B------:R-:W-:Y:S01]  /*63d0*/  IMAD.MOV.U32 R4, RZ, RZ, R222 ;  /* 0x000000ffff047224 */ /* 0x000fe200078e00de */
[----:B------:R-:W-:Y:S01]  /*63e0*/  UIMAD UR4, UR5, UR12, UR4 ;  /* 0x0000000c050472a4 */ /* 0x000fe2000f8e0204 */
[----:B------:R-:W-:-:S04]  /*63f0*/  IMAD.MOV.U32 R5, RZ, RZ, R225 ;  /* 0x000000ffff057224 */ /* 0x000fc800078e00e1 */
[----:B------:R-:W-:-:S05]  /*6400*/  IMAD.WIDE.U32 R4, R0, UR12, R4 ;  /* 0x0000000c00047c25 */ /* 0x000fca000f8e0004 */
[----:B------:R-:W-:Y:S02]  /*6410*/  IADD3 R2, R5, UR4, RZ ;  /* 0x0000000405027c10 */ /* 0x000fe4000fffe0ff */
[C---:B------:R-:W-:Y:S02]  /*6420*/  @!P4 LEA R16, P6, R4.reuse, c[0x0][0x170], 0x1 ;  /* 0x00005c000410ca11 */ /* 0x040fe400078c08ff */
[C---:B------:R-:W-:Y:S02]  /*6430*/  @!P3 LEA R12, P1, R4.reuse, c[0x0][0x170], 0x1 ;  /* 0x00005c00040cba11 */ /* 0x040fe400078208ff */
[C---:B------:R-:W-:Y:S01]  /*6440*/  @!P2 LEA R10, P0, R4.reuse, c[0x0][0x170], 0x1 ;  /* 0x00005c00040aaa11 */ /* 0x040fe200078008ff */
[----:B------:R-:W-:Y:S01]  /*6450*/  @P4 STS.128 [R195+0xc000], RZ ;  /* 0x00c000ffc3004388 */ /* 0x000fe20000000c00 */
[C---:B------:R-:W-:Y:S02]  /*6460*/  IADD3 R0, P5, R4.reuse, UR14, RZ ;  /* 0x0000000e04007c10 */ /* 0x040fe4000ffbe0ff */
[----:B------:R-:W-:-:S02]  /*6470*/  @!P4 LEA.HI.X R17, R4, c[0x0][0x174], R2, 0x1, P6 ;  /* 0x00005d000411ca11 */ /* 0x000fc400030f0c02 */
[C-C-:B------:R-:W-:Y:S02]  /*6480*/  @!P3 LEA.HI.X R13, R4.reuse, c[0x0][0x174], R2.reuse, 0x1, P1 ;  /* 0x00005d00040dba11 */ /* 0x140fe400008f0c02 */
[----:B------:R-:W-:Y:S01]  /*6490*/  @!P2 LEA.HI.X R11, R4, c[0x0][0x174], R2, 0x1, P0 ;  /* 0x00005d00040baa11 */ /* 0x000fe200000f0c02 */
        /* <DEDUP_REMOVED lines=8> */
[C---:B------:R-:W-:Y:S01]  /*6520*/  @!P2 LEA R6, P0, R0.reuse, c[0x0][0x170], 0x1 ;  /* 0x00005c000006aa11 */ /* 0x040fe200078008ff */
[----:B------:R-:W-:Y:S01]  /*6530*/  @!PT LDS RZ, [RZ] ;  /* 0x00000000fffff984 */ /* 0x000fe20000000800 */
[----:B------:R-:W-:Y:S01]  /*6540*/  @!PT LDS RZ, [RZ] ;  /* 0x00000000fffff984 */ /* 0x000fe20000000800 */
[----:B------:R-:W-:Y:S01]  /*6550*/  @!PT LDS RZ, [RZ] ;  /* 0x00000000fffff984 */ /* 0x000fe20000000800 */
[----:B------:R2:W-:Y:S01]  /*6560*/  @!P3 LDGSTS.E.BYPASS.LTC128B.128 [R195+0xe000], [R12.64+0x80] ;  /* 0x0e0000800cc3bfae */ /* 0x0005e2000b901d52 */
[----:B------:R-:W-:-:S02]  /*6570*/  IADD3 R4, P5, R0, UR14, RZ ;  /* 0x0000000e00047c10 */ /* 0x000fc4000ffbe0ff */
[C-C-:B------:R-:W-:Y:S01]  /*6580*/  @!P4 LEA.HI.X R15, R0.reuse, c[0x0][0x174], R2.reuse, 0x1, P6 ;  /* 0x00005d00000fca11 */ /* 0x140fe200030f0c02 */
[----:B------:R-:W-:Y:S01]  /*6590*/  @P2 STS.128 [R195+0x10000], RZ ;  /* 0x010000ffc3002388 */ /* 0x000fe20000000c00 */
[C-C-:B------:R-:W-:Y:S02]  /*65a0*/  @!P3 LEA.HI.X R9, R0.reuse, c[0x0][0x174], R2.reuse, 0x1, P1 ;  /* 0x00005d000009ba11 */ /* 0x140fe400008f0c02 */
[----:B------:R-:W-:Y:S01]  /*65b0*/  @!P2 LEA.HI.X R7, R0, c[0x0][0x174], R2, 0x1, P0 ;  /* 0x00005d000007aa11 */ /* 0x000fe200000f0c02 */
[----:B------:R-:W-:Y:S01]  /*65c0*/  @!PT LDS RZ, [RZ] ;  /* 0x00000000fffff984 */ /* 0x000fe20000000800 */
[----:B------:R-:W-:Y:S01]  /*65d0*/  @!PT LDS RZ, [RZ] ;  /* 0x00000000fffff984 */ /* 0x000fe20000000800 */
[----:B------:R-:W-:Y:S01]  /*65e0*/  @!PT LDS RZ, [RZ] ;  /* 0x00000000fffff984 */ /* 0x000fe20000000800 */
[----:B------:R3:W-:Y:S01]  /*65f0*/  @!P2 LDGSTS.E.BYPASS.LTC128B.128 [R195+0x10000], [R10.64+0x100] ;  /* 0x100001000ac3afae */ /* 0x0007e2000b901d52 */
[----:B------:R-:W-:Y:S02]  /*6600*/  IADD3.X R2, R2, UR9, RZ, P5, !PT ;  /* 0x0000000902027c10 */ /* 0x000fe4000affe4ff */
[C---:B------:R-:W-:Y:S01]  /*6610*/  @!P4 LEA R22, P6, R4.reuse, c[0x0][0x170], 0x1 ;  /* 0x00005c000416ca11 */ /* 0x040fe200078c08ff */
[----:B------:R-:W-:Y:S01]  /*6620*/  @P4 STS.128 [R195+0xc800], RZ ;  /* 0x00c800ffc3004388 */ /* 0x000fe20000000c00 */
[----:B------:R-:W-:-:S02]  /*6630*/  @!P3 LEA R20, P1, R4, c[0x0][0x170], 0x1 ;  /* 0x00005c000414ba11 */ /* 0x000fc400078208ff */
[C---:B------:R-:W-:Y:S01]  /*6640*/  @!P2 LEA R18, P0, R4.reuse, c[0x0][0x170], 0x1 ;  /* 0x00005c000412aa11 */ /* 0x040fe200078008ff */
[----:B------:R-:W-:Y:S01]  /*6650*/  @!PT LDS RZ, [RZ] ;  /* 0x00000000fffff984 */ /* 0x000fe20000000800 */
[----:B------:R-:W-:Y:S01]  /*6660*/  @!PT LDS RZ, [RZ] ;  /* 0x00000000fffff984 */ /* 0x000fe20000000800 */
[----:B------:R-:W-:Y:S01]  /*6670*/  @!PT LDS RZ, [RZ] ;  /* 0x00000000fffff984 */ /* 0x000fe20000000800 */
[----:B------:R2:W-:Y:S01]  /*6680*/  @!P4 LDGSTS.E.BYPASS.LTC128B.128 [R195+0xc800], [R14.64] ;  /* 0x0c8000000ec3cfae */ /* 0x0005e2000b901d52 */
        /* <DEDUP_REMOVED lines=9> */
[----:B------:R-:W-:-:S02]  /*6720*/  IADD3.X R2, R2, UR9, RZ, P5, !PT ;  /* 0x0000000902027c10 */ /* 0x000fc4000affe4ff */
        /* <DEDUP_REMOVED lines=12> */
[----:B------:R-:W-:-:S02]  /*67f0*/  IMAD.U32 R2, RZ, RZ, UR17 ;  /* 0x00000011ff027e24 */ /* 0x000fc4000f8e00ff */
        /* <DEDUP_REMOVED lines=31> */
[----:B-1----:R-:W1:Y:S04]  /*69f0*/  LDSM.16.M88.4 R16, [R193+0x6800] ;  /* 0x00680000c110783b */ /* 0x002e680000000200 */
[----:B------:R-:W1:Y:S04]  /*6a00*/  LDSM.16.M88.4 R160, [R193+0x7000] ;  /* 0x00700000c1a0783b */ /* 0x000e680000000200 */
[----:B--2---:R-:W-:Y:S04]  /*6a10*/  LDSM.16.M88.4 R12, [R192] ;  /* 0x00000000c00c783b */ /* 0x004fe80000000200 */
[----:B------:R-:W-:Y:S04]  /*6a20*/  LDSM.16.M88.4 R148, [R191] ;  /* 0x00000000bf94783b */ /* 0x000fe80000000200 */
[----:B----4-:R-:W2:Y:S04]  /*6a30*/  LDSM.16.M88.4 R4, [R193+0x7800] ;  /* 0x00780000c104783b */ /* 0x010ea80000000200 */
[----:B------:R-:W4:Y:S04]  /*6a40*/  LDSM.16.M88.4 R212, [R183] ;  /* 0x00000000b7d4783b */ /* 0x000f280000000200 */
[----:B------:R-:W2:Y:S04]  /*6a50*/  LDSM.16.M88.4 R140, [R182] ;  /* 0x00000000b68c783b */ /* 0x000ea80000000200 */
[----:B------:R-:W2:Y:S04]  /*6a60*/  LDSM.16.M88.4 R136, [R181] ;  /* 0x00000000b588783b */ /* 0x000ea80000000200 */
[----:B---3--:R-:W-:Y:S01]  /*6a70*/  LDSM.16.M88.4 R8, [R190] ;  /* 0x00000000be08783b */ /* 0x008fe20000000200 */
[C---:B-----5:R-:W-:Y:S03]  /*6a80*/  HMMA.16816.F32 R24, R152.reuse, R30, RZ ;  /* 0x0000001e9818723c */ /* 0x060fe600000018ff */
[----:B------:R-:W3:Y:S04]  /*6a90*/  LDSM.16.M88.4 R216, [R187+0x6000] ;  /* 0x00600000bbd8783b */ /* 0x000ee80000000200 */
[----:B------:R-:W5:Y:S01]  /*6aa0*/  LDSM.16.M88.4 R208, [R187+0x6800] ;  /* 0x00680000bbd0783b */ /* 0x000f620000000200 */
[C---:B------:R-:W-:Y:S03]  /*6ab0*/  HMMA.16816.F32 R28, R152.reuse, R28, RZ ;  /* 0x0000001c981c723c */ /* 0x040fe600000018ff */
[----:B------:R-:W3:Y:S04]  /*6ac0*/  LDSM.16.M88.4 R144, [R187+0x7000] ;  /* 0x00700000bb90783b */ /* 0x000ee80000000200 */
[----:B------:R-:W3:Y:S01]  /*6ad0*/  LDSM.16.M88.4 R32, [R187+0x7800] ;  /* 0x00780000bb20783b */ /* 0x000ee20000000200 */
[C---:B-1----:R-:W-:Y:S03]  /*6ae0*/  HMMA.16816.F32 R20, R152.reuse, R16, RZ ;  /* 0x000000109814723c */ /* 0x042fe600000018ff */
[----:B------:R-:W-:Y:S04]  /*6af0*/  LDSM.16.M88.4 R168, [R180] ;  /* 0x00000000b4a8783b */ /* 0x000fe80000000200 */
[----:B------:R-:W1:Y:S01]  /*6b00*/  S2R R0, SR_TID.X ;  /* 0x0000000000007919 */ /* 0x000e620000002100 */
[C---:B------:R-:W-:Y:S03]  /*6b10*/  HMMA.16816.F32 R16, R152.reuse, R18, RZ ;  /* 0x000000129810723c */ /* 0x040fe600000018ff */
[----:B------:R-:W0:Y:S05]  /*6b20*/  LDGDEPBAR ;  /* 0x00000000000079af */ /* 0x000e2a0000000000 */
[C---:B------:R-:W-:Y:S08]  /*6b30*/  HMMA.16816.F32 R164, R152.reuse, R160, RZ ;  /* 0x000000a098a4723c */ /* 0x040ff000000018ff */
[----:B------:R-:W-:Y:S01]  /*6b40*/  HMMA.16816.F32 R160, R152, R162, RZ ;  /* 0x000000a298a0723c */ /* 0x000fe200000018ff */
[----:B-1----:R-:W-:-:S07]  /*6b50*/  IMAD.SHL.U32 R0, R0, 0x2, RZ ;  /* 0x0000000200007824 */ /* 0x002fce00078e00ff */
[----:B--2---:R-:W-:Y:S01]  /*6b60*/  HMMA.16816.F32 R156, R152, R4, RZ ;  /* 0x00000004989c723c */ /* 0x004fe200000018ff */
[----:B------:R-:W-:-:S05]  /*6b70*/  LOP3.LUT R0, R0, 0x6, RZ, 0xc0, !PT ;  /* 0x0000000600007812 */ /* 0x000fca00078ec0ff */
[----:B------:R-:W-:Y:S02]  /*6b80*/  IMAD R0, R2, 0x40, R0 ;  /* 0x0000004002007824 */ /* 0x000fe400078e0200 */
[----:B------:R-:W-:Y:S01]  /*6b90*/  HMMA.16816.F32 R152, R152, R6, RZ ;  /* 0x000000069898723c */ /* 0x000fe200000018ff */
[----:B------:R-:W1:Y:S02]  /*6ba0*/  LDSM.16.M88.4 R4, [R189] ;  /* 0x00000000bd04783b */ /* 0x000e640000000200 */
[----:B------:R-:W-:-:S05]  /*6bb0*/  IADD3 R2, R0, 0x9, RZ ;  /* 0x0000000900027810 */ /* 0x000fca0007ffe0ff */
[----:B------:R-:W-:Y:S01]  /*6bc0*/  HMMA.16816.F32 R24, R12, R150, R24 ;  /* 0x000000960c18723c */ /* 0x000fe20000001818 */
[C---:B------:R-:W-:Y:S02]  /*6bd0*/  ISETP.GE.AND P6, PT, R2.reuse, R134, PT ;  /* 0x000000860200720c */ /* 0x040fe40003fc6270 */
[----:B------:R-:W-:Y:S02]  /*6be0*/  ISETP.GE.AND P0, PT, R2, R133, PT ;  /* 0x000000850200720c */ /* 0x000fe40003f06270 */
[----:B------:R-:W-:-:S03]  /*6bf0*/  IADD3 R2, R0, 0x18, RZ ;  /* 0x0000001800027810 */ /* 0x000fc60007ffe0ff */
[C---:B------:R-:W-:Y:S01]  /*6c00*/  HMMA.16816.F32 R28, R12.reuse, R148, R28 ;  /* 0x000000940c1c723c */ /* 0x040fe2000000181c */
[----:B------:R-:W2:Y:S07]  /*6c10*/  LDSM.16.M88.4 R148, [R180+0x800] ;  /* 0x00080000b494783b */ /* 0x000eae0000000200 */
[C---:B----4-:R-:W-:Y:S08]  /*6c20*/  HMMA.16816.F32 R20, R12.reuse, R212, R20 ;  /* 0x000000d40c14723c */ /* 0x050ff00000001814 */
[C---:B------:R-:W-:Y:S01]  /*6c30*/  HMMA.16816.F32 R16, R12.reuse, R214, R16 ;  /* 0x000000d60c10723c */ /* 0x040fe20000001810 */
[----:B------:R-:W-:Y:S07]  /*6c40*/  LDSM.16.M88.4 R212, [R193+0x8000] ;  /* 0x00800000c1d4783b */ /* 0x000fee0000000200 */
[C---:B------:R-:W-:Y:S08]  /*6c50*/  HMMA.16816.F32 R164, R12.reuse, R140, R164 ;  /* 0x0000008c0ca4723c */ /* 0x040ff000000018a4 */
[C---:B------:R-:W-:Y:S01]  /*6c60*/  HMMA.16816.F32 R160, R12.reuse, R142, R160 ;  /* 0x0000008e0ca0723c */ /* 0x040fe200000018a0 */
[----:B------:R-:W4:Y:S07]  /*6c70*/  LDSM.16.M88.4 R140, [R180+0x1000] ;  /* 0x00100000b48c783b */ /* 0x000f2e0000000200 */
[C---:B------:R-:W-:Y:S08]  /*6c80*/  HMMA.16816.F32 R156, R12.reuse, R136, R156 ;  /* 0x000000880c9c723c */ /* 0x040ff0000000189c */
[----:B------:R-:W-:Y:S01]  /*6c90*/  HMMA.16816.F32 R152, R12, R138, R152 ;  /* 0x0000008a0c98723c */ /* 0x000fe20000001898 */
[----:B------:R-:W1:Y:S04]  /*6ca0*/  LDSM.16.M88.4 R136, [R180+0x1800] ;  /* 0x00180000b488783b */ /* 0x000e680000000200 */
[----:B------:R-:W1:Y:S03]  /*6cb0*/  LDSM.16.M88.4 R12, [R194+0x2000] ;  /* 0x00200000c20c783b */ /* 0x000e660000000200 */
[C---:B---3--:R-:W-:Y:S08]  /*6cc0*/  HMMA.16816.F32 R24, R8.reuse, R218, R24 ;  /* 0x000000da0818723c */ /* 0x048ff00000001818 */
[C---:B------:R-:W-:Y:S01]  /*6cd0*/  HMMA.16816.F32 R28, R8.reuse, R216, R28 ;  /* 0x000000d8081c723c */ /* 0x040fe2000000181c */
[----:B------:R-:W3:Y:S07]  /*6ce0*/  LDSM.16.M88.4 R216, [R193+0x8800] ;  /* 0x00880000c1d8783b */ /* 0x000eee0000000200 */
[C---:B-----5:R-:W-:Y:S08]  /*6cf0*/  HMMA.16816.F32 R20, R8.reuse, R208, R20 ;  /* 0x000000d00814723c */ /* 0x060ff00000001814 */
[C---:B------:R-:W-:Y:S01]  /*6d00*/  HMMA.16816.F32 R16, R8.reuse, R210, R16 ;  /* 0x000000d20810723c */ /* 0x040fe20000001810 */
[----:B------:R-:W-:Y:S07]  /*6d10*/  LDSM.16.M88.4 R208, [R179] ;  /* 0x00000000b3d0783b */ /* 0x000fee0000000200 */
[C---:B------:R-:W-:Y:S08]  /*6d20*/  HMMA.16816.F32 R164, R8.reuse, R144, R164 ;  /* 0x0000009008a4723c */ /* 0x040ff000000018a4 */
[C---:B------:R-:W-:Y:S01]  /*6d30*/  HMMA.16816.F32 R160, R8.reuse, R146, R160 ;  /* 0x0000009208a0723c */ /* 0x040fe200000018a0 */
[----:B------:R-:W5:Y:S07]  /*6d40*/  LDSM.16.M88.4 R144, [R193+0x9000] ;  /* 0x00900000c190783b */ /* 0x000f6e0000000200 */
[C---:B------:R-:W-:Y:S08]  /*6d50*/  HMMA.16816.F32 R156, R8.reuse, R32, R156 ;  /* 0x00000020089c723c */ /* 0x040ff0000000189c */
[----:B------:R-:W-:Y:S01]  /*6d60*/  HMMA.16816.F32 R152, R8, R34, R152 ;  /* 0x000000220898723c */ /* 0x000fe20000001898 */
[----:B------:R-:W3:Y:S04]  /*6d70*/  LDSM.16.M88.4 R32, [R193+0x9800] ;  /* 0x00980000c120783b */ /* 0x000ee80000000200 */
[----:B------:R-:W3:Y:S03]  /*6d80*/  LDSM.16.M88.4 R8, [R192+0x2000] ;  /* 0x00200000c008783b */ /* 0x000ee60000000200 */
[C---:B-1----:R-:W-:Y:S08]  /*6d90*/  HMMA.16816.F32 R24, R4.reuse, R170, R24 ;  /* 0x000000aa0418723c */ /* 0x042ff00000001818 */
[C---:B------:R-:W-:Y:S01]  /*6da0*/  HMMA.16816.F32 R28, R4.reuse, R168, R28 ;  /* 0x000000a8041c723c */ /* 0x040fe2000000181c */
[----:B------:R-:W1:Y:S07]  /*6db0*/  LDSM.16.M88.4 R168, [R178] ;  /* 0x00000000b2a8783b */ /* 0x000e6e0000000200 */
[C---:B--2---:R-:W-:Y:S08]  /*6dc0*/  HMMA.16816.F32 R20, R4.reuse, R148, R20 ;  /* 0x000000940414723c */ /* 0x044ff00000001814 */
[C---:B------:R-:W-:Y:S01]  /*6dd0*/  HMMA.16816.F32 R16, R4.reuse, R150, R16 ;  /* 0x000000960410723c */ /* 0x040fe20000001810 */
[----:B------:R-:W2:Y:S07]  /*6de0*/  LDSM.16.M88.4 R148, [R177] ;  /* 0x00000000b194783b */ /* 0x000eae0000000200 */
[C---:B----4-:R-:W-:Y:S08]  /*6df0*/  HMMA.16816.F32 R164, R4.reuse, R140, R164 ;  /* 0x0000008c04a4723c */ /* 0x050ff000000018a4 */
[C---:B------:R-:W-:Y:S01]  /*6e00*/  HMMA.16816.F32 R160, R4.reuse, R142, R160 ;  /* 0x0000008e04a0723c */ /* 0x040fe200000018a0 */
[----:B------:R-:W-:Y:S07]  /*6e10*/  LDSM.16.M88.4 R140, [R176] ;  /* 0x00000000b08c783b */ /* 0x000fee0000000200 */
[C---:B------:R-:W-:Y:S08]  /*6e20*/  HMMA.16816.F32 R156, R4.reuse, R136, R156 ;  /* 0x00000088049c723c */ /* 0x040ff0000000189c */
[----:B------:R-:W-:Y:S01]  /*6e30*/  HMMA.16816.F32 R152, R4, R138, R152 ;  /* 0x0000008a0498723c */ /* 0x000fe20000001898 */
[----:B------:R-:W-:Y:S04]  /*6e40*/  LDSM.16.M88.4 R4, [R190+0x2000] ;  /* 0x00200000be04783b */ /* 0x000fe80000000200 */
[----:B------:R-:W4:Y:S03]  /*6e50*/  LDSM.16.M88.4 R136, [R187+0x8000] ;  /* 0x00800000bb88783b */ /* 0x000f260000000200 */
[C---:B------:R-:W-:Y:S08]  /*6e60*/  HMMA.16816.F32 R24, R12.reuse, R214, R24 ;  /* 0x000000d60c18723c */ /* 0x040ff00000001818 */
[C---:B------:R-:W-:Y:S01]  /*6e70*/  HMMA.16816.F32 R28, R12.reuse, R212, R28 ;  /* 0x000000d40c1c723c */ /* 0x040fe2000000181c */
[----:B------:R-:W1:Y:S07]  /*6e80*/  LDSM.16.M88.4 R212, [R187+0x8800] ;  /* 0x00880000bbd4783b */ /* 0x000e6e0000000200 */
[C---:B---3--:R-:W-:Y:S08]  /*6e90*/  HMMA.16816.F32 R20, R12.reuse, R216, R20 ;  /* 0x000000d80c14723c */ /* 0x048ff00000001814 */
        /* <DEDUP_REMOVED lines=8> */
[----:B------:R-:W5:Y:S03]  /*6f20*/  LDSM.16.M88.4 R12, [R187+0x9800] ;  /* 0x00980000bb0c783b */ /* 0x000f660000000200 */
[C---:B------:R-:W-:Y:S08]  /*6f30*/  HMMA.16816.F32 R24, R8.reuse, R210, R24 ;  /* 0x000000d20818723c */ /* 0x040ff00000001818 */
[C---:B------:R-:W-:Y:S01]  /*6f40*/  HMMA.16816.F32 R28, R8.reuse, R208, R28 ;  /* 0x000000d0081c723c */ /* 0x040fe2000000181c */
[----:B------:R-:W3:Y:S07]  /*6f50*/  LDSM.16.M88.4 R208, [R180+0x2800] ;  /* 0x00280000b4d0783b */ /* 0x000eee0000000200 */
[C---:B-1----:R-:W-:Y:S08]  /*6f60*/  HMMA.16816.F32 R20, R8.reuse, R168, R20 ;  /* 0x000000a80814723c */ /* 0x042ff00000001814 */
[C---:B------:R-:W-:Y:S01]  /*6f70*/  HMMA.16816.F32 R16, R8.reuse, R170, R16 ;  /* 0x000000aa0810723c */ /* 0x040fe20000001810 */
[----:B------:R-:W1:Y:S07]  /*6f80*/  LDSM.16.M88.4 R168, [R180+0x3000] ;  /* 0x00300000b4a8783b */ /* 0x000e6e0000000200 */
[C---:B--2---:R-:W-:Y:S08]  /*6f90*/  HMMA.16816.F32 R164, R8.reuse, R148, R164 ;  /* 0x0000009408a4723c */ /* 0x044ff000000018a4 */
[----:B------:R-:W-:Y:S01]  /*6fa0*/  HMMA.16816.F32 R160, R8, R150, R160 ;  /* 0x0000009608a0723c */ /* 0x000fe200000018a0 */
[----:B------:R-:W-:Y:S07]  /*6fb0*/  LDSM.16.M88.4 R148, [R180+0x3800] ;  /* 0x00380000b494783b */ /* 0x000fee0000000200 */
[C---:B----4-:R-:W-:Y:S08]  /*6fc0*/  HMMA.16816.F32 R24, R4.reuse, R138, R24 ;  /* 0x0000008a0418723c */ /* 0x050ff00000001818 */
[----:B------:R-:W-:Y:S01]  /*6fd0*/  HMMA.16816.F32 R28, R4, R136, R28 ;  /* 0x00000088041c723c */ /* 0x000fe2000000181c */
[----:B------:R-:W-:Y:S07]  /*6fe0*/  LDSM.16.M88.4 R136, [R193+0xa800] ;  /* 0x00a80000c188783b */ /* 0x000fee0000000200 */
[C---:B------:R-:W-:Y:S08]  /*6ff0*/  HMMA.16816.F32 R156, R8.reuse, R140, R156 ;  /* 0x0000008c089c723c */ /* 0x040ff0000000189c */
[----:B------:R-:W-:Y:S01]  /*7000*/  HMMA.16816.F32 R152, R8, R142, R152 ;  /* 0x0000008e0898723c */ /* 0x000fe20000001898 */
[----:B------:R-:W-:Y:S04]  /*7010*/  LDSM.16.M88.4 R8, [R194+0x4000] ;  /* 0x00400000c208783b */ /* 0x000fe80000000200 */
[----:B------:R-:W2:Y:S03]  /*7020*/  LDSM.16.M88.4 R140, [R193+0xa000] ;  /* 0x00a00000c18c783b */ /* 0x000ea60000000200 */
[C---:B------:R-:W-:Y:S08]  /*7030*/  HMMA.16816.F32 R20, R4.reuse, R212, R20 ;  /* 0x000000d40414723c */ /* 0x040ff00000001814 */
[C---:B------:R-:W-:Y:S01]  /*7040*/  HMMA.16816.F32 R16, R4.reuse, R214, R16 ;  /* 0x000000d60410723c */ /* 0x040fe20000001810 */
[----:B------:R-:W-:Y:S07]  /*7050*/  LDSM.16.M88.4 R212, [R192+0x4000] ;  /* 0x00400000c0d4783b */ /* 0x000fee0000000200 */
[C---:B---3--:R-:W-:Y:S08]  /*7060*/  HMMA.16816.F32 R164, R4.reuse, R32, R164 ;  /* 0x0000002004a4723c */ /* 0x048ff000000018a4 */
[----:B------:R-:W-:Y:S01]  /*7070*/  HMMA.16816.F32 R160, R4, R34, R160 ;  /* 0x0000002204a0723c */ /* 0x000fe200000018a0 */
[----:B------:R-:W3:Y:S07]  /*7080*/  LDSM.16.M88.4 R32, [R193+0xb000] ;  /* 0x00b00000c120783b */ /* 0x000eee0000000200 */
[C---:B------:R-:W-:Y:S08]  /*7090*/  HMMA.16816.F32 R24, R144.reuse, R218, R24 ;  /* 0x000000da9018723c */ /* 0x040ff00000001818 */
[----:B------:R-:W-:Y:S01]  /*70a0*/  HMMA.16816.F32 R28, R144, R216, R28 ;  /* 0x000000d8901c723c */ /* 0x000fe2000000181c */
[----:B------:R-:W-:Y:S07]  /*70b0*/  LDSM.16.M88.4 R216, [R174] ;  /* 0x00000000aed8783b */ /* 0x000fee0000000200 */
[C---:B-----5:R-:W-:Y:S08]  /*70c0*/  HMMA.16816.F32 R156, R4.reuse, R12, R156 ;  /* 0x0000000c049c723c */ /* 0x060ff0000000189c */
[----:B------:R-:W-:Y:S01]  /*70d0*/  HMMA.16816.F32 R152, R4, R14, R152 ;  /* 0x0000000e0498723c */ /* 0x000fe20000001898 */
[----:B------:R-:W4:Y:S04]  /*70e0*/  LDSM.16.M88.4 R4, [R175] ;  /* 0x00000000af04783b */ /* 0x000f280000000200 */
[----:B------:R-:W5:Y:S03]  /*70f0*/  LDSM.16.M88.4 R12, [R193+0xb800] ;  /* 0x00b80000c10c783b */ /* 0x000f660000000200 */
[C---:B------:R-:W-:Y:S08]  /*7100*/  HMMA.16816.F32 R20, R144.reuse, R208, R20 ;  /* 0x000000d09014723c */ /* 0x040ff00000001814 */
[C---:B------:R-:W-:Y:S01]  /*7110*/  HMMA.16816.F32 R16, R144.reuse, R210, R16 ;  /* 0x000000d29010723c */ /* 0x040fe20000001810 */
[----:B------:R-:W3:Y:S07]  /*7120*/  LDSM.16.M88.4 R208, [R173] ;  /* 0x00000000add0783b */ /* 0x000eee0000000200 */
[C---:B-1----:R-:W-:Y:S08]  /*7130*/  HMMA.16816.F32 R164, R144.reuse, R168, R164 ;  /* 0x000000a890a4723c */ /* 0x042ff000000018a4 */
[----:B------:R-:W-:Y:S01]  /*7140*/  HMMA.16816.F32 R160, R144, R170, R160 ;  /* 0x000000aa90a0723c */ /* 0x000fe200000018a0 */
[----:B------:R-:W-:Y:S07]  /*7150*/  LDSM.16.M88.4 R168, [R172] ;  /* 0x00000000aca8783b */ /* 0x000fee0000000200 */
[C---:B--2---:R-:W-:Y:S08]  /*7160*/  HMMA.16816.F32 R24, R8.reuse, R142, R24 ;  /* 0x0000008e0818723c */ /* 0x044ff00000001818 */
[----:B------:R-:W-:Y:S01]  /*7170*/  HMMA.16816.F32 R28, R8, R140, R28 ;  /* 0x0000008c081c723c */ /* 0x000fe2000000181c */
[----:B------:R-:W-:Y:S07]  /*7180*/  LDSM.16.M88.4 R140, [R187+0xa800] ;  /* 0x00a80000bb8c783b */ /* 0x000fee0000000200 */
[C---:B------:R-:W-:Y:S08]  /*7190*/  HMMA.16816.F32 R156, R144.reuse, R148, R156 ;  /* 0x00000094909c723c */ /* 0x040ff0000000189c */
[----:B------:R-:W-:Y:S01]  /*71a0*/  HMMA.16816.F32 R152, R144, R150, R152 ;  /* 0x000000969098723c */ /* 0x000fe20000001898 */
[----:B------:R-:W-:Y:S04]  /*71b0*/  LDSM.16.M88.4 R148, [R190+0x4000] ;  /* 0x00400000be94783b */ /* 0x000fe80000000200 */
[----:B------:R-:W1:Y:S03]  /*71c0*/  LDSM.16.M88.4 R144, [R187+0xa000] ;  /* 0x00a00000bb90783b */ /* 0x000e660000000200 */
[C---:B------:R-:W-:Y:S08]  /*71d0*/  HMMA.16816.F32 R20, R8.reuse, R136, R20 ;  /* 0x000000880814723c */ /* 0x040ff00000001814 */
[C---:B------:R-:W-:Y:S01]  /*71e0*/  HMMA.16816.F32 R16, R8.reuse, R138, R16 ;  /* 0x0000008a0810723c */ /* 0x040fe20000001810 */
[----:B------:R-:W2:Y:S07]  /*71f0*/  LDSM.16.M88.4 R136, [R187+0xb000] ;  /* 0x00b00000bb88783b */ /* 0x000eae0000000200 */
[C---:B---3--:R-:W-:Y:S08]  /*7200*/  HMMA.16816.F32 R164, R8.reuse, R32, R164 ;  /* 0x0000002008a4723c */ /* 0x048ff000000018a4 */
[----:B------:R-:W-:Y:S01]  /*7210*/  HMMA.16816.F32 R160, R8, R34, R160 ;  /* 0x0000002208a0723c */ /* 0x000fe200000018a0 */
[----:B------:R-:W-:Y:S07]  /*7220*/  LDSM.16.M88.4 R32, [R187+0xb800] ;  /* 0x00b80000bb20783b */ /* 0x000fee0000000200 */
[C---:B----4-:R-:W-:Y:S08]  /*7230*/  HMMA.16816.F32 R24, R212.reuse, R6, R24 ;  /* 0x00000006d418723c */ /* 0x050ff00000001818 */
[C---:B------:R-:W-:Y:S01]  /*7240*/  HMMA.16816.F32 R28, R212.reuse, R4, R28 ;  /* 0x00000004d41c723c */ /* 0x040fe2000000181c */
[----:B------:R-:W-:Y:S07]  /*7250*/  LDSM.16.M88.4 R4, [R180+0x4800] ;  /* 0x00480000b404783b */ /* 0x000fee0000000200 */
[----:B------:R-:W-:Y:S08]  /*7260*/  HMMA.16816.F32 R20, R212, R216, R20 ;  /* 0x000000d8d414723c */ /* 0x000ff00000001814 */
[C---:B-----5:R-:W-:Y:S08]  /*7270*/  HMMA.16816.F32 R156, R8.reuse, R12, R156 ;  /* 0x0000000c089c723c */ /* 0x060ff0000000189c */
[----:B------:R-:W-:Y:S01]  /*7280*/  HMMA.16816.F32 R152, R8, R14, R152 ;  /* 0x0000000e0898723c */ /* 0x000fe20000001898 */
[----:B------:R-:W-:Y:S04]  /*7290*/  LDSM.16.M88.4 R12, [R189+0x4000] ;  /* 0x00400000bd0c783b */ /* 0x000fe80000000200 */
[----:B------:R-:W3:Y:S03]  /*72a0*/  LDSM.16.M88.4 R8, [R180+0x4000] ;  /* 0x00400000b408783b */ /* 0x000ee60000000200 */
[C---:B------:R-:W-:Y:S08]  /*72b0*/  HMMA.16816.F32 R16, R212.reuse, R218, R16 ;  /* 0x000000dad410723c */ /* 0x040ff00000001810 */
[C---:B------:R-:W-:Y:S08]  /*72c0*/  HMMA.16816.F32 R164, R212.reuse, R208, R164 ;  /* 0x000000d0d4a4723c */ /* 0x040ff000000018a4 */
[----:B------:R-:W-:Y:S08]  /*72d0*/  HMMA.16816.F32 R160, R212, R210, R160 ;  /* 0x000000d2d4a0723c */ /* 0x000ff000000018a0 */
[C---:B-1----:R-:W-:Y:S08]  /*72e0*/  HMMA.16816.F32 R24, R148.reuse, R146, R24 ;  /* 0x000000929418723c */ /* 0x042ff00000001818 */
[C---:B------:R-:W-:Y:S01]  /*72f0*/  HMMA.16816.F32 R28, R148.reuse, R144, R28 ;  /* 0x00000090941c723c */ /* 0x040fe2000000181c */
[----:B------:R-:W1:Y:S07]  /*7300*/  LDSM.16.M88.4 R144, [R180+0x5000] ;  /* 0x00500000b490783b */ /* 0x000e6e0000000200 */
[----:B------:R-:W-:Y:S08]  /*7310*/  HMMA.16816.F32 R20, R148, R140, R20 ;  /* 0x0000008c9414723c */ /* 0x000ff00000001814 */
[----:B------:R-:W-:Y:S08]  /*7320*/  HMMA.16816.F32 R156, R212, R168, R156 ;  /* 0x000000a8d49c723c */ /* 0x000ff0000000189c */
[C---:B------:R-:W-:Y:S08]  /*7330*/  HMMA.16816.F32 R16, R148.reuse, R142, R16 ;  /* 0x0000008e9410723c */ /* 0x040ff00000001810 */
[C---:B--2---:R-:W-:Y:S08]  /*7340*/  HMMA.16816.F32 R164, R148.reuse, R136, R164 ;  /* 0x0000008894a4723c */ /* 0x044ff000000018a4 */
[----:B------:R-:W-:Y:S01]  /*7350*/  HMMA.16816.F32 R160, R148, R138, R160 ;  /* 0x0000008a94a0723c */ /* 0x000fe200000018a0 */
[----:B------:R-:W2:Y:S01]  /*7360*/  LDSM.16.M88.4 R136, [R180+0x5800] ;  /* 0x00580000b488783b */ /* 0x000ea20000000200 */
[----:B------:R-:W-:-:S06]  /*7370*/  DEPBAR.LE SB0, 0x0 ;  /* 0x000080000000791a */ /* 0x000fcc0000000000 */
[----:B------:R-:W-:Y:S08]  /*7380*/  HMMA.16816.F32 R152, R212, R170, R152 ;  /* 0x000000aad498723c */ /* 0x000ff00000001898 */
[C---:B---3--:R-:W-:Y:S08]  /*7390*/  HMMA.16816.F32 R24, R12.reuse, R10, R24 ;  /* 0x0000000a0c18723c */ /* 0x048ff00000001818 */
[----:B------:R-:W-:Y:S07]  /*73a0*/  HMMA.16816.F32 R20, R12, R4, R20 ;  /* 0x000000040c14723c */ /* 0x000fee0000001814 */
[----:B------:R-:W-:Y:S01]  /*73b0*/  IADD3 R4, R0, 0x8, RZ ;  /* 0x0000000800047810 */ /* 0x000fe20007ffe0ff */
[----:B------:R-:W-:Y:S03]  /*73c0*/  HMMA.16816.F32 R156, R148, R32, R156 ;  /* 0x00000020949c723c */ /* 0x000fe6000000189c */
[----:B------:R-:W-:-:S02]  /*73d0*/  ISETP.GE.AND P5, PT, R4, R134, PT ;  /* 0x000000860400720c */ /* 0x000fc40003fa6270 */
[-C--:B------:R-:W-:Y:S02]  /*73e0*/  ISETP.GE.AND P1, PT, R4, R133.reuse, PT ;  /* 0x000000850400720c */ /* 0x080fe40003f26270 */
[----:B------:R-:W-:Y:S01]  /*73f0*/  IADD3 R4, R0, 0x10, RZ ;  /* 0x0000001000047810 */ /* 0x000fe20007ffe0ff */
[C---:B------:R-:W-:Y:S01]  /*7400*/  HMMA.16816.F32 R16, R12.reuse, R6, R16 ;  /* 0x000000060c10723c */ /* 0x040fe20000001810 */
[----:B------:R-:W-:Y:S02]  /*7410*/  FSEL R24, R24, -INF , !P5 ;  /* 0xff80000018187808 */ /* 0x000fe40006800000 */
[----:B------:R-:W-:Y:S02]  /*7420*/  FSEL R26, R26, -INF , !P1 ;  /* 0xff8000001a1a7808 */ /* 0x000fe40004800000 */
[C---:B------:R-:W-:Y:S02]  /*7430*/  ISETP.GE.AND P5, PT, R4.reuse, R134, PT ;  /* 0x000000860400720c */ /* 0x040fe40003fa6270 */
[----:B------:R-:W-:Y:S01]  /*7440*/  ISETP.GE.AND P1, PT, R4, R133, PT ;  /* 0x000000850400720c */ /* 0x000fe20003f26270 */
[----:B-1----:R-:W-:Y:S01]  /*7450*/  HMMA.16816.F32 R164, R12, R144, R164 ;  /* 0x000000900ca4723c */ /* 0x002fe200000018a4 */
[----:B------:R-:W-:-:S02]  /*7460*/  IADD3 R4, R0, 0x11, RZ ;  /* 0x0000001100047810 */ /* 0x000fc40007ffe0ff */
[----:B------:R-:W-:Y:S02]  /*7470*/  FSEL R25, R25, -INF , !P6 ;  /* 0xff80000019197808 */ /* 0x000fe40007000000 */
[----:B------:R-:W-:Y:S02]  /*7480*/  FSEL R27, R27, -INF , !P0 ;  /* 0xff8000001b1b7808 */ /* 0x000fe40004000000 */
[----:B------:R-:W-:Y:S01]  /*7490*/  FSEL R170, R20, -INF , !P5 ;  /* 0xff80000014aa7808 */ /* 0x000fe20006800000 */
[----:B------:R-:W-:Y:S01]  /*74a0*/  HMMA.16816.F32 R160, R12, R146, R160 ;  /* 0x000000920ca0723c */ /* 0x000fe200000018a0 */
[----:B------:R-:W-:Y:S01]  /*74b0*/  FSEL R135, R22, -INF , !P1 ;  /* 0xff80000016877808 */ /* 0x000fe20004800000 */
[----:B------:R-:W-:Y:S01]  /*74c0*/  BAR.SYNC.DEFER_BLOCKING 0x0 ;  /* 0x0000000000007b1d */ /* 0x000fe20000010000 */
[C---:B------:R-:W-:Y:S02]  /*74d0*/  ISETP.GE.AND P6, PT, R4.reuse, R134, PT ;  /* 0x000000860400720c */ /* 0x040fe40003fc6270 */
[----:B------:R-:W-:-:S02]  /*74e0*/  ISETP.GE.AND P0, PT, R4, R133, PT ;  /* 0x000000850400720c */ /* 0x000fc40003f06270 */
[C---:B------:R-:W-:Y:S01]  /*74f0*/  ISETP.GE.AND P5, PT, R2.reuse, R134, PT ;  /* 0x000000860200720c */ /* 0x040fe20003fa6270 */
[----:B------:R-:W-:Y:S01]  /*7500*/  HMMA.16816.F32 R152, R148, R34, R152 ;  /* 0x000000229498723c */ /* 0x000fe20000001898 */
[----:B------:R-:W-:Y:S02]  /*7510*/  ISETP.GE.AND P1, PT, R2, R133, PT ;  /* 0x000000850200720c */ /* 0x000fe40003f26270 */
[C---:B------:R-:W-:Y:S02]  /*7520*/  IADD3 R4, R0.reuse, 0x19, RZ ;  /* 0x0000001900047810 */ /* 0x040fe40007ffe0ff */
[----:B------:R-:W-:Y:S02]  /*7530*/  IADD3 R2, R0, 0x20, RZ ;  /* 0x0000002000027810 */ /* 0x000fe40007ffe0ff */
[----:B------:R-:W-:Y:S01]  /*7540*/  FSEL R171, R21, -INF , !P6 ;  /* 0xff80000015ab7808 */ /* 0x000fe20007000000 */
[----:B--2---:R-:W-:Y:S01]  /*7550*/  HMMA.16816.F32 R156, R12, R136, R156 ;  /* 0x000000880c9c723c */ /* 0x004fe2000000189c */
[----:B------:R-:W-:-:S02]  /*7560*/  FSEL R151, R23, -INF , !P0 ;  /* 0xff80000017977808 */ /* 0x000fc40004000000 */
[----:B------:R-:W-:Y:S02]  /*7570*/  FSEL R168, R16, -INF , !P5 ;  /* 0xff80000010a87808 */ /* 0x000fe40006800000 */
[----:B------:R-:W-:Y:S02]  /*7580*/  FSEL R150, R18, -INF , !P1 ;  /* 0xff80000012967808 */ /* 0x000fe40004800000 */
[CC--:B------:R-:W-:Y:S01]  /*7590*/  ISETP.GE.AND P6, PT, R4.reuse, R134.reuse, PT ;  /* 0x000000860400720c */ /* 0x0c0fe20003fc6270 */
[----:B------:R-:W-:Y:S01]  /*75a0*/  HMMA.16816.F32 R28, R12, R8, R28 ;  /* 0x000000080c1c723c */ /* 0x000fe2000000181c */
[-C--:B------:R-:W-:Y:S02]  /*75b0*/  ISETP.GE.AND P0, PT, R4, R133.reuse, PT ;  /* 0x000000850400720c */ /* 0x080fe40003f06270 */
[C---:B------:R-:W-:Y:S02]  /*75c0*/  ISETP.GE.AND P5, PT, R2.reuse, R134, PT ;  /* 0x000000860200720c */ /* 0x040fe40003fa6270 */
[----:B------:R-:W-:-:S02]  /*75d0*/  ISETP.GE.AND P1, PT, R2, R133, PT ;  /* 0x000000850200720c */ /* 0x000fc40003f26270 */
[C---:B------:R-:W-:Y:S01]  /*75e0*/  IADD3 R4, R0.reuse, 0x21, RZ ;  /* 0x0000002100047810 */ /* 0x040fe20007ffe0ff */
[----:B------:R-:W-:Y:S01]  /*75f0*/  HMMA.16816.F32 R152, R12, R138, R152 ;  /* 0x0000008a0c98723c */ /* 0x000fe20000001898 */
[----:B------:R-:W-:Y:S02]  /*7600*/  IADD3 R2, R0, 0x28, RZ ;  /* 0x0000002800027810 */ /* 0x000fe40007ffe0ff */
[----:B------:R-:W-:Y:S02]  /*7610*/  FSEL R169, R17, -INF , !P6 ;  /* 0xff80000011a97808 */ /* 0x000fe40007000000 */
[----:B------:R-:W-:Y:S02]  /*7620*/  FSEL R141, R19, -INF , !P0 ;  /* 0xff800000138d7808 */ /* 0x000fe40004000000 */
[----:B------:R-:W-:Y:S02]  /*7630*/  FSEL R164, R164, -INF , !P5 ;  /* 0xff800000a4a47808 */ /* 0x000fe40006800000 */
[----:B------:R-:W-:-:S02]  /*7640*/  FSEL R166, R166, -INF , !P1 ;  /* 0xff800000a6a67808 */ /* 0x000fc40004800000 */
[CC--:B------:R-:W-:Y:S02]  /*7650*/  ISETP.GE.AND P6, PT, R4.reuse, R134.reuse, PT ;  /* 0x000000860400720c */ /* 0x0c0fe40003fc6270 */
[-C--:B------:R-:W-:Y:S02]  /*7660*/  ISETP.GE.AND P0, PT, R4, R133.reuse, PT ;  /* 0x000000850400720c */ /* 0x080fe40003f06270 */
[C---:B------:R-:W-:Y:S02]  /*7670*/  ISETP.GE.AND P5, PT, R2.reuse, R134, PT ;  /* 0x000000860200720c */ /* 0x040fe40003fa6270 */
[----:B------:R-:W-:Y:S02]  /*7680*/  ISETP.GE.AND P1, PT, R2, R133, PT ;  /* 0x000000850200720c */ /* 0x000fe40003f26270 */
[C---:B------:R-:W-:Y:S02]  /*7690*/  IADD3 R4, R0.reuse, 0x29, RZ ;  /* 0x0000002900047810 */ /* 0x040fe40007ffe0ff */
[----:B------:R-:W-:-:S02]  /*76a0*/  IADD3 R2, R0, 0x30, RZ ;  /* 0x0000003000027810 */ /* 0x000fc40007ffe0ff */
[----:B------:R-:W-:Y:S02]  /*76b0*/  FSEL R140, R167, -INF , !P0 ;  /* 0xff800000a78c7808 */ /* 0x000fe40004000000 */
[----:B------:R-:W-:Y:S02]  /*76c0*/  FSEL R160, R160, -INF , !P5 ;  /* 0xff800000a0a07808 */ /* 0x000fe40006800000 */
[----:B------:R-:W-:Y:S02]  /*76d0*/  FSEL R162, R162, -INF , !P1 ;  /* 0xff800000a2a27808 */ /* 0x000fe40004800000 */
[-C--:B------:R-:W-:Y:S02]  /*76e0*/  ISETP.GE.AND P0, PT, R4, R133.reuse, PT ;  /* 0x000000850400720c */ /* 0x080fe40003f06270 */
[C---:B------:R-:W-:Y:S02]  /*76f0*/  ISETP.GE.AND P5, PT, R2.reuse, R134, PT ;  /* 0x000000860200720c */ /* 0x040fe40003fa6270 */
[----:B------:R-:W-:-:S02]  /*7700*/  ISETP.GE.AND P1, PT, R2, R133, PT ;  /* 0x000000850200720c */ /* 0x000fc40003f26270 */
[----:B------:R-:W-:Y:S02]  /*7710*/  IADD3 R2, R0, 0x31, RZ ;  /* 0x0000003100027810 */ /* 0x000fe40007ffe0ff */
[----:B------:R-:W-:Y:S02]  /*7720*/  FSEL R163, R163, -INF , !P0 ;  /* 0xff800000a3a37808 */ /* 0x000fe40004000000 */
[----:B------:R-:W-:Y:S02]  /*7730*/  ISETP.GE.AND P0, PT, R2, R133, PT ;  /* 0x000000850200720c */ /* 0x000fe40003f06270 */
[----:B------:R-:W-:Y:S02]  /*7740*/  FSEL R165, R165, -INF , !P6 ;  /* 0xff800000a5a57808 */ /* 0x000fe40007000000 */
[----:B------:R-:W-:Y:S02]  /*7750*/  FSEL R217, R159, -INF , !P0 ;  /* 0xff8000009fd97808 */ /* 0x000fe40004000000 */
[----:B------:R-:W-:-:S02]  /*7760*/  ISETP.GE.AND P0, PT, R0, R134, PT ;  /* 0x000000860000720c */ /* 0x000fc40003f06270 */
[----:B------:R-:W-:Y:S02]  /*7770*/  ISETP.GE.AND P6, PT, R4, R134, PT ;  /* 0x000000860400720c */ /* 0x000fe40003fc6270 */
[----:B------:R-:W-:Y:S02]  /*7780*/  IADD3 R4, R0, 0x1, RZ ;  /* 0x0000000100047810 */ /* 0x000fe40007ffe0ff */
[----:B------:R-:W-:Y:S02]  /*7790*/  FSEL R28, R28, -INF , !P0 ;  /* 0xff8000001c1c7808 */ /* 0x000fe40004000000 */
[----:B------:R-:W-:Y:S02]  /*77a0*/  FSEL R161, R161, -INF , !P6 ;  /* 0xff800000a1a17808 */ /* 0x000fe40007000000 */
[----:B------:R-:W-:Y:S02]  /*77b0*/  FSEL R232, R156, -INF , !P5 ;  /* 0xff8000009ce87808 */ /* 0x000fe40006800000 */
[----:B------:R-:W-:-:S02]  /*77c0*/  FSEL R227, R158, -INF , !P1 ;  /* 0xff8000009ee37808 */ /* 0x000fc40004800000 */
[----:B------:R-:W-:Y:S02]  /*77d0*/  PLOP3.LUT P0, PT, PT, PT, UP0, 0x80, 0x0 ;  /* 0x000000000000781c */ /* 0x000fe40003f0f008 */
[-C--:B------:R-:W-:Y:S02]  /*77e0*/  ISETP.GE.AND P6, PT, R2, R134.reuse, PT ;  /* 0x000000860200720c */ /* 0x080fe40003fc6270 */
[C---:B------:R-:W-:Y:S02]  /*77f0*/  ISETP.GE.AND P5, PT, R4.reuse, R134, PT ;  /* 0x000000860400720c */ /* 0x040fe40003fa6270 */
[----:B------:R-:W-:Y:S02]  /*7800*/  ISETP.GE.AND P1, PT, R4, R133, PT ;  /* 0x000000850400720c */ /* 0x000fe40003f26270 */
[----:B------:R-:W-:Y:S02]  /*7810*/  IADD3 R2, R0, 0x38, RZ ;  /* 0x0000003800027810 */ /* 0x000fe40007ffe0ff */
[----:B------:R-:W-:-:S02]  /*7820*/  FSEL R231, R157, -INF , !P6 ;  /* 0xff8000009de77808 */ /* 0x000fc40007000000 */
[----:B------:R-:W-:Y:S02]  /*7830*/  FSEL R29, R29, -INF , !P5 ;  /* 0xff8000001d1d7808 */ /* 0x000fe40006800000 */
[----:B------:R-:W-:Y:S02]  /*7840*/  FSEL R31, R31, -INF , !P1 ;  /* 0xff8000001f1f7808 */ /* 0x000fe40004800000 */
[-C--:B------:R-:W-:Y:S02]  /*7850*/  ISETP.GE.AND P5, PT, R0, R133.reuse, PT ;  /* 0x000000850000720c */ /* 0x080fe40003fa6270 */
[C---:B------:R-:W-:Y:S02]  /*7860*/  ISETP.GE.AND P6, PT, R2.reuse, R134, PT ;  /* 0x000000860200720c */ /* 0x040fe40003fc6270 */
[----:B------:R-:W-:Y:S02]  /*7870*/  ISETP.GE.AND P1, PT, R2, R133, PT ;  /* 0x000000850200720c */ /* 0x000fe40003f26270 */
[----:B------:R-:W-:-:S02]  /*7880*/  IADD3 R0, R0, 0x39, RZ ;  /* 0x0000003900007810 */ /* 0x000fc40007ffe0ff */
[----:B------:R-:W-:Y:S02]  /*7890*/  FSEL R230, R152, -INF , !P6 ;  /* 0xff80000098e67808 */ /* 0x000fe40007000000 */
[----:B------:R-:W-:Y:S02]  /*78a0*/  FSEL R218, R154, -INF , !P1 ;  /* 0xff8000009ada7808 */ /* 0x000fe40004800000 */
[C---:B------:R-:W-:Y:S02]  /*78b0*/  ISETP.GE.AND P6, PT, R0.reuse, R134, PT ;  /* 0x000000860000720c */ /* 0x040fe40003fc6270 */
[----:B------:R-:W-:Y:S02]  /*78c0*/  ISETP.GE.AND P1, PT, R0, R133, PT ;  /* 0x000000850000720c */ /* 0x000fe40003f26270 */
[----:B------:R-:W-:Y:S02]  /*78d0*/  FSEL R30, R30, -INF , !P5 ;  /* 0xff8000001e1e7808 */ /* 0x000fe40006800000 */
[----:B------:R-:W-:-:S02]  /*78e0*/  FSEL R228, R153, -INF , !P6 ;  /* 0xff80000099e47808 */ /* 0x000fc40007000000 */
[----:B------:R-:W-:Y:S01]  /*78f0*/  FSEL R219, R155, -INF , !P1 ;  /* 0xff8000009bdb7808 */ /* 0x000fe20004800000 */
[----:B------:R-:W-:Y:S05]  /*7900*/  @!P0 BRA `(.L_x_307) ;  /* 0x000006a000008947 */ /* 0x000fea0003800000 */
[----:B------:R-:W-:Y:S01]  /*7910*/  UIADD3 UR31, UR8, -0x3, URZ ;  /* 0xfffffffd081f7890 */ /* 0x000fe2000fffe03f */
[----:B------:R1:W-:Y:S01]  /*7920*/  @P4 STS.128 [R195+0x6000], RZ ;  /* 0x006000ffc3004388 */ /* 0x0003e20000000c00 */
[----:B------:R-:W-:Y:S01]  /*7930*/  ULDC.64 UR4, c[0x0][0x198] ;  /* 0x0000660000047ab9 */ /* 0x000fe20000000a00 */
[----:B------:R-:W-:Y:S01]  /*7940*/  BSSY B0, `(.L_x_308) ;  /* 0x0000065000007945 */ /* 0x000fe20003800000 */
[----:B------:R-:W-:Y:S02]  /*7950*/  USHF.R.S32.HI UR30, URZ, 0x1f, UR31 ;  /* 0x0000001f3f1e7899 */ /* 0x000fe4000801141f */
[----:B------:R-:W-:Y:S02]  /*7960*/  UIMAD.WIDE.U32 UR32, UR31, UR4, URZ ;  /* 0x000000041f2072a5 */ /* 0x000fe4000f8e003f */
[----:B------:R-:W-:-:S04]  /*7970*/  UIMAD UR30, UR30, UR4, URZ ;  /* 0x000000041e1e72a4 */ /* 0x000fc8000f8e023f */
[----:B------:R-:W-:Y:S01]  /*7980*/  UIMAD UR5, UR31, UR5, UR30 ;  /* 0x000000051f0572a4 */ /* 0x000fe2000f8e021e */
[----:B------:R-:W-:Y:S02]  /*7990*/  IMAD.U32 R4, RZ, RZ, UR32 ;  /* 0x00000020ff047e24 */ /* 0x000fe4000f8e00ff */
[----:B------:R-:W-:Y:S01]  /*79a0*/  IMAD.U32 R2, RZ, RZ, UR32 ;  /* 0x00000020ff027e24 */ /* 0x000fe2000f8e00ff */
[----:B------:R-:W-:Y:S02]  /*79b0*/  UIADD3 UR5, UR33, UR5, URZ ;  /* 0x0000000521057290 */ /* 0x000fe4000fffe03f */
[----:B------:R-:W-:-:S04]  /*79c0*/  LEA R4, P1, R4, R198, 0x6 ;  /* 0x000000c604047211 */ /* 0x000fc800078230ff */
[----:B------:R-:W-:Y:S01]  /*79d0*/  IMAD.U32 R0, RZ, RZ, UR5 ;  /* 0x00000005ff007e24 */ /* 0x000fe2000f8e00ff */
[----:B------:R-:W-:-:S04]  /*79e0*/  @!P4 LEA R6, P5, R4, c[0x0][0x168], 0x1 ;  /* 0x00005a000406ca11 */ /* 0x000fc800078a08ff */
        /* <DEDUP_REMOVED lines=12> */
[----:B------:R-:W-:Y:S02]  /*7ab0*/  IADD3.X R2, R2, UR6, RZ, P6, !PT ;  /* 0x0000000602027c10 */ /* 0x000fe4000b7fe4ff */
[C---:B------:R-:W-:Y:S01]  /*7ac0*/  IADD3 R4, P5, R0.reuse, UR7, RZ ;  /* 0x0000000700047c10 */ /* 0x040fe2000ffbe0ff */
        /* <DEDUP_REMOVED lines=9> */
[----:B------:R1:W-:Y:S01]  /*7b60*/  @P4 STS.128 [R195+0x6800], RZ ;  /* 0x006800ffc3004388 */ /* 0x0003e20000000c00 */
[----:B--2---:R-:W-:-:S04]  /*7b70*/  @!P4 LEA R6, P1, R0, c[0x0][0x168], 0x1 ;  /* 0x00005a000006ca11 */ /* 0x004fc800078208ff */
[C---:B------:R-:W-:Y:S02]  /*7b80*/  @!P4 LEA.HI.X R7, R0.reuse, c[0x0][0x16c], R2, 0x1, P1 ;  /* 0x00005b000007ca11 */ /* 0x040fe400008f0c02 */
[----:B---3--:R-:W-:-:S03]  /*7b90*/  @!P3 LEA R10, P6, R0, c[0x0][0x168], 0x1 ;  /* 0x00005a00000aba11 */ /* 0x008fc600078c08ff */
[----:B------:R-:W-:Y:S01]  /*7ba0*/  @!PT LDS RZ, [RZ] ;  /* 0x00000000fffff984 */ /* 0x000fe20000000800 */
[----:B------:R-:W-:Y:S01]  /*7bb0*/  @!PT LDS RZ, [RZ] ;  /* 0x00000000fffff984 */ /* 0x000fe20000000800 */
[----:B------:R-:W-:Y:S01]  /*7bc0*/  @!PT LDS RZ, [RZ] ;  /* 0x00000000fffff984 */ /* 0x000fe20000000800 */
[----:B------:R2:W-:Y:S01]  /*7bd0*/  @!P4 LDGSTS.E.BYPASS.LTC128B.128 [R195+0x6800], [R6.64] ;  /* 0x0680000006c3cfae */ /* 0x0005e2000b901d52 */
[----:B------:R-:W-:-:S03]  /*7be0*/  @!P3 LEA.HI.X R11, R0, c[0x0][0x16c], R2, 0x1, P6 ;  /* 0x00005b00000bba11 */ /* 0x000fc600030f0c02 */
[----:B------:R1:W-:Y:S01]  /*7bf0*/  @P3 STS.128 [R195+0x8800], RZ ;  /* 0x008800ffc3003388 */ /* 0x0003e20000000c00 */
[----:B----4-:R-:W-:-:S03]  /*7c00*/  @!P2 LEA R8, P1, R0, c[0x0][0x168], 0x1 ;  /* 0x00005a000008aa11 */ /* 0x010fc600078208ff */
[----:B------:R-:W-:Y:S01]  /*7c10*/  @!PT LDS RZ, [RZ] ;  /* 0x00000000fffff984 */ /* 0x000fe20000000800 */
[----:B------:R-:W-:Y:S01]  /*7c20*/  @!PT LDS RZ, [RZ] ;  /* 0x00000000fffff984 */ /* 0x000fe20000000800 */
[----:B------:R-:W-:Y:S01]  /*7c30*/  @!PT LDS RZ, [RZ] ;  /* 0x00000000fffff984 */ /* 0x000fe20000000800 */
[----:B------:R3:W-:Y:S01]  /*7c40*/  @!P3 LDGSTS.E.BYPASS.LTC128B.128 [R195+0x8800], [R10.64+0x80] ;  /* 0x088000800ac3bfae */ /* 0x0007e2000b901d52 */
[----:B------:R-:W-:-:S03]  /*7c50*/  @!P2 LEA.HI.X R9, R0, c[0x0][0x16c], R2, 0x1, P1 ;  /* 0x00005b000009aa11 */ /* 0x000fc600008f0c02 */
[----:B------:R1:W-:Y:S01]  /*7c60*/  @P2 STS.128 [R195+0xa800], RZ ;  /* 0x00a800ffc3002388 */ /* 0x0003e20000000c00 */
[----:B------:R-:W-:Y:S02]  /*7c70*/  IADD3.X R2, R2, UR6, RZ, P5, !PT ;  /* 0x0000000602027c10 */ /* 0x000fe4000affe4ff */
[C---:B------:R-:W-:Y:S01]  /*7c80*/  @!P3 LEA R12, P5, R4.reuse, c[0x0][0x168], 0x1 ;  /* 0x00005a00040cba11 */ /* 0x040fe200078a08ff */
[----:B------:R-:W-:Y:S01]  /*7c90*/  @!PT LDS RZ, [RZ] ;  /* 0x00000000fffff984 */ /* 0x000fe20000000800 */
[----:B------:R-:W-:Y:S01]  /*7ca0*/  @!PT LDS RZ, [RZ] ;  /* 0x00000000fffff984 */ /* 0x000fe20000000800 */
[----:B------:R-:W-:Y:S01]  /*7cb0*/  @!PT LDS RZ, [RZ] ;  /* 0x00000000fffff984 */ /* 0x000fe20000000800 */
[----:B------:R4:W-:Y:S03]  /*7cc0*/  @!P2 LDGSTS.E.BYPASS.LTC128B.128 [R195+0xa800], [R8.64+0x100] ;  /* 0x0a80010008c3afae */ /* 0x0009e6000b901d52 */
[C---:B------:R-:W-:Y:S01]  /*7cd0*/  @!P3 LEA.HI.X R13, R4.reuse, c[0x0][0x16c], R2, 0x1, P5 ;  /* 0x00005b00040dba11 */ /* 0x040fe200028f0c02 */
[----:B------:R1:W-:Y:S01]  /*7ce0*/  @P4 STS.128 [R195+0x7000], RZ ;  /* 0x007000ffc3004388 */ /* 0x0003e20000000c00 */
[----:B--2---:R-:W-:-:S04]  /*7cf0*/  @!P4 LEA R6, P6, R4, c[0x0][0x168], 0x1 ;  /* 0x00005a000406ca11 */ /* 0x004fc800078c08ff */
[C-C-:B------:R-:W-:Y:S02]  /*7d00*/  @!P4 LEA.HI.X R7, R4.reuse, c[0x0][0x16c], R2.reuse, 0x1, P6 ;  /* 0x00005b000407ca11 */ /* 0x140fe400030f0c02 */
[C---:B------:R-:W-:Y:S02]  /*7d10*/  IADD3 R0, P6, R4.reuse, UR7, RZ ;  /* 0x0000000704007c10 */ /* 0x040fe4000ffde0ff */
[C---:B---3--:R-:W-:Y:S01]  /*7d20*/  @!P2 LEA R10, P1, R4.reuse, c[0x0][0x168], 0x1 ;  /* 0x00005a00040aaa11 */ /* 0x048fe200078208ff */
[----:B------:R-:W-:Y:S01]  /*7d30*/  @!PT LDS RZ, [RZ] ;  /* 0x00000000fffff984 */ /* 0x000fe20000000800 */
[----:B------:R-:W-:Y:S01]  /*7d40*/  @!PT LDS RZ, [RZ] ;  /* 0x00000000fffff984 */ /* 0x000fe20000000800 */
[----:B------:R-:W-:Y:S01]  /*7d50*/  @!PT LDS RZ, [RZ] ;  /* 0x00000000fffff984 */ /* 0x000fe20000000800 */
[----:B------:R1:W-:Y:S03]  /*7d60*/  @!P4 LDGSTS.E.BYPASS.LTC128B.128 [R195+0x7000], [R6.64] ;  /* 0x0700000006c3cfae */ /* 0x0003e6000b901d52 */
[----:B------:R-:W-:Y:S01]  /*7d70*/  @!P2 LEA.HI.X R11, R4, c[0x0][0x16c], R2, 0x1, P1 ;  /* 0x00005b00040baa11 */ /* 0x000fe200008f0c02 */
[----:B------:R1:W-:Y:S01]  /*7d80*/  @P3 STS.128 [R195+0x9000], RZ ;  /* 0x009000ffc3003388 */ /* 0x0003e20000000c00 */
[----:B------:R-:W-:-:S02]  /*7d90*/  IADD3.X R2, R2, UR6, RZ, P6, !PT ;  /* 0x0000000602027c10 */ /* 0x000fc4000b7fe4ff */
[C---:B----4-:R-:W-:Y:S01]  /*7da0*/  @!P4 LEA R8, P5, R0.reuse, c[0x0][0x168], 0x1 ;  /* 0x00005a000008ca11 */ /* 0x050fe200078a08ff */
        /* <DEDUP_REMOVED lines=30> */
.L_x_309:
[----:B------:R-:W-:Y:S05]  /*7f90*/  BSYNC B0 ;  /* 0x0000000000007941 */ /* 0x000fea0003800000 */
.L_x_308:
[----:B------:R-:W0:Y:S02]  /*7fa0*/  LDGDEPBAR ;  /* 0x00000000000079af */ /* 0x000e240000000000 */
.L_x_307:
[----:B------:R-:W-:Y:S01]  /*7fb0*/  FMNMX.FTZ R2, R132, R28, !PT ;  /* 0x0000001c84027209 */ /* 0x000fe20007810000 */
[----:B------:R-:W-:Y:S01]  /*7fc0*/  IMAD.WIDE.U32 R146, R220, -0x326172a9, RZ ;  /* 0xcd9e8d57dc927825 */ /* 0x000fe200078e00ff */
[----:B-1----:R-:W-:Y:S01]  /*7fd0*/  FMNMX.FTZ R6, R3, R30, !PT ;  /* 0x0000001e03067209 */ /* 0x002fe20007810000 */
[----:B------:R-:W-:Y:S01]  /*7fe0*/  USHF.L.U32 UR31, UR17, 0x1, URZ ;  /* 0x00000001111f7899 */ /* 0x000fe2000800063f */
[----:B------:R-:W-:Y:S01]  /*7ff0*/  FMNMX.FTZ R2, R29, R2, !PT ;  /* 0x000000021d027209 */ /* 0x000fe20007810000 */
[----:B------:R-:W-:Y:S01]  /*8000*/  IMAD.WIDE.U32 R148, R207, -0x2daee0ad, RZ ;  /* 0xd2511f53cf947825 */ /* 0x000fe200078e00ff */
[----:B------:R-:W-:Y:S01]  /*8010*/  FMNMX.FTZ R6, R31, R6, !PT ;  /* 0x000000061f067209 */ /* 0x000fe20007810000 */
[----:B------:R-:W-:Y:S01]  /*8020*/  UIADD3 UR4, UR22, -0x61c88647, URZ ;  /* 0x9e3779b916047890 */ /* 0x000fe2000fffe03f */
[----:B------:R-:W-:Y:S01]  /*8030*/  FMNMX.FTZ R2, R24, R2, !PT ;  /* 0x0000000218027209 */ /* 0x000fe20007810000 */
[----:B------:R-:W-:Y:S01]  /*8040*/  UIADD3 UR5, UR22, -0x4ab325aa, URZ ;  /* 0xb54cda5616057890 */ /* 0x000fe2000fffe03f */
[----:B------:R-:W-:Y:S01]  /*8050*/  FMNMX.FTZ R6, R26, R6, !PT ;  /* 0x000000061a067209 */ /* 0x000fe20007810000 */
[----:B------:R-:W1:Y:S01]  /*8060*/  LDC.U8 R216, c[0x0][0x2d8] ;  /* 0x0000b600ffd87b82 */ /* 0x000e620000000000 */
[----:B------:R-:W-:Y:S01]  /*8070*/  FMNMX.FTZ R2, R25, R2, !PT ;  /* 0x0000000219027209 */ /* 0x000fe20007810000 */
[----:B------:R-:W-:Y:S01]  /*8080*/  LDSM.16.MT88.4 R20, [R186+0xc000] ;  /* 0x00c00000ba14783b */ /* 0x000fe20000004200 */
[----:B------:R-:W-:Y:S01]  /*8090*/  FMNMX.FTZ R6, R27, R6, !PT ;  /* 0x000000061b067209 */ /* 0x000fe20007810000 */
[----:B------:R-:W-:Y:S01]  /*80a0*/  UIADD3 UR30, UR23, 0x646e171e, URZ ;  /* 0x646e171e171e7890 */ /* 0x000fe2000fffe03f */
[----:B------:R-:W-:Y:S01]  /*80b0*/  FMNMX.FTZ R2, R170, R2, !PT ;  /* 0x00000002aa027209 */ /* 0x000fe20007810000 */
[----:B------:R-:W-:Y:S01]  /*80c0*/  LDSM.16.MT88.4 R12, [R188+0xc000] ;  /* 0x00c00000bc0c783b */ /* 0x000fe20000004200 */
[----:B------:R-:W-:Y:S01]  /*80d0*/  FMNMX.FTZ R6, R135, R6, !PT ;  /* 0x0000000687067209 */ /* 0x000fe20007810000 */
[----:B------:R-:W-:Y:S01]  /*80e0*/  @UP0 UIADD3 UR8, UR8, -0x3, URZ ;  /* 0xfffffffd08080890 */ /* 0x000fe2000fffe03f */
        /* <DEDUP_REMOVED lines=23> */
[----:B------:R-:W-:Y:S01]  /*8260*/  LOP3.LUT R144, R147, R221, RZ, 0x3c, !PT ;  /* 0x000000dd93907212 */ /* 0x000fe200078e3cff */
[----:B------:R-:W2:Y:S01]  /*8270*/  SHFL.BFLY PT, R0, R2, 0x2, 0x1f ;  /* 0x0c401f0002007f89 */ /* 0x000ea200000e0000 */
[----:B------:R-:W-:Y:S02]  /*8280*/  MOV R5, UR23 ;  /* 0x0000001700057c02 */ /* 0x000fe40008000f00 */
[----:B-1----:R-:W-:Y:S01]  /*8290*/  PRMT R216, R216, 0x7054, R216 ;  /* 0x00007054d8d87816 */ /* 0x002fe200000000d8 */
[----:B------:R-:W1:Y:S01]  /*82a0*/  SHFL.BFLY PT, R4, R6, 0x2, 0x1f ;  /* 0x0c401f0006047f89 */ /* 0x000e6200000e0000 */
[----:B------:R-:W-:Y:S01]  /*82b0*/  IMAD.WIDE.U32 R144, R144, -0x2daee0ad, RZ ;  /* 0xd2511f5390907825 */ /* 0x000fe200078e00ff */
[----:B------:R-:W-:Y:S01]  /*82c0*/  LOP3.LUT R5, R149, UR31, R5, 0x96, !PT ;  /* 0x0000001f95057c12 */ /* 0x000fe2000f8e9605 */
[----:B------:R-:W-:-:S03]  /*82d0*/  UIADD3 UR31, UR31, 0x1, URZ ;  /* 0x000000011f1f7890 */ /* 0x000fc6000fffe03f */
[----:B------:R-:W-:Y:S01]  /*82e0*/  LOP3.LUT R142, R145, UR29, R148, 0x96, !PT ;  /* 0x0000001d918e7c12 */ /* 0x000fe2000f8e9694 */
[----:B------:R-:W-:Y:S02]  /*82f0*/  IMAD.WIDE.U32 R136, R5, -0x326172a9, RZ ;  /* 0xcd9e8d5705887825 */ /* 0x000fe400078e00ff */
[----:B------:R-:W-:Y:S02]  /*8300*/  MOV R148, UR31 ;  /* 0x0000001f00947c02 */ /* 0x000fe40008000f00 */
[----:B------:R-:W-:Y:S01]  /*8310*/  IMAD.WIDE.U32 R142, R142, -0x326172a9, RZ ;  /* 0xcd9e8d578e8e7825 */ /* 0x000fe200078e00ff */
[----:B------:R-:W-:Y:S02]  /*8320*/  LOP3.LUT R5, R137, UR4, R146, 0x96, !PT ;  /* 0x0000000489057c12 */ /* 0x000fe4000f8e9692 */
[----:B------:R-:W-:Y:S02]  /*8330*/  LOP3.LUT R148, R149, UR23, R148, 0x96, !PT ;  /* 0x0000001795947c12 */ /* 0x000fe4000f8e9694 */
[----:B------:R-:W-:Y:S01]  /*8340*/  LOP3.LUT R136, R143, UR28, R136, 0x96, !PT ;  /* 0x0000001c8f887c12 */ /* 0x000fe2000f8e9688 */
[----:B------:R-:W-:Y:S01]  /*8350*/  IMAD.WIDE.U32 R138, R5, -0x2daee0ad, RZ ;  /* 0xd2511f53058a7825 */ /* 0x000fe200078e00ff */
[----:B--2---:R-:W-:-:S03]  /*8360*/  FMNMX.FTZ R0, R2, R0, !PT ;  /* 0x0000000002007209 */ /* 0x004fc60007810000 */
[----:B------:R-:W-:Y:S01]  /*8370*/  IMAD.WIDE.U32 R136, R136, -0x2daee0ad, RZ ;  /* 0xd2511f5388887825 */ /* 0x000fe200078e00ff */
[----:B------:R-:W-:Y:S02]  /*8380*/  LOP3.LUT R5, R139, UR27, R144, 0x96, !PT ;  /* 0x0000001b8b057c12 */ /* 0x000fe4000f8e9690 */
[----:B-1----:R-:W-:Y:S01]  /*8390*/  FMNMX.FTZ R4, R6, R4, !PT ;  /* 0x0000000406047209 */ /* 0x002fe20007810000 */
[----:B------:R-:W1:Y:S01]  /*83a0*/  SHFL.BFLY PT, R2, R0, 0x1, 0x1f ;  /* 0x0c201f0000027f89 */ /* 0x000e6200000e0000 */
[----:B------:R-:W-:Y:S01]  /*83b0*/  LOP3.LUT R138, R137, UR25, R138, 0x96, !PT ;  /* 0x00000019898a7c12 */ /* 0x000fe2000f8e968a */
[----:B------:R-:W-:-:S04]  /*83c0*/  IMAD.WIDE.U32 R152, R5, -0x326172a9, RZ ;  /* 0xcd9e8d5705987825 */ /* 0x000fc800078e00ff */
[----:B------:R-:W-:-:S04]  /*83d0*/  IMAD.WIDE.U32 R138, R138, -0x326172a9, RZ ;  /* 0xcd9e8d578a8a7825 */ /* 0x000fc800078e00ff */
[----:B------:R-:W-:Y:S01]  /*83e0*/  IMAD.WIDE.U32 R148, R148, -0x326172a9, RZ ;  /* 0xcd9e8d5794947825 */ /* 0x000fe200078e00ff */
[----:B------:R-:W-:-:S04]  /*83f0*/  LOP3.LUT R152, R139, UR24, R152, 0x96, !PT ;  /* 0x000000188b987c12 */ /* 0x000fc8000f8e9698 */
[----:B------:R-:W-:-:S05]  /*8400*/  LOP3.LUT R146, R149, UR4, R146, 0x96, !PT ;  /* 0x0000000495927c12 */ /* 0x000fca000f8e9692 */
[----:B------:R-:W-:Y:S01]  /*8410*/  IMAD.WIDE.U32 R146, R146, -0x2daee0ad, RZ ;  /* 0xd2511f5392927825 */ /* 0x000fe200078e00ff */
[----:B-1----:R-:W-:Y:S02]  /*8420*/  FMNMX.FTZ R2, R0, R2, !PT ;  /* 0x0000000200027209 */ /* 0x002fe40007810000 */
[----:B------:R-:W1:Y:S02]  /*8430*/  SHFL.BFLY PT, R0, R4, 0x1, 0x1f ;  /* 0x0c201f0004007f89 */ /* 0x000e6400000e0000 */
[----:B------:R-:W-:Y:S02]  /*8440*/  LOP3.LUT R144, R147, UR27, R144, 0x96, !PT ;  /* 0x0000001b93907c12 */ /* 0x000fe4000f8e9690 */
[C---:B------:R-:W-:Y:S01]  /*8450*/  FSETP.NEU.FTZ.AND P2, PT, R2.reuse, -INF , PT ;  /* 0xff8000000200780b */ /* 0x040fe20003f5d000 */
[----:B------:R-:W-:-:S03]  /*8460*/  FMUL.FTZ R229, R2, c[0x0][0x23c] ;  /* 0x00008f0002e57a20 */ /* 0x000fc60000410000 */
[----:B------:R-:W-:Y:S02]  /*8470*/  FSEL R215, R2, RZ, P2 ;  /* 0x000000ff02d77208 */ /* 0x000fe40001000000 */
[----:B------:R-:W-:-:S03]  /*8480*/  FSEL R229, R229, RZ, P2 ;  /* 0x000000ffe5e57208 */ /* 0x000fc60001000000 */
[----:B------:R-:W-:Y:S02]  /*8490*/  FADD.FTZ R215, R132, -R215 ;  /* 0x800000d784d77221 */ /* 0x000fe40000010000 */
[--C-:B------:R-:W-:Y:S02]  /*84a0*/  FFMA.FTZ R213, R28, c[0x0][0x23c], -R229.reuse ;  /* 0x00008f001cd57a23 */ /* 0x100fe400000108e5 */
[----:B------:R-:W-:Y:S02]  /*84b0*/  FMUL.FTZ R215, R215, c[0x0][0x23c] ;  /* 0x00008f00d7d77a20 */ /* 0x000fe40000410000 */
[--C-:B------:R-:W-:Y:S02]  /*84c0*/  FFMA.FTZ R212, R29, c[0x0][0x23c], -R229.reuse ;  /* 0x00008f001dd47a23 */ /* 0x100fe400000108e5 */
[--C-:B------:R-:W-:Y:S01]  /*84d0*/  FFMA.FTZ R211, R24, c[0x0][0x23c], -R229.reuse ;  /* 0x00008f0018d37a23 */ /* 0x100fe200000108e5 */
[----:B------:R-:W-:Y:S01]  /*84e0*/  MUFU.EX2 R213, R213 ;  /* 0x000000d500d57308 */ /* 0x000fe20000000800 */
[--C-:B------:R-:W-:Y:S01]  /*84f0*/  FFMA.FTZ R210, R25, c[0x0][0x23c], -R229.reuse ;  /* 0x00008f0019d27a23 */ /* 0x100fe200000108e5 */
[----:B-1----:R-:W-:Y:S01]  /*8500*/  FMNMX.FTZ R0, R4, R0, !PT ;  /* 0x0000000004007209 */ /* 0x002fe20007810000 */
[----:B------:R-:W-:Y:S01]  /*8510*/  FFMA.FTZ R233, R170, c[0x0][0x23c], -R229 ;  /* 0x00008f00aae97a23 */ /* 0x000fe200000108e5 */
[----:B------:R-:W-:Y:S01]  /*8520*/  LOP3.LUT R4, R153, UR26, R142, 0x96, !PT ;  /* 0x0000001a99047c12 */ /* 0x000fe2000f8e968e */
[----:B------:R-:W-:Y:S01]  /*8530*/  IMAD.WIDE.U32 R152, R152, -0x2daee0ad, RZ ;  /* 0xd2511f5398987825 */ /* 0x000fe200078e00ff */
[----:B------:R-:W-:-:S02]  /*8540*/  FSETP.NEU.FTZ.AND P1, PT, R0, -INF , PT ;  /* 0xff8000000000780b */ /* 0x000fc40003f3d000 */
[----:B------:R-:W1:Y:S01]  /*8550*/  MUFU.EX2 R215, R215 ;  /* 0x000000d700d77308 */ /* 0x000e620000000800 */
[----:B------:R-:W-:-:S04]  /*8560*/  IMAD.WIDE.U32 R4, R4, -0x2daee0ad, RZ ;  /* 0xd2511f5304047825 */ /* 0x000fc800078e00ff */
[----:B------:R-:W-:Y:S01]  /*8570*/  FMUL.FTZ R226, R0, c[0x0][0x23c] ;  /* 0x00008f0000e27a20 */ /* 0x000fe20000410000 */
[----:B------:R-:W-:Y:S02]  /*8580*/  LOP3.LUT R136, R5, UR21, R136, 0x96, !PT ;  /* 0x0000001505887c12 */ /* 0x000fe4000f8e9688 */
[----:B------:R-:W2:Y:S01]  /*8590*/  MUFU.EX2 R212, R212 ;  /* 0x000000d400d47308 */ /* 0x000ea20000000800 */
[----:B------:R-:W-:Y:S01]  /*85a0*/  LOP3.LUT R4, R153, UR15, R4, 0x96, !PT ;  /* 0x0000000f99047c12 */ /* 0x000fe2000f8e9604 */
[----:B------:R-:W-:Y:S01]  /*85b0*/  FFMA.FTZ R236, R171, c[0x0][0x23c], -R229 ;  /* 0x00008f00abec7a23 */ /* 0x000fe200000108e5 */
[----:B------:R-:W-:Y:S01]  /*85c0*/  FSEL R226, R226, RZ, P1 ;  /* 0x000000ffe2e27208 */ /* 0x000fe20000800000 */
[----:B------:R-:W-:-:S04]  /*85d0*/  IMAD.WIDE.U32 R136, R136, -0x326172a9, RZ ;  /* 0xcd9e8d5788887825 */ /* 0x000fc800078e00ff */
[----:B------:R-:W-:Y:S01]  /*85e0*/  IMAD.WIDE.U32 R4, R4, -0x326172a9, RZ ;  /* 0xcd9e8d5704047825 */ /* 0x000fe200078e00ff */
[----:B------:R-:W-:Y:S03]  /*85f0*/  MUFU.EX2 R211, R211 ;  /* 0x000000d300d37308 */ /* 0x000fe60000000800 */
[-C--:B-1----:R-:W-:Y:S01]  /*8600*/  FMUL.FTZ R16, R36, R215.reuse ;  /* 0x000000d724107220 */ /* 0x082fe20000410000 */
[----:B------:R-:W-:Y:S01]  /*8610*/  LOP3.LUT R8, R5, UR5, R136, 0x96, !PT ;  /* 0x0000000505087c12 */ /* 0x000fe2000f8e9688 */
[-C--:B------:R-:W-:Y:S01]  /*8620*/  FMUL.FTZ R17, R37, R215.reuse ;  /* 0x000000d725117220 */ /* 0x080fe20000410000 */
[----:B------:R-:W-:Y:S01]  /*8630*/  LOP3.LUT R5, R4, 0xffff, RZ, 0xc0, !PT ;  /* 0x0000ffff04057812 */ /* 0x000fe200078ec0ff */
[--C-:B------:R-:W-:Y:S01]  /*8640*/  FFMA.FTZ R209, R30, c[0x0][0x23c], -R226.reuse ;  /* 0x00008f001ed17a23 */ /* 0x100fe200000108e2 */
[----:B------:R-:W-:Y:S01]  /*8650*/  LOP3.LUT R6, R4, 0xff, RZ, 0xc0, !PT ;  /* 0x000000ff04067812 */ /* 0x000fe200078ec0ff */
[----:B------:R-:W-:Y:S01]  /*8660*/  FFMA.FTZ R208, R31, c[0x0][0x23c], -R226 ;  /* 0x00008f001fd07a23 */ /* 0x000fe200000108e2 */
[----:B------:R-:W-:Y:S01]  /*8670*/  SHF.R.U32.HI R10, RZ, 0x10, R4 ;  /* 0x00000010ff0a7819 */ /* 0x000fe20000011604 */
[----:B------:R-:W-:Y:S01]  /*8680*/  FFMA.FTZ R204, R26, c[0x0][0x23c], -R226 ;  /* 0x00008f001acc7a23 */ /* 0x000fe200000108e2 */
[----:B------:R-:W-:Y:S01]  /*8690*/  SHF.R.U32.HI R7, RZ, 0x18, R4 ;  /* 0x00000018ff077819 */ /* 0x000fe20000011604 */
[----:B------:R-:W-:Y:S01]  /*86a0*/  FFMA.FTZ R214, R27, c[0x0][0x23c], -R226 ;  /* 0x00008f001bd67a23 */ /* 0x000fe200000108e2 */
[----:B------:R-:W-:Y:S01]  /*86b0*/  FSEL R4, R0, RZ, P1 ;  /* 0x000000ff00047208 */ /* 0x000fe20000800000 */
[----:B------:R-:W1:Y:S01]  /*86c0*/  MUFU.EX2 R210, R210 ;  /* 0x000000d200d27308 */ /* 0x000e620000000800 */
[----:B------:R-:W-:Y:S01]  /*86d0*/  SHF.R.U32.HI R5, RZ, 0x8, R5 ;  /* 0x00000008ff057819 */ /* 0x000fe20000011605 */
[----:B------:R-:W3:Y:S01]  /*86e0*/  LDSM.16.MT88.4 R28, [R185+0xc000] ;  /* 0x00c00000b91c783b */ /* 0x000ee20000004200 */
[----:B------:R-:W-:Y:S01]  /*86f0*/  LOP3.LUT R9, R8, 0xffff, RZ, 0xc0, !PT ;  /* 0x0000ffff08097812 */ /* 0x000fe200078ec0ff */
[----:B------:R-:W-:Y:S01]  /*8700*/  FADD.FTZ R3, R3, -R4 ;  /* 0x8000000403037221 */ /* 0x000fe20000010000 */
[----:B------:R-:W-:Y:S01]  /*8710*/  PRMT R6, R6, 0x5410, R5 ;  /* 0x0000541006067816 */ /* 0x000fe20000000005 */
[-C--:B------:R-:W-:Y:S01]  /*8720*/  FMUL.FTZ R32, R52, R215.reuse ;  /* 0x000000d734207220 */ /* 0x080fe20000410000 */
[--C-:B------:R-:W-:Y:S01]  /*8730*/  SHF.R.U32.HI R5, RZ, 0x10, R8.reuse ;  /* 0x00000010ff057819 */ /* 0x100fe20000011608 */
[----:B------:R-:W-:Y:S01]  /*8740*/  FMUL.FTZ R3, R3, c[0x0][0x23c] ;  /* 0x00008f0003037a20 */ /* 0x000fe20000410000 */
[----:B------:R-:W-:Y:S01]  /*8750*/  MUFU.EX2 R209, R209 ;  /* 0x000000d100d17308 */ /* 0x000fe20000000800 */
[----:B------:R-:W-:Y:S01]  /*8760*/  LOP3.LUT R4, R8, 0xff, RZ, 0xc0, !PT ;  /* 0x000000ff08047812 */ /* 0x000fe200078ec0ff */
[-C--:B------:R-:W-:Y:S01]  /*8770*/  FMUL.FTZ R33, R53, R215.reuse ;  /* 0x000000d735217220 */ /* 0x080fe20000410000 */
[----:B------:R-:W-:Y:S01]  /*8780*/  LOP3.LUT R10, R10, 0xff, RZ, 0xc0, !PT ;  /* 0x000000ff0a0a7812 */ /* 0x000fe200078ec0ff */
[--C-:B------:R-:W-:Y:S01]  /*8790*/  HSET2.LE.AND R6, R6, R216.reuse, PT ;  /* 0x000000d806067233 */ /* 0x100fe20003803000 */
[----:B------:R-:W-:Y:S01]  /*87a0*/  SHF.R.U32.HI R8, RZ, 0x18, R8 ;  /* 0x00000018ff087819 */ /* 0x000fe20000011608 */
[-C--:B------:R-:W-:Y:S01]  /*87b0*/  FMUL.FTZ R56, R56, R215.reuse ;  /* 0x000000d738387220 */ /* 0x080fe20000410000 */
[----:B------:R-:W-:Y:S01]  /*87c0*/  SHF.R.U32.HI R9, RZ, 0x8, R9 ;  /* 0x00000008ff097819 */ /* 0x000fe20000011609 */
[----:B------:R-:W4:Y:S01]  /*87d0*/  MUFU.EX2 R3, R3 ;  /* 0x0000000300037308 */ /* 0x000f220000000800 */
[----:B------:R-:W-:Y:S01]  /*87e0*/  LOP3.LUT R5, R5, 0xff, RZ, 0xc0, !PT ;  /* 0x000000ff05057812 */ /* 0x000fe200078ec0ff */
[-C--:B------:R-:W-:Y:S01]  /*87f0*/  FMUL.FTZ R57, R57, R215.reuse ;  /* 0x000000d739397220 */ /* 0x080fe20000410000 */
[----:B------:R-:W-:Y:S01]  /*8800*/  PRMT R7, R10, 0x5410, R7 ;  /* 0x000054100a077816 */ /* 0x000fe20000000007 */
[-C--:B------:R-:W-:Y:S01]  /*8810*/  FMUL.FTZ R24, R44, R215.reuse ;  /* 0x000000d72c187220 */ /* 0x080fe20000410000 */
[----:B------:R-:W-:Y:S01]  /*8820*/  PRMT R4, R4, 0x5410, R9 ;  /* 0x0000541004047816 */ /* 0x000fe20000000009 */
[----:B------:R-:W-:Y:S01]  /*8830*/  FMUL.FTZ R25, R45, R215 ;  /* 0x000000d72d197220 */ /* 0x000fe20000410000 */
[----:B------:R-:W-:Y:S01]  /*8840*/  PRMT R5, R5, 0x5410, R8 ;  /* 0x0000541005057816 */ /* 0x000fe20000000008 */
[----:B------:R-:W5:Y:S01]  /*8850*/  MUFU.EX2 R208, R208 ;  /* 0x000000d000d07308 */ /* 0x000f620000000800 */
[--C-:B------:R-:W-:Y:S01]  /*8860*/  HSET2.LE.AND R7, R7, R216.reuse, PT ;  /* 0x000000d807077233 */ /* 0x100fe20003803000 */
[----:B--2---:R-:W-:Y:S01]  /*8870*/  F2FP.PACK_AB R11, R212, R213 ;  /* 0x000000d5d40b723e */ /* 0x004fe200000000ff */
[--C-:B------:R-:W-:Y:S01]  /*8880*/  HSET2.LE.AND R4, R4, R216.reuse, PT ;  /* 0x000000d804047233 */ /* 0x100fe20003803000 */
[----:B-1----:R-:W-:Y:S01]  /*8890*/  F2FP.PACK_AB R9, R210, R211 ;  /* 0x000000d3d209723e */ /* 0x002fe200000000ff */
[----:B------:R-:W-:Y:S01]  /*88a0*/  HSET2.LE.AND R5, R5, R216, PT ;  /* 0x000000d805057233 */ /* 0x000fe20003803000 */
[----:B------:R-:W-:Y:S01]  /*88b0*/  FMUL.FTZ R48, R48, R215 ;  /* 0x000000d730307220 */ /* 0x000fe20000410000 */
[----:B------:R-:W-:Y:S01]  /*88c0*/  LOP3.LUT R136, R137, UR20, R138, 0x96, !PT ;  /* 0x0000001489887c12 */ /* 0x000fe2000f8e968a */
[-C--:B----4-:R-:W-:Y:S01]  /*88d0*/  FMUL.FTZ R18, R38, R3.reuse ;  /* 0x0000000326127220 */ /* 0x090fe20000410000 */
[----:B------:R-:W-:Y:S01]  /*88e0*/  MUFU.EX2 R204, R204 ;  /* 0x000000cc00cc7308 */ /* 0x000fe20000000800 */
[----:B------:R-:W-:Y:S01]  /*88f0*/  FMUL.FTZ R19, R39, R3 ;  /* 0x0000000327137220 */ /* 0x000fe20000410000 */
[----:B------:R-:W-:Y:S01]  /*8900*/  LOP3.LUT R4, R4, R11, RZ, 0xc0, !PT ;  /* 0x0000000b04047212 */ /* 0x000fe200078ec0ff */
[----:B------:R-:W1:Y:S01]  /*8910*/  LDSM.16.MT88.4 R36, [R184+0xc000] ;  /* 0x00c00000b824783b */ /* 0x000e620000004200 */
[----:B------:R-:W-:Y:S01]  /*8920*/  FMUL.FTZ R34, R54, R3 ;  /* 0x0000000336227220 */ /* 0x000fe20000410000 */
[----:B------:R-:W-:Y:S01]  /*8930*/  LOP3.LUT R6, R6, R9, RZ, 0xc0, !PT ;  /* 0x0000000906067212 */ /* 0x000fe200078ec0ff */
[----:B------:R-:W-:Y:S01]  /*8940*/  FMUL.FTZ R35, R55, R3 ;  /* 0x0000000337237220 */ /* 0x000fe20000410000 */
[----:B-----5:R-:W-:Y:S01]  /*8950*/  F2FP.PACK_AB R10, R208, R209 ;  /* 0x000000d1d00a723e */ /* 0x020fe200000000ff */
[----:B------:R-:W2:Y:S01]  /*8960*/  MUFU.EX2 R214, R214 ;  /* 0x000000d600d67308 */ /* 0x000ea20000000800 */
[----:B------:R-:W4:Y:S01]  /*8970*/  LDSM.16.MT88.4 R52, [R186+0xe000] ;  /* 0x00e00000ba34783b */ /* 0x000f220000004200 */
[-C--:B------:R-:W-:Y:S01]  /*8980*/  FMUL.FTZ R58, R58, R3.reuse ;  /* 0x000000033a3a7220 */ /* 0x080fe20000410000 */
[----:B------:R-:W-:Y:S01]  /*8990*/  LOP3.LUT R5, R5, R10, RZ, 0xc0, !PT ;  /* 0x0000000a05057212 */ /* 0x000fe200078ec0ff */
[----:B------:R-:W-:-:S02]  /*89a0*/  FMUL.FTZ R59, R59, R3 ;  /* 0x000000033b3b7220 */ /* 0x000fc40000410000 */
[-C--:B------:R-:W-:Y:S02]  /*89b0*/  FMUL.FTZ R26, R46, R3.reuse ;  /* 0x000000032e1a7220 */ /* 0x080fe40000410000 */
[----:B------:R-:W-:Y:S01]  /*89c0*/  FMUL.FTZ R27, R47, R3 ;  /* 0x000000032f1b7220 */ /* 0x000fe20000410000 */
[----:B------:R-:W-:Y:S01]  /*89d0*/  MUFU.EX2 R233, R233 ;  /* 0x000000e900e97308 */ /* 0x000fe20000000800 */
[----:B------:R-:W5:Y:S01]  /*89e0*/  LDSM.16.MT88.4 R44, [R188+0xe000] ;  /* 0x00e00000bc2c783b */ /* 0x000f620000004200 */
[----:B------:R-:W-:Y:S02]  /*89f0*/  FMUL.FTZ R49, R49, R215 ;  /* 0x000000d731317220 */ /* 0x000fe40000410000 */
[-C--:B------:R-:W-:Y:S02]  /*8a00*/  FMUL.FTZ R50, R50, R3.reuse ;  /* 0x0000000332327220 */ /* 0x080fe40000410000 */
[----:B------:R-:W-:Y:S01]  /*8a10*/  FMUL.FTZ R51, R51, R3 ;  /* 0x0000000333337220 */ /* 0x000fe20000410000 */
[----:B--2---:R-:W-:Y:S01]  /*8a20*/  F2FP.PACK_AB R8, R214, R204 ;  /* 0x000000ccd608723e */ /* 0x004fe200000000ff */
[-C--:B------:R-:W-:Y:S01]  /*8a30*/  FMUL.FTZ R72, R72, R215.reuse ;  /* 0x000000d748487220 */ /* 0x080fe20000410000 */
[----:B------:R-:W2:Y:S01]  /*8a40*/  MUFU.EX2 R236, R236 ;  /* 0x000000ec00ec7308 */ /* 0x000ea20000000800 */
[----:B------:R-:W-:Y:S01]  /*8a50*/  FMUL.FTZ R73, R73, R215 ;  /* 0x000000d749497220 */ /* 0x000fe20000410000 */
[----:B------:R-:W-:Y:S01]  /*8a60*/  LOP3.LUT R7, R7, R8, RZ, 0xc0, !PT ;  /* 0x0000000807077212 */ /* 0x000fe200078ec0ff */
[----:B------:R-:W-:-:S02]  /*8a70*/  FMUL.FTZ R74, R74, R3 ;  /* 0x000000034a4a7220 */ /* 0x000fc40000410000 */
[----:B------:R-:W-:Y:S02]  /*8a80*/  FMUL.FTZ R75, R75, R3 ;  /* 0x000000034b4b7220 */ /* 0x000fe40000410000 */
[-C--:B------:R-:W-:Y:S02]  /*8a90*/  FMUL.FTZ R40, R40, R215.reuse ;  /* 0x000000d728287220 */ /* 0x080fe40000410000 */
[C---:B---3--:R-:W-:Y:S01]  /*8aa0*/  HMMA.16816.F32 R24, R4.reuse, R28, R24 ;  /* 0x0000001c0418723c */ /* 0x048fe20000001818 */
[----:B------:R-:W-:Y:S02]  /*8ab0*/  FMUL.FTZ R41, R41, R215 ;  /* 0x000000d729297220 */ /* 0x000fe40000410000 */
[-C--:B------:R-:W-:Y:S02]  /*8ac0*/  FMUL.FTZ R42, R42, R3.reuse ;  /* 0x000000032a2a7220 */ /* 0x080fe40000410000 */
[----:B------:R-:W-:Y:S02]  /*8ad0*/  FMUL.FTZ R43, R43, R3 ;  /* 0x000000032b2b7220 */ /* 0x000fe40000410000 */
[-C--:B------:R-:W-:Y:S01]  /*8ae0*/  FMUL.FTZ R64, R64, R215.reuse ;  /* 0x000000d740407220 */ /* 0x080fe20000410000 */
[----:B-1----:R-:W-:Y:S01]  /*8af0*/  HMMA.16816.F32 R32, R4, R36, R32 ;  /* 0x000000240420723c */ /* 0x002fe20000001820 */
[----:B------:R-:W-:-:S02]  /*8b00*/  FMUL.FTZ R65, R65, R215 ;  /* 0x000000d741417220 */ /* 0x000fc40000410000 */
[-C--:B------:R-:W-:Y:S02]  /*8b10*/  FMUL.FTZ R66, R66, R3.reuse ;  /* 0x0000000342427220 */ /* 0x080fe40000410000 */
[----:B------:R-:W-:Y:S02]  /*8b20*/  FMUL.FTZ R67, R67, R3 ;  /* 0x0000000343437220 */ /* 0x000fe40000410000 */
[-C--:B------:R-:W-:Y:S01]  /*8b30*/  FMUL.FTZ R96, R96, R215.reuse ;  /* 0x000000d760607220 */ /* 0x080fe20000410000 */
[----:B------:R-:W-:Y:S01]  /*8b40*/  HMMA.16816.F32 R36, R4, R38, R56 ;  /* 0x000000260424723c */ /* 0x000fe20000001838 */
[----:B------:R-:W-:Y:S02]  /*8b50*/  FMUL.FTZ R97, R97, R215 ;  /* 0x000000d761617220 */ /* 0x000fe40000410000 */
[-C--:B------:R-:W-:Y:S02]  /*8b60*/  FMUL.FTZ R98, R98, R3.reuse ;  /* 0x0000000362627220 */ /* 0x080fe40000410000 */
[----:B------:R-:W-:-:S02]  /*8b70*/  FMUL.FTZ R99, R99, R3 ;  /* 0x0000000363637220 */ /* 0x000fc40000410000 */
[-C--:B------:R-:W-:Y:S01]  /*8b80*/  FMUL.FTZ R56, R76, R215.reuse ;  /* 0x000000d74c387220 */ /* 0x080fe20000410000 */
[C---:B------:R-:W-:Y:S01]  /*8b90*/  HMMA.16816.F32 R28, R4.reuse, R30, R48 ;  /* 0x0000001e041c723c */ /* 0x040fe20000001830 */
[----:B------:R-:W-:Y:S02]  /*8ba0*/  FMUL.FTZ R57, R77, R215 ;  /* 0x000000d74d397220 */ /* 0x000fe40000410000 */
[-C--:B------:R-:W-:Y:S02]  /*8bb0*/  FMUL.FTZ R58, R78, R3.reuse ;  /* 0x000000034e3a7220 */ /* 0x080fe40000410000 */
[----:B------:R-:W-:Y:S02]  /*8bc0*/  FMUL.FTZ R59, R79, R3 ;  /* 0x000000034f3b7220 */ /* 0x000fe40000410000 */
[----:B------:R-:W1:Y:S01]  /*8bd0*/  LDSM.16.MT88.4 R76, [R188+0x10000] ;  /* 0x01000000bc4c783b */ /* 0x000e620000004200 */
[-C--:B------:R-:W-:Y:S01]  /*8be0*/  FMUL.FTZ R48, R68, R215.reuse ;  /* 0x000000d744307220 */ /* 0x080fe20000410000 */
[----:B------:R-:W-:Y:S01]  /*8bf0*/  HMMA.16816.F32 R16, R4, R20, R16 ;  /* 0x000000140410723c */ /* 0x000fe20000001810 */
[----:B------:R-:W-:-:S02]  /*8c00*/  FMUL.FTZ R49, R69, R215 ;  /* 0x000000d745317220 */ /* 0x000fc40000410000 */
[-C--:B------:R-:W-:Y:S02]  /*8c10*/  FMUL.FTZ R50, R70, R3.reuse ;  /* 0x0000000346327220 */ /* 0x080fe40000410000 */
[----:B------:R-:W-:Y:S02]  /*8c20*/  FMUL.FTZ R51, R71, R3 ;  /* 0x0000000347337220 */ /* 0x000fe40000410000 */
[----:B------:R-:W3:Y:S01]  /*8c30*/  LDSM.16.MT88.4 R68, [R184+0xe000] ;  /* 0x00e00000b844783b */ /* 0x000ee20000004200 */
[----:B------:R-:W-:Y:S01]  /*8c40*/  HMMA.16816.F32 R20, R4, R22, R40 ;  /* 0x000000160414723c */ /* 0x000fe20000001828 */
[-C--:B------:R-:W-:Y:S02]  /*8c50*/  FMUL.FTZ R88, R88, R215.reuse ;  /* 0x000000d758587220 */ /* 0x080fe40000410000 */
[----:B------:R-:W-:Y:S02]  /*8c60*/  FMUL.FTZ R89, R89, R215 ;  /* 0x000000d759597220 */ /* 0x000fe40000410000 */
[----:B------:R-:W-:-:S02]  /*8c70*/  FMUL.FTZ R90, R90, R3 ;  /* 0x000000035a5a7220 */ /* 0x000fc40000410000 */
[-C--:B------:R-:W-:Y:S01]  /*8c80*/  FMUL.FTZ R40, R60, R215.reuse ;  /* 0x000000d73c287220 */ /* 0x080fe20000410000 */
[C---:B----4-:R-:W-:Y:S01]  /*8c90*/  HMMA.16816.F32 R48, R4.reuse, R52, R48 ;  /* 0x000000340430723c */ /* 0x050fe20000001830 */
[----:B------:R-:W-:Y:S02]  /*8ca0*/  FMUL.FTZ R41, R61, R215 ;  /* 0x000000d73d297220 */ /* 0x000fe40000410000 */
[-C--:B------:R-:W-:Y:S02]  /*8cb0*/  FMUL.FTZ R42, R62, R3.reuse ;  /* 0x000000033e2a7220 */ /* 0x080fe40000410000 */
[-C--:B------:R-:W-:Y:S02]  /*8cc0*/  FMUL.FTZ R43, R63, R3.reuse ;  /* 0x000000033f2b7220 */ /* 0x080fe40000410000 */
[----:B------:R-:W4:Y:S01]  /*8cd0*/  LDSM.16.MT88.4 R60, [R185+0xe000] ;  /* 0x00e00000b93c783b */ /* 0x000f220000004200 */
[----:B------:R-:W-:Y:S01]  /*8ce0*/  HMMA.16816.F32 R52, R4, R54, R72 ;  /* 0x000000360434723c */ /* 0x000fe20000001848 */
[----:B------:R-:W-:-:S02]  /*8cf0*/  FMUL.FTZ R91, R91, R3 ;  /* 0x000000035b5b7220 */ /* 0x000fc40000410000 */
[-C--:B------:R-:W-:Y:S02]  /*8d00*/  FMUL.FTZ R80, R80, R215.reuse ;  /* 0x000000d750507220 */ /* 0x080fe40000410000 */
[-C--:B------:R-:W-:Y:S02]  /*8d10*/  FMUL.FTZ R81, R81, R215.reuse ;  /* 0x000000d751517220 */ /* 0x080fe40000410000 */
[-C--:B------:R-:W-:Y:S01]  /*8d20*/  FMUL.FTZ R72, R92, R215.reuse ;  /* 0x000000d75c487220 */ /* 0x080fe20000410000 */
[----:B-----5:R-:W-:Y:S01]  /*8d30*/  HMMA.16816.F32 R40, R4, R44, R40 ;  /* 0x0000002c0428723c */ /* 0x020fe20000001828 */
[----:B------:R-:W-:Y:S02]  /*8d40*/  FMUL.FTZ R73, R93, R215 ;  /* 0x000000d75d497220 */ /* 0x000fe40000410000 */
[-C--:B------:R-:W-:Y:S02]  /*8d50*/  FMUL.FTZ R74, R94, R3.reuse ;  /* 0x000000035e4a7220 */ /* 0x080fe40000410000 */
[----:B------:R-:W-:-:S02]  /*8d60*/  FMUL.FTZ R75, R95, R3 ;  /* 0x000000035f4b7220 */ /* 0x000fc40000410000 */
[----:B------:R-:W5:Y:S01]  /*8d70*/  LDSM.16.MT88.4 R92, [R185+0x10000] ;  /* 0x01000000b95c783b */ /* 0x000f620000004200 */
[C---:B------:R-:W-:Y:S01]  /*8d80*/  HMMA.16816.F32 R44, R4.reuse, R46, R64 ;  /* 0x0000002e042c723c */ /* 0x040fe20000001840 */
[-C--:B------:R-:W-:Y:S02]  /*8d90*/  FMUL.FTZ R82, R82, R3.reuse ;  /* 0x0000000352527220 */ /* 0x080fe40000410000 */
[----:B------:R-:W-:Y:S02]  /*8da0*/  FMUL.FTZ R83, R83, R3 ;  /* 0x0000000353537220 */ /* 0x000fe40000410000 */
[-C--:B------:R-:W-:Y:S02]  /*8db0*/  FMUL.FTZ R108, R108, R215.reuse ;  /* 0x000000d76c6c7220 */ /* 0x080fe40000410000 */
[-C--:B------:R-:W-:Y:S01]  /*8dc0*/  FMUL.FTZ R64, R84, R215.reuse ;  /* 0x000000d754407220 */ /* 0x080fe20000410000 */
[----:B-1----:R-:W-:Y:S01]  /*8dd0*/  HMMA.16816.F32 R72, R4, R76, R72 ;  /* 0x0000004c0448723c */ /* 0x002fe20000001848 */
[----:B------:R-:W-:-:S02]  /*8de0*/  FMUL.FTZ R65, R85, R215 ;  /* 0x000000d755417220 */ /* 0x000fc40000410000 */
[-C--:B------:R-:W-:Y:S02]  /*8df0*/  FMUL.FTZ R66, R86, R3.reuse ;  /* 0x0000000356427220 */ /* 0x080fe40000410000 */
[----:B------:R-:W-:Y:S02]  /*8e00*/  FMUL.FTZ R67, R87, R3 ;  /* 0x0000000357437220 */ /* 0x000fe40000410000 */
[----:B------:R-:W1:Y:S01]  /*8e10*/  LDSM.16.MT88.4 R84, [R186+0x10000] ;  /* 0x01000000ba54783b */ /* 0x000e620000004200 */
[----:B------:R-:W-:Y:S01]  /*8e20*/  HMMA.16816.F32 R76, R4, R78, R96 ;  /* 0x0000004e044c723c */ /* 0x000fe20000001860 */
[----:B------:R-:W-:Y:S02]  /*8e30*/  FMUL.FTZ R109, R109, R215 ;  /* 0x000000d76d6d7220 */ /* 0x000fe40000410000 */
[-C--:B------:R-:W-:Y:S02]  /*8e40*/  FMUL.FTZ R110, R110, R3.reuse ;  /* 0x000000036e6e7220 */ /* 0x080fe40000410000 */
[----:B------:R-:W-:-:S02]  /*8e50*/  FMUL.FTZ R111, R111, R3 ;  /* 0x000000036f6f7220 */ /* 0x000fc40000410000 */
[----:B------:R-:W-:Y:S01]  /*8e60*/  IMAD.WIDE.U32 R98, R136, -0x2daee0ad, RZ ;  /* 0xd2511f5388627825 */ /* 0x000fe200078e00ff */
[C---:B---3--:R-:W-:Y:S01]  /*8e70*/  HMMA.16816.F32 R64, R4.reuse, R68, R64 ;  /* 0x000000440440723c */ /* 0x048fe20000001840 */
[----:B------:R-:W3:Y:S02]  /*8e80*/  LDSM.16.MT88.4 R136, [R184+0x10000] ;  /* 0x01000000b888783b */ /* 0x000ee40000004200 */
[-C--:B------:R-:W-:Y:S01]  /*8e90*/  FMUL.FTZ R8, R128, R215.reuse ;  /* 0x000000d780087220 */ /* 0x080fe20000410000 */
[----:B------:R-:W-:Y:S01]  /*8ea0*/  LOP3.LUT R152, R99, UR30, R152, 0x96, !PT ;  /* 0x0000001e63987c12 */ /* 0x000fe2000f8e9698 */
[----:B------:R-:W-:Y:S01]  /*8eb0*/  FMUL.FTZ R9, R129, R215 ;  /* 0x000000d781097220 */ /* 0x000fe20000410000 */
[----:B------:R-:W-:Y:S01]  /*8ec0*/  LOP3.LUT R97, R98, 0xffff, RZ, 0xc0, !PT ;  /* 0x0000ffff62617812 */ /* 0x000fe200078ec0ff */
[-C--:B------:R-:W-:Y:S01]  /*8ed0*/  FMUL.FTZ R10, R130, R3.reuse ;  /* 0x00000003820a7220 */ /* 0x080fe20000410000 */
[----:B------:R-:W-:Y:S01]  /*8ee0*/  HMMA.16816.F32 R68, R4, R70, R88 ;  /* 0x000000460444723c */ /* 0x000fe20000001858 */
[----:B------:R-:W-:Y:S01]  /*8ef0*/  SHF.R.U32.HI R96, RZ, 0x18, R98 ;  /* 0x00000018ff607819 */ /* 0x000fe20000011662 */
[----:B------:R-:W-:Y:S01]  /*8f00*/  FMUL.FTZ R11, R131, R3 ;  /* 0x00000003830b7220 */ /* 0x000fe20000410000 */
[----:B------:R-:W-:Y:S01]  /*8f10*/  SHF.R.U32.HI R97, RZ, 0x8, R97 ;  /* 0x00000008ff617819 */ /* 0x000fe20000011661 */
[-C--:B------:R-:W-:Y:S01]  /*8f20*/  FMUL.FTZ R124, R124, R215.reuse ;  /* 0x000000d77c7c7220 */ /* 0x080fe20000410000 */
[----:B------:R-:W-:Y:S01]  /*8f30*/  LDSM.16.MT88.4 R128, [R186+0xc800] ;  /* 0x00c80000ba80783b */ /* 0x000fe20000004200 */
[----:B------:R-:W-:-:S02]  /*8f40*/  FMUL.FTZ R125, R125, R215 ;  /* 0x000000d77d7d7220 */ /* 0x000fc40000410000 */
[-C--:B------:R-:W-:Y:S01]  /*8f50*/  FMUL.FTZ R88, R104, R215.reuse ;  /* 0x000000d768587220 */ /* 0x080fe20000410000 */
[C---:B----4-:R-:W-:Y:S01]  /*8f60*/  HMMA.16816.F32 R56, R4.reuse, R60, R56 ;  /* 0x0000003c0438723c */ /* 0x050fe20000001838 */
[----:B------:R-:W-:Y:S01]  /*8f70*/  FMUL.FTZ R89, R105, R215 ;  /* 0x000000d769597220 */ /* 0x000fe20000410000 */
[----:B--2---:R-:W-:Y:S01]  /*8f80*/  F2FP.PACK_AB R104, R236, R233 ;  /* 0x000000e9ec68723e */ /* 0x004fe200000000ff */
[-C--:B------:R-:W-:Y:S02]  /*8f90*/  FMUL.FTZ R90, R106, R3.reuse ;  /* 0x000000036a5a7220 */ /* 0x080fe40000410000 */
[-C--:B------:R-:W-:Y:S02]  /*8fa0*/  FMUL.FTZ R91, R107, R3.reuse ;  /* 0x000000036b5b7220 */ /* 0x080fe40000410000 */
[-C--:B------:R-:W-:Y:S01]  /*8fb0*/  FMUL.FTZ R126, R126, R3.reuse ;  /* 0x000000037e7e7220 */ /* 0x080fe20000410000 */
[----:B------:R-:W-:Y:S01]  /*8fc0*/  HMMA.16816.F32 R60, R4, R62, R80 ;  /* 0x0000003e043c723c */ /* 0x000fe20000001850 */
[----:B------:R-:W-:-:S02]  /*8fd0*/  FMUL.FTZ R127, R127, R3 ;  /* 0x000000037f7f7220 */ /* 0x000fc40000410000 */
[-C--:B------:R-:W-:Y:S02]  /*8fe0*/  FMUL.FTZ R120, R120, R215.reuse ;  /* 0x000000d778787220 */ /* 0x080fe40000410000 */
[-C--:B------:R-:W-:Y:S02]  /*8ff0*/  FMUL.FTZ R121, R121, R215.reuse ;  /* 0x000000d779797220 */ /* 0x080fe40000410000 */
[-C--:B------:R-:W-:Y:S01]  /*9000*/  FMUL.FTZ R81, R101, R215.reuse ;  /* 0x000000d765517220 */ /* 0x080fe20000410000 */
[C---:B-----5:R-:W-:Y:S01]  /*9010*/  HMMA.16816.F32 R88, R4.reuse, R92, R88 ;  /* 0x0000005c0458723c */ /* 0x060fe20000001858 */
[----:B------:R-:W-:Y:S01]  /*9020*/  FMUL.FTZ R80, R100, R215 ;  /* 0x000000d764507220 */ /* 0x000fe20000410000 */
[----:B------:R-:W-:Y:S01]  /*9030*/  SHF.R.U32.HI R101, RZ, 0x10, R98 ;  /* 0x00000010ff657819 */ /* 0x000fe20000011662 */
[-C--:B------:R-:W-:Y:S01]  /*9040*/  FMUL.FTZ R82, R102, R3.reuse ;  /* 0x0000000366527220 */ /* 0x080fe20000410000 */
[----:B------:R-:W-:Y:S01]  /*9050*/  LOP3.LUT R100, R152, 0xff, RZ, 0xc0, !PT ;  /* 0x000000ff98647812 */ /* 0x000fe200078ec0ff */
[-C--:B------:R-:W-:Y:S01]  /*9060*/  FMUL.FTZ R83, R103, R3.reuse ;  /* 0x0000000367537220 */ /* 0x080fe20000410000 */
[----:B------:R-:W-:Y:S01]  /*9070*/  LOP3.LUT R102, R98, 0xff, RZ, 0xc0, !PT ;  /* 0x000000ff62667812 */ /* 0x000fe200078ec0ff */
[-C--:B------:R-:W-:Y:S01]  /*9080*/  FMUL.FTZ R122, R122, R3.reuse ;  /* 0x000000037a7a7220 */ /* 0x080fe20000410000 */
[----:B------:R-:W-:Y:S01]  /*9090*/  LOP3.LUT R92, R152, 0xffff, RZ, 0xc0, !PT ;  /* 0x0000ffff985c7812 */ /* 0x000fe200078ec0ff */
[-C--:B------:R-:W-:Y:S01]  /*90a0*/  FMUL.FTZ R123, R123, R3.reuse ;  /* 0x000000037b7b7220 */ /* 0x080fe20000410000 */
[----:B------:R-:W-:Y:S01]  /*90b0*/  LOP3.LUT R101, R101, 0xff, RZ, 0xc0, !PT ;  /* 0x000000ff65657812 */ /* 0x000fe200078ec0ff */
[-C--:B------:R-:W-:Y:S01]  /*90c0*/  FMUL.FTZ R98, R118, R3.reuse ;  /* 0x0000000376627220 */ /* 0x080fe20000410000 */
[----:B------:R-:W-:Y:S01]  /*90d0*/  SHF.R.U32.HI R92, RZ, 0x8, R92 ;  /* 0x00000008ff5c7819 */ /* 0x000fe2000001165c */
[----:B------:R-:W-:Y:S01]  /*90e0*/  FMUL.FTZ R99, R119, R3 ;  /* 0x0000000377637220 */ /* 0x000fe20000410000 */
[----:B------:R-:W-:Y:S01]  /*90f0*/  PRMT R102, R102, 0x5410, R97 ;  /* 0x0000541066667816 */ /* 0x000fe20000000061 */
[-C--:B------:R-:W-:Y:S01]  /*9100*/  FMUL.FTZ R97, R117, R215.reuse ;  /* 0x000000d775617220 */ /* 0x080fe20000410000 */
[----:B------:R-:W-:Y:S01]  /*9110*/  PRMT R100, R100, 0x5410, R92 ;  /* 0x0000541064647816 */ /* 0x000fe2000000005c */
[-C--:B------:R-:W-:Y:S01]  /*9120*/  FMUL.FTZ R112, R112, R215.reuse ;  /* 0x000000d770707220 */ /* 0x080fe20000410000 */
[C---:B------:R-:W-:Y:S01]  /*9130*/  HMMA.16816.F32 R92, R4.reuse, R94, R108 ;  /* 0x0000005e045c723c */ /* 0x040fe2000000186c */
[----:B------:R-:W2:Y:S01]  /*9140*/  LDSM.16.MT88.4 R108, [R186+0xe800] ;  /* 0x00e80000ba6c783b */ /* 0x000ea20000004200 */
[----:B------:R-:W-:Y:S01]  /*9150*/  PRMT R101, R101, 0x5410, R96 ;  /* 0x0000541065657816 */ /* 0x000fe20000000060 */
[-C--:B------:R-:W-:Y:S01]  /*9160*/  FMUL.FTZ R96, R116, R215.reuse ;  /* 0x000000d774607220 */ /* 0x080fe20000410000 */
[--C-:B------:R-:W-:Y:S01]  /*9170*/  HSET2.LE.AND R100, R100, R216.reuse, PT ;  /* 0x000000d864647233 */ /* 0x100fe20003803000 */
[----:B------:R-:W-:Y:S01]  /*9180*/  FMUL.FTZ R113, R113, R215 ;  /* 0x000000d771717220 */ /* 0x000fe20000410000 */
[----:B------:R-:W4:Y:S01]  /*9190*/  LDSM.16.MT88.4 R116, [R188+0xe800] ;  /* 0x00e80000bc74783b */ /* 0x000f220000004200 */
[-C--:B------:R-:W-:Y:S01]  /*91a0*/  FMUL.FTZ R114, R114, R3.reuse ;  /* 0x0000000372727220 */ /* 0x080fe20000410000 */
[C---:B------:R-:W-:Y:S01]  /*91b0*/  HMMA.16816.F32 R8, R4.reuse, R12, R8 ;  /* 0x0000000c0408723c */ /* 0x040fe20000001808 */
[----:B------:R-:W-:Y:S01]  /*91c0*/  FMUL.FTZ R115, R115, R3 ;  /* 0x0000000373737220 */ /* 0x000fe20000410000 */
[----:B------:R-:W-:Y:S01]  /*91d0*/  LOP3.LUT R100, R100, R104, RZ, 0xc0, !PT ;  /* 0x0000006864647212 */ /* 0x000fe200078ec0ff */
[--C-:B------:R-:W-:Y:S01]  /*91e0*/  FFMA.FTZ R235, R168, c[0x0][0x23c], -R229.reuse ;  /* 0x00008f00a8eb7a23 */ /* 0x100fe200000108e5 */
[----:B------:R-:W-:Y:S01]  /*91f0*/  LDSM.16.MT88.4 R104, [R185+0xe800] ;  /* 0x00e80000b968783b */ /* 0x000fe20000004200 */
[--C-:B------:R-:W-:Y:S01]  /*9200*/  FFMA.FTZ R234, R169, c[0x0][0x23c], -R229.reuse ;  /* 0x00008f00a9ea7a23 */ /* 0x100fe200000108e5 */
[----:B------:R-:W-:Y:S01]  /*9210*/  SHF.R.U32.HI R103, RZ, 0x10, R152 ;  /* 0x00000010ff677819 */ /* 0x000fe20000011698 */
[--C-:B------:R-:W-:Y:S01]  /*9220*/  FFMA.FTZ R237, R135, c[0x0][0x23c], -R226.reuse ;  /* 0x00008f0087ed7a23 */ /* 0x100fe200000108e2 */
[C---:B-1----:R-:W-:Y:S01]  /*9230*/  HMMA.16816.F32 R80, R4.reuse, R84, R80 ;  /* 0x000000540450723c */ /* 0x042fe20000001850 */
[--C-:B------:R-:W-:Y:S01]  /*9240*/  FFMA.FTZ R238, R151, c[0x0][0x23c], -R226.reuse ;  /* 0x00008f0097ee7a23 */ /* 0x100fe200000108e2 */
[----:B------:R-:W-:Y:S01]  /*9250*/  MUFU.EX2 R235, R235 ;  /* 0x000000eb00eb7308 */ /* 0x000fe20000000800 */
[----:B------:R-:W-:Y:S01]  /*9260*/  FFMA.FTZ R239, R150, c[0x0][0x23c], -R226 ;  /* 0x00008f0096ef7a23 */ /* 0x000fe200000108e2 */
[----:B------:R-:W-:Y:S01]  /*9270*/  SHF.R.U32.HI R152, RZ, 0x18, R152 ;  /* 0x00000018ff987819 */ /* 0x000fe20000011698 */
[----:B------:R-:W-:Y:S01]  /*9280*/  FFMA.FTZ R240, R141, c[0x0][0x23c], -R226 ;  /* 0x00008f008df07a23 */ /* 0x000fe200000108e2 */
[----:B------:R-:W-:Y:S01]  /*9290*/  LOP3.LUT R103, R103, 0xff, RZ, 0xc0, !PT ;  /* 0x000000ff67677812 */ /* 0x000fe200078ec0ff */
[----:B------:R-:W-:Y:S01]  /*92a0*/  HSET2.LE.AND R102, R102, R216, PT ;  /* 0x000000d866667233 */ /* 0x000fe20003803000 */
[----:B------:R-:W-:Y:S01]  /*92b0*/  HMMA.16816.F32 R12, R4, R14, R124 ;  /* 0x0000000e040c723c */ /* 0x000fe2000000187c */
[----:B------:R-:W-:Y:S01]  /*92c0*/  LDSM.16.MT88.4 R124, [R185+0xc800] ;  /* 0x00c80000b97c783b */ /* 0x000fe20000004200 */
[----:B------:R-:W1:Y:S01]  /*92d0*/  MUFU.EX2 R234, R234 ;  /* 0x000000ea00ea7308 */ /* 0x000e620000000800 */
[----:B------:R-:W-:Y:S01]  /*92e0*/  PRMT R103, R103, 0x5410, R152 ;  /* 0x0000541067677816 */ /* 0x000fe20000000098 */
[--C-:B------:R-:W-:Y:S01]  /*92f0*/  FFMA.FTZ R241, R164, c[0x0][0x23c], -R229.reuse ;  /* 0x00008f00a4f17a23 */ /* 0x100fe200000108e5 */
[----:B------:R-:W-:Y:S01]  /*9300*/  LDSM.16.MT88.4 R132, [R188+0xc800] ;  /* 0x00c80000bc84783b */ /* 0x000fe20000004200 */
[----:B------:R-:W-:-:S02]  /*9310*/  FFMA.FTZ R242, R165, c[0x0][0x23c], -R229 ;  /* 0x00008f00a5f27a23 */ /* 0x000fc400000108e5 */
[C---:B------:R-:W-:Y:S01]  /*9320*/  HMMA.16816.F32 R84, R4.reuse, R86, R120 ;  /* 0x000000560454723c */ /* 0x040fe20000001878 */
[--C-:B------:R-:W-:Y:S01]  /*9330*/  FFMA.FTZ R243, R160, c[0x0][0x23c], -R229.reuse ;  /* 0x00008f00a0f37a23 */ /* 0x100fe200000108e5 */
[----:B------:R-:W-:Y:S01]  /*9340*/  MUFU.EX2 R237, R237 ;  /* 0x000000ed00ed7308 */ /* 0x000fe20000000800 */
[--C-:B------:R-:W-:Y:S01]  /*9350*/  FFMA.FTZ R244, R161, c[0x0][0x23c], -R229.reuse ;  /* 0x00008f00a1f47a23 */ /* 0x100fe200000108e5 */
[----:B------:R-:W-:Y:S01]  /*9360*/  LDSM.16.MT88.4 R120, [R184+0xc800] ;  /* 0x00c80000b878783b */ /* 0x000fe20000004200 */
[--C-:B------:R-:W-:Y:S02]  /*9370*/  FFMA.FTZ R245, R162, c[0x0][0x23c], -R226.reuse ;  /* 0x00008f00a2f57a23 */ /* 0x100fe400000108e2 */
[--C-:B------:R-:W-:Y:S01]  /*9380*/  FFMA.FTZ R246, R163, c[0x0][0x23c], -R226.reuse ;  /* 0x00008f00a3f67a23 */ /* 0x100fe200000108e2 */
[----:B---3--:R-:W-:Y:S01]  /*9390*/  HMMA.16816.F32 R96, R4, R136, R96 ;  /* 0x000000880460723c */ /* 0x008fe20000001860 */
[----:B------:R-:W-:Y:S01]  /*93a0*/  FFMA.FTZ R247, R166, c[0x0][0x23c], -R226 ;  /* 0x00008f00a6f77a23 */ /* 0x000fe200000108e2 */
[----:B------:R-:W3:Y:S01]  /*93b0*/  MUFU.EX2 R238, R238 ;  /* 0x000000ee00ee7308 */ /* 0x000ee20000000800 */
[----:B-1----:R-:W-:Y:S01]  /*93c0*/  F2FP.PACK_AB R141, R234, R235 ;  /* 0x000000ebea8d723e */ /* 0x002fe200000000ff */
[----:B------:R-:W-:Y:S01]  /*93d0*/  LDSM.16.MT88.4 R164, [R186+0xd000] ;  /* 0x00d00000baa4783b */ /* 0x000fe20000004200 */
[----:B------:R-:W-:-:S02]  /*93e0*/  FFMA.FTZ R230, R230, c[0x0][0x23c], -R229 ;  /* 0x00008f00e6e67a23 */ /* 0x000fc400000108e5 */
[--C-:B------:R-:W-:Y:S01]  /*93f0*/  HSET2.LE.AND R137, R103, R216.reuse, PT ;  /* 0x000000d867897233 */ /* 0x100fe20003803000 */
[----:B------:R-:W-:Y:S01]  /*9400*/  HMMA.16816.F32 R4, R4, R138, R112 ;  /* 0x0000008a0404723c */ /* 0x000fe20000001870 */
[----:B------:R-:W1:Y:S01]  /*9410*/  LDSM.16.MT88.4 R112, [R184+0xe800] ;  /* 0x00e80000b870783b */ /* 0x000e620000004200 */
[----:B------:R-:W-:Y:S01]  /*9420*/  MUFU.EX2 R239, R239 ;  /* 0x000000ef00ef7308 */ /* 0x000fe20000000800 */
[----:B------:R-:W-:Y:S01]  /*9430*/  HSET2.LE.AND R103, R101, R216, PT ;  /* 0x000000d865677233 */ /* 0x000fe20003803000 */
[----:B------:R-:W-:Y:S01]  /*9440*/  LOP3.LUT R102, R102, R141, RZ, 0xc0, !PT ;  /* 0x0000008d66667212 */ /* 0x000fe200078ec0ff */
[--C-:B------:R-:W-:Y:S02]  /*9450*/  FFMA.FTZ R228, R228, c[0x0][0x23c], -R229.reuse ;  /* 0x00008f00e4e47a23 */ /* 0x100fe400000108e5 */
[--C-:B------:R-:W-:Y:S02]  /*9460*/  FFMA.FTZ R232, R232, c[0x0][0x23c], -R229.reuse ;  /* 0x00008f00e8e87a23 */ /* 0x100fe400000108e5 */
[----:B------:R-:W-:Y:S01]  /*9470*/  FFMA.FTZ R231, R231, c[0x0][0x23c], -R229 ;  /* 0x00008f00e7e77a23 */ /* 0x000fe200000108e5 */
[----:B------:R-:W5:Y:S01]  /*9480*/  MUFU.EX2 R240, R240 ;  /* 0x000000f000f07308 */ /* 0x000f620000000800 */
[----:B---3--:R-:W-:Y:S01]  /*9490*/  F2FP.PACK_AB R145, R238, R237 ;  /* 0x000000edee91723e */ /* 0x008fe200000000ff */
[----:B------:R-:W-:-:S02]  /*94a0*/  FFMA.FTZ R229, R217, c[0x0][0x23c], -R226 ;  /* 0x00008f00d9e57a23 */ /* 0x000fc400000108e2 */
[--C-:B------:R-:W-:Y:S01]  /*94b0*/  FFMA.FTZ R217, R218, c[0x0][0x23c], -R226.reuse ;  /* 0x00008f00dad97a23 */ /* 0x100fe200000108e2 */
[----:B------:R-:W-:Y:S01]  /*94c0*/  LOP3.LUT R101, R137, R145, RZ, 0xc0, !PT ;  /* 0x0000009189657212 */ /* 0x000fe200078ec0ff */
[----:B------:R-:W-:Y:S02]  /*94d0*/  IMAD.WIDE.U32 R144, R144, -0x326172a9, RZ ;  /* 0xcd9e8d5790907825 */ /* 0x000fe400078e00ff */
[----:B------:R-:W3:Y:S02]  /*94e0*/  MUFU.EX2 R241, R241 ;  /* 0x000000f100f17308 */ /* 0x000ee40000000800 */
[----:B------:R-:W-:Y:S01]  /*94f0*/  FFMA.FTZ R227, R227, c[0x0][0x23c], -R226 ;  /* 0x00008f00e3e37a23 */ /* 0x000fe200000108e2 */
[----:B------:R-:W-:Y:S01]  /*9500*/  LOP3.LUT R142, R145, UR26, R142, 0x96, !PT ;  /* 0x0000001a918e7c12 */ /* 0x000fe2000f8e968e */
[----:B------:R-:W-:Y:S02]  /*9510*/  FFMA.FTZ R218, R219, c[0x0][0x23c], -R226 ;  /* 0x00008f00dbda7a23 */ /* 0x000fe400000108e2 */
[----:B------:R-:W-:Y:S01]  /*9520*/  FFMA.FTZ R206, R206, R215, R213 ;  /* 0x000000d7cece7223 */ /* 0x000fe200000100d5 */
[----:B-----5:R-:W-:Y:S01]  /*9530*/  F2FP.PACK_AB R136, R240, R239 ;  /* 0x000000eff088723e */ /* 0x020fe200000000ff */
[----:B------:R-:W-:Y:S01]  /*9540*/  MUFU.EX2 R242, R242 ;  /* 0x000000f200f27308 */ /* 0x000fe20000000800 */
[----:B------:R-:W-:-:S02]  /*9550*/  FFMA.FTZ R3, R205, R3, R209 ;  /* 0x00000003cd037223 */ /* 0x000fc400000100d1 */
[----:B------:R-:W-:Y:S01]  /*9560*/  LOP3.LUT R103, R103, R136, RZ, 0xc0, !PT ;  /* 0x0000008867677212 */ /* 0x000fe200078ec0ff */
[----:B------:R-:W-:Y:S02]  /*9570*/  FADD.FTZ R212, R212, R206 ;  /* 0x000000ced4d47221 */ /* 0x000fe40000010000 */
[----:B------:R-:W-:Y:S01]  /*9580*/  FADD.FTZ R208, R208, R3 ;  /* 0x00000003d0d07221 */ /* 0x000fe20000010000 */
[-C--:B------:R-:W-:Y:S01]  /*9590*/  MOV R3, R0.reuse ;  /* 0x0000000000037202 */ /* 0x080fe20000000f00 */
[----:B------:R-:W-:Y:S01]  /*95a0*/  MUFU.EX2 R243, R243 ;  /* 0x000000f300f37308 */ /* 0x000fe20000000800 */
[----:B------:R-:W-:Y:S01]  /*95b0*/  FADD.FTZ R212, R211, R212 ;  /* 0x000000d4d3d47221 */ /* 0x000fe20000010000 */
[----:B--2---:R-:W-:Y:S01]  /*95c0*/  HMMA.16816.F32 R48, R100, R108, R48 ;  /* 0x0000006c6430723c */ /* 0x004fe20000001830 */
[----:B------:R-:W-:Y:S01]  /*95d0*/  FADD.FTZ R208, R204, R208 ;  /* 0x000000d0ccd07221 */ /* 0x000fe20000010000 */
[----:B------:R-:W-:Y:S01]  /*95e0*/  @P0 MOV R3, R0 ;  /* 0x0000000000030202 */ /* 0x000fe20000000f00 */
[----:B------:R-:W-:-:S02]  /*95f0*/  FADD.FTZ R210, R210, R212 ;  /* 0x000000d4d2d27221 */ /* 0x000fc40000010000 */
[----:B------:R-:W-:Y:S01]  /*9600*/  FADD.FTZ R214, R214, R208 ;  /* 0x000000d0d6d67221 */ /* 0x000fe20000010000 */
[----:B------:R-:W-:Y:S01]  /*9610*/  MUFU.EX2 R244, R244 ;  /* 0x000000f400f47308 */ /* 0x000fe20000000800 */
[----:B------:R-:W-:Y:S01]  /*9620*/  FADD.FTZ R210, R233, R210 ;  /* 0x000000d2e9d27221 */ /* 0x000fe20000010000 */
[C---:B------:R-:W-:Y:S01]  /*9630*/  HMMA.16816.F32 R52, R100.reuse, R110, R52 ;  /* 0x0000006e6434723c */ /* 0x040fe20000001834 */
[----:B------:R-:W2:Y:S01]  /*9640*/  LDSM.16.MT88.4 R108, [R186+0x10800] ;  /* 0x01080000ba6c783b */ /* 0x000ea20000004200 */
[----:B------:R-:W-:Y:S02]  /*9650*/  FADD.FTZ R214, R237, R214 ;  /* 0x000000d6edd67221 */ /* 0x000fe40000010000 */
[----:B------:R-:W-:Y:S02]  /*9660*/  FADD.FTZ R236, R236, R210 ;  /* 0x000000d2ecec7221 */ /* 0x000fe40000010000 */
[----:B------:R-:W-:Y:S01]  /*9670*/  MUFU.EX2 R245, R245 ;  /* 0x000000f500f57308 */ /* 0x000fe20000000800 */
[----:B------:R-:W-:Y:S01]  /*9680*/  FADD.FTZ R238, R238, R214 ;  /* 0x000000d6eeee7221 */ /* 0x000fe20000010000 */
[----:B----4-:R-:W-:Y:S01]  /*9690*/  HMMA.16816.F32 R40, R100, R116, R40 ;  /* 0x000000746428723c */ /* 0x010fe20000001828 */
[----:B------:R-:W-:-:S02]  /*96a0*/  FADD.FTZ R236, R235, R236 ;  /* 0x000000ecebec7221 */ /* 0x000fc40000010000 */
[----:B------:R-:W-:Y:S02]  /*96b0*/  FADD.FTZ R238, R239, R238 ;  /* 0x000000eeefee7221 */ /* 0x000fe40000010000 */
[----:B------:R-:W-:Y:S01]  /*96c0*/  FADD.FTZ R234, R234, R236 ;  /* 0x000000eceaea7221 */ /* 0x000fe20000010000 */
[----:B------:R-:W-:Y:S01]  /*96d0*/  MUFU.EX2 R246, R246 ;  /* 0x000000f600f67308 */ /* 0x000fe20000000800 */
[----:B------:R-:W-:Y:S01]  /*96e0*/  FADD.FTZ R240, R240, R238 ;  /* 0x000000eef0f07221 */ /* 0x000fe20000010000 */
[----:B------:R-:W-:Y:S01]  /*96f0*/  HMMA.16816.F32 R44, R100, R118, R44 ;  /* 0x00000076642c723c */ /* 0x000fe2000000182c */
[----:B------:R-:W4:Y:S01]  /*9700*/  LDSM.16.MT88.4 R116, [R188+0x10800] ;  /* 0x01080000bc74783b */ /* 0x000f220000004200 */
[----:B---3--:R-:W-:-:S04]  /*9710*/  FADD.FTZ R234, R241, R234 ;  /* 0x000000eaf1ea7221 */ /* 0x008fc80000010000 */
[----:B------:R-:W3:Y:S02]  /*9720*/  MUFU.EX2 R247, R247 ;  /* 0x000000f700f77308 */ /* 0x000ee40000000800 */
[C---:B-1----:R-:W-:Y:S06]  /*9730*/  HMMA.16816.F32 R64, R100.reuse, R112, R64 ;  /* 0x000000706440723c */ /* 0x042fec0000001840 */
[----:B------:R-:W-:Y:S01]  /*9740*/  MUFU.EX2 R230, R230 ;  /* 0x000000e600e67308 */ /* 0x000fe20000000800 */
[----:B------:R-:W-:Y:S01]  /*9750*/  LOP3.LUT R112, R143, UR28, R148, 0x96, !PT ;  /* 0x0000001c8f707c12 */ /* 0x000fe2000f8e9694 */
[C---:B------:R-:W-:Y:S01]  /*9760*/  HMMA.16816.F32 R56, R100.reuse, R104, R56 ;  /* 0x000000686438723c */ /* 0x040fe20000001838 */
[----:B------:R-:W-:Y:S01]  /*9770*/  IMAD.WIDE.U32 R142, R142, -0x2daee0ad, RZ ;  /* 0xd2511f538e8e7825 */ /* 0x000fe200078e00ff */
[----:B------:R-:W-:Y:S03]  /*9780*/  LDSM.16.MT88.4 R148, [R184+0xd000] ;  /* 0x00d00000b894783b */ /* 0x000fe60000004200 */
[----:B------:R-:W-:Y:S01]  /*9790*/  IMAD.WIDE.U32 R112, R112, -0x2daee0ad, RZ ;  /* 0xd2511f5370707825 */ /* 0x000fe200078e00ff */
[----:B------:R-:W-:Y:S02]  /*97a0*/  MUFU.EX2 R228, R228 ;  /* 0x000000e400e47308 */ /* 0x000fe40000000800 */
[----:B------:R-:W-:Y:S01]  /*97b0*/  HMMA.16816.F32 R60, R100, R106, R60 ;  /* 0x0000006a643c723c */ /* 0x000fe2000000183c */
[----:B------:R-:W1:Y:S01]  /*97c0*/  LDSM.16.MT88.4 R104, [R185+0x10800] ;  /* 0x01080000b968783b */ /* 0x000e620000004200 */
[----:B------:R-:W-:Y:S01]  /*97d0*/  LOP3.LUT R113, R113, UR25, R146, 0x96, !PT ;  /* 0x0000001971717c12 */ /* 0x000fe2000f8e9692 */
[----:B---3--:R-:W-:Y:S01]  /*97e0*/  FADD.FTZ R240, R247, R240 ;  /* 0x000000f0f7f07221 */ /* 0x008fe20000010000 */
[----:B------:R-:W-:-:S02]  /*97f0*/  LOP3.LUT R248, R143, UR21, R112, 0x96, !PT ;  /* 0x000000158ff87c12 */ /* 0x000fc4000f8e9670 */
[----:B------:R-:W-:Y:S01]  /*9800*/  MUFU.EX2 R232, R232 ;  /* 0x000000e800e87308 */ /* 0x000fe20000000800 */
[----:B------:R-:W-:Y:S01]  /*9810*/  IMAD.WIDE.U32 R154, R113, -0x326172a9, RZ ;  /* 0xcd9e8d57719a7825 */ /* 0x000fe200078e00ff */
[C---:B--2---:R-:W-:Y:S01]  /*9820*/  HMMA.16816.F32 R84, R100.reuse, R110, R84 ;  /* 0x0000006e6454723c */ /* 0x044fe20000001854 */
[----:B------:R-:W-:Y:S02]  /*9830*/  F2FP.PACK_AB R113, R244, R243 ;  /* 0x000000f3f471723e */ /* 0x000fe400000000ff */
[----:B------:R-:W-:Y:S01]  /*9840*/  IMAD.WIDE.U32 R248, R248, -0x326172a9, RZ ;  /* 0xcd9e8d57f8f87825 */ /* 0x000fe200078e00ff */
[----:B------:R-:W-:Y:S02]  /*9850*/  LOP3.LUT R250, R155, UR24, R144, 0x96, !PT ;  /* 0x000000189bfa7c12 */ /* 0x000fe4000f8e9690 */
[----:B------:R-:W-:Y:S02]  /*9860*/  MUFU.EX2 R231, R231 ;  /* 0x000000e700e77308 */ /* 0x000fe40000000800 */
[----:B------:R-:W-:Y:S01]  /*9870*/  HMMA.16816.F32 R80, R100, R108, R80 ;  /* 0x0000006c6450723c */ /* 0x000fe20000001850 */
[----:B------:R-:W-:-:S05]  /*9880*/  IMAD.WIDE.U32 R250, R250, -0x2daee0ad, RZ ;  /* 0xd2511f53fafa7825 */ /* 0x000fca00078e00ff */
[----:B------:R-:W-:Y:S01]  /*9890*/  LOP3.LUT R110, R251, UR15, R142, 0x96, !PT ;  /* 0x0000000ffb6e7c12 */ /* 0x000fe2000f8e968e */
[----:B------:R-:W-:Y:S01]  /*98a0*/  MUFU.EX2 R227, R227 ;  /* 0x000000e300e37308 */ /* 0x000fe20000000800 */
[----:B----4-:R-:W-:Y:S03]  /*98b0*/  HMMA.16816.F32 R72, R100, R116, R72 ;  /* 0x000000746448723c */ /* 0x010fe60000001848 */
[----:B------:R-:W-:-:S04]  /*98c0*/  IMAD.WIDE.U32 R110, R110, -0x326172a9, RZ ;  /* 0xcd9e8d576e6e7825 */ /* 0x000fc800078e00ff */
[----:B------:R-:W-:Y:S01]  /*98d0*/  MUFU.EX2 R229, R229 ;  /* 0x000000e500e57308 */ /* 0x000fe20000000800 */
[----:B------:R-:W-:Y:S01]  /*98e0*/  HMMA.16816.F32 R76, R100, R118, R76 ;  /* 0x00000076644c723c */ /* 0x000fe2000000184c */
[----:B------:R-:W2:Y:S01]  /*98f0*/  LDSM.16.MT88.4 R116, [R184+0x10800] ;  /* 0x01080000b874783b */ /* 0x000ea20000004200 */
[----:B------:R-:W-:Y:S02]  /*9900*/  LOP3.LUT R108, R110, 0xffff, RZ, 0xc0, !PT ;  /* 0x0000ffff6e6c7812 */ /* 0x000fe400078ec0ff */
[----:B------:R-:W-:-:S03]  /*9910*/  SHF.R.U32.HI R109, RZ, 0x18, R110 ;  /* 0x00000018ff6d7819 */ /* 0x000fc6000001166e */
[----:B------:R-:W-:Y:S01]  /*9920*/  MUFU.EX2 R217, R217 ;  /* 0x000000d900d97308 */ /* 0x000fe20000000800 */
[C---:B------:R-:W-:Y:S07]  /*9930*/  HMMA.16816.F32 R24, R100.reuse, R124, R24 ;  /* 0x0000007c6418723c */ /* 0x040fee0000001818 */
[----:B------:R-:W-:Y:S01]  /*9940*/  MUFU.EX2 R218, R218 ;  /* 0x000000da00da7308 */ /* 0x000fe20000000800 */
[C---:B-1----:R-:W-:Y:S07]  /*9950*/  HMMA.16816.F32 R88, R100.reuse, R104, R88 ;  /* 0x000000686458723c */ /* 0x042fee0000001858 */
[----:B------:R-:W-:Y:S01]  /*9960*/  LOP3.LUT R105, R110, 0xff, RZ, 0xc0, !PT ;  /* 0x000000ff6e697812 */ /* 0x000fe200078ec0ff */
[----:B------:R-:W-:Y:S01]  /*9970*/  HMMA.16816.F32 R28, R100, R126, R28 ;  /* 0x0000007e641c723c */ /* 0x000fe2000000181c */
[----:B------:R-:W-:Y:S01]  /*9980*/  SHF.R.U32.HI R104, RZ, 0x10, R110 ;  /* 0x00000010ff687819 */ /* 0x000fe2000001166e */
[----:B------:R-:W-:Y:S01]  /*9990*/  LDSM.16.MT88.4 R124, [R188+0xd000] ;  /* 0x00d00000bc7c783b */ /* 0x000fe20000004200 */
[----:B------:R-:W-:-:S02]  /*99a0*/  SHF.R.U32.HI R110, RZ, 0x8, R108 ;  /* 0x00000008ff6e7819 */ /* 0x000fc4000001166c */
[----:B------:R-:W-:Y:S01]  /*99b0*/  LOP3.LUT R108, R111, UR5, R248, 0x96, !PT ;  /* 0x000000056f6c7c12 */ /* 0x000fe2000f8e96f8 */
[----:B------:R-:W-:Y:S01]  /*99c0*/  FFMA.FTZ R248, R140, c[0x0][0x23c], -R226 ;  /* 0x00008f008cf87a23 */ /* 0x000fe200000108e2 */
[----:B------:R-:W-:Y:S01]  /*99d0*/  LOP3.LUT R104, R104, 0xff, RZ, 0xc0, !PT ;  /* 0x000000ff68687812 */ /* 0x000fe200078ec0ff */
[----:B------:R-:W1:Y:S01]  /*99e0*/  LDSM.16.MT88.4 R140, [R188+0xf000] ;  /* 0x00f00000bc8c783b */ /* 0x000e620000004200 */
[----:B------:R-:W-:Y:S01]  /*99f0*/  LOP3.LUT R112, R108, 0xffff, RZ, 0xc0, !PT ;  /* 0x0000ffff6c707812 */ /* 0x000fe200078ec0ff */
[----:B------:R-:W-:Y:S01]  /*9a00*/  HMMA.16816.F32 R92, R100, R106, R92 ;  /* 0x0000006a645c723c */ /* 0x000fe2000000185c */
[----:B------:R-:W-:Y:S01]  /*9a10*/  PRMT R104, R104, 0x5410, R109 ;  /* 0x0000541068687816 */ /* 0x000fe2000000006d */
[----:B------:R-:W3:Y:S01]  /*9a20*/  MUFU.EX2 R248, R248 ;  /* 0x000000f800f87308 */ /* 0x000ee20000000800 */
[----:B------:R-:W-:Y:S02]  /*9a30*/  SHF.R.U32.HI R109, RZ, 0x10, R108 ;  /* 0x00000010ff6d7819 */ /* 0x000fe4000001166c */
[----:B------:R-:W-:-:S02]  /*9a40*/  PRMT R105, R105, 0x5410, R110 ;  /* 0x0000541069697816 */ /* 0x000fc4000000006e */
[----:B------:R-:W-:Y:S01]  /*9a50*/  LOP3.LUT R106, R108, 0xff, RZ, 0xc0, !PT ;  /* 0x000000ff6c6a7812 */ /* 0x000fe200078ec0ff */
[--C-:B------:R-:W-:Y:S01]  /*9a60*/  HSET2.LE.AND R107, R104, R216.reuse, PT ;  /* 0x000000d8686b7233 */ /* 0x100fe20003803000 */
[----:B------:R-:W-:Y:S01]  /*9a70*/  SHF.R.U32.HI R110, RZ, 0x18, R108 ;  /* 0x00000018ff6e7819 */ /* 0x000fe2000001166c */
[----:B------:R-:W-:Y:S01]  /*9a80*/  HSET2.LE.AND R108, R105, R216, PT ;  /* 0x000000d8696c7233 */ /* 0x000fe20003803000 */
[----:B------:R-:W-:Y:S01]  /*9a90*/  SHF.R.U32.HI R112, RZ, 0x8, R112 ;  /* 0x00000008ff707819 */ /* 0x000fe20000011670 */
[----:B--2---:R-:W-:Y:S01]  /*9aa0*/  HMMA.16816.F32 R96, R100, R116, R96 ;  /* 0x000000746460723c */ /* 0x004fe20000001860 */
[----:B------:R-:W-:Y:S02]  /*9ab0*/  LOP3.LUT R109, R109, 0xff, RZ, 0xc0, !PT ;  /* 0x000000ff6d6d7812 */ /* 0x000fe400078ec0ff */
[----:B------:R-:W-:Y:S02]  /*9ac0*/  PRMT R104, R106, 0x5410, R112 ;  /* 0x000054106a687816 */ /* 0x000fe40000000070 */
[----:B------:R-:W-:-:S02]  /*9ad0*/  PRMT R105, R109, 0x5410, R110 ;  /* 0x000054106d697816 */ /* 0x000fc4000000006e */
[----:B------:R-:W-:Y:S01]  /*9ae0*/  F2FP.PACK_AB R111, R246, R245 ;  /* 0x000000f5f66f723e */ /* 0x000fe200000000ff */
[--C-:B------:R-:W-:Y:S01]  /*9af0*/  HSET2.LE.AND R104, R104, R216.reuse, PT ;  /* 0x000000d868687233 */ /* 0x100fe20003803000 */
[----:B------:R-:W-:Y:S01]  /*9b00*/  F2FP.PACK_AB R117, R242, R241 ;  /* 0x000000f1f275723e */ /* 0x000fe200000000ff */
[----:B------:R-:W-:Y:S01]  /*9b10*/  HSET2.LE.AND R105, R105, R216, PT ;  /* 0x000000d869697233 */ /* 0x000fe20003803000 */
[----:B---3--:R-:W-:Y:S01]  /*9b20*/  F2FP.PACK_AB R116, R248, R247 ;  /* 0x000000f7f874723e */ /* 0x008fe200000000ff */
[C---:B------:R-:W-:Y:S01]  /*9b30*/  HMMA.16816.F32 R8, R100.reuse, R132, R8 ;  /* 0x000000846408723c */ /* 0x040fe20000001808 */
[----:B------:R-:W-:Y:S01]  /*9b40*/  LOP3.LUT R106, R108, R113, RZ, 0xc0, !PT ;  /* 0x000000716c6a7212 */ /* 0x000fe200078ec0ff */
[----:B------:R-:W-:Y:S01]  /*9b50*/  FADD.FTZ R242, R242, R234 ;  /* 0x000000eaf2f27221 */ /* 0x000fe20000010000 */
[----:B------:R-:W-:Y:S01]  /*9b60*/  LOP3.LUT R107, R107, R111, RZ, 0xc0, !PT ;  /* 0x0000006f6b6b7212 */ /* 0x000fe200078ec0ff */
[----:B------:R-:W-:Y:S01]  /*9b70*/  FADD.FTZ R248, R248, R240 ;  /* 0x000000f0f8f87221 */ /* 0x000fe20000010000 */
[----:B------:R-:W-:Y:S01]  /*9b80*/  LOP3.LUT R104, R104, R117, RZ, 0xc0, !PT ;  /* 0x0000007568687212 */ /* 0x000fe200078ec0ff */
[----:B------:R-:W-:Y:S01]  /*9b90*/  LDSM.16.MT88.4 R108, [R184+0xf000] ;  /* 0x00f00000b86c783b */ /* 0x000fe20000004200 */
[----:B------:R-:W-:Y:S01]  /*9ba0*/  LOP3.LUT R105, R105, R116, RZ, 0xc0, !PT ;  /* 0x0000007469697212 */ /* 0x000fe200078ec0ff */
[----:B------:R-:W-:Y:S01]  /*9bb0*/  HMMA.16816.F32 R12, R100, R134, R12 ;  /* 0x00000086640c723c */ /* 0x000fe2000000180c */
[----:B------:R-:W-:Y:S01]  /*9bc0*/  FADD.FTZ R242, R243, R242 ;  /* 0x000000f2f3f27221 */ /* 0x000fe20000010000 */
[----:B------:R-:W2:Y:S01]  /*9bd0*/  LDSM.16.MT88.4 R132, [R186+0xf000] ;  /* 0x00f00000ba84783b */ /* 0x000ea20000004200 */
[----:B------:R-:W-:-:S02]  /*9be0*/  FADD.FTZ R248, R245, R248 ;  /* 0x000000f8f5f87221 */ /* 0x000fc40000010000 */
[----:B------:R-:W-:Y:S02]  /*9bf0*/  FADD.FTZ R244, R244, R242 ;  /* 0x000000f2f4f47221 */ /* 0x000fe40000010000 */
[----:B------:R-:W-:Y:S01]  /*9c00*/  FADD.FTZ R246, R246, R248 ;  /* 0x000000f8f6f67221 */ /* 0x000fe20000010000 */
[C---:B-1----:R-:W-:Y:S01]  /*9c10*/  HMMA.16816.F32 R144, R104.reuse, R140, R40 ;  /* 0x0000008c6890723c */ /* 0x042fe20000001828 */
[----:B------:R-:W-:Y:S02]  /*9c20*/  FADD.FTZ R244, R232, R244 ;  /* 0x000000f4e8f47221 */ /* 0x000fe40000010000 */
[----:B------:R-:W-:Y:S02]  /*9c30*/  FADD.FTZ R246, R227, R246 ;  /* 0x000000f6e3f67221 */ /* 0x000fe40000010000 */
[----:B------:R-:W-:Y:S02]  /*9c40*/  FADD.FTZ R244, R231, R244 ;  /* 0x000000f4e7f47221 */ /* 0x000fe40000010000 */
[----:B------:R-:W-:Y:S01]  /*9c50*/  FADD.FTZ R246, R229, R246 ;  /* 0x000000f6e5f67221 */ /* 0x000fe20000010000 */
[----:B------:R-:W-:Y:S01]  /*9c60*/  HMMA.16816.F32 R140, R104, R142, R44 ;  /* 0x0000008e688c723c */ /* 0x000fe2000000182c */
[----:B------:R-:W1:Y:S01]  /*9c70*/  LDSM.16.MT88.4 R44, [R184+0x11000] ;  /* 0x01100000b82c783b */ /* 0x000e620000004200 */
[----:B------:R-:W-:-:S02]  /*9c80*/  FADD.FTZ R244, R230, R244 ;  /* 0x000000f4e6f47221 */ /* 0x000fc40000010000 */
[----:B------:R-:W-:Y:S02]  /*9c90*/  FADD.FTZ R246, R217, R246 ;  /* 0x000000f6d9f67221 */ /* 0x000fe40000010000 */
[----:B------:R-:W-:Y:S02]  /*9ca0*/  FADD.FTZ R206, R228, R244 ;  /* 0x000000f4e4ce7221 */ /* 0x000fe40000010000 */
[----:B------:R-:W-:Y:S01]  /*9cb0*/  HMMA.16816.F32 R68, R100, R114, R68 ;  /* 0x000000726444723c */ /* 0x000fe20000001844 */
[----:B------:R-:W3:Y:S01]  /*9cc0*/  LDSM.16.MT88.4 R112, [R185+0xf000] ;  /* 0x00f00000b970783b */ /* 0x000ee20000004200 */
[----:B------:R-:W-:-:S06]  /*9cd0*/  FADD.FTZ R205, R218, R246 ;  /* 0x000000f6dacd7221 */ /* 0x000fcc0000010000 */
[C---:B------:R-:W-:Y:S08]  /*9ce0*/  HMMA.16816.F32 R16, R100.reuse, R128, R16 ;  /* 0x000000806410723c */ /* 0x040ff00000001810 */
[----:B------:R-:W-:Y:S08]  /*9cf0*/  HMMA.16816.F32 R20, R100, R130, R20 ;  /* 0x000000826414723c */ /* 0x000ff00000001814 */
[C---:B------:R-:W-:Y:S08]  /*9d00*/  HMMA.16816.F32 R128, R104.reuse, R124, R8 ;  /* 0x0000007c6880723c */ /* 0x040ff00000001808 */
[----:B------:R-:W-:Y:S01]  /*9d10*/  HMMA.16816.F32 R124, R104, R126, R12 ;  /* 0x0000007e687c723c */ /* 0x000fe2000000180c */
[----:B------:R-:W4:Y:S07]  /*9d20*/  LDSM.16.MT88.4 R12, [R188+0x11000] ;  /* 0x01100000bc0c783b */ /* 0x000f2e0000004200 */
[C---:B------:R-:W-:Y:S07]  /*9d30*/  HMMA.16816.F32 R4, R100.reuse, R118, R4 ;  /* 0x000000766404723c */ /* 0x040fee0000001804 */
[----:B------:R-:W-:Y:S01]  /*9d40*/  MOV R118, R154 ;  /* 0x0000009a00767202 */ /* 0x000fe20000000f00 */
[----:B------:R-:W-:Y:S01]  /*9d50*/  HMMA.16816.F32 R32, R100, R120, R32 ;  /* 0x000000786420723c */ /* 0x000fe20000001820 */
[----:B------:R-:W-:-:S02]  /*9d60*/  MOV R119, R155 ;  /* 0x0000009b00777202 */ /* 0x000fc40000000f00 */
[----:B------:R-:W-:-:S05]  /*9d70*/  LOP3.LUT R8, R249, UR20, R118, 0x96, !PT ;  /* 0x00000014f9087c12 */ /* 0x000fca000f8e9676 */
[----:B------:R-:W-:Y:S01]  /*9d80*/  HMMA.16816.F32 R36, R100, R122, R36 ;  /* 0x0000007a6424723c */ /* 0x000fe20000001824 */
[----:B------:R-:W5:Y:S01]  /*9d90*/  LDSM.16.MT88.4 R120, [R186+0x11000] ;  /* 0x01100000ba78783b */ /* 0x000f620000004200 */
[----:B------:R-:W-:-:S05]  /*9da0*/  IMAD.WIDE.U32 R8, R8, -0x2daee0ad, RZ ;  /* 0xd2511f5308087825 */ /* 0x000fca00078e00ff */
[----:B------:R-:W-:Y:S01]  /*9db0*/  LOP3.LUT R40, R8, 0xffff, RZ, 0xc0, !PT ;  /* 0x0000ffff08287812 */ /* 0x000fe200078ec0ff */
[C---:B------:R-:W-:Y:S01]  /*9dc0*/  HMMA.16816.F32 R160, R104.reuse, R156, R24 ;  /* 0x0000009c68a0723c */ /* 0x040fe20000001818 */
[----:B------:R-:W-:Y:S02]  /*9dd0*/  LOP3.LUT R250, R9, UR30, R250, 0x96, !PT ;  /* 0x0000001e09fa7c12 */ /* 0x000fe4000f8e96fa */
[----:B------:R-:W-:Y:S02]  /*9de0*/  SHF.R.U32.HI R40, RZ, 0x8, R40 ;  /* 0x00000008ff287819 */ /* 0x000fe40000011628 */
[----:B------:R-:W-:Y:S02]  /*9df0*/  SHF.R.U32.HI R41, RZ, 0x10, R8 ;  /* 0x00000010ff297819 */ /* 0x000fe40000011608 */
[----:B------:R-:W-:Y:S01]  /*9e00*/  LOP3.LUT R42, R250, 0xffff, RZ, 0xc0, !PT ;  /* 0x0000fffffa2a7812 */ /* 0x000fe200078ec0ff */
[----:B--2---:R-:W-:Y:S01]  /*9e10*/  HMMA.16816.F32 R136, R104, R132, R48 ;  /* 0x000000846888723c */ /* 0x004fe20000001830 */
[----:B------:R-:W2:Y:S01]  /*9e20*/  LDSM.16.MT88.4 R48, [R185+0x11000] ;  /* 0x01100000b930783b */ /* 0x000ea20000004200 */
[----:B------:R-:W-:-:S02]  /*9e30*/  SHF.R.U32.HI R43, RZ, 0x10, R250 ;  /* 0x00000010ff2b7819 */ /* 0x000fc400000116fa */
[----:B------:R-:W-:Y:S02]  /*9e40*/  LOP3.LUT R41, R41, 0xff, RZ, 0xc0, !PT ;  /* 0x000000ff29297812 */ /* 0x000fe400078ec0ff */
[----:B------:R-:W-:Y:S02]  /*9e50*/  SHF.R.U32.HI R42, RZ, 0x8, R42 ;  /* 0x00000008ff2a7819 */ /* 0x000fe4000001162a */
[----:B------:R-:W-:Y:S01]  /*9e60*/  HMMA.16816.F32 R24, R104, R108, R64 ;  /* 0x0000006c6818723c */ /* 0x000fe20000001840 */
[----:B------:R-:W2:Y:S01]  /*9e70*/  LDSM.16.MT88.4 R64, [R188+0xf800] ;  /* 0x00f80000bc40783b */ /* 0x000ea20000004200 */
[----:B------:R-:W-:-:S06]  /*9e80*/  LOP3.LUT R43, R43, 0xff, RZ, 0xc0, !PT ;  /* 0x000000ff2b2b7812 */ /* 0x000fcc00078ec0ff */
[C---:B-1----:R-:W-:Y:S01]  /*9e90*/  HMMA.16816.F32 R116, R104.reuse, R44, R96 ;  /* 0x0000002c6874723c */ /* 0x042fe20000001860 */
[----:B------:R-:W1:Y:S06]  /*9ea0*/  LDSM.16.MT88.4 R96, [R188+0x11800] ;  /* 0x01180000bc60783b */ /* 0x000e6c0000004200 */
[----:B------:R-:W-:Y:S01]  /*9eb0*/  F2FP.PACK_AB R44, R228, R230 ;  /* 0x000000e6e42c723e */ /* 0x000fe200000000ff */
[C---:B------:R-:W-:Y:S08]  /*9ec0*/  HMMA.16816.F32 R156, R104.reuse, R158, R28 ;  /* 0x0000009e689c723c */ /* 0x040ff0000000181c */
[C---:B---3--:R-:W-:Y:S07]  /*9ed0*/  HMMA.16816.F32 R28, R104.reuse, R114, R60 ;  /* 0x00000072681c723c */ /* 0x048fee000000183c */
[----:B------:R-:W-:Y:S01]  /*9ee0*/  LOP3.LUT R114, R8, 0xff, RZ, 0xc0, !PT ;  /* 0x000000ff08727812 */ /* 0x000fe200078ec0ff */
[----:B------:R-:W-:Y:S01]  /*9ef0*/  HMMA.16816.F32 R168, R104, R164, R16 ;  /* 0x000000a468a8723c */ /* 0x000fe20000001810 */
[----:B------:R-:W-:-:S02]  /*9f00*/  SHF.R.U32.HI R115, RZ, 0x18, R8 ;  /* 0x00000018ff737819 */ /* 0x000fc40000011608 */
[----:B------:R-:W-:Y:S02]  /*9f10*/  PRMT R114, R114, 0x5410, R40 ;  /* 0x0000541072727816 */ /* 0x000fe40000000028 */
[----:B------:R-:W-:-:S03]  /*9f20*/  PRMT R115, R41, 0x5410, R115 ;  /* 0x0000541029737816 */ /* 0x000fc60000000073 */
[----:B----4-:R-:W-:Y:S01]  /*9f30*/  HMMA.16816.F32 R16, R104, R12, R72 ;  /* 0x0000000c6810723c */ /* 0x010fe20000001848 */
[--C-:B------:R-:W-:Y:S01]  /*9f40*/  HSET2.LE.AND R114, R114, R216.reuse, PT ;  /* 0x000000d872727233 */ /* 0x100fe20003803000 */
[----:B------:R-:W-:Y:S01]  /*9f50*/  LDSM.16.MT88.4 R72, [R186+0xf800] ;  /* 0x00f80000ba48783b */ /* 0x000fe20000004200 */
[----:B------:R-:W-:-:S03]  /*9f60*/  HSET2.LE.AND R115, R115, R216, PT ;  /* 0x000000d873737233 */ /* 0x000fc60003803000 */
[----:B------:R-:W-:Y:S02]  /*9f70*/  LOP3.LUT R114, R114, R44, RZ, 0xc0, !PT ;  /* 0x0000002c72727212 */ /* 0x000fe400078ec0ff */
[----:B------:R-:W-:Y:S01]  /*9f80*/  HMMA.16816.F32 R12, R104, R14, R76 ;  /* 0x0000000e680c723c */ /* 0x000fe2000000184c */
[----:B------:R-:W-:-:S04]  /*9f90*/  F2FP.PACK_AB R44, R218, R217 ;  /* 0x000000d9da2c723e */ /* 0x000fc800000000ff */
[----:B------:R-:W-:-:S03]  /*9fa0*/  LOP3.LUT R115, R115, R44, RZ, 0xc0, !PT ;  /* 0x0000002c73737212 */ /* 0x000fc600078ec0ff */
[C---:B------:R-:W-:Y:S07]  /*9fb0*/  HMMA.16816.F32 R132, R104.reuse, R134, R52 ;  /* 0x000000866884723c */ /* 0x040fee0000001834 */
[----:B------:R-:W-:Y:S01]  /*9fc0*/  LOP3.LUT R53, R250, 0xff, RZ, 0xc0, !PT ;  /* 0x000000fffa357812 */ /* 0x000fe200078ec0ff */
[----:B------:R-:W-:Y:S01]  /*9fd0*/  HMMA.16816.F32 R152, R104, R148, R32 ;  /* 0x000000946898723c */ /* 0x000fe20000001820 */
[----:B------:R-:W-:Y:S02]  /*9fe0*/  SHF.R.U32.HI R52, RZ, 0x18, R250 ;  /* 0x00000018ff347819 */ /* 0x000fe400000116fa */
[----:B------:R-:W-:-:S02]  /*9ff0*/  PRMT R53, R53, 0x5410, R42 ;  /* 0x0000541035357816 */ /* 0x000fc4000000002a */
[----:B------:R-:W-:Y:S02]  /*a000*/  PRMT R52, R43, 0x5410, R52 ;  /* 0x000054102b347816 */ /* 0x000fe40000000034 */
[----:B------:R-:W-:Y:S01]  /*a010*/  LDSM.16.MT88.4 R40, [R186+0xd800] ;  /* 0x00d80000ba28783b */ /* 0x000fe20000004200 */
[C---:B------:R-:W-:Y:S01]  /*a020*/  HMMA.16816.F32 R32, R104.reuse, R112, R56 ;  /* 0x000000706820723c */ /* 0x040fe20000001838 */
[--C-:B------:R-:W-:Y:S02]  /*a030*/  HSET2.LE.AND R53, R53, R216.reuse, PT ;  /* 0x000000d835357233 */ /* 0x100fe40003803000 */
[----:B------:R-:W-:Y:S01]  /*a040*/  HSET2.LE.AND R52, R52, R216, PT ;  /* 0x000000d834347233 */ /* 0x000fe20003803000 */
[----:B------:R-:W-:Y:S03]  /*a050*/  LDSM.16.MT88.4 R56, [R184+0xd800] ;  /* 0x00d80000b838783b */ /* 0x000fe60000004200 */
[----:B------:R-:W-:Y:S01]  /*a060*/  F2FP.PACK_AB R112, R231, R232 ;  /* 0x000000e8e770723e */ /* 0x000fe200000000ff */
[----:B------:R-:W-:Y:S01]  /*a070*/  HMMA.16816.F32 R164, R104, R166, R20 ;  /* 0x000000a668a4723c */ /* 0x000fe20000001814 */
[----:B------:R-:W-:-:S02]  /*a080*/  F2FP.PACK_AB R113, R229, R227 ;  /* 0x000000e3e571723e */ /* 0x000fc400000000ff */
[----:B------:R-:W-:Y:S02]  /*a090*/  LOP3.LUT R112, R53, R112, RZ, 0xc0, !PT ;  /* 0x0000007035707212 */ /* 0x000fe400078ec0ff */
[----:B------:R-:W-:-:S03]  /*a0a0*/  LOP3.LUT R113, R52, R113, RZ, 0xc0, !PT ;  /* 0x0000007134717212 */ /* 0x000fc600078ec0ff */
[C---:B------:R-:W-:Y:S08]  /*a0b0*/  HMMA.16816.F32 R20, R104.reuse, R110, R68 ;  /* 0x0000006e6814723c */ /* 0x040ff00000001844 */
[C---:B------:R-:W-:Y:S01]  /*a0c0*/  HMMA.16816.F32 R148, R104.reuse, R150, R36 ;  /* 0x000000966894723c */ /* 0x040fe20000001824 */
[----:B------:R-:W3:Y:S07]  /*a0d0*/  LDSM.16.MT88.4 R36, [R188+0xd800] ;  /* 0x00d80000bc24783b */ /* 0x000eee0000004200 */
[C---:B-----5:R-:W-:Y:S01]  /*a0e0*/  HMMA.16816.F32 R100, R104.reuse, R120, R80 ;  /* 0x000000786864723c */ /* 0x060fe20000001850 */
[----:B------:R-:W-:Y:S07]  /*a0f0*/  LDSM.16.MT88.4 R80, [R185+0xf800] ;  /* 0x00f80000b950783b */ /* 0x000fee0000004200 */
[C---:B--2---:R-:W-:Y:S08]  /*a100*/  HMMA.16816.F32 R108, R104.reuse, R50, R92 ;  /* 0x00000032686c723c */ /* 0x044ff0000000185c */
[C---:B------:R-:W-:Y:S08]  /*a110*/  HMMA.16816.F32 R120, R104.reuse, R122, R84 ;  /* 0x0000007a6878723c */ /* 0x040ff00000001854 */
[C---:B------:R-:W-:Y:S01]  /*a120*/  HMMA.16816.F32 R8, R104.reuse, R48, R88 ;  /* 0x000000306808723c */ /* 0x040fe20000001858 */
[----:B------:R-:W2:Y:S04]  /*a130*/  LDSM.16.MT88.4 R48, [R185+0xd800] ;  /* 0x00d80000b930783b */ /* 0x000ea80000004200 */
[----:B------:R-:W4:Y:S03]  /*a140*/  LDSM.16.MT88.4 R88, [R184+0xf800] ;  /* 0x00f80000b858783b */ /* 0x000f260000004200 */
[----:B------:R-:W-:Y:S01]  /*a150*/  HMMA.16816.F32 R4, R104, R46, R4 ;  /* 0x0000002e6804723c */ /* 0x000fe20000001804 */
[----:B------:R-:W5:Y:S07]  /*a160*/  LDSM.16.MT88.4 R104, [R186+0x11800] ;  /* 0x01180000ba68783b */ /* 0x000f6e0000004200 */
[C---:B------:R-:W-:Y:S08]  /*a170*/  HMMA.16816.F32 R60, R112.reuse, R64, R144 ;  /* 0x00000040703c723c */ /* 0x040ff00000001890 */
[C---:B-1----:R-:W-:Y:S08]  /*a180*/  HMMA.16816.F32 R92, R112.reuse, R96, R16 ;  /* 0x00000060705c723c */ /* 0x042ff00000001810 */
[C---:B------:R-:W-:Y:S01]  /*a190*/  HMMA.16816.F32 R64, R112.reuse, R66, R140 ;  /* 0x000000427040723c */ /* 0x040fe2000000188c */
[----:B------:R-:W1:Y:S07]  /*a1a0*/  LDSM.16.MT88.4 R140, [R185+0x11800] ;  /* 0x01180000b98c783b */ /* 0x000e6e0000004200 */
[C---:B------:R-:W-:Y:S01]  /*a1b0*/  HMMA.16816.F32 R96, R112.reuse, R98, R12 ;  /* 0x000000627060723c */ /* 0x040fe2000000180c */
[----:B------:R-:W1:Y:S07]  /*a1c0*/  LDSM.16.MT88.4 R12, [R184+0x11800] ;  /* 0x01180000b80c783b */ /* 0x000e6e0000004200 */
[C---:B---3--:R-:W-:Y:S08]  /*a1d0*/  HMMA.16816.F32 R128, R112.reuse, R36, R128 ;  /* 0x000000247080723c */ /* 0x048ff00000001880 */
[C---:B------:R-:W-:Y:S08]  /*a1e0*/  HMMA.16816.F32 R124, R112.reuse, R38, R124 ;  /* 0x00000026707c723c */ /* 0x040ff0000000187c */
[C---:B------:R-:W-:Y:S08]  /*a1f0*/  HMMA.16816.F32 R36, R112.reuse, R40, R168 ;  /* 0x000000287024723c */ /* 0x040ff000000018a8 */
[C---:B--2---:R-:W-:Y:S08]  /*a200*/  HMMA.16816.F32 R44, R112.reuse, R48, R160 ;  /* 0x00000030702c723c */ /* 0x044ff000000018a0 */
[C---:B------:R-:W-:Y:S08]  /*a210*/  HMMA.16816.F32 R52, R112.reuse, R56, R152 ;  /* 0x000000387034723c */ /* 0x040ff00000001898 */
[C---:B------:R-:W-:Y:S08]  /*a220*/  HMMA.16816.F32 R68, R112.reuse, R72, R136 ;  /* 0x000000487044723c */ /* 0x040ff00000001888 */
[C---:B------:R-:W-:Y:S08]  /*a230*/  HMMA.16816.F32 R76, R112.reuse, R80, R32 ;  /* 0x00000050704c723c */ /* 0x040ff00000001820 */
[C---:B----4-:R-:W-:Y:S08]  /*a240*/  HMMA.16816.F32 R84, R112.reuse, R88, R24 ;  /* 0x000000587054723c */ /* 0x050ff00000001818 */
[C---:B-----5:R-:W-:Y:S08]  /*a250*/  HMMA.16816.F32 R100, R112.reuse, R104, R100 ;  /* 0x000000687064723c */ /* 0x060ff00000001864 */
[C---:B------:R-:W-:Y:S08]  /*a260*/  HMMA.16816.F32 R120, R112.reuse, R106, R120 ;  /* 0x0000006a7078723c */ /* 0x040ff00000001878 */
[C---:B------:R-:W-:Y:S08]  /*a270*/  HMMA.16816.F32 R40, R112.reuse, R42, R164 ;  /* 0x0000002a7028723c */ /* 0x040ff000000018a4 */
[C---:B------:R-:W-:Y:S08]  /*a280*/  HMMA.16816.F32 R48, R112.reuse, R50, R156 ;  /* 0x000000327030723c */ /* 0x040ff0000000189c */
[C---:B------:R-:W-:Y:S08]  /*a290*/  HMMA.16816.F32 R56, R112.reuse, R58, R148 ;  /* 0x0000003a7038723c */ /* 0x040ff00000001894 */
[C---:B------:R-:W-:Y:S07]  /*a2a0*/  HMMA.16816.F32 R72, R112.reuse, R74, R132 ;  /* 0x0000004a7048723c */ /* 0x040fee0000001884 */
[-C--:B------:R-:W-:Y:S01]  /*a2b0*/  MOV R132, R2.reuse ;  /* 0x0000000200847202 */ /* 0x080fe20000000f00 */
[----:B------:R-:W-:Y:S01]  /*a2c0*/  HMMA.16816.F32 R80, R112, R82, R28 ;  /* 0x000000527050723c */ /* 0x000fe2000000181c */
[----:B------:R-:W-:-:S07]  /*a2d0*/  @P0 MOV R132, R2 ;  /* 0x0000000200840202 */ /* 0x000fce0000000f00 */
[C---:B------:R-:W-:Y:S08]  /*a2e0*/  HMMA.16816.F32 R88, R112.reuse, R90, R20 ;  /* 0x0000005a7058723c */ /* 0x040ff00000001814 */
[C---:B-1----:R-:W-:Y:S08]  /*a2f0*/  HMMA.16816.F32 R104, R112.reuse, R140, R8 ;  /* 0x0000008c7068723c */ /* 0x042ff00000001808 */
[C---:B------:R-:W-:Y:S08]  /*a300*/  HMMA.16816.F32 R108, R112.reuse, R142, R108 ;  /* 0x0000008e706c723c */ /* 0x040ff0000000186c */
[C---:B------:R-:W-:Y:S08]  /*a310*/  HMMA.16816.F32 R116, R112.reuse, R12, R116 ;  /* 0x0000000c7074723c */ /* 0x040ff00000001874 */
[----:B------:R-:W-:Y:S01]  /*a320*/  HMMA.16816.F32 R112, R112, R14, R4 ;  /* 0x0000000e7070723c */ /* 0x000fe20000001804 */
[----:B------:R-:W-:Y:S11]  /*a330*/  @P0 BRA `(.L_x_310) ;  /* 0x0000001000000947 */ /* 0x000ff60003800000 */
.L_x_306:
[----:B------:R-:W-:-:S12]  /*a340*/  UIADD3 UR8, UR17, -0x1, URZ ;  /* 0xffffffff11087890 */ /* 0x000fd8000fffe03f */
.L_x_310:
[----:B------:R-:W-:-:S13]  /*a350*/  ISETP.LE.AND P0, PT, RZ, UR8, PT ;  /* 0x00000008ff007c0c */ /* 0x000fda000bf03270 */
[----:B------:R-:W-:Y:S05]  /*a360*/  @!P0 BRA `(.L_x_311) ;  /* 0x00003a6000008947 */ /* 0x000fea0003800000 */
[----:B------:R-:W1:Y:S01]  /*a370*/  LDC.U8 R204, c[0x0][0x2d8] ;  /* 0x0000b600ffcc7b82 */ /* 0x000e620000000000 */
[----:B------:R-:W-:Y:S01]  /*a380*/  IMAD.WIDE.U32 R210, R220, -0x326172a9, RZ ;  /* 0xcd9e8d57dcd27825 */ /* 0x000fe200078e00ff */
[----:B------:R-:W-:Y:S02]  /*a390*/  ISETP.GE.AND P4, PT, R202, c[0x0][0x220], PT ;  /* 0x00008800ca007a0c */ /* 0x000fe40003f86270 */
[----:B------:R-:W-:Y:S01]  /*a3a0*/  ISETP.GE.AND P3, PT, R197, c[0x0][0x220], PT ;  /* 0x00008800c5007a0c */ /* 0x000fe20003f66270 */
[----:B------:R-:W-:Y:S01]  /*a3b0*/  IMAD.MOV.U32 R0, RZ, RZ, R3 ;  /* 0x000000ffff007224 */ /* 0x000fe200078e0003 */
[----:B------:R-:W-:Y:S01]  /*a3c0*/  LOP3.LUT R208, R211, R221, RZ, 0x3c, !PT ;  /* 0x000000ddd3d07212 */ /* 0x000fe200078e3cff */
[----:B------:R-:W-:Y:S01]  /*a3d0*/  IMAD.MOV.U32 R2, RZ, RZ, R132 ;  /* 0x000000ffff027224 */ /* 0x000fe200078e0084 */
[----:B------:R-:W-:Y:S01]  /*a3e0*/  ISETP.GE.AND P2, PT, R196, c[0x0][0x220], PT ;  /* 0x00008800c4007a0c */ /* 0x000fe20003f46270 */
[----:B------:R-:W-:Y:S01]  /*a3f0*/  IMAD.WIDE.U32 R212, R207, -0x2daee0ad, RZ ;  /* 0xd2511f53cfd47825 */ /* 0x000fe200078e00ff */
[----:B------:R-:W-:-:S03]  /*a400*/  MOV R214, R222 ;  /* 0x000000de00d67202 */ /* 0x000fc60000000f00 */
[----:B------:R-:W-:-:S04]  /*a410*/  IMAD.WIDE.U32 R208, R208, -0x2daee0ad, RZ ;  /* 0xd2511f53d0d07825 */ /* 0x000fc800078e00ff */
[----:B------:R-:W-:Y:S01]  /*a420*/  IMAD.MOV.U32 R215, RZ, RZ, R225 ;  /* 0x000000ffffd77224 */ /* 0x000fe200078e00e1 */
[----:B-1----:R-:W-:Y:S01]  /*a430*/  PRMT R204, R204, 0x7054, R204 ;  /* 0x00007054cccc7816 */ /* 0x002fe200000000cc */
[----:B------:R-:W-:Y:S05]  /*a440*/  BRA `(.L_x_312) ;  /* 0x0000068000007947 */ /* 0x000fea0003800000 */
.L_x_314:
[----:B------:R1:W-:Y:S01]  /*a450*/  @P4 STS.128 [R195+0x6000], RZ ;  /* 0x006000ffc3004388 */ /* 0x0003e20000000c00 */
[----:B------:R-:W-:Y:S02]  /*a460*/  UIADD3 UR30, UR8, -0x1, URZ ;  /* 0xffffffff081e7890 */ /* 0x000fe4000fffe03f */
[----:B------:R-:W-:Y:S02]  /*a470*/  ULDC.64 UR4, c[0x0][0x198] ;  /* 0x0000660000047ab9 */ /* 0x000fe40000000a00 */
[----:B------:R-:W-:Y:S02]  /*a480*/  USHF.R.S32.HI UR17, URZ, 0x1f, UR30 ;  /* 0x0000001f3f117899 */ /* 0x000fe4000801141e */
[----:B------:R-:W-:Y:S02]  /*a490*/  UIMAD.WIDE.U32 UR32, UR30, UR4, URZ ;  /* 0x000000041e2072a5 */ /* 0x000fe4000f8e003f */
[----:B------:R-:W-:Y:S04]  /*a4a0*/  UIMAD UR17, UR17, UR4, URZ ;  /* 0x00000004111172a4 */ /* 0x000fe8000f8e023f */
[----:B------:R-:W-:Y:S01]  /*a4b0*/  UIMAD UR17, UR30, UR5, UR17 ;  /* 0x000000051e1172a4 */ /* 0x000fe2000f8e0211 */
[----:B------:R-:W-:Y:S02]  /*a4c0*/  IMAD.U32 R135, RZ, RZ, UR32 ;  /* 0x00000020ff877e24 */ /* 0x000fe4000f8e00ff */
[----:B------:R-:W-:Y:S01]  /*a4d0*/  IMAD.U32 R3, RZ, RZ, UR32 ;  /* 0x00000020ff037e24 */ /* 0x000fe2000f8e00ff */
[----:B------:R-:W-:Y:S02]  /*a4e0*/  UIADD3 UR17, UR33, UR17, URZ ;  /* 0x0000001121117290 */ /* 0x000fe4000fffe03f */
[----:B------:R-:W-:Y:S04]  /*a4f0*/  LEA R135, P0, R135, R198, 0x6 ;  /* 0x000000c687877211 */ /* 0x000fe800078030ff */
[----:B------:R-:W-:Y:S01]  /*a500*/  IMAD.U32 R134, RZ, RZ, UR17 ;  /* 0x00000011ff867e24 */ /* 0x000fe2000f8e00ff */
[C---:B------:R-:W-:Y:S02]  /*a510*/  @!P3 LEA R138, P6, R135.reuse, c[0x0][0x168], 0x1 ;  /* 0x00005a00878aba11 */ /* 0x040fe400078c08ff */
[----:B------:R-:W-:Y:S02]  /*a520*/  IADD3 R133, P1, R135, UR7, RZ ;  /* 0x0000000787857c10 */ /* 0x000fe4000ff3e0ff */
[----:B------:R-:W-:Y:S02]  /*a530*/  LEA.HI.X R134, R3, R201, R134, 0x6, P0 ;  /* 0x000000c903867211 */ /* 0x000fe400000f3486 */
[C---:B------:R-:W-:Y:S02]  /*a540*/  @!P4 LEA R140, P0, R135.reuse, c[0x0][0x168], 0x1 ;  /* 0x00005a00878cca11 */ /* 0x040fe400078008ff */
[C-C-:B------:R-:W-:Y:S02]  /*a550*/  @!P3 LEA.HI.X R139, R135.reuse, c[0x0][0x16c], R134.reuse, 0x1, P6 ;  /* 0x00005b00878bba11 */ /* 0x140fe400030f0c86 */
[----:B------:R-:W-:Y:S02]  /*a560*/  @!P4 LEA.HI.X R141, R135, c[0x0][0x16c], R134, 0x1, P0 ;  /* 0x00005b00878dca11 */ /* 0x000fe400000f0c86 */
[----:B------:R-:W-:Y:S02]  /*a570*/  @!P3 LEA R144, P6, R133, c[0x0][0x168], 0x1 ;  /* 0x00005a008590ba11 */ /* 0x000fe400078c08ff */
[----:B------:R-:W-:Y:S01]  /*a580*/  IADD3.X R132, R134, UR6, RZ, P1, !PT ;  /* 0x0000000686847c10 */ /* 0x000fe20008ffe4ff */
[----:B------:R-:W-:Y:S01]  /*a590*/  @!PT LDS RZ, [RZ] ;  /* 0x00000000fffff984 */ /* 0x000fe20000000800 */
[----:B------:R-:W-:Y:S01]  /*a5a0*/  @!PT LDS RZ, [RZ] ;  /* 0x00000000fffff984 */ /* 0x000fe20000000800 */
[----:B------:R-:W-:Y:S01]  /*a5b0*/  @!PT LDS RZ, [RZ] ;  /* 0x00000000fffff984 */ /* 0x000fe20000000800 */
[----:B------:R1:W-:Y:S01]  /*a5c0*/  @!P4 LDGSTS.E.BYPASS.LTC128B.128 [R195+0x6000], [R140.64] ;  /* 0x060000008cc3cfae */ /* 0x0003e2000b901d52 */
[----:B------:R-:W-:Y:S02]  /*a5d0*/  @!P2 LEA R136, P1, R135, c[0x0][0x168], 0x1 ;  /* 0x00005a008788aa11 */ /* 0x000fe400078208ff */
[----:B------:R-:W-:Y:S01]  /*a5e0*/  @!P3 LEA.HI.X R145, R133, c[0x0][0x16c], R132, 0x1, P6 ;  /* 0x00005b008591ba11 */ /* 0x000fe200030f0c84 */
[----:B------:R1:W-:Y:S01]  /*a5f0*/  @P3 STS.128 [R195+0x8000], RZ ;  /* 0x008000ffc3003388 */ /* 0x0003e20000000c00 */
[----:B------:R-:W-:Y:S02]  /*a600*/  @!P2 LEA.HI.X R137, R135, c[0x0][0x16c], R134, 0x1, P1 ;  /* 0x00005b008789aa11 */ /* 0x000fe400008f0c86 */
[C---:B------:R-:W-:Y:S01]  /*a610*/  @!P4 LEA R148, P1, R133.reuse, c[0x0][0x168], 0x1 ;  /* 0x00005a008594ca11 */ /* 0x040fe200078208ff */
[----:B------:R-:W-:Y:S01]  /*a620*/  @!PT LDS RZ, [RZ] ;  /* 0x00000000fffff984 */ /* 0x000fe20000000800 */
[----:B------:R-:W-:Y:S01]  /*a630*/  @!PT LDS RZ, [RZ] ;  /* 0x00000000fffff984 */ /* 0x000fe20000000800 */
[----:B------:R-:W-:Y:S01]  /*a640*/  @!PT LDS RZ, [RZ] ;  /* 0x00000000fffff984 */ /* 0x000fe20000000800 */
[----:B------:R1:W-:Y:S01]  /*a650*/  @!P3 LDGSTS.E.BYPASS.LTC128B.128 [R195+0x8000], [R138.64+0x80] ;  /* 0x080000808ac3bfae */ /* 0x0003e2000b901d52 */
[C---:B------:R-:W-:Y:S02]  /*a660*/  IADD3 R3, P0, R133.reuse, UR7, RZ ;  /* 0x0000000785037c10 */ /* 0x040fe4000ff1e0ff */
[----:B------:R-:W-:Y:S01]  /*a670*/  @!P4 LEA.HI.X R149, R133, c[0x0][0x16c], R132, 0x1, P1 ;  /* 0x00005b008595ca11 */ /* 0x000fe200008f0c84 */
[----:B------:R1:W-:Y:S01]  /*a680*/  @P2 STS.128 [R195+0xa000], RZ ;  /* 0x00a000ffc3002388 */ /* 0x0003e20000000c00 */
[C---:B------:R-:W-:Y:S02]  /*a690*/  @!P4 LEA R146, P1, R3.reuse, c[0x0][0x168], 0x1 ;  /* 0x00005a000392ca11 */ /* 0x040fe400078208ff */
[----:B------:R-:W-:Y:S01]  /*a6a0*/  @!P3 LEA R152, P6, R3, c[0x0][0x168], 0x1 ;  /* 0x00005a000398ba11 */ /* 0x000fe200078c08ff */
[----:B------:R-:W-:Y:S01]  /*a6b0*/  @!PT LDS RZ, [RZ] ;  /* 0x00000000fffff984 */ /* 0x000fe20000000800 */
[----:B------:R-:W-:Y:S01]  /*a6c0*/  @!PT LDS RZ, [RZ] ;  /* 0x00000000fffff984 */ /* 0x000fe20000000800 */
[----:B------:R-:W-:Y:S01]  /*a6d0*/  @!PT LDS RZ, [RZ] ;  /* 0x00000000fffff984 */ /* 0x000fe20000000800 */
[----:B------:R1:W-:Y:S01]  /*a6e0*/  @!P2 LDGSTS.E.BYPASS.LTC128B.128 [R195+0xa000], [R136.64+0x100] ;  /* 0x0a00010088c3afae */ /* 0x0003e2000b901d52 */
[----:B------:R-:W-:Y:S02]  /*a6f0*/  IADD3.X R134, R132, UR6, RZ, P0, !PT ;  /* 0x0000000684867c10 */ /* 0x000fe400087fe4ff */
[----:B------:R-:W-:Y:S01]  /*a700*/  @!P2 LEA R142, P0, R133, c[0x0][0x168], 0x1 ;  /* 0x00005a00858eaa11 */ /* 0x000fe200078008ff */
[----:B------:R1:W-:Y:S01]  /*a710*/  @P4 STS.128 [R195+0x6800], RZ ;  /* 0x006800ffc3004388 */ /* 0x0003e20000000c00 */
[----:B------:R-:W-:Y:S02]  /*a720*/  @!P4 LEA.HI.X R147, R3, c[0x0][0x16c], R134, 0x1, P1 ;  /* 0x00005b000393ca11 */ /* 0x000fe400008f0c86 */
[----:B------:R-:W-:Y:S01]  /*a730*/  @!P2 LEA.HI.X R143, R133, c[0x0][0x16c], R132, 0x1, P0 ;  /* 0x00005b00858faa11 */ /* 0x000fe200000f0c84 */
[----:B------:R-:W-:Y:S01]  /*a740*/  @!PT LDS RZ, [RZ] ;  /* 0x00000000fffff984 */ /* 0x000fe20000000800 */
[----:B------:R-:W-:Y:S01]  /*a750*/  @!PT LDS RZ, [RZ] ;  /* 0x00000000fffff984 */ /* 0x000fe20000000800 */
[----:B------:R-:W-:Y:S01]  /*a760*/  @!PT LDS RZ, [RZ] ;  /* 0x00000000fffff984 */ /* 0x000fe20000000800 */
[----:B------:R1:W-:Y:S01]  /*a770*/  @!P4 LDGSTS.E.BYPASS.LTC128B.128 [R195+0x6800], [R148.64] ;  /* 0x0680000094c3cfae */ /* 0x0003e2000b901d52 */
[C-C-:B------:R-:W-:Y:S02]  /*a780*/  @!P3 LEA.HI.X R153, R3.reuse, c[0x0][0x16c], R134.reuse, 0x1, P6 ;  /* 0x00005b000399ba11 */ /* 0x140fe400030f0c86 */
[C---:B------:R-:W-:Y:S01]  /*a790*/  @!P2 LEA R150, P1, R3.reuse, c[0x0][0x168], 0x1 ;  /* 0x00005a000396aa11 */ /* 0x040fe200078208ff */
[----:B------:R1:W-:Y:S01]  /*a7a0*/  @P3 STS.128 [R195+0x8800], RZ ;  /* 0x008800ffc3003388 */ /* 0x0003e20000000c00 */
[C---:B------:R-:W-:Y:S02]  /*a7b0*/  IADD3 R132, P0, R3.reuse, UR7, RZ ;  /* 0x0000000703847c10 */ /* 0x040fe4000ff1e0ff */
[----:B------:R-:W-:Y:S01]  /*a7c0*/  @!P2 LEA.HI.X R151, R3, c[0x0][0x16c], R134, 0x1, P1 ;  /* 0x00005b000397aa11 */ /* 0x000fe200008f0c86 */
[----:B------:R-:W-:Y:S01]  /*a7d0*/  @!PT LDS RZ, [RZ] ;  /* 0x00000000fffff984 */ /* 0x000fe20000000800 */
[----:B------:R-:W-:Y:S01]  /*a7e0*/  @!PT LDS RZ, [RZ] ;  /* 0x00000000fffff984 */ /* 0x000fe20000000800 */
[----:B------:R-:W-:Y:S01]  /*a7f0*/  @!PT LDS RZ, [RZ] ;  /* 0x00000000fffff984 */ /* 0x000fe20000000800 */
[----:B------:R1:W-:Y:S01]  /*a800*/  @!P3 LDGSTS.E.BYPASS.LTC128B.128 [R195+0x8800], [R144.64+0x80] ;  /* 0x0880008090c3bfae */ /* 0x0003e2000b901d52 */
[C---:B------:R-:W-:Y:S02]  /*a810*/  @!P4 LEA R154, P6, R132.reuse, c[0x0][0x168], 0x1 ;  /* 0x00005a00849aca11 */ /* 0x040fe400078c08ff */
        /* <DEDUP_REMOVED lines=9> */
[C-C-:B------:R-:W-:Y:S01]  /*a8b0*/  @!P3 LEA.HI.X R157, R132.reuse, c[0x0][0x16c], R134.reuse, 0x1, P1 ;  /* 0x00005b00849dba11 */ /* 0x140fe200008f0c86 */
[----:B------:R1:W-:Y:S01]  /*a8c0*/  @P4 STS.128 [R195+0x7000], RZ ;  /* 0x007000ffc3004388 */ /* 0x0003e20000000c00 */
[----:B------:R-:W-:Y:S03]  /*a8d0*/  @!P2 LEA.HI.X R159, R132, c[0x0][0x16c], R134, 0x1, P0 ;  /* 0x00005b00849faa11 */ /* 0x000fe600000f0c86 */
        /* <DEDUP_REMOVED lines=31> */
.L_x_312:
[----:B------:R-:W-:Y:S04]  /*aad0*/  DEPBAR.LE SB0, 0x0 ;  /* 0x000080000000791a */ /* 0x000fe80000000000 */
[----:B------:R-:W-:Y:S01]  /*aae0*/  BAR.SYNC.DEFER_BLOCKING 0x0 ;  /* 0x0000000000007b1d */ /* 0x000fe20000010000 */
[----:B------:R-:W-:Y:S01]  /*aaf0*/  USHF.R.S32.HI UR5, URZ, 0x1f, UR8 ;  /* 0x0000001f3f057899 */ /* 0x000fe20008011408 */
[----:B------:R-:W-:Y:S01]  /*ab00*/  IMAD.U32 R3, RZ, RZ, UR8 ;  /* 0x00000008ff037e24 */ /* 0x000fe2000f8e00ff */
[----:B------:R-:W-:Y:S03]  /*ab10*/  UIMAD UR4, UR11, UR8, URZ ;  /* 0x000000080b0472a4 */ /* 0x000fe6000f8e023f */
[----:B------:R-:W-:Y:S01]  /*ab20*/  IMAD.WIDE.U32 R4, R3, UR12, R214 ;  /* 0x0000000c03047c25 */ /* 0x000fe2000f8e00d6 */
[----:B------:R-:W-:Y:S04]  /*ab30*/  UIMAD UR4, UR5, UR12, UR4 ;  /* 0x0000000c050472a4 */ /* 0x000fe8000f8e0204 */
[C---:B------:R-:W-:Y:S02]  /*ab40*/  @!P4 LEA R6, P6, R4.reuse, c[0x0][0x170], 0x1 ;  /* 0x00005c000406ca11 */ /* 0x040fe400078c08ff */
[----:B------:R-:W-:Y:S02]  /*ab50*/  IADD3 R5, R5, UR4, RZ ;  /* 0x0000000405057c10 */ /* 0x000fe4000fffe0ff */
[C---:B------:R-:W-:Y:S02]  /*ab60*/  @!P3 LEA R14, P1, R4.reuse, c[0x0][0x170], 0x1 ;  /* 0x00005c00040eba11 */ /* 0x040fe400078208ff */
[C-C-:B------:R-:W-:Y:S02]  /*ab70*/  @!P4 LEA.HI.X R7, R4.reuse, c[0x0][0x174], R5.reuse, 0x1, P6 ;  /* 0x00005d000407ca11 */ /* 0x140fe400030f0c05 */
[C-C-:B------:R-:W-:Y:S02]  /*ab80*/  @!P3 LEA.HI.X R15, R4.reuse, c[0x0][0x174], R5.reuse, 0x1, P1 ;  /* 0x00005d00040fba11 */ /* 0x140fe400008f0c05 */
[C---:B------:R-:W-:Y:S02]  /*ab90*/  @!P2 LEA R12, P0, R4.reuse, c[0x0][0x170], 0x1 ;  /* 0x00005c00040caa11 */ /* 0x040fe400078008ff */
[C---:B------:R-:W-:Y:S01]  /*aba0*/  IADD3 R3, P5, R4.reuse, UR14, RZ ;  /* 0x0000000e04037c10 */ /* 0x040fe2000ffbe0ff */
[----:B------:R-:W-:Y:S01]  /*abb0*/  @P4 STS.128 [R195+0xc000], RZ ;  /* 0x00c000ffc3004388 */ /* 0x000fe20000000c00 */
[----:B------:R-:W-:Y:S02]  /*abc0*/  @!P2 LEA.HI.X R13, R4, c[0x0][0x174], R5, 0x1, P0 ;  /* 0x00005d00040daa11 */ /* 0x000fe400000f0c05 */
[----:B------:R-:W-:Y:S01]  /*abd0*/  @!P4 LEA R16, P6, R3, c[0x0][0x170], 0x1 ;  /* 0x00005c000310ca11 */ /* 0x000fe200078c08ff */
[----:B------:R-:W-:Y:S01]  /*abe0*/  @!PT LDS RZ, [RZ] ;  /* 0x00000000fffff984 */ /* 0x000fe20000000800 */
[----:B------:R-:W-:Y:S01]  /*abf0*/  @!PT LDS RZ, [RZ] ;  /* 0x00000000fffff984 */ /* 0x000fe20000000800 */
[----:B------:R-:W-:Y:S01]  /*ac00*/  @!PT LDS RZ, [RZ] ;  /* 0x00000000fffff984 */ /* 0x000fe20000000800 */
[----:B------:R1:W-:Y:S01]  /*ac10*/  @!P4 LDGSTS.E.BYPASS.LTC128B.128 [R195+0xc000], [R6.64] ;  /* 0x0c00000006c3cfae */ /* 0x0003e2000b901d52 */
[----:B------:R-:W-:Y:S02]  /*ac20*/  IADD3.X R5, R5, UR9, RZ, P5, !PT ;  /* 0x0000000905057c10 */ /* 0x000fe4000affe4ff */
[C---:B------:R-:W-:Y:S01]  /*ac30*/  @!P3 LEA R10, P1, R3.reuse, c[0x0][0x170], 0x1 ;  /* 0x00005c00030aba11 */ /* 0x040fe200078208ff */
[----:B------:R-:W-:Y:S01]  /*ac40*/  @P3 STS.128 [R195+0xe000], RZ ;  /* 0x00e000ffc3003388 */ /* 0x000fe20000000c00 */
[C-C-:B------:R-:W-:Y:S02]  /*ac50*/  @!P4 LEA.HI.X R17, R3.reuse, c[0x0][0x174], R5.reuse, 0x1, P6 ;  /* 0x00005d000311ca11 */ /* 0x140fe400030f0c05 */
[C-C-:B------:R-:W-:Y:S01]  /*ac60*/  @!P3 LEA.HI.X R11, R3.reuse, c[0x0][0x174], R5.reuse, 0x1, P1 ;  /* 0x00005d00030bba11 */ /* 0x140fe200008f0c05 */
[----:B------:R-:W-:Y:S01]  /*ac70*/  @!PT LDS RZ, [RZ] ;  /* 0x00000000fffff984 */ /* 0x000fe20000000800 */
[----:B------:R-:W-:Y:S01]  /*ac80*/  @!PT LDS RZ, [RZ] ;  /* 0x00000000fffff984 */ /* 0x000fe20000000800 */
[----:B------:R-:W-:Y:S01]  /*ac90*/  @!PT LDS RZ, [RZ] ;  /* 0x00000000fffff984 */ /* 0x000fe20000000800 */
[----:B------:R2:W-:Y:S01]  /*aca0*/  @!P3 LDGSTS.E.BYPASS.LTC128B.128 [R195+0xe000], [R14.64+0x80] ;  /* 0x0e0000800ec3bfae */ /* 0x0005e2000b901d52 */
[C---:B------:R-:W-:Y:S03]  /*acb0*/  @!P2 LEA R8, P0, R3.reuse, c[0x0][0x170], 0x1 ;  /* 0x00005c000308aa11 */ /* 0x040fe600078008ff */
[----:B------:R-:W-:Y:S01]  /*acc0*/  @P2 STS.128 [R195+0x10000], RZ ;  /* 0x010000ffc3002388 */ /* 0x000fe20000000c00 */
[C---:B------:R-:W-:Y:S03]  /*acd0*/  @!P2 LEA.HI.X R9, R3.reuse, c[0x0][0x174], R5, 0x1, P0 ;  /* 0x00005d000309aa11 */ /* 0x040fe600000f0c05 */
        /* <DEDUP_REMOVED lines=8> */
[----:B------:R3:W-:Y:S01]  /*ad60*/  @!P4 LDGSTS.E.BYPASS.LTC128B.128 [R195+0xc800], [R16.64] ;  /* 0x0c80000010c3cfae */ /* 0x0007e2000b901d52 */
[----:B-1----:R-:W-:Y:S03]  /*ad70*/  IADD3 R6, P5, R3, UR14, RZ ;  /* 0x0000000e03067c10 */ /* 0x002fe6000ffbe0ff */
[----:B------:R-:W-:Y:S01]  /*ad80*/  @P3 STS.128 [R195+0xe800], RZ ;  /* 0x00e800ffc3003388 */ /* 0x000fe20000000c00 */
[C---:B------:R-:W-:Y:S03]  /*ad90*/  @!P4 LEA R28, P1, R6.reuse, c[0x0][0x170], 0x1 ;  /* 0x00005c00061cca11 */ /* 0x040fe600078208ff */
[----:B------:R-:W-:Y:S01]  /*ada0*/  @!PT LDS RZ, [RZ] ;  /* 0x00000000fffff984 */ /* 0x000fe20000000800 */
[----:B------:R-:W-:Y:S01]  /*adb0*/  @!PT LDS RZ, [RZ] ;  /* 0x00000000fffff984 */ /* 0x000fe20000000800 */
[----:B------:R-:W-:Y:S01]  /*adc0*/  @!PT LDS RZ, [RZ] ;  /* 0x00000000fffff984 */ /* 0x000fe20000000800 */
[----:B------:R1:W-:Y:S01]  /*add0*/  @!P3 LDGSTS.E.BYPASS.LTC128B.128 [R195+0xe800], [R10.64+0x80] ;  /* 0x0e8000800ac3bfae */ /* 0x0003e2000b901d52 */
        /* <DEDUP_REMOVED lines=9> */
[C---:B------:R-:W-:Y:S02]  /*ae70*/  @!P2 LEA R22, P5, R6.reuse, c[0x0][0x170], 0x1 ;  /* 0x00005c000616aa11 */ /* 0x040fe400078a08ff */
[C---:B------:R-:W-:Y:S01]  /*ae80*/  IADD3 R4, P6, R6.reuse, UR14, RZ ;  /* 0x0000000e06047c10 */ /* 0x040fe2000ffde0ff */
[----:B------:R-:W-:Y:S01]  /*ae90*/  @P4 STS.128 [R195+0xd000], RZ ;  /* 0x00d000ffc3004388 */ /* 0x000fe20000000c00 */
[----:B------:R-:W-:Y:S02]  /*aea0*/  @!P2 LEA.HI.X R23, R6, c[0x0][0x174], R5, 0x1, P5 ;  /* 0x00005d000617aa11 */ /* 0x000fe400028f0c05 */
[----:B------:R-:W-:Y:S01]  /*aeb0*/  IADD3.X R3, R5, UR9, RZ, P6, !PT ;  /* 0x0000000905037c10 */ /* 0x000fe2000b7fe4ff */
[----:B------:R-:W-:Y:S01]  /*aec0*/  @!PT LDS RZ, [RZ] ;  /* 0x00000000fffff984 */ /* 0x000fe20000000800 */
[----:B------:R-:W-:Y:S01]  /*aed0*/  @!PT LDS RZ, [RZ] ;  /* 0x00000000fffff984 */ /* 0x000fe20000000800 */
[----:B------:R-:W-:Y:S01]  /*aee0*/  @!PT LDS RZ, [RZ] ;  /* 0x00000000fffff984 */ /* 0x000fe20000000800 */
[----:B------:R4:W-:Y:S01]  /*aef0*/  @!P4 LDGSTS.E.BYPASS.LTC128B.128 [R195+0xd000], [R28.64] ;  /* 0x0d0000001cc3cfae */ /* 0x0009e2000b901d52 */
[C---:B------:R-:W-:Y:S02]  /*af00*/  @!P4 LEA R26, P6, R4.reuse, c[0x0][0x170], 0x1 ;  /* 0x00005c00041aca11 */ /* 0x040fe400078c08ff */
        /* <DEDUP_REMOVED lines=9> */
[----:B------:R-:W-:Y:S01]  /*afa0*/  ISETP.LT.AND P5, PT, RZ, UR8, PT ;  /* 0x00000008ff007c0c */ /* 0x000fe2000bfa1270 */
[----:B------:R-:W-:Y:S01]  /*afb0*/  @P2 STS.128 [R195+0x11000], RZ ;  /* 0x011000ffc3002388 */ /* 0x000fe20000000c00 */
[----:B------:R-:W-:Y:S03]  /*afc0*/  @!P2 LEA.HI.X R19, R4, c[0x0][0x174], R3, 0x1, P0 ;  /* 0x00005d000413aa11 */ /* 0x000fe600000f0c03 */
        /* <DEDUP_REMOVED lines=20> */
[----:B-1----:R-:W1:Y:S04]  /*b110*/  LDSM.16.M88.4 R8, [R193+0x6000] ;  /* 0x00600000c108783b */ /* 0x002e680000000200 */
[----:B-----5:R-:W-:Y:S04]  /*b120*/  LDSM.16.M88.4 R24, [R193+0x7000] ;  /* 0x00700000c118783b */ /* 0x020fe80000000200 */
[----:B------:R-:W0:Y:S04]  /*b130*/  LDGDEPBAR ;  /* 0x00000000000079af */ /* 0x000e280000000000 */
[----:B------:R-:W-:Y:S04]  /*b140*/  LDSM.16.M88.4 R132, [R193+0x7800] ;  /* 0x00780000c184783b */ /* 0x000fe80000000200 */
[----:B------:R-:W-:Y:S04]  /*b150*/  LDSM.16.M88.4 R136, [R192] ;  /* 0x00000000c088783b */ /* 0x000fe80000000200 */
[----:B---3--:R-:W2:Y:S04]  /*b160*/  LDSM.16.M88.4 R16, [R193+0x6800] ;  /* 0x00680000c110783b */ /* 0x008ea80000000200 */
[----:B------:R-:W3:Y:S04]  /*b170*/  LDSM.16.M88.4 R140, [R191] ;  /* 0x00000000bf8c783b */ /* 0x000ee80000000200 */
[----:B------:R-:W5:Y:S04]  /*b180*/  LDSM.16.M88.4 R144, [R183] ;  /* 0x00000000b790783b */ /* 0x000f680000000200 */
[----:B------:R-:W3:Y:S04]  /*b190*/  LDSM.16.M88.4 R148, [R182] ;  /* 0x00000000b694783b */ /* 0x000ee80000000200 */
[----:B------:R-:W3:Y:S01]  /*b1a0*/  LDSM.16.M88.4 R152, [R181] ;  /* 0x00000000b598783b */ /* 0x000ee20000000200 */
[C---:B-1----:R-:W-:Y:S03]  /*b1b0*/  HMMA.16816.F32 R4, R32.reuse, R8, RZ ;  /* 0x000000082004723c */ /* 0x042fe600000018ff */
[----:B------:R-:W-:Y:S04]  /*b1c0*/  LDSM.16.M88.4 R156, [R190] ;  /* 0x00000000be9c783b */ /* 0x000fe80000000200 */
[----:B------:R-:W1:Y:S01]  /*b1d0*/  LDSM.16.M88.4 R160, [R187+0x6000] ;  /* 0x00600000bba0783b */ /* 0x000e620000000200 */
[C---:B------:R-:W-:Y:S03]  /*b1e0*/  HMMA.16816.F32 R8, R32.reuse, R10, RZ ;  /* 0x0000000a2008723c */ /* 0x040fe600000018ff */
[----:B------:R-:W1:Y:S04]  /*b1f0*/  LDSM.16.M88.4 R164, [R187+0x6800] ;  /* 0x00680000bba4783b */ /* 0x000e680000000200 */
[----:B------:R-:W-:Y:S01]  /*b200*/  LDSM.16.M88.4 R168, [R187+0x7800] ;  /* 0x00780000bba8783b */ /* 0x000fe20000000200 */
[C---:B--2---:R-:W-:Y:S08]  /*b210*/  HMMA.16816.F32 R12, R32.reuse, R16, RZ ;  /* 0x00000010200c723c */ /* 0x044ff000000018ff */
[C---:B------:R-:W-:Y:S08]  /*b220*/  HMMA.16816.F32 R16, R32.reuse, R18, RZ ;  /* 0x000000122010723c */ /* 0x040ff000000018ff */
[C---:B------:R-:W-:Y:S08]  /*b230*/  HMMA.16816.F32 R20, R32.reuse, R24, RZ ;  /* 0x000000182014723c */ /* 0x040ff000000018ff */
[C---:B------:R-:W-:Y:S08]  /*b240*/  HMMA.16816.F32 R24, R32.reuse, R26, RZ ;  /* 0x0000001a2018723c */ /* 0x040ff000000018ff */
[C---:B----4-:R-:W-:Y:S08]  /*b250*/  HMMA.16816.F32 R28, R32.reuse, R132, RZ ;  /* 0x00000084201c723c */ /* 0x050ff000000018ff */
[----:B------:R-:W-:Y:S01]  /*b260*/  HMMA.16816.F32 R32, R32, R134, RZ ;  /* 0x000000862020723c */ /* 0x000fe200000018ff */
[----:B------:R-:W2:Y:S07]  /*b270*/  LDSM.16.M88.4 R132, [R187+0x7000] ;  /* 0x00700000bb84783b */ /* 0x000eae0000000200 */
[C---:B---3--:R-:W-:Y:S08]  /*b280*/  HMMA.16816.F32 R4, R136.reuse, R140, R4 ;  /* 0x0000008c8804723c */ /* 0x048ff00000001804 */
[C---:B------:R-:W-:Y:S01]  /*b290*/  HMMA.16816.F32 R8, R136.reuse, R142, R8 ;  /* 0x0000008e8808723c */ /* 0x040fe20000001808 */
[----:B------:R-:W-:Y:S07]  /*b2a0*/  LDSM.16.M88.4 R140, [R189] ;  /* 0x00000000bd8c783b */ /* 0x000fee0000000200 */
[C---:B-----5:R-:W-:Y:S08]  /*b2b0*/  HMMA.16816.F32 R12, R136.reuse, R144, R12 ;  /* 0x00000090880c723c */ /* 0x060ff0000000180c */
        /* <DEDUP_REMOVED lines=8> */
[----:B------:R-:W3:Y:S03]  /*b340*/  LDSM.16.M88.4 R152, [R180+0x1800] ;  /* 0x00180000b498783b */ /* 0x000ee60000000200 */
[C---:B-1----:R-:W-:Y:S08]  /*b350*/  HMMA.16816.F32 R4, R156.reuse, R160, R4 ;  /* 0x000000a09c04723c */ /* 0x042ff00000001804 */
[C---:B------:R-:W-:Y:S01]  /*b360*/  HMMA.16816.F32 R8, R156.reuse, R162, R8 ;  /* 0x000000a29c08723c */ /* 0x040fe20000001808 */
[----:B------:R-:W-:Y:S07]  /*b370*/  LDSM.16.M88.4 R160, [R193+0x8000] ;  /* 0x00800000c1a0783b */ /* 0x000fee0000000200 */
[C---:B------:R-:W-:Y:S08]  /*b380*/  HMMA.16816.F32 R12, R156.reuse, R164, R12 ;  /* 0x000000a49c0c723c */ /* 0x040ff0000000180c */
[C---:B------:R-:W-:Y:S01]  /*b390*/  HMMA.16816.F32 R16, R156.reuse, R166, R16 ;  /* 0x000000a69c10723c */ /* 0x040fe20000001810 */
[----:B------:R-:W-:Y:S07]  /*b3a0*/  LDSM.16.M88.4 R164, [R193+0x8800] ;  /* 0x00880000c1a4783b */ /* 0x000fee0000000200 */
[C---:B--2---:R-:W-:Y:S08]  /*b3b0*/  HMMA.16816.F32 R20, R156.reuse, R132, R20 ;  /* 0x000000849c14723c */ /* 0x044ff00000001814 */
[C---:B------:R-:W-:Y:S01]  /*b3c0*/  HMMA.16816.F32 R24, R156.reuse, R134, R24 ;  /* 0x000000869c18723c */ /* 0x040fe20000001818 */
[----:B------:R-:W1:Y:S07]  /*b3d0*/  LDSM.16.M88.4 R132, [R194+0x2000] ;  /* 0x00200000c284783b */ /* 0x000e6e0000000200 */
[C---:B------:R-:W-:Y:S08]  /*b3e0*/  HMMA.16816.F32 R28, R156.reuse, R168, R28 ;  /* 0x000000a89c1c723c */ /* 0x040ff0000000181c */
[----:B------:R-:W-:Y:S01]  /*b3f0*/  HMMA.16816.F32 R32, R156, R170, R32 ;  /* 0x000000aa9c20723c */ /* 0x000fe20000001820 */
[----:B------:R-:W2:Y:S04]  /*b400*/  LDSM.16.M88.4 R156, [R193+0x9000] ;  /* 0x00900000c19c783b */ /* 0x000ea80000000200 */
[----:B------:R-:W1:Y:S03]  /*b410*/  LDSM.16.M88.4 R168, [R193+0x9800] ;  /* 0x00980000c1a8783b */ /* 0x000e660000000200 */
[C---:B---3--:R-:W-:Y:S08]  /*b420*/  HMMA.16816.F32 R4, R140.reuse, R144, R4 ;  /* 0x000000908c04723c */ /* 0x048ff00000001804 */
[C---:B------:R-:W-:Y:S01]  /*b430*/  HMMA.16816.F32 R8, R140.reuse, R146, R8 ;  /* 0x000000928c08723c */ /* 0x040fe20000001808 */
[----:B------:R-:W-:Y:S07]  /*b440*/  LDSM.16.M88.4 R144, [R179] ;  /* 0x00000000b390783b */ /* 0x000fee0000000200 */
[C---:B----4-:R-:W-:Y:S08]  /*b450*/  HMMA.16816.F32 R12, R140.reuse, R148, R12 ;  /* 0x000000948c0c723c */ /* 0x050ff0000000180c */
[C---:B------:R-:W-:Y:S01]  /*b460*/  HMMA.16816.F32 R16, R140.reuse, R150, R16 ;  /* 0x000000968c10723c */ /* 0x040fe20000001810 */
[----:B------:R-:W-:Y:S07]  /*b470*/  LDSM.16.M88.4 R148, [R178] ;  /* 0x00000000b294783b */ /* 0x000fee0000000200 */
[C---:B-----5:R-:W-:Y:S08]  /*b480*/  HMMA.16816.F32 R20, R140.reuse, R136, R20 ;  /* 0x000000888c14723c */ /* 0x060ff00000001814 */
[C---:B------:R-:W-:Y:S01]  /*b490*/  HMMA.16816.F32 R24, R140.reuse, R138, R24 ;  /* 0x0000008a8c18723c */ /* 0x040fe20000001818 */
[----:B------:R-:W3:Y:S07]  /*b4a0*/  LDSM.16.M88.4 R136, [R192+0x2000] ;  /* 0x00200000c088783b */ /* 0x000eee0000000200 */
[C---:B------:R-:W-:Y:S08]  /*b4b0*/  HMMA.16816.F32 R28, R140.reuse, R152, R28 ;  /* 0x000000988c1c723c */ /* 0x040ff0000000181c */
[----:B------:R-:W-:Y:S01]  /*b4c0*/  HMMA.16816.F32 R32, R140, R154, R32 ;  /* 0x0000009a8c20723c */ /* 0x000fe20000001820 */
[----:B------:R-:W4:Y:S04]  /*b4d0*/  LDSM.16.M88.4 R140, [R177] ;  /* 0x00000000b18c783b */ /* 0x000f280000000200 */
[----:B------:R-:W5:Y:S03]  /*b4e0*/  LDSM.16.M88.4 R152, [R176] ;  /* 0x00000000b098783b */ /* 0x000f660000000200 */
        /* <DEDUP_REMOVED lines=15> */
[----:B------:R-:W-:Y:S07]  /*b5e0*/  LDSM.16.M88.4 R144, [R180+0x2000] ;  /* 0x00200000b490783b */ /* 0x000fee0000000200 */
[C---:B------:R-:W-:Y:S08]  /*b5f0*/  HMMA.16816.F32 R12, R136.reuse, R148, R12 ;  /* 0x00000094880c723c */ /* 0x040ff0000000180c */
[C---:B------:R-:W-:Y:S01]  /*b600*/  HMMA.16816.F32 R16, R136.reuse, R150, R16 ;  /* 0x000000968810723c */ /* 0x040fe20000001810 */
[----:B------:R-:W-:Y:S07]  /*b610*/  LDSM.16.M88.4 R148, [R180+0x2800] ;  /* 0x00280000b494783b */ /* 0x000fee0000000200 */
[C---:B----4-:R-:W-:Y:S08]  /*b620*/  HMMA.16816.F32 R20, R136.reuse, R140, R20 ;  /* 0x0000008c8814723c */ /* 0x050ff00000001814 */
[C---:B------:R-:W-:Y:S01]  /*b630*/  HMMA.16816.F32 R24, R136.reuse, R142, R24 ;  /* 0x0000008e8818723c */ /* 0x040fe20000001818 */
[----:B------:R-:W3:Y:S07]  /*b640*/  LDSM.16.M88.4 R140, [R189+0x2000] ;  /* 0x00200000bd8c783b */ /* 0x000eee0000000200 */
[C---:B-----5:R-:W-:Y:S08]  /*b650*/  HMMA.16816.F32 R28, R136.reuse, R152, R28 ;  /* 0x00000098881c723c */ /* 0x060ff0000000181c */
[----:B------:R-:W-:Y:S01]  /*b660*/  HMMA.16816.F32 R32, R136, R154, R32 ;  /* 0x0000009a8820723c */ /* 0x000fe20000001820 */
[----:B------:R-:W4:Y:S04]  /*b670*/  LDSM.16.M88.4 R136, [R180+0x3000] ;  /* 0x00300000b488783b */ /* 0x000f280000000200 */
[----:B------:R-:W5:Y:S03]  /*b680*/  LDSM.16.M88.4 R152, [R180+0x3800] ;  /* 0x00380000b498783b */ /* 0x000f660000000200 */
        /* <DEDUP_REMOVED lines=16> */
[C---:B------:R-:W-:Y:S08]  /*b790*/  HMMA.16816.F32 R12, R140.reuse, R148, R12 ;  /* 0x000000948c0c723c */ /* 0x040ff0000000180c */
[C---:B------:R-:W-:Y:S01]  /*b7a0*/  HMMA.16816.F32 R16, R140.reuse, R150, R16 ;  /* 0x000000968c10723c */ /* 0x040fe20000001810 */
[----:B------:R-:W-:Y:S07]  /*b7b0*/  LDSM.16.M88.4 R148, [R174] ;  /* 0x00000000ae94783b */ /* 0x000fee0000000200 */
[C---:B----4-:R-:W-:Y:S08]  /*b7c0*/  HMMA.16816.F32 R20, R140.reuse, R136, R20 ;  /* 0x000000888c14723c */ /* 0x050ff00000001814 */
[C---:B------:R-:W-:Y:S01]  /*b7d0*/  HMMA.16816.F32 R24, R140.reuse, R138, R24 ;  /* 0x0000008a8c18723c */ /* 0x040fe20000001818 */
[----:B------:R-:W3:Y:S07]  /*b7e0*/  LDSM.16.M88.4 R136, [R192+0x4000] ;  /* 0x00400000c088783b */ /* 0x000eee0000000200 */
[C---:B-----5:R-:W-:Y:S08]  /*b7f0*/  HMMA.16816.F32 R28, R140.reuse, R152, R28 ;  /* 0x000000988c1c723c */ /* 0x060ff0000000181c */
        /* <DEDUP_REMOVED lines=29> */
[C---:B-1----:R-:W-:Y:S01]  /*b9d0*/  HMMA.16816.F32 R4, R156.reuse, R160, R4 ;  /* 0x000000a09c04723c */ /* 0x042fe20000001804 */
[----:B------:R-:W-:Y:S04]  /*b9e0*/  DEPBAR.LE SB0, 0x0 ;  /* 0x000080000000791a */ /* 0x000fe80000000000 */
[----:B------:R-:W-:Y:S03]  /*b9f0*/  BAR.SYNC.DEFER_BLOCKING 0x0 ;  /* 0x0000000000007b1d */ /* 0x000fe60000010000 */
[C---:B------:R-:W-:Y:S08]  /*ba00*/  HMMA.16816.F32 R8, R156.reuse, R162, R8 ;  /* 0x000000a29c08723c */ /* 0x040ff00000001808 */
[C---:B------:R-:W-:Y:S08]  /*ba10*/  HMMA.16816.F32 R12, R156.reuse, R164, R12 ;  /* 0x000000a49c0c723c */ /* 0x040ff0000000180c */
[C---:B------:R-:W-:Y:S08]  /*ba20*/  HMMA.16816.F32 R16, R156.reuse, R166, R16 ;  /* 0x000000a69c10723c */ /* 0x040ff00000001810 */
[C---:B--2---:R-:W-:Y:S08]  /*ba30*/  HMMA.16816.F32 R20, R156.reuse, R132, R20 ;  /* 0x000000849c14723c */ /* 0x044ff00000001814 */
[C---:B------:R-:W-:Y:S08]  /*ba40*/  HMMA.16816.F32 R24, R156.reuse, R134, R24 ;  /* 0x000000869c18723c */ /* 0x040ff00000001818 */
[C---:B------:R-:W-:Y:S08]  /*ba50*/  HMMA.16816.F32 R28, R156.reuse, R168, R28 ;  /* 0x000000a89c1c723c */ /* 0x040ff0000000181c */
[----:B------:R-:W-:Y:S08]  /*ba60*/  HMMA.16816.F32 R32, R156, R170, R32 ;  /* 0x000000aa9c20723c */ /* 0x000ff00000001820 */
[C---:B---3--:R-:W-:Y:S08]  /*ba70*/  HMMA.16816.F32 R4, R140.reuse, R144, R4 ;  /* 0x000000908c04723c */ /* 0x048ff00000001804 */
[C---:B------:R-:W-:Y:S08]  /*ba80*/  HMMA.16816.F32 R8, R140.reuse, R146, R8 ;  /* 0x000000928c08723c */ /* 0x040ff00000001808 */
[C---:B------:R-:W-:Y:S08]  /*ba90*/  HMMA.16816.F32 R12, R140.reuse, R148, R12 ;  /* 0x000000948c0c723c */ /* 0x040ff0000000180c */
[C---:B------:R-:W-:Y:S08]  /*baa0*/  HMMA.16816.F32 R16, R140.reuse, R150, R16 ;  /* 0x000000968c10723c */ /* 0x040ff00000001810 */
[C---:B----4-:R-:W-:Y:S08]  /*bab0*/  HMMA.16816.F32 R20, R140.reuse, R136, R20 ;  /* 0x000000888c14723c */ /* 0x050ff00000001814 */
[C---:B------:R-:W-:Y:S08]  /*bac0*/  HMMA.16816.F32 R24, R140.reuse, R138, R24 ;  /* 0x0000008a8c18723c */ /* 0x040ff00000001818 */
[C---:B-----5:R-:W-:Y:S08]  /*bad0*/  HMMA.16816.F32 R28, R140.reuse, R152, R28 ;  /* 0x000000988c1c723c */ /* 0x060ff0000000181c */
[----:B------:R-:W-:Y:S01]  /*bae0*/  HMMA.16816.F32 R32, R140, R154, R32 ;  /* 0x0000009a8c20723c */ /* 0x000fe20000001820 */
[----:B------:R-:W-:-:S07]  /*baf0*/  @P5 BRA `(.L_x_314) ;  /* 0xffffe95000005947 */ /* 0x000fce000383ffff */
.L_x_313:
[----:B------:R-:W-:Y:S01]  /*bb00*/  FMNMX.FTZ R132, R4, R2, !PT ;  /* 0x0000000204847209 */ /* 0x000fe20007810000 */
[----:B------:R-:W-:Y:S01]  /*bb10*/  USHF.L.U32 UR30, UR8, 0x1, URZ ;  /* 0x00000001081e7899 */ /* 0x000fe2000800063f */
[----:B------:R-:W-:Y:S01]  /*bb20*/  FMNMX.FTZ R3, R6, R0, !PT ;  /* 0x0000000006037209 */ /* 0x000fe20007810000 */
[----:B------:R-:W-:Y:S01]  /*bb30*/  UIADD3 UR4, UR22, -0x61c88647, URZ ;  /* 0x9e3779b916047890 */ /* 0x000fe2000fffe03f */
[----:B------:R-:W-:Y:S01]  /*bb40*/  FMNMX.FTZ R132, R5, R132, !PT ;  /* 0x0000008405847209 */ /* 0x000fe20007810000 */
[----:B-1----:R-:W-:Y:S01]  /*bb50*/  LDSM.16.MT88.4 R140, [R188+0xc000] ;  /* 0x00c00000bc8c783b */ /* 0x002fe20000004200 */
[----:B------:R-:W-:Y:S01]  /*bb60*/  FMNMX.FTZ R3, R7, R3, !PT ;  /* 0x0000000307037209 */ /* 0x000fe20007810000 */
[----:B------:R-:W-:Y:S01]  /*bb70*/  UIADD3 UR17, UR22, -0x4ab325aa, URZ ;  /* 0xb54cda5616117890 */ /* 0x000fe2000fffe03f */
[----:B------:R-:W-:Y:S01]  /*bb80*/  FMNMX.FTZ R132, R8, R132, !PT ;  /* 0x0000008408847209 */ /* 0x000fe20007810000 */
[----:B------:R-:W-:Y:S01]  /*bb90*/  UIADD3 UR5, UR23, 0x646e171e, URZ ;  /* 0x646e171e17057890 */ /* 0x000fe2000fffe03f */
[----:B------:R-:W-:Y:S01]  /*bba0*/  FMNMX.FTZ R3, R10, R3, !PT ;  /* 0x000000030a037209 */ /* 0x000fe20007810000 */
[----:B------:R-:W-:Y:S01]  /*bbb0*/  UIADD3 UR8, UR8, -0x1, URZ ;  /* 0xffffffff08087890 */ /* 0x000fe2000fffe03f */
        /* <DEDUP_REMOVED lines=28> */
[----:B------:R-:W-:Y:S01]  /*bd80*/  MOV R135, UR23 ;  /* 0x0000001700877c02 */ /* 0x000fe20008000f00 */
[----:B------:R-:W-:Y:S01]  /*bd90*/  SHFL.BFLY PT, R134, R132, 0x2, 0x1f ;  /* 0x0c401f0084867f89 */ /* 0x000fe200000e0000 */
[----:B------:R-:W-:Y:S05]  /*bda0*/  LOP3.LUT R220, R209, UR29, R212, 0x96, !PT ;  /* 0x0000001dd1dc7c12 */ /* 0x000fea000f8e96d4 */
[----:B------:R-:W-:Y:S02]  /*bdb0*/  IMAD.WIDE.U32 R220, R220, -0x326172a9, RZ ;  /* 0xcd9e8d57dcdc7825 */ /* 0x000fe400078e00ff */
[----:B------:R-:W1:Y:S02]  /*bdc0*/  SHFL.BFLY PT, R133, R3, 0x2, 0x1f ;  /* 0x0c401f0003857f89 */ /* 0x000e6400000e0000 */
[----:B-1----:R-:W-:Y:S02]  /*bdd0*/  FMNMX.FTZ R133, R3, R133, !PT ;  /* 0x0000008503857209 */ /* 0x002fe40007810000 */
[----:B------:R-:W-:Y:S04]  /*bde0*/  FMNMX.FTZ R134, R132, R134, !PT ;  /* 0x0000008684867209 */ /* 0x000fe80007810000 */
[----:B------:R-:W1:Y:S08]  /*bdf0*/  SHFL.BFLY PT, R3, R133, 0x1, 0x1f ;  /* 0x0c201f0085037f89 */ /* 0x000e7000000e0000 */
[----:B------:R-:W2:Y:S01]  /*be00*/  SHFL.BFLY PT, R132, R134, 0x1, 0x1f ;  /* 0x0c201f0086847f89 */ /* 0x000ea200000e0000 */
[----:B-1----:R-:W-:Y:S05]  /*be10*/  FMNMX.FTZ R3, R133, R3, !PT ;  /* 0x0000000385037209 */ /* 0x002fea0007810000 */
[C---:B------:R-:W-:Y:S02]  /*be20*/  FMUL.FTZ R166, R3.reuse, c[0x0][0x23c] ;  /* 0x00008f0003a67a20 */ /* 0x040fe40000410000 */
[----:B------:R-:W-:Y:S01]  /*be30*/  FADD.FTZ R0, -R3, R0 ;  /* 0x0000000003007221 */ /* 0x000fe20000010100 */
[----:B--2---:R-:W-:Y:S03]  /*be40*/  FMNMX.FTZ R132, R134, R132, !PT ;  /* 0x0000008486847209 */ /* 0x004fe60007810000 */
[----:B------:R-:W-:Y:S01]  /*be50*/  FMUL.FTZ R0, R0, c[0x0][0x23c] ;  /* 0x00008f0000007a20 */ /* 0x000fe20000410000 */
[C---:B------:R-:W-:Y:S01]  /*be60*/  FSETP.NEU.FTZ.AND P0, PT, R132.reuse, -INF , PT ;  /* 0xff8000008400780b */ /* 0x040fe20003f1d000 */
[C---:B------:R-:W-:Y:S02]  /*be70*/  FMUL.FTZ R167, R132.reuse, c[0x0][0x23c] ;  /* 0x00008f0084a77a20 */ /* 0x040fe40000410000 */
[----:B------:R-:W-:Y:S02]  /*be80*/  FADD.FTZ R2, -R132, R2 ;  /* 0x0000000284027221 */ /* 0x000fe40000010100 */
[----:B------:R-:W-:Y:S01]  /*be90*/  MUFU.EX2 R0, R0 ;  /* 0x0000000000007308 */ /* 0x000fe20000000800 */
[----:B------:R-:W-:Y:S01]  /*bea0*/  FSEL R167, R167, RZ, P0 ;  /* 0x000000ffa7a77208 */ /* 0x000fe20000000000 */
[----:B------:R-:W-:Y:S01]  /*beb0*/  FMUL.FTZ R2, R2, c[0x0][0x23c] ;  /* 0x00008f0002027a20 */ /* 0x000fe20000410000 */
[----:B------:R-:W-:Y:S03]  /*bec0*/  FSETP.NEU.FTZ.AND P0, PT, R3, -INF , PT ;  /* 0xff8000000300780b */ /* 0x000fe60003f1d000 */
[----:B------:R-:W-:Y:S01]  /*bed0*/  FFMA.FTZ R134, R8, c[0x0][0x23c], -R167 ;  /* 0x00008f0008867a23 */ /* 0x000fe200000108a7 */
[----:B------:R-:W-:Y:S01]  /*bee0*/  LOP3.LUT R8, R213, UR30, R135, 0x96, !PT ;  /* 0x0000001ed5087c12 */ /* 0x000fe2000f8e9687 */
[--C-:B------:R-:W-:Y:S01]  /*bef0*/  FFMA.FTZ R135, R9, c[0x0][0x23c], -R167.reuse ;  /* 0x00008f0009877a23 */ /* 0x100fe200000108a7 */
[----:B------:R-:W-:Y:S01]  /*bf00*/  FSEL R166, R166, RZ, P0 ;  /* 0x000000ffa6a67208 */ /* 0x000fe20000000000 */
[--C-:B------:R-:W-:Y:S01]  /*bf10*/  FFMA.FTZ R162, R4, c[0x0][0x23c], -R167.reuse ;  /* 0x00008f0004a27a23 */ /* 0x100fe200000108a7 */
[----:B------:R-:W1:Y:S01]  /*bf20*/  MUFU.EX2 R2, R2 ;  /* 0x0000000200027308 */ /* 0x000e620000000800 */
[----:B------:R-:W-:Y:S01]  /*bf30*/  IMAD.WIDE.U32 R152, R8, -0x326172a9, RZ ;  /* 0xcd9e8d5708987825 */ /* 0x000fe200078e00ff */
[----:B------:R-:W-:Y:S03]  /*bf40*/  UIADD3 UR30, UR30, 0x1, URZ ;  /* 0x000000011e1e7890 */ /* 0x000fe6000fffe03f */
[----:B------:R-:W-:Y:S01]  /*bf50*/  FFMA.FTZ R160, R10, c[0x0][0x23c], -R166 ;  /* 0x00008f000aa07a23 */ /* 0x000fe200000108a6 */
[----:B------:R-:W-:Y:S01]  /*bf60*/  LOP3.LUT R8, R153, UR4, R210, 0x96, !PT ;  /* 0x0000000499087c12 */ /* 0x000fe2000f8e96d2 */
[----:B------:R-:W-:Y:S01]  /*bf70*/  FFMA.FTZ R161, R11, c[0x0][0x23c], -R166 ;  /* 0x00008f000ba17a23 */ /* 0x000fe200000108a6 */
[----:B------:R-:W-:Y:S01]  /*bf80*/  LOP3.LUT R152, R221, UR28, R152, 0x96, !PT ;  /* 0x0000001cdd987c12 */ /* 0x000fe2000f8e9698 */
[----:B------:R-:W-:Y:S01]  /*bf90*/  FFMA.FTZ R164, R6, c[0x0][0x23c], -R166 ;  /* 0x00008f0006a47a23 */ /* 0x000fe200000108a6 */
[----:B------:R-:W-:Y:S01]  /*bfa0*/  MUFU.EX2 R134, R134 ;  /* 0x0000008600867308 */ /* 0x000fe20000000800 */
[----:B------:R-:W-:Y:S04]  /*bfb0*/  IMAD.WIDE.U32 R150, R8, -0x2daee0ad, RZ ;  /* 0xd2511f5308967825 */ /* 0x000fe800078e00ff */
[----:B------:R-:W-:Y:S01]  /*bfc0*/  IMAD.WIDE.U32 R152, R152, -0x2daee0ad, RZ ;  /* 0xd2511f5398987825 */ /* 0x000fe200078e00ff */
[----:B------:R-:W-:Y:S03]  /*bfd0*/  LOP3.LUT R8, R151, UR27, R208, 0x96, !PT ;  /* 0x0000001b97087c12 */ /* 0x000fe6000f8e96d0 */
[----:B------:R-:W-:Y:S01]  /*bfe0*/  FFMA.FTZ R165, R7, c[0x0][0x23c], -R166 ;  /* 0x00008f0007a57a23 */ /* 0x000fe200000108a6 */
[----:B------:R-:W-:Y:S01]  /*bff0*/  LOP3.LUT R150, R153, UR25, R150, 0x96, !PT ;  /* 0x0000001999967c12 */ /* 0x000fe2000f8e9696 */
[----:B------:R-:W-:Y:S01]  /*c000*/  IMAD.WIDE.U32 R148, R8, -0x326172a9, RZ ;  /* 0xcd9e8d5708947825 */ /* 0x000fe200078e00ff */
[----:B------:R-:W2:Y:S03]  /*c010*/  MUFU.EX2 R135, R135 ;  /* 0x0000008700877308 */ /* 0x000ea60000000800 */
[----:B------:R-:W-:Y:S01]  /*c020*/  IMAD.WIDE.U32 R150, R150, -0x326172a9, RZ ;  /* 0xcd9e8d5796967825 */ /* 0x000fe200078e00ff */
[----:B------:R-:W-:Y:S03]  /*c030*/  LOP3.LUT R8, R149, UR26, R220, 0x96, !PT ;  /* 0x0000001a95087c12 */ /* 0x000fe6000f8e96dc */
[----:B------:R-:W-:Y:S01]  /*c040*/  FFMA.FTZ R163, R5, c[0x0][0x23c], -R167 ;  /* 0x00008f0005a37a23 */ /* 0x000fe200000108a7 */
[----:B------:R-:W-:Y:S01]  /*c050*/  LOP3.LUT R148, R151, UR24, R148, 0x96, !PT ;  /* 0x0000001897947c12 */ /* 0x000fe2000f8e9694 */
[----:B------:R-:W-:Y:S01]  /*c060*/  IMAD.WIDE.U32 R8, R8, -0x2daee0ad, RZ ;  /* 0xd2511f5308087825 */ /* 0x000fe200078e00ff */
[----:B------:R-:W-:Y:S03]  /*c070*/  MUFU.EX2 R160, R160 ;  /* 0x000000a000a07308 */ /* 0x000fe60000000800 */
[----:B------:R-:W-:Y:S01]  /*c080*/  IMAD.WIDE.U32 R148, R148, -0x2daee0ad, RZ ;  /* 0xd2511f5394947825 */ /* 0x000fe200078e00ff */
[----:B------:R-:W-:Y:S03]  /*c090*/  LOP3.LUT R152, R9, UR21, R152, 0x96, !PT ;  /* 0x0000001509987c12 */ /* 0x000fe6000f8e9698 */
[----:B-1----:R-:W-:Y:S01]  /*c0a0*/  FMUL.FTZ R9, R2, R125 ;  /* 0x0000007d02097220 */ /* 0x002fe20000410000 */
[----:B------:R-:W-:Y:S01]  /*c0b0*/  LOP3.LUT R4, R149, UR15, R8, 0x96, !PT ;  /* 0x0000000f95047c12 */ /* 0x000fe2000f8e9608 */
[----:B------:R-:W-:Y:S01]  /*c0c0*/  IMAD.WIDE.U32 R152, R152, -0x326172a9, RZ ;  /* 0xcd9e8d5798987825 */ /* 0x000fe200078e00ff */
[----:B------:R-:W1:Y:S03]  /*c0d0*/  MUFU.EX2 R161, R161 ;  /* 0x000000a100a17308 */ /* 0x000e660000000800 */
[----:B------:R-:W-:Y:S01]  /*c0e0*/  IMAD.WIDE.U32 R4, R4, -0x326172a9, RZ ;  /* 0xcd9e8d5704047825 */ /* 0x000fe200078e00ff */
[----:B------:R-:W-:Y:S03]  /*c0f0*/  LOP3.LUT R150, R153, UR20, R150, 0x96, !PT ;  /* 0x0000001499967c12 */ /* 0x000fe6000f8e9696 */
[----:B------:R-:W-:Y:S01]  /*c100*/  FMUL.FTZ R8, R2, R124 ;  /* 0x0000007c02087220 */ /* 0x000fe20000410000 */
[----:B------:R-:W-:Y:S01]  /*c110*/  LOP3.LUT R6, R4, 0xffff, RZ, 0xc0, !PT ;  /* 0x0000ffff04067812 */ /* 0x000fe200078ec0ff */
[C---:B------:R-:W-:Y:S01]  /*c120*/  FMUL.FTZ R10, R0.reuse, R126 ;  /* 0x0000007e000a7220 */ /* 0x040fe20000410000 */
[----:B------:R-:W-:Y:S01]  /*c130*/  MUFU.EX2 R162, R162 ;  /* 0x000000a200a27308 */ /* 0x000fe20000000800 */
[----:B------:R-:W-:Y:S01]  /*c140*/  LOP3.LUT R5, R5, UR17, R152, 0x96, !PT ;  /* 0x0000001105057c12 */ /* 0x000fe2000f8e9698 */
[----:B------:R-:W-:Y:S01]  /*c150*/  FMUL.FTZ R11, R0, R127 ;  /* 0x0000007f000b7220 */ /* 0x000fe20000410000 */
[----:B------:R-:W-:Y:S01]  /*c160*/  SHF.R.U32.HI R139, RZ, 0x10, R4 ;  /* 0x00000010ff8b7819 */ /* 0x000fe20000011604 */
[----:B------:R-:W-:Y:S01]  /*c170*/  LDSM.16.MT88.4 R124, [R184+0xc000] ;  /* 0x00c00000b87c783b */ /* 0x000fe20000004200 */
[----:B------:R-:W-:Y:S01]  /*c180*/  LOP3.LUT R7, R5, 0xffff, RZ, 0xc0, !PT ;  /* 0x0000ffff05077812 */ /* 0x000fe200078ec0ff */
[C---:B------:R-:W-:Y:S01]  /*c190*/  FMUL.FTZ R36, R2.reuse, R36 ;  /* 0x0000002402247220 */ /* 0x040fe20000410000 */
[----:B------:R-:W-:Y:S01]  /*c1a0*/  SHF.R.U32.HI R137, RZ, 0x10, R5 ;  /* 0x00000010ff897819 */ /* 0x000fe20000011605 */
[----:B------:R-:W-:Y:S01]  /*c1b0*/  FMUL.FTZ R37, R2, R37 ;  /* 0x0000002502257220 */ /* 0x000fe20000410000 */
[----:B------:R-:W-:Y:S01]  /*c1c0*/  SHF.R.U32.HI R6, RZ, 0x8, R6 ;  /* 0x00000008ff067819 */ /* 0x000fe20000011606 */
[----:B------:R-:W3:Y:S01]  /*c1d0*/  MUFU.EX2 R163, R163 ;  /* 0x000000a300a37308 */ /* 0x000ee20000000800 */
[----:B------:R-:W-:Y:S01]  /*c1e0*/  SHF.R.U32.HI R7, RZ, 0x8, R7 ;  /* 0x00000008ff077819 */ /* 0x000fe20000011607 */
[----:B------:R-:W-:Y:S01]  /*c1f0*/  FMUL.FTZ R38, R0, R38 ;  /* 0x0000002600267220 */ /* 0x000fe20000410000 */
[----:B------:R-:W-:Y:S01]  /*c200*/  LOP3.LUT R138, R4, 0xff, RZ, 0xc0, !PT ;  /* 0x000000ff048a7812 */ /* 0x000fe200078ec0ff */
[----:B------:R-:W-:Y:S01]  /*c210*/  FMUL.FTZ R39, R0, R39 ;  /* 0x0000002700277220 */ /* 0x000fe20000410000 */
[----:B------:R-:W-:Y:S01]  /*c220*/  SHF.R.U32.HI R4, RZ, 0x18, R4 ;  /* 0x00000018ff047819 */ /* 0x000fe20000011604 */
[C---:B------:R-:W-:Y:S01]  /*c230*/  FMUL.FTZ R40, R2.reuse, R40 ;  /* 0x0000002802287220 */ /* 0x040fe20000410000 */
[----:B------:R-:W-:Y:S01]  /*c240*/  LOP3.LUT R139, R139, 0xff, RZ, 0xc0, !PT ;  /* 0x000000ff8b8b7812 */ /* 0x000fe200078ec0ff */
[----:B------:R-:W-:Y:S01]  /*c250*/  FMUL.FTZ R41, R2, R41 ;  /* 0x0000002902297220 */ /* 0x000fe20000410000 */
[----:B------:R-:W-:Y:S01]  /*c260*/  LOP3.LUT R136, R5, 0xff, RZ, 0xc0, !PT ;  /* 0x000000ff05887812 */ /* 0x000fe200078ec0ff */
[----:B------:R-:W-:Y:S01]  /*c270*/  MUFU.EX2 R164, R164 ;  /* 0x000000a400a47308 */ /* 0x000fe20000000800 */
[----:B------:R-:W-:Y:S01]  /*c280*/  SHF.R.U32.HI R5, RZ, 0x18, R5 ;  /* 0x00000018ff057819 */ /* 0x000fe20000011605 */
[C---:B------:R-:W-:Y:S01]  /*c290*/  FMUL.FTZ R42, R0.reuse, R42 ;  /* 0x0000002a002a7220 */ /* 0x040fe20000410000 */
[----:B------:R-:W-:Y:S01]  /*c2a0*/  LOP3.LUT R137, R137, 0xff, RZ, 0xc0, !PT ;  /* 0x000000ff89897812 */ /* 0x000fe200078ec0ff */
[----:B------:R-:W-:Y:S01]  /*c2b0*/  FMUL.FTZ R43, R0, R43 ;  /* 0x0000002b002b7220 */ /* 0x000fe20000410000 */
[----:B------:R-:W-:Y:S01]  /*c2c0*/  PRMT R138, R138, 0x5410, R6 ;  /* 0x000054108a8a7816 */ /* 0x000fe20000000006 */
[C---:B------:R-:W-:Y:S01]  /*c2d0*/  FMUL.FTZ R44, R2.reuse, R44 ;  /* 0x0000002c022c7220 */ /* 0x040fe20000410000 */
[----:B------:R-:W-:Y:S01]  /*c2e0*/  PRMT R139, R139, 0x5410, R4 ;  /* 0x000054108b8b7816 */ /* 0x000fe20000000004 */
[----:B------:R-:W-:Y:S01]  /*c2f0*/  FMUL.FTZ R45, R2, R45 ;  /* 0x0000002d022d7220 */ /* 0x000fe20000410000 */
[----:B------:R-:W-:Y:S01]  /*c300*/  PRMT R136, R136, 0x5410, R7 ;  /* 0x0000541088887816 */ /* 0x000fe20000000007 */
[----:B------:R-:W4:Y:S01]  /*c310*/  MUFU.EX2 R165, R165 ;  /* 0x000000a500a57308 */ /* 0x000f220000000800 */
[----:B------:R-:W-:Y:S01]  /*c320*/  PRMT R137, R137, 0x5410, R5 ;  /* 0x0000541089897816 */ /* 0x000fe20000000005 */
[--C-:B------:R-:W-:Y:S01]  /*c330*/  HSET2.LE.AND R138, R138, R204.reuse, PT ;  /* 0x000000cc8a8a7233 */ /* 0x100fe20003803000 */
[----:B--2---:R-:W-:Y:S01]  /*c340*/  F2FP.PACK_AB R7, R135, R134 ;  /* 0x000000868707723e */ /* 0x004fe200000000ff */
[--C-:B------:R-:W-:Y:S01]  /*c350*/  HSET2.LE.AND R139, R139, R204.reuse, PT ;  /* 0x000000cc8b8b7233 */ /* 0x100fe20003803000 */
[----:B-1----:R-:W-:Y:S01]  /*c360*/  F2FP.PACK_AB R6, R161, R160 ;  /* 0x000000a0a106723e */ /* 0x002fe200000000ff */
[--C-:B------:R-:W-:Y:S01]  /*c370*/  HSET2.LE.AND R136, R136, R204.reuse, PT ;  /* 0x000000cc88887233 */ /* 0x100fe20003803000 */
[----:B---3--:R-:W-:Y:S01]  /*c380*/  F2FP.PACK_AB R5, R163, R162 ;  /* 0x000000a2a305723e */ /* 0x008fe200000000ff */
[--C-:B------:R-:W-:Y:S01]  /*c390*/  HSET2.LE.AND R137, R137, R204.reuse, PT ;  /* 0x000000cc89897233 */ /* 0x100fe20003803000 */
[----:B------:R-:W-:Y:S01]  /*c3a0*/  LOP3.LUT R138, R138, R7, RZ, 0xc0, !PT ;  /* 0x000000078a8a7212 */ /* 0x000fe200078ec0ff */
[C---:B------:R-:W-:Y:S01]  /*c3b0*/  FMUL.FTZ R7, R0.reuse, R131 ;  /* 0x0000008300077220 */ /* 0x040fe20000410000 */
[----:B------:R-:W-:Y:S01]  /*c3c0*/  LOP3.LUT R139, R139, R6, RZ, 0xc0, !PT ;  /* 0x000000068b8b7212 */ /* 0x000fe200078ec0ff */
[----:B------:R-:W-:Y:S01]  /*c3d0*/  FMUL.FTZ R6, R0, R130 ;  /* 0x0000008200067220 */ /* 0x000fe20000410000 */
[----:B------:R-:W-:Y:S01]  /*c3e0*/  LOP3.LUT R136, R136, R5, RZ, 0xc0, !PT ;  /* 0x0000000588887212 */ /* 0x000fe200078ec0ff */
[----:B------:R-:W-:Y:S01]  /*c3f0*/  FMUL.FTZ R5, R2, R129 ;  /* 0x0000008102057220 */ /* 0x000fe20000410000 */
[----:B------:R-:W-:Y:S01]  /*c400*/  LDSM.16.MT88.4 R152, [R186+0xe800] ;  /* 0x00e80000ba98783b */ /* 0x000fe20000004200 */
[C---:B------:R-:W-:Y:S02]  /*c410*/  FMUL.FTZ R46, R0.reuse, R46 ;  /* 0x0000002e002e7220 */ /* 0x040fe40000410000 */
[----:B------:R-:W-:Y:S02]  /*c420*/  FMUL.FTZ R47, R0, R47 ;  /* 0x0000002f002f7220 */ /* 0x000fe40000410000 */
[C---:B------:R-:W-:Y:S02]  /*c430*/  FMUL.FTZ R48, R2.reuse, R48 ;  /* 0x0000003002307220 */ /* 0x040fe40000410000 */
[----:B------:R-:W-:Y:S01]  /*c440*/  FMUL.FTZ R49, R2, R49 ;  /* 0x0000003102317220 */ /* 0x000fe20000410000 */
[----:B----4-:R-:W-:Y:S01]  /*c450*/  F2FP.PACK_AB R4, R165, R164 ;  /* 0x000000a4a504723e */ /* 0x010fe200000000ff */
[C---:B------:R-:W-:Y:S02]  /*c460*/  FMUL.FTZ R50, R0.reuse, R50 ;  /* 0x0000003200327220 */ /* 0x040fe40000410000 */
[----:B------:R-:W-:Y:S01]  /*c470*/  FMUL.FTZ R51, R0, R51 ;  /* 0x0000003300337220 */ /* 0x000fe20000410000 */
[----:B------:R-:W-:Y:S01]  /*c480*/  LOP3.LUT R137, R137, R4, RZ, 0xc0, !PT ;  /* 0x0000000489897212 */ /* 0x000fe200078ec0ff */
[----:B------:R-:W-:Y:S02]  /*c490*/  FMUL.FTZ R4, R2, R128 ;  /* 0x0000008002047220 */ /* 0x000fe40000410000 */
[----:B------:R-:W1:Y:S01]  /*c4a0*/  LDSM.16.MT88.4 R128, [R185+0xc000] ;  /* 0x00c00000b980783b */ /* 0x000e620000004200 */
[----:B------:R-:W-:Y:S04]  /*c4b0*/  IMAD.WIDE.U32 R150, R150, -0x2daee0ad, RZ ;  /* 0xd2511f5396967825 */ /* 0x000fe800078e00ff */
[C---:B------:R-:W-:Y:S05]  /*c4c0*/  HMMA.16816.F32 R4, R136.reuse, R140, R4 ;  /* 0x0000008c8804723c */ /* 0x040fea0000001804 */
[----:B------:R-:W-:Y:S01]  /*c4d0*/  LOP3.LUT R133, R150, 0xff, RZ, 0xc0, !PT ;  /* 0x000000ff96857812 */ /* 0x000fe200078ec0ff */
[C---:B------:R-:W-:Y:S01]  /*c4e0*/  FMUL.FTZ R52, R2.reuse, R52 ;  /* 0x0000003402347220 */ /* 0x040fe20000410000 */
[----:B------:R-:W-:Y:S01]  /*c4f0*/  LOP3.LUT R148, R151, UR5, R148, 0x96, !PT ;  /* 0x0000000597947c12 */ /* 0x000fe2000f8e9694 */
[C---:B------:R-:W-:Y:S01]  /*c500*/  HMMA.16816.F32 R8, R136.reuse, R142, R8 ;  /* 0x0000008e8808723c */ /* 0x040fe20000001808 */
[----:B------:R-:W2:Y:S03]  /*c510*/  LDSM.16.MT88.4 R140, [R188+0xe000] ;  /* 0x00e00000bc8c783b */ /* 0x000ea60000004200 */
[----:B------:R-:W-:Y:S01]  /*c520*/  SHF.R.U32.HI R222, RZ, 0x18, R150 ;  /* 0x00000018ffde7819 */ /* 0x000fe20000011696 */
[----:B------:R-:W-:Y:S01]  /*c530*/  FMUL.FTZ R53, R2, R53 ;  /* 0x0000003502357220 */ /* 0x000fe20000410000 */
[----:B------:R-:W-:Y:S01]  /*c540*/  LOP3.LUT R219, R148, 0xff, RZ, 0xc0, !PT ;  /* 0x000000ff94db7812 */ /* 0x000fe200078ec0ff */
[C---:B------:R-:W-:Y:S01]  /*c550*/  FMUL.FTZ R54, R0.reuse, R54 ;  /* 0x0000003600367220 */ /* 0x040fe20000410000 */
[C---:B------:R-:W-:Y:S04]  /*c560*/  HMMA.16816.F32 R36, R136.reuse, R144, R36 ;  /* 0x000000908824723c */ /* 0x040fe80000001824 */
[----:B------:R-:W-:Y:S02]  /*c570*/  FMUL.FTZ R55, R0, R55 ;  /* 0x0000003700377220 */ /* 0x000fe40000410000 */
[----:B------:R-:W-:Y:S01]  /*c580*/  FMUL.FTZ R56, R2, R56 ;  /* 0x0000003802387220 */ /* 0x000fe20000410000 */
[----:B------:R-:W-:Y:S01]  /*c590*/  SHF.R.U32.HI R144, RZ, 0x10, R148 ;  /* 0x00000010ff907819 */ /* 0x000fe20000011694 */
[C---:B------:R-:W-:Y:S04]  /*c5a0*/  HMMA.16816.F32 R40, R136.reuse, R146, R40 ;  /* 0x000000928828723c */ /* 0x040fe80000001828 */
[----:B------:R-:W-:Y:S01]  /*c5b0*/  LOP3.LUT R144, R144, 0xff, RZ, 0xc0, !PT ;  /* 0x000000ff90907812 */ /* 0x000fe200078ec0ff */
        /* <DEDUP_REMOVED lines=25> */
[----:B------:R-:W-:Y:S03]  /*c750*/  FMUL.FTZ R73, R2, R73 ;  /* 0x0000004902497220 */ /* 0x000fe60000410000 */
[C---:B-1----:R-:W-:Y:S03]  /*c760*/  HMMA.16816.F32 R68, R136.reuse, R128, R68 ;  /* 0x000000808844723c */ /* 0x042fe60000001844 */
[C---:B------:R-:W-:Y:S02]  /*c770*/  FMUL.FTZ R74, R0.reuse, R74 ;  /* 0x0000004a004a7220 */ /* 0x040fe40000410000 */
[----:B------:R-:W-:Y:S02]  /*c780*/  FMUL.FTZ R75, R0, R75 ;  /* 0x0000004b004b7220 */ /* 0x000fe40000410000 */
[C---:B------:R-:W-:Y:S02]  /*c790*/  FMUL.FTZ R76, R2.reuse, R76 ;  /* 0x0000004c024c7220 */ /* 0x040fe40000410000 */
[----:B------:R-:W-:Y:S03]  /*c7a0*/  FMUL.FTZ R77, R2, R77 ;  /* 0x0000004d024d7220 */ /* 0x000fe60000410000 */
[C---:B------:R-:W-:Y:S01]  /*c7b0*/  HMMA.16816.F32 R72, R136.reuse, R130, R72 ;  /* 0x000000828848723c */ /* 0x040fe20000001848 */
[----:B------:R-:W1:Y:S02]  /*c7c0*/  LDSM.16.MT88.4 R128, [R188+0x10000] ;  /* 0x01000000bc80783b */ /* 0x000e640000004200 */
[C---:B------:R-:W-:Y:S02]  /*c7d0*/  FMUL.FTZ R78, R0.reuse, R78 ;  /* 0x0000004e004e7220 */ /* 0x040fe40000410000 */
[----:B------:R-:W-:Y:S02]  /*c7e0*/  FMUL.FTZ R79, R0, R79 ;  /* 0x0000004f004f7220 */ /* 0x000fe40000410000 */
[C---:B------:R-:W-:Y:S02]  /*c7f0*/  FMUL.FTZ R80, R2.reuse, R80 ;  /* 0x0000005002507220 */ /* 0x040fe40000410000 */
[----:B------:R-:W-:Y:S03]  /*c800*/  FMUL.FTZ R81, R2, R81 ;  /* 0x0000005102517220 */ /* 0x000fe60000410000 */
[C---:B---3--:R-:W-:Y:S03]  /*c810*/  HMMA.16816.F32 R76, R136.reuse, R124, R76 ;  /* 0x0000007c884c723c */ /* 0x048fe6000000184c */
[C---:B------:R-:W-:Y:S02]  /*c820*/  FMUL.FTZ R82, R0.reuse, R82 ;  /* 0x0000005200527220 */ /* 0x040fe40000410000 */
[----:B------:R-:W-:Y:S02]  /*c830*/  FMUL.FTZ R83, R0, R83 ;  /* 0x0000005300537220 */ /* 0x000fe40000410000 */
[C---:B------:R-:W-:Y:S02]  /*c840*/  FMUL.FTZ R84, R2.reuse, R84 ;  /* 0x0000005402547220 */ /* 0x040fe40000410000 */
[----:B------:R-:W-:Y:S03]  /*c850*/  FMUL.FTZ R85, R2, R85 ;  /* 0x0000005502557220 */ /* 0x000fe60000410000 */
[C---:B------:R-:W-:Y:S01]  /*c860*/  HMMA.16816.F32 R80, R136.reuse, R126, R80 ;  /* 0x0000007e8850723c */ /* 0x040fe20000001850 */
[----:B------:R-:W3:Y:S02]  /*c870*/  LDSM.16.MT88.4 R124, [R186+0x10000] ;  /* 0x01000000ba7c783b */ /* 0x000ee40000004200 */
[C---:B------:R-:W-:Y:S02]  /*c880*/  FMUL.FTZ R86, R0.reuse, R86 ;  /* 0x0000005600567220 */ /* 0x040fe40000410000 */
[----:B------:R-:W-:Y:S02]  /*c890*/  FMUL.FTZ R87, R0, R87 ;  /* 0x0000005700577220 */ /* 0x000fe40000410000 */
[C---:B------:R-:W-:Y:S02]  /*c8a0*/  FMUL.FTZ R88, R2.reuse, R88 ;  /* 0x0000005802587220 */ /* 0x040fe40000410000 */
[----:B------:R-:W-:Y:S03]  /*c8b0*/  FMUL.FTZ R89, R2, R89 ;  /* 0x0000005902597220 */ /* 0x000fe60000410000 */
[C---:B--2---:R-:W-:Y:S03]  /*c8c0*/  HMMA.16816.F32 R84, R136.reuse, R140, R84 ;  /* 0x0000008c8854723c */ /* 0x044fe60000001854 */
[C---:B------:R-:W-:Y:S02]  /*c8d0*/  FMUL.FTZ R90, R0.reuse, R90 ;  /* 0x0000005a005a7220 */ /* 0x040fe40000410000 */
[----:B------:R-:W-:Y:S02]  /*c8e0*/  FMUL.FTZ R91, R0, R91 ;  /* 0x0000005b005b7220 */ /* 0x000fe40000410000 */
[C---:B------:R-:W-:Y:S02]  /*c8f0*/  FMUL.FTZ R92, R2.reuse, R92 ;  /* 0x0000005c025c7220 */ /* 0x040fe40000410000 */
[----:B------:R-:W-:Y:S03]  /*c900*/  FMUL.FTZ R93, R2, R93 ;  /* 0x0000005d025d7220 */ /* 0x000fe60000410000 */
[C---:B------:R-:W-:Y:S01]  /*c910*/  HMMA.16816.F32 R88, R136.reuse, R142, R88 ;  /* 0x0000008e8858723c */ /* 0x040fe20000001858 */
[----:B------:R-:W-:Y:S02]  /*c920*/  LDSM.16.MT88.4 R140, [R185+0xc800] ;  /* 0x00c80000b98c783b */ /* 0x000fe40000004200 */
[C---:B------:R-:W-:Y:S02]  /*c930*/  FMUL.FTZ R94, R0.reuse, R94 ;  /* 0x0000005e005e7220 */ /* 0x040fe40000410000 */
        /* <DEDUP_REMOVED lines=12> */
[--C-:B------:R-:W-:Y:S02]  /*ca00*/  FFMA.FTZ R168, R16, c[0x0][0x23c], -R167.reuse ;  /* 0x00008f0010a87a23 */ /* 0x100fe400000108a7 */
[C---:B------:R-:W-:Y:S03]  /*ca10*/  FMUL.FTZ R16, R2.reuse, R120 ;  /* 0x0000007802107220 */ /* 0x040fe60000410000 */
[C---:B---3--:R-:W-:Y:S01]  /*ca20*/  HMMA.16816.F32 R100, R136.reuse, R124, R100 ;  /* 0x0000007c8864723c */ /* 0x048fe20000001864 */
[----:B------:R-:W-:Y:S02]  /*ca30*/  MUFU.EX2 R168, R168 ;  /* 0x000000a800a87308 */ /* 0x000fe40000000800 */
[--C-:B------:R-:W-:Y:S02]  /*ca40*/  FFMA.FTZ R169, R17, c[0x0][0x23c], -R167.reuse ;  /* 0x00008f0011a97a23 */ /* 0x100fe400000108a7 */
[----:B------:R-:W-:Y:S02]  /*ca50*/  FMUL.FTZ R17, R2, R121 ;  /* 0x0000007902117220 */ /* 0x000fe40000410000 */
[--C-:B------:R-:W-:Y:S01]  /*ca60*/  FFMA.FTZ R171, R18, c[0x0][0x23c], -R166.reuse ;  /* 0x00008f0012ab7a23 */ /* 0x100fe200000108a6 */
[----:B------:R-:W-:Y:S01]  /*ca70*/  LOP3.LUT R124, R150, 0xffff, RZ, 0xc0, !PT ;  /* 0x0000ffff967c7812 */ /* 0x000fe200078ec0ff */
[C---:B------:R-:W-:Y:S02]  /*ca80*/  FMUL.FTZ R18, R0.reuse, R122 ;  /* 0x0000007a00127220 */ /* 0x040fe40000410000 */
[----:B------:R-:W2:Y:S01]  /*ca90*/  MUFU.EX2 R169, R169 ;  /* 0x000000a900a97308 */ /* 0x000ea20000000800 */
[----:B------:R-:W-:Y:S01]  /*caa0*/  FFMA.FTZ R170, R19, c[0x0][0x23c], -R166 ;  /* 0x00008f0013aa7a23 */ /* 0x000fe200000108a6 */
[----:B------:R-:W-:Y:S01]  /*cab0*/  SHF.R.U32.HI R124, RZ, 0x8, R124 ;  /* 0x00000008ff7c7819 */ /* 0x000fe2000001167c */
[----:B------:R-:W-:Y:S02]  /*cac0*/  FMUL.FTZ R19, R0, R123 ;  /* 0x0000007b00137220 */ /* 0x000fe40000410000 */
[----:B------:R-:W3:Y:S01]  /*cad0*/  LDSM.16.MT88.4 R120, [R184+0x10000] ;  /* 0x01000000b878783b */ /* 0x000ee20000004200 */
[----:B------:R-:W-:Y:S01]  /*cae0*/  PRMT R133, R133, 0x5410, R124 ;  /* 0x0000541085857816 */ /* 0x000fe2000000007c */
[--C-:B------:R-:W-:Y:S01]  /*caf0*/  FFMA.FTZ R207, R12, c[0x0][0x23c], -R167.reuse ;  /* 0x00008f000ccf7a23 */ /* 0x100fe200000108a7 */
[----:B------:R-:W-:Y:S01]  /*cb00*/  SHF.R.U32.HI R12, RZ, 0x10, R150 ;  /* 0x00000010ff0c7819 */ /* 0x000fe20000011696 */
[C---:B------:R-:W-:Y:S01]  /*cb10*/  FMUL.FTZ R104, R2.reuse, R104 ;  /* 0x0000006802687220 */ /* 0x040fe20000410000 */
[C---:B------:R-:W-:Y:S01]  /*cb20*/  HMMA.16816.F32 R16, R136.reuse, R126, R16 ;  /* 0x0000007e8810723c */ /* 0x040fe20000001810 */
[----:B------:R-:W-:Y:S02]  /*cb30*/  MUFU.EX2 R171, R171 ;  /* 0x000000ab00ab7308 */ /* 0x000fe40000000800 */
[----:B------:R-:W-:Y:S01]  /*cb40*/  FMUL.FTZ R105, R2, R105 ;  /* 0x0000006902697220 */ /* 0x000fe20000410000 */
[----:B------:R-:W4:Y:S01]  /*cb50*/  LDSM.16.MT88.4 R124, [R188+0xc800] ;  /* 0x00c80000bc7c783b */ /* 0x000f220000004200 */
[----:B------:R-:W-:Y:S01]  /*cb60*/  FMUL.FTZ R106, R0, R106 ;  /* 0x0000006a006a7220 */ /* 0x000fe20000410000 */
[----:B------:R-:W-:Y:S01]  /*cb70*/  LOP3.LUT R12, R12, 0xff, RZ, 0xc0, !PT ;  /* 0x000000ff0c0c7812 */ /* 0x000fe200078ec0ff */
[----:B------:R-:W-:Y:S01]  /*cb80*/  FMUL.FTZ R107, R0, R107 ;  /* 0x0000006b006b7220 */ /* 0x000fe20000410000 */
[--C-:B------:R-:W-:Y:S01]  /*cb90*/  HSET2.LE.AND R133, R133, R204.reuse, PT ;  /* 0x000000cc85857233 */ /* 0x100fe20003803000 */
[--C-:B------:R-:W-:Y:S02]  /*cba0*/  FFMA.FTZ R217, R14, c[0x0][0x23c], -R166.reuse ;  /* 0x00008f000ed97a23 */ /* 0x100fe400000108a6 */
[----:B------:R-:W-:Y:S01]  /*cbb0*/  MUFU.EX2 R207, R207 ;  /* 0x000000cf00cf7308 */ /* 0x000fe20000000800 */
[----:B------:R-:W-:Y:S01]  /*cbc0*/  FFMA.FTZ R218, R15, c[0x0][0x23c], -R166 ;  /* 0x00008f000fda7a23 */ /* 0x000fe200000108a6 */
[----:B------:R-:W-:Y:S01]  /*cbd0*/  PRMT R222, R12, 0x5410, R222 ;  /* 0x000054100cde7816 */ /* 0x000fe200000000de */
[C---:B-1----:R-:W-:Y:S03]  /*cbe0*/  HMMA.16816.F32 R104, R136.reuse, R128, R104 ;  /* 0x000000808868723c */ /* 0x042fe60000001868 */
[----:B------:R-:W-:Y:S01]  /*cbf0*/  FFMA.FTZ R216, R13, c[0x0][0x23c], -R167 ;  /* 0x00008f000dd87a23 */ /* 0x000fe200000108a7 */
[----:B------:R-:W-:Y:S01]  /*cc00*/  LOP3.LUT R13, R148, 0xffff, RZ, 0xc0, !PT ;  /* 0x0000ffff940d7812 */ /* 0x000fe200078ec0ff */
[C---:B------:R-:W-:Y:S01]  /*cc10*/  FMUL.FTZ R108, R2.reuse, R108 ;  /* 0x0000006c026c7220 */ /* 0x040fe20000410000 */
[----:B------:R-:W-:Y:S01]  /*cc20*/  SHF.R.U32.HI R148, RZ, 0x18, R148 ;  /* 0x00000018ff947819 */ /* 0x000fe20000011694 */
[----:B------:R-:W-:Y:S01]  /*cc30*/  MUFU.EX2 R217, R217 ;  /* 0x000000d900d97308 */ /* 0x000fe20000000800 */
[----:B------:R-:W-:Y:S01]  /*cc40*/  FMUL.FTZ R109, R2, R109 ;  /* 0x0000006d026d7220 */ /* 0x000fe20000410000 */
[----:B------:R-:W-:Y:S03]  /*cc50*/  SHF.R.U32.HI R13, RZ, 0x8, R13 ;  /* 0x00000008ff0d7819 */ /* 0x000fe6000001160d */
[C---:B------:R-:W-:Y:S01]  /*cc60*/  FMUL.FTZ R110, R0.reuse, R110 ;  /* 0x0000006e006e7220 */ /* 0x040fe20000410000 */
[----:B------:R-:W-:Y:S01]  /*cc70*/  PRMT R219, R219, 0x5410, R13 ;  /* 0x00005410dbdb7816 */ /* 0x000fe2000000000d */
[----:B------:R-:W-:Y:S02]  /*cc80*/  FMUL.FTZ R111, R0, R111 ;  /* 0x0000006f006f7220 */ /* 0x000fe40000410000 */
[C---:B------:R-:W-:Y:S01]  /*cc90*/  FMUL.FTZ R12, R2.reuse, R116 ;  /* 0x00000074020c7220 */ /* 0x040fe20000410000 */
[----:B------:R-:W1:Y:S01]  /*cca0*/  MUFU.EX2 R216, R216 ;  /* 0x000000d800d87308 */ /* 0x000e620000000800 */
[----:B------:R-:W-:Y:S01]  /*ccb0*/  FMUL.FTZ R13, R2, R117 ;  /* 0x00000075020d7220 */ /* 0x000fe20000410000 */
[----:B------:R-:W-:Y:S01]  /*ccc0*/  PRMT R117, R144, 0x5410, R148 ;  /* 0x0000541090757816 */ /* 0x000fe20000000094 */
[C---:B------:R-:W-:Y:S01]  /*ccd0*/  FMUL.FTZ R14, R0.reuse, R118 ;  /* 0x00000076000e7220 */ /* 0x040fe20000410000 */
[C---:B------:R-:W-:Y:S01]  /*cce0*/  HMMA.16816.F32 R108, R136.reuse, R130, R108 ;  /* 0x00000082886c723c */ /* 0x040fe2000000186c */
[----:B------:R-:W5:Y:S02]  /*ccf0*/  LDSM.16.MT88.4 R128, [R186+0xc800] ;  /* 0x00c80000ba80783b */ /* 0x000f640000004200 */
[----:B------:R-:W-:Y:S01]  /*cd00*/  FMUL.FTZ R15, R0, R119 ;  /* 0x00000077000f7220 */ /* 0x000fe20000410000 */
[----:B--2---:R-:W-:Y:S01]  /*cd10*/  F2FP.PACK_AB R118, R169, R168 ;  /* 0x000000a8a976723e */ /* 0x004fe200000000ff */
[C---:B------:R-:W-:Y:S01]  /*cd20*/  FMUL.FTZ R112, R2.reuse, R112 ;  /* 0x0000007002707220 */ /* 0x040fe20000410000 */
[----:B------:R-:W2:Y:S01]  /*cd30*/  MUFU.EX2 R218, R218 ;  /* 0x000000da00da7308 */ /* 0x000ea20000000800 */
[----:B------:R-:W-:Y:S01]  /*cd40*/  FMUL.FTZ R113, R2, R113 ;  /* 0x0000007102717220 */ /* 0x000fe20000410000 */
[----:B------:R-:W-:Y:S01]  /*cd50*/  LOP3.LUT R118, R133, R118, RZ, 0xc0, !PT ;  /* 0x0000007685767212 */ /* 0x000fe200078ec0ff */
[----:B------:R-:W4:Y:S01]  /*cd60*/  LDSM.16.MT88.4 R144, [R184+0xc800] ;  /* 0x00c80000b890783b */ /* 0x000f220000004200 */
[C---:B---3--:R-:W-:Y:S03]  /*cd70*/  HMMA.16816.F32 R12, R136.reuse, R120, R12 ;  /* 0x00000078880c723c */ /* 0x048fe6000000180c */
[C---:B------:R-:W-:Y:S01]  /*cd80*/  FMUL.FTZ R114, R0.reuse, R114 ;  /* 0x0000007200727220 */ /* 0x040fe20000410000 */
[--C-:B------:R-:W-:Y:S01]  /*cd90*/  HSET2.LE.AND R119, R222, R204.reuse, PT ;  /* 0x000000ccde777233 */ /* 0x100fe20003803000 */
[----:B------:R-:W-:Y:S01]  /*cda0*/  FMUL.FTZ R115, R0, R115 ;  /* 0x0000007300737220 */ /* 0x000fe20000410000 */
[----:B------:R-:W3:Y:S01]  /*cdb0*/  MUFU.EX2 R170, R170 ;  /* 0x000000aa00aa7308 */ /* 0x000ee20000000800 */
[--C-:B------:R-:W-:Y:S01]  /*cdc0*/  HSET2.LE.AND R116, R219, R204.reuse, PT ;  /* 0x000000ccdb747233 */ /* 0x100fe20003803000 */
[----:B------:R-:W5:Y:S01]  /*cdd0*/  LDSM.16.MT88.4 R148, [R188+0xe800] ;  /* 0x00e80000bc94783b */ /* 0x000f620000004200 */
[--C-:B------:R-:W-:Y:S03]  /*cde0*/  HSET2.LE.AND R117, R117, R204.reuse, PT ;  /* 0x000000cc75757233 */ /* 0x100fe60003803000 */
[----:B------:R-:W-:Y:S03]  /*cdf0*/  HMMA.16816.F32 R112, R136, R122, R112 ;  /* 0x0000007a8870723c */ /* 0x000fe60000001870 */
[----:B-1----:R-:W-:Y:S01]  /*ce00*/  F2FP.PACK_AB R121, R216, R207 ;  /* 0x000000cfd879723e */ /* 0x002fe200000000ff */
[----:B------:R-:W-:Y:S02]  /*ce10*/  FFMA.FTZ R219, R20, c[0x0][0x23c], -R167 ;  /* 0x00008f0014db7a23 */ /* 0x000fe400000108a7 */
[----:B------:R-:W-:Y:S01]  /*ce20*/  FFMA.FTZ R162, R2, R206, R162 ;  /* 0x000000ce02a27223 */ /* 0x000fe200000100a2 */
[----:B------:R-:W-:Y:S01]  /*ce30*/  LOP3.LUT R116, R116, R121, RZ, 0xc0, !PT ;  /* 0x0000007974747212 */ /* 0x000fe200078ec0ff */
[----:B------:R-:W-:Y:S01]  /*ce40*/  FFMA.FTZ R164, R0, R205, R164 ;  /* 0x000000cd00a47223 */ /* 0x000fe200000100a4 */
[----:B--2---:R-:W-:Y:S01]  /*ce50*/  F2FP.PACK_AB R120, R218, R217 ;  /* 0x000000d9da78723e */ /* 0x004fe200000000ff */
[----:B------:R-:W1:Y:S02]  /*ce60*/  MUFU.EX2 R219, R219 ;  /* 0x000000db00db7308 */ /* 0x000e640000000800 */
[----:B------:R-:W-:Y:S01]  /*ce70*/  MOV R0, R3 ;  /* 0x0000000300007202 */ /* 0x000fe20000000f00 */
[----:B------:R-:W-:Y:S01]  /*ce80*/  FADD.FTZ R162, R163, R162 ;  /* 0x000000a2a3a27221 */ /* 0x000fe20000010000 */
[----:B------:R-:W-:Y:S01]  /*ce90*/  LOP3.LUT R117, R117, R120, RZ, 0xc0, !PT ;  /* 0x0000007875757212 */ /* 0x000fe200078ec0ff */
[----:B------:R-:W-:Y:S01]  /*cea0*/  FADD.FTZ R164, R165, R164 ;  /* 0x000000a4a5a47221 */ /* 0x000fe20000010000 */
[----:B------:R-:W2:Y:S01]  /*ceb0*/  LDSM.16.MT88.4 R120, [R184+0xe800] ;  /* 0x00e80000b878783b */ /* 0x000ea20000004200 */
[----:B------:R-:W-:Y:S01]  /*cec0*/  MOV R2, R132 ;  /* 0x0000008400027202 */ /* 0x000fe20000000f00 */
[----:B------:R-:W-:Y:S01]  /*ced0*/  FADD.FTZ R162, R134, R162 ;  /* 0x000000a286a27221 */ /* 0x000fe20000010000 */
[----:B---3--:R-:W-:Y:S01]  /*cee0*/  F2FP.PACK_AB R133, R170, R171 ;  /* 0x000000abaa85723e */ /* 0x008fe200000000ff */
[----:B------:R-:W-:Y:S02]  /*cef0*/  FADD.FTZ R164, R160, R164 ;  /* 0x000000a4a0a47221 */ /* 0x000fe40000010000 */
[----:B------:R-:W-:Y:S01]  /*cf00*/  FADD.FTZ R135, R135, R162 ;  /* 0x000000a287877221 */ /* 0x000fe20000010000 */
[----:B------:R-:W-:Y:S01]  /*cf10*/  LOP3.LUT R119, R119, R133, RZ, 0xc0, !PT ;  /* 0x0000008577777212 */ /* 0x000fe200078ec0ff */
[----:B------:R-:W-:Y:S02]  /*cf20*/  FADD.FTZ R161, R161, R164 ;  /* 0x000000a4a1a17221 */ /* 0x000fe40000010000 */
[----:B------:R-:W-:Y:S02]  /*cf30*/  FADD.FTZ R135, R207, R135 ;  /* 0x00000087cf877221 */ /* 0x000fe40000010000 */
[----:B------:R-:W-:Y:S02]  /*cf40*/  FADD.FTZ R161, R217, R161 ;  /* 0x000000a1d9a17221 */ /* 0x000fe40000010000 */
[C---:B----4-:R-:W-:Y:S05]  /*cf50*/  HMMA.16816.F32 R4, R116.reuse, R124, R4 ;  /* 0x0000007c7404723c */ /* 0x050fea0000001804 */
[----:B------:R-:W-:Y:S02]  /*cf60*/  FADD.FTZ R216, R216, R135 ;  /* 0x00000087d8d87221 */ /* 0x000fe40000010000 */
[----:B------:R-:W-:Y:S01]  /*cf70*/  FADD.FTZ R218, R218, R161 ;  /* 0x000000a1dada7221 */ /* 0x000fe20000010000 */
[C---:B------:R-:W-:Y:S01]  /*cf80*/  HMMA.16816.F32 R8, R116.reuse, R126, R8 ;  /* 0x0000007e7408723c */ /* 0x040fe20000001808 */
[----:B------:R-:W3:Y:S03]  /*cf90*/  LDSM.16.MT88.4 R124, [R188+0x10800] ;  /* 0x01080000bc7c783b */ /* 0x000ee60000004200 */
[----:B------:R-:W-:Y:S02]  /*cfa0*/  FADD.FTZ R216, R168, R216 ;  /* 0x000000d8a8d87221 */ /* 0x000fe40000010000 */
[----:B------:R-:W-:Y:S02]  /*cfb0*/  FADD.FTZ R218, R171, R218 ;  /* 0x000000daabda7221 */ /* 0x000fe40000010000 */
[C---:B-----5:R-:W-:Y:S04]  /*cfc0*/  HMMA.16816.F32 R36, R116.reuse, R128, R36 ;  /* 0x000000807424723c */ /* 0x060fe80000001824 */
[----:B------:R-:W-:Y:S02]  /*cfd0*/  FADD.FTZ R169, R169, R216 ;  /* 0x000000d8a9a97221 */ /* 0x000fe40000010000 */
[----:B------:R-:W-:Y:S01]  /*cfe0*/  FADD.FTZ R170, R170, R218 ;  /* 0x000000daaaaa7221 */ /* 0x000fe20000010000 */
[----:B------:R-:W-:Y:S01]  /*cff0*/  MOV R128, UR30 ;  /* 0x0000001e00807c02 */ /* 0x000fe20008000f00 */
[C---:B------:R-:W-:Y:S04]  /*d000*/  HMMA.16816.F32 R40, R116.reuse, R130, R40 ;  /* 0x000000827428723c */ /* 0x040fe80000001828 */
[----:B-1----:R-:W-:Y:S04]  /*d010*/  FADD.FTZ R169, R219, R169 ;  /* 0x000000a9dba97221 */ /* 0x002fe80000010000 */
[C---:B------:R-:W-:Y:S08]  /*d020*/  HMMA.16816.F32 R44, R116.reuse, R140, R44 ;  /* 0x0000008c742c723c */ /* 0x040ff0000000182c */
[C---:B------:R-:W-:Y:S08]  /*d030*/  HMMA.16816.F32 R48, R116.reuse, R142, R48 ;  /* 0x0000008e7430723c */ /* 0x040ff00000001830 */
[C---:B------:R-:W-:Y:S08]  /*d040*/  HMMA.16816.F32 R52, R116.reuse, R144, R52 ;  /* 0x000000907434723c */ /* 0x040ff00000001834 */
[C---:B------:R-:W-:Y:S01]  /*d050*/  HMMA.16816.F32 R56, R116.reuse, R146, R56 ;  /* 0x000000927438723c */ /* 0x040fe20000001838 */
[----:B------:R-:W-:Y:S07]  /*d060*/  LDSM.16.MT88.4 R144, [R186+0xf000] ;  /* 0x00f00000ba90783b */ /* 0x000fee0000004200 */
[C---:B------:R-:W-:Y:S08]  /*d070*/  HMMA.16816.F32 R60, R116.reuse, R148, R60 ;  /* 0x00000094743c723c */ /* 0x040ff0000000183c */
[C---:B------:R-:W-:Y:S01]  /*d080*/  HMMA.16816.F32 R64, R116.reuse, R150, R64 ;  /* 0x000000967440723c */ /* 0x040fe20000001840 */
[----:B------:R-:W-:Y:S07]  /*d090*/  LDSM.16.MT88.4 R148, [R185+0xf000] ;  /* 0x00f00000b994783b */ /* 0x000fee0000004200 */
[C---:B------:R-:W-:Y:S08]  /*d0a0*/  HMMA.16816.F32 R68, R116.reuse, R152, R68 ;  /* 0x000000987444723c */ /* 0x040ff00000001844 */
[C---:B------:R-:W-:Y:S08]  /*d0b0*/  HMMA.16816.F32 R72, R116.reuse, R154, R72 ;  /* 0x0000009a7448723c */ /* 0x040ff00000001848 */
[C---:B------:R-:W-:Y:S07]  /*d0c0*/  HMMA.16816.F32 R76, R116.reuse, R156, R76 ;  /* 0x0000009c744c723c */ /* 0x040fee000000184c */
[--C-:B------:R-:W-:Y:S01]  /*d0d0*/  FFMA.FTZ R156, R24, c[0x0][0x23c], -R167.reuse ;  /* 0x00008f00189c7a23 */ /* 0x100fe200000108a7 */
[C---:B------:R-:W-:Y:S04]  /*d0e0*/  HMMA.16816.F32 R80, R116.reuse, R158, R80 ;  /* 0x0000009e7450723c */ /* 0x040fe80000001850 */
[----:B------:R-:W-:Y:S01]  /*d0f0*/  LOP3.LUT R24, R213, UR23, R128, 0x96, !PT ;  /* 0x00000017d5187c12 */ /* 0x000fe2000f8e9680 */
[--C-:B------:R-:W-:Y:S01]  /*d100*/  FFMA.FTZ R157, R25, c[0x0][0x23c], -R167.reuse ;  /* 0x00008f00199d7a23 */ /* 0x100fe200000108a7 */
[----:B------:R-:W1:Y:S01]  /*d110*/  LDSM.16.MT88.4 R128, [R186+0x10800] ;  /* 0x01080000ba80783b */ /* 0x000e620000004200 */
[----:B------:R-:W-:Y:S01]  /*d120*/  FFMA.FTZ R158, R26, c[0x0][0x23c], -R166 ;  /* 0x00008f001a9e7a23 */ /* 0x000fe200000108a6 */
[C---:B--2---:R-:W-:Y:S01]  /*d130*/  HMMA.16816.F32 R84, R116.reuse, R120, R84 ;  /* 0x000000787454723c */ /* 0x044fe20000001854 */
[----:B------:R-:W-:Y:S03]  /*d140*/  MUFU.EX2 R156, R156 ;  /* 0x0000009c009c7308 */ /* 0x000fe60000000800 */
[----:B------:R-:W-:Y:S04]  /*d150*/  IMAD.WIDE.U32 R136, R24, -0x326172a9, RZ ;  /* 0xcd9e8d5718887825 */ /* 0x000fe800078e00ff */
[C---:B------:R-:W-:Y:S01]  /*d160*/  HMMA.16816.F32 R88, R116.reuse, R122, R88 ;  /* 0x0000007a7458723c */ /* 0x040fe20000001858 */
[----:B------:R-:W2:Y:S02]  /*d170*/  LDSM.16.MT88.4 R120, [R185+0x10800] ;  /* 0x01080000b978783b */ /* 0x000ea40000004200 */
[----:B------:R-:W-:Y:S01]  /*d180*/  MUFU.EX2 R157, R157 ;  /* 0x0000009d009d7308 */ /* 0x000fe20000000800 */
[----:B------:R-:W-:Y:S01]  /*d190*/  LOP3.LUT R24, R137, UR4, R210, 0x96, !PT ;  /* 0x0000000489187c12 */ /* 0x000fe2000f8e96d2 */
[----:B------:R-:W-:Y:S01]  /*d1a0*/  FFMA.FTZ R159, R27, c[0x0][0x23c], -R166 ;  /* 0x00008f001b9f7a23 */ /* 0x000fe200000108a6 */
[----:B------:R-:W-:Y:S02]  /*d1b0*/  LOP3.LUT R136, R221, UR28, R136, 0x96, !PT ;  /* 0x0000001cdd887c12 */ /* 0x000fe4000f8e9688 */
[C---:B---3--:R-:W-:Y:S04]  /*d1c0*/  HMMA.16816.F32 R92, R116.reuse, R124, R92 ;  /* 0x0000007c745c723c */ /* 0x048fe8000000185c */
[----:B------:R-:W-:Y:S01]  /*d1d0*/  IMAD.WIDE.U32 R136, R136, -0x2daee0ad, RZ ;  /* 0xd2511f5388887825 */ /* 0x000fe200078e00ff */
[----:B------:R-:W-:Y:S03]  /*d1e0*/  MUFU.EX2 R158, R158 ;  /* 0x0000009e009e7308 */ /* 0x000fe60000000800 */
[C---:B------:R-:W-:Y:S04]  /*d1f0*/  HMMA.16816.F32 R96, R116.reuse, R126, R96 ;  /* 0x0000007e7460723c */ /* 0x040fe80000001860 */
[----:B------:R-:W-:Y:S03]  /*d200*/  IMAD.WIDE.U32 R226, R24, -0x2daee0ad, RZ ;  /* 0xd2511f5318e27825 */ /* 0x000fe600078e00ff */
[----:B------:R-:W-:Y:S02]  /*d210*/  MUFU.EX2 R159, R159 ;  /* 0x0000009f009f7308 */ /* 0x000fe40000000800 */
[----:B------:R-:W-:Y:S03]  /*d220*/  LOP3.LUT R226, R137, UR25, R226, 0x96, !PT ;  /* 0x0000001989e27c12 */ /* 0x000fe6000f8e96e2 */
[----:B------:R-:W-:Y:S01]  /*d230*/  LOP3.LUT R24, R227, UR27, R208, 0x96, !PT ;  /* 0x0000001be3187c12 */ /* 0x000fe2000f8e96d0 */
[C---:B-1----:R-:W-:Y:S04]  /*d240*/  HMMA.16816.F32 R100, R116.reuse, R128, R100 ;  /* 0x000000807464723c */ /* 0x042fe80000001864 */
[----:B------:R-:W-:Y:S04]  /*d250*/  IMAD.WIDE.U32 R24, R24, -0x326172a9, RZ ;  /* 0xcd9e8d5718187825 */ /* 0x000fe800078e00ff */
[----:B------:R-:W-:Y:S01]  /*d260*/  IMAD.WIDE.U32 R226, R226, -0x326172a9, RZ ;  /* 0xcd9e8d57e2e27825 */ /* 0x000fe200078e00ff */
[C---:B------:R-:W-:Y:S01]  /*d270*/  HMMA.16816.F32 R16, R116.reuse, R130, R16 ;  /* 0x000000827410723c */ /* 0x040fe20000001810 */
[----:B------:R-:W-:Y:S02]  /*d280*/  LDSM.16.MT88.4 R128, [R186+0xd000] ;  /* 0x00d00000ba80783b */ /* 0x000fe40000004200 */
[----:B------:R-:W-:Y:S02]  /*d290*/  LOP3.LUT R220, R25, UR26, R220, 0x96, !PT ;  /* 0x0000001a19dc7c12 */ /* 0x000fe4000f8e96dc */
[----:B------:R-:W-:Y:S03]  /*d2a0*/  LOP3.LUT R224, R227, UR24, R24, 0x96, !PT ;  /* 0x00000018e3e07c12 */ /* 0x000fe6000f8e9618 */
[C---:B--2---:R-:W-:Y:S01]  /*d2b0*/  HMMA.16816.F32 R104, R116.reuse, R120, R104 ;  /* 0x000000787468723c */ /* 0x044fe20000001868 */
[----:B------:R-:W1:Y:S03]  /*d2c0*/  LDSM.16.MT88.4 R24, [R184+0x10800] ;  /* 0x01080000b818783b */ /* 0x000e660000004200 */
[----:B------:R-:W-:Y:S04]  /*d2d0*/  IMAD.WIDE.U32 R220, R220, -0x2daee0ad, RZ ;  /* 0xd2511f53dcdc7825 */ /* 0x000fe800078e00ff */
[C---:B------:R-:W-:Y:S04]  /*d2e0*/  HMMA.16816.F32 R108, R116.reuse, R122, R108 ;  /* 0x0000007a746c723c */ /* 0x040fe8000000186c */
[----:B------:R-:W-:Y:S01]  /*d2f0*/  IMAD.WIDE.U32 R224, R224, -0x2daee0ad, RZ ;  /* 0xd2511f53e0e07825 */ /* 0x000fe200078e00ff */
[----:B------:R-:W-:Y:S02]  /*d300*/  LOP3.LUT R222, R221, UR21, R136, 0x96, !PT ;  /* 0x00000015ddde7c12 */ /* 0x000fe4000f8e9688 */
[----:B------:R-:W-:Y:S01]  /*d310*/  LDSM.16.MT88.4 R136, [R185+0xd000] ;  /* 0x00d00000b988783b */ /* 0x000fe20000004200 */
[----:B------:R-:W-:Y:S01]  /*d320*/  FFMA.FTZ R221, R22, c[0x0][0x23c], -R166 ;  /* 0x00008f0016dd7a23 */ /* 0x000fe200000108a6 */
[----:B------:R-:W-:Y:S03]  /*d330*/  LOP3.LUT R20, R225, UR15, R220, 0x96, !PT ;  /* 0x0000000fe1147c12 */ /* 0x000fe6000f8e96dc */
[----:B------:R-:W-:Y:S02]  /*d340*/  IMAD.WIDE.U32 R222, R222, -0x326172a9, RZ ;  /* 0xcd9e8d57dede7825 */ /* 0x000fe400078e00ff */
[----:B------:R-:W2:Y:S02]  /*d350*/  MUFU.EX2 R221, R221 ;  /* 0x000000dd00dd7308 */ /* 0x000ea40000000800 */
[----:B------:R-:W-:Y:S01]  /*d360*/  IMAD.WIDE.U32 R124, R20, -0x326172a9, RZ ;  /* 0xcd9e8d57147c7825 */ /* 0x000fe200078e00ff */
[----:B------:R-:W-:Y:S03]  /*d370*/  LOP3.LUT R223, R223, UR20, R226, 0x96, !PT ;  /* 0x00000014dfdf7c12 */ /* 0x000fe6000f8e96e2 */
[----:B------:R-:W-:Y:S01]  /*d380*/  FFMA.FTZ R220, R21, c[0x0][0x23c], -R167 ;  /* 0x00008f0015dc7a23 */ /* 0x000fe200000108a7 */
[----:B------:R-:W-:Y:S01]  /*d390*/  LOP3.LUT R20, R125, UR17, R222, 0x96, !PT ;  /* 0x000000117d147c12 */ /* 0x000fe2000f8e96de */
[----:B------:R-:W-:Y:S01]  /*d3a0*/  FFMA.FTZ R222, R23, c[0x0][0x23c], -R166 ;  /* 0x00008f0017de7a23 */ /* 0x000fe200000108a6 */
[C---:B------:R-:W-:Y:S02]  /*d3b0*/  LOP3.LUT R133, R124.reuse, 0xffff, RZ, 0xc0, !PT ;  /* 0x0000ffff7c857812 */ /* 0x040fe400078ec0ff */
[--C-:B------:R-:W-:Y:S01]  /*d3c0*/  SHF.R.U32.HI R140, RZ, 0x10, R124.reuse ;  /* 0x00000010ff8c7819 */ /* 0x100fe2000001167c */
[----:B------:R-:W-:Y:S01]  /*d3d0*/  MUFU.EX2 R220, R220 ;  /* 0x000000dc00dc7308 */ /* 0x000fe20000000800 */
[----:B------:R-:W-:Y:S02]  /*d3e0*/  LOP3.LUT R22, R124, 0xff, RZ, 0xc0, !PT ;  /* 0x000000ff7c167812 */ /* 0x000fe400078ec0ff */
[----:B------:R-:W-:Y:S02]  /*d3f0*/  SHF.R.U32.HI R21, RZ, 0x18, R124 ;  /* 0x00000018ff157819 */ /* 0x000fe4000001167c */
[----:B------:R-:W3:Y:S01]  /*d400*/  LDSM.16.MT88.4 R124, [R188+0xd000] ;  /* 0x00d00000bc7c783b */ /* 0x000ee20000004200 */
[----:B------:R-:W-:Y:S01]  /*d410*/  LOP3.LUT R121, R20, 0xffff, RZ, 0xc0, !PT ;  /* 0x0000ffff14797812 */ /* 0x000fe200078ec0ff */
[C---:B-1----:R-:W-:Y:S03]  /*d420*/  HMMA.16816.F32 R12, R116.reuse, R24, R12 ;  /* 0x00000018740c723c */ /* 0x042fe6000000180c */
[----:B------:R-:W1:Y:S01]  /*d430*/  MUFU.EX2 R222, R222 ;  /* 0x000000de00de7308 */ /* 0x000e620000000800 */
[----:B------:R-:W-:Y:S01]  /*d440*/  SHF.R.U32.HI R133, RZ, 0x8, R133 ;  /* 0x00000008ff857819 */ /* 0x000fe20000011685 */
[----:B--2---:R-:W-:Y:S01]  /*d450*/  FADD.FTZ R170, R221, R170 ;  /* 0x000000aaddaa7221 */ /* 0x004fe20000010000 */
[--C-:B------:R-:W-:Y:S02]  /*d460*/  SHF.R.U32.HI R152, RZ, 0x10, R20.reuse ;  /* 0x00000010ff987819 */ /* 0x100fe40000011614 */
[----:B------:R-:W-:Y:S01]  /*d470*/  HMMA.16816.F32 R112, R116, R26, R112 ;  /* 0x0000001a7470723c */ /* 0x000fe20000001870 */
[----:B------:R-:W-:Y:S03]  /*d480*/  LDSM.16.MT88.4 R116, [R186+0x11000] ;  /* 0x01100000ba74783b */ /* 0x000fe60000004200 */
[----:B------:R-:W-:Y:S02]  /*d490*/  LOP3.LUT R23, R140, 0xff, RZ, 0xc0, !PT ;  /* 0x000000ff8c177812 */ /* 0x000fe400078ec0ff */
[----:B------:R-:W-:Y:S02]  /*d4a0*/  LOP3.LUT R120, R20, 0xff, RZ, 0xc0, !PT ;  /* 0x000000ff14787812 */ /* 0x000fe400078ec0ff */
[----:B------:R-:W-:Y:S01]  /*d4b0*/  SHF.R.U32.HI R121, RZ, 0x8, R121 ;  /* 0x00000008ff797819 */ /* 0x000fe20000011679 */
[----:B------:R-:W-:Y:S03]  /*d4c0*/  LDSM.16.MT88.4 R140, [R188+0xf000] ;  /* 0x00f00000bc8c783b */ /* 0x000fe60000004200 */
[----:B------:R-:W-:Y:S02]  /*d4d0*/  LOP3.LUT R152, R152, 0xff, RZ, 0xc0, !PT ;  /* 0x000000ff98987812 */ /* 0x000fe400078ec0ff */
[----:B------:R-:W-:Y:S02]  /*d4e0*/  PRMT R22, R22, 0x5410, R133 ;  /* 0x0000541016167816 */ /* 0x000fe40000000085 */
[----:B------:R-:W-:Y:S02]  /*d4f0*/  SHF.R.U32.HI R133, RZ, 0x18, R20 ;  /* 0x00000018ff857819 */ /* 0x000fe40000011614 */
[----:B------:R-:W-:Y:S01]  /*d500*/  PRMT R23, R23, 0x5410, R21 ;  /* 0x0000541017177816 */ /* 0x000fe20000000015 */
[--C-:B------:R-:W-:Y:S01]  /*d510*/  HSET2.LE.AND R22, R22, R204.reuse, PT ;  /* 0x000000cc16167233 */ /* 0x100fe20003803000 */
[----:B------:R-:W-:Y:S02]  /*d520*/  PRMT R21, R120, 0x5410, R121 ;  /* 0x0000541078157816 */ /* 0x000fe40000000079 */
[----:B------:R-:W-:Y:S01]  /*d530*/  PRMT R152, R152, 0x5410, R133 ;  /* 0x0000541098987816 */ /* 0x000fe20000000085 */
[--C-:B------:R-:W-:Y:S01]  /*d540*/  HSET2.LE.AND R23, R23, R204.reuse, PT ;  /* 0x000000cc17177233 */ /* 0x100fe20003803000 */
[----:B------:R-:W-:Y:S01]  /*d550*/  F2FP.PACK_AB R20, R157, R156 ;  /* 0x0000009c9d14723e */ /* 0x000fe200000000ff */
[--C-:B------:R-:W-:Y:S01]  /*d560*/  HSET2.LE.AND R25, R21, R204.reuse, PT ;  /* 0x000000cc15197233 */ /* 0x100fe20003803000 */
[----:B-1----:R-:W-:Y:S01]  /*d570*/  F2FP.PACK_AB R24, R222, R221 ;  /* 0x000000ddde18723e */ /* 0x002fe200000000ff */
[--C-:B------:R-:W-:Y:S01]  /*d580*/  HSET2.LE.AND R21, R152, R204.reuse, PT ;  /* 0x000000cc98157233 */ /* 0x100fe20003803000 */
[----:B------:R-:W-:Y:S01]  /*d590*/  LOP3.LUT R22, R22, R20, RZ, 0xc0, !PT ;  /* 0x0000001416167212 */ /* 0x000fe200078ec0ff */
[----:B------:R-:W1:Y:S01]  /*d5a0*/  LDSM.16.MT88.4 R120, [R184+0xd000] ;  /* 0x00d00000b878783b */ /* 0x000e620000004200 */
[----:B------:R-:W-:Y:S01]  /*d5b0*/  F2FP.PACK_AB R20, R159, R158 ;  /* 0x0000009e9f14723e */ /* 0x000fe200000000ff */
[----:B------:R-:W-:Y:S01]  /*d5c0*/  FADD.FTZ R222, R222, R170 ;  /* 0x000000aadede7221 */ /* 0x000fe20000010000 */
[C---:B------:R-:W-:Y:S01]  /*d5d0*/  F2FP.PACK_AB R133, R220.reuse, R219 ;  /* 0x000000dbdc85723e */ /* 0x040fe200000000ff */
[----:B------:R-:W-:Y:S01]  /*d5e0*/  FADD.FTZ R220, R220, R169 ;  /* 0x000000a9dcdc7221 */ /* 0x000fe20000010000 */
[----:B------:R-:W-:Y:S01]  /*d5f0*/  LOP3.LUT R23, R23, R20, RZ, 0xc0, !PT ;  /* 0x0000001417177212 */ /* 0x000fe200078ec0ff */
[----:B------:R-:W-:Y:S01]  /*d600*/  FADD.FTZ R222, R158, R222 ;  /* 0x000000de9ede7221 */ /* 0x000fe20000010000 */
[----:B------:R-:W-:Y:S01]  /*d610*/  LOP3.LUT R20, R25, R133, RZ, 0xc0, !PT ;  /* 0x0000008519147212 */ /* 0x000fe200078ec0ff */
[----:B------:R-:W2:Y:S01]  /*d620*/  LDSM.16.MT88.4 R152, [R184+0xf000] ;  /* 0x00f00000b898783b */ /* 0x000ea20000004200 */
[----:B------:R-:W-:Y:S01]  /*d630*/  LOP3.LUT R21, R21, R24, RZ, 0xc0, !PT ;  /* 0x0000001815157212 */ /* 0x000fe200078ec0ff */
[----:B------:R-:W-:Y:S02]  /*d640*/  FFMA.FTZ R133, R28, c[0x0][0x23c], -R167 ;  /* 0x00008f001c857a23 */ /* 0x000fe400000108a7 */
[----:B------:R-:W-:Y:S02]  /*d650*/  FADD.FTZ R220, R156, R220 ;  /* 0x000000dc9cdc7221 */ /* 0x000fe40000010000 */
[----:B------:R-:W-:Y:S02]  /*d660*/  FADD.FTZ R159, R159, R222 ;  /* 0x000000de9f9f7221 */ /* 0x000fe40000010000 */
[C---:B---3--:R-:W-:Y:S01]  /*d670*/  HMMA.16816.F32 R4, R20.reuse, R124, R4 ;  /* 0x0000007c1404723c */ /* 0x048fe20000001804 */
[----:B------:R-:W3:Y:S01]  /*d680*/  LDSM.16.MT88.4 R24, [R188+0x11000] ;  /* 0x01100000bc18783b */ /* 0x000ee20000004200 */
[----:B------:R-:W4:Y:S03]  /*d690*/  MUFU.EX2 R133, R133 ;  /* 0x0000008500857308 */ /* 0x000f260000000800 */
[----:B------:R-:W-:Y:S03]  /*d6a0*/  FADD.FTZ R157, R157, R220 ;  /* 0x000000dc9d9d7221 */ /* 0x000fe60000010000 */
[C---:B------:R-:W-:Y:S01]  /*d6b0*/  HMMA.16816.F32 R8, R20.reuse, R126, R8 ;  /* 0x0000007e1408723c */ /* 0x040fe20000001808 */
[----:B------:R-:W-:Y:S07]  /*d6c0*/  LDSM.16.MT88.4 R124, [R188+0xd800] ;  /* 0x00d80000bc7c783b */ /* 0x000fee0000004200 */
[C---:B------:R-:W-:Y:S08]  /*d6d0*/  HMMA.16816.F32 R36, R20.reuse, R128, R36 ;  /* 0x000000801424723c */ /* 0x040ff00000001824 */
[C---:B------:R-:W-:Y:S04]  /*d6e0*/  HMMA.16816.F32 R40, R20.reuse, R130, R40 ;  /* 0x000000821428723c */ /* 0x040fe80000001828 */
[----:B----4-:R-:W-:Y:S03]  /*d6f0*/  FADD.FTZ R157, R133, R157 ;  /* 0x0000009d859d7221 */ /* 0x010fe60000010000 */
[----:B------:R-:W-:Y:S01]  /*d700*/  IMAD.WIDE.U32 R130, R223, -0x2daee0ad, RZ ;  /* 0xd2511f53df827825 */ /* 0x000fe200078e00ff */
[C---:B------:R-:W-:Y:S04]  /*d710*/  HMMA.16816.F32 R44, R20.reuse, R136, R44 ;  /* 0x00000088142c723c */ /* 0x040fe8000000182c */
[----:B------:R-:W-:Y:S01]  /*d720*/  FFMA.FTZ R223, R34, c[0x0][0x23c], -R166 ;  /* 0x00008f0022df7a23 */ /* 0x000fe200000108a6 */
[----:B------:R-:W-:Y:S02]  /*d730*/  LOP3.LUT R224, R131, UR5, R224, 0x96, !PT ;  /* 0x0000000583e07c12 */ /* 0x000fe4000f8e96e0 */
[----:B------:R-:W-:Y:S01]  /*d740*/  LOP3.LUT R28, R130, 0xffff, RZ, 0xc0, !PT ;  /* 0x0000ffff821c7812 */ /* 0x000fe200078ec0ff */
[C---:B------:R-:W-:Y:S01]  /*d750*/  HMMA.16816.F32 R48, R20.reuse, R138, R48 ;  /* 0x0000008a1430723c */ /* 0x040fe20000001830 */
[----:B------:R-:W-:Y:S01]  /*d760*/  LDSM.16.MT88.4 R136, [R188+0xf800] ;  /* 0x00f80000bc88783b */ /* 0x000fe20000004200 */
[----:B------:R-:W-:Y:S02]  /*d770*/  MUFU.EX2 R223, R223 ;  /* 0x000000df00df7308 */ /* 0x000fe40000000800 */
[----:B------:R-:W-:Y:S04]  /*d780*/  LOP3.LUT R34, R224, 0xffff, RZ, 0xc0, !PT ;  /* 0x0000ffffe0227812 */ /* 0x000fe800078ec0ff */
[C---:B-1----:R-:W-:Y:S04]  /*d790*/  HMMA.16816.F32 R52, R20.reuse, R120, R52 ;  /* 0x000000781434723c */ /* 0x042fe80000001834 */
[----:B------:R-:W-:Y:S04]  /*d7a0*/  SHF.R.U32.HI R34, RZ, 0x8, R34 ;  /* 0x00000008ff227819 */ /* 0x000fe80000011622 */
        /* <DEDUP_REMOVED lines=11> */
[C---:B--2---:R-:W-:Y:S07]  /*d860*/  HMMA.16816.F32 R84, R20.reuse, R152, R84 ;  /* 0x000000981454723c */ /* 0x044fee0000001854 */
[----:B------:R-:W-:Y:S01]  /*d870*/  FFMA.FTZ R153, R30, c[0x0][0x23c], -R166 ;  /* 0x00008f001e997a23 */ /* 0x000fe200000108a6 */
[C---:B------:R-:W-:Y:S04]  /*d880*/  HMMA.16816.F32 R88, R20.reuse, R154, R88 ;  /* 0x0000009a1458723c */ /* 0x040fe80000001858 */
[----:B------:R-:W-:Y:S01]  /*d890*/  LOP3.LUT R30, R130, 0xff, RZ, 0xc0, !PT ;  /* 0x000000ff821e7812 */ /* 0x000fe200078ec0ff */
[--C-:B------:R-:W-:Y:S01]  /*d8a0*/  FFMA.FTZ R152, R29, c[0x0][0x23c], -R167.reuse ;  /* 0x00008f001d987a23 */ /* 0x100fe200000108a7 */
[----:B------:R-:W-:Y:S01]  /*d8b0*/  SHF.R.U32.HI R29, RZ, 0x10, R130 ;  /* 0x00000010ff1d7819 */ /* 0x000fe20000011682 */
[--C-:B------:R-:W-:Y:S01]  /*d8c0*/  FFMA.FTZ R155, R32, c[0x0][0x23c], -R167.reuse ;  /* 0x00008f00209b7a23 */ /* 0x100fe200000108a7 */
[C---:B---3--:R-:W-:Y:S01]  /*d8d0*/  HMMA.16816.F32 R92, R20.reuse, R24, R92 ;  /* 0x00000018145c723c */ /* 0x048fe2000000185c */
[----:B------:R-:W2:Y:S03]  /*d8e0*/  MUFU.EX2 R153, R153 ;  /* 0x0000009900997308 */ /* 0x000ea60000000800 */
[----:B------:R-:W-:Y:S01]  /*d8f0*/  LOP3.LUT R32, R29, 0xff, RZ, 0xc0, !PT ;  /* 0x000000ff1d207812 */ /* 0x000fe200078ec0ff */
[----:B------:R-:W-:Y:S01]  /*d900*/  FFMA.FTZ R167, R33, c[0x0][0x23c], -R167 ;  /* 0x00008f0021a77a23 */ /* 0x000fe200000108a7 */
[----:B------:R-:W-:Y:S01]  /*d910*/  SHF.R.U32.HI R33, RZ, 0x8, R28 ;  /* 0x00000008ff217819 */ /* 0x000fe2000001161c */
[--C-:B------:R-:W-:Y:S01]  /*d920*/  FFMA.FTZ R154, R31, c[0x0][0x23c], -R166.reuse ;  /* 0x00008f001f9a7a23 */ /* 0x100fe200000108a6 */
[C---:B------:R-:W-:Y:S01]  /*d930*/  HMMA.16816.F32 R96, R20.reuse, R26, R96 ;  /* 0x0000001a1460723c */ /* 0x040fe20000001860 */
[----:B------:R-:W3:Y:S02]  /*d940*/  LDSM.16.MT88.4 R24, [R184+0x11000] ;  /* 0x01100000b818783b */ /* 0x000ee40000004200 */
[----:B------:R-:W4:Y:S01]  /*d950*/  MUFU.EX2 R152, R152 ;  /* 0x0000009800987308 */ /* 0x000f220000000800 */
[----:B------:R-:W-:Y:S01]  /*d960*/  FFMA.FTZ R166, R35, c[0x0][0x23c], -R166 ;  /* 0x00008f0023a67a23 */ /* 0x000fe200000108a6 */
[----:B------:R-:W-:Y:S02]  /*d970*/  PRMT R30, R30, 0x5410, R33 ;  /* 0x000054101e1e7816 */ /* 0x000fe40000000021 */
[----:B------:R-:W-:Y:S01]  /*d980*/  SHF.R.U32.HI R130, RZ, 0x18, R130 ;  /* 0x00000018ff827819 */ /* 0x000fe20000011682 */
[C---:B------:R-:W-:Y:S04]  /*d990*/  HMMA.16816.F32 R100, R20.reuse, R116, R100 ;  /* 0x000000741464723c */ /* 0x040fe80000001864 */
[----:B------:R-:W-:Y:S01]  /*d9a0*/  PRMT R130, R32, 0x5410, R130 ;  /* 0x0000541020827816 */ /* 0x000fe20000000082 */
[----:B------:R-:W5:Y:S01]  /*d9b0*/  MUFU.EX2 R154, R154 ;  /* 0x0000009a009a7308 */ /* 0x000f620000000800 */
[----:B------:R-:W-:Y:S01]  /*d9c0*/  LOP3.LUT R28, R224, 0xff, RZ, 0xc0, !PT ;  /* 0x000000ffe01c7812 */ /* 0x000fe200078ec0ff */
[--C-:B------:R-:W-:Y:S01]  /*d9d0*/  HSET2.LE.AND R30, R30, R204.reuse, PT ;  /* 0x000000cc1e1e7233 */ /* 0x100fe20003803000 */
[C---:B------:R-:W-:Y:S01]  /*d9e0*/  HMMA.16816.F32 R16, R20.reuse, R118, R16 ;  /* 0x000000761410723c */ /* 0x040fe20000001810 */
[----:B------:R-:W-:Y:S03]  /*d9f0*/  LDSM.16.MT88.4 R116, [R185+0xd800] ;  /* 0x00d80000b974783b */ /* 0x000fe60000004200 */
[----:B------:R-:W-:Y:S01]  /*da00*/  PRMT R28, R28, 0x5410, R34 ;  /* 0x000054101c1c7816 */ /* 0x000fe20000000022 */
[----:B--2---:R-:W-:Y:S01]  /*da10*/  FADD.FTZ R159, R153, R159 ;  /* 0x0000009f999f7221 */ /* 0x004fe20000010000 */
[--C-:B------:R-:W-:Y:S01]  /*da20*/  SHF.R.U32.HI R31, RZ, 0x10, R224.reuse ;  /* 0x00000010ff1f7819 */ /* 0x100fe200000116e0 */
[----:B------:R-:W2:Y:S01]  /*da30*/  MUFU.EX2 R155, R155 ;  /* 0x0000009b009b7308 */ /* 0x000ea20000000800 */
[C---:B-1----:R-:W-:Y:S01]  /*da40*/  HMMA.16816.F32 R104, R20.reuse, R120, R104 ;  /* 0x000000781468723c */ /* 0x042fe20000001868 */
[----:B------:R-:W1:Y:S03]  /*da50*/  LDSM.16.MT88.4 R32, [R186+0xd800] ;  /* 0x00d80000ba20783b */ /* 0x000e660000004200 */
[C---:B----4-:R-:W-:Y:S01]  /*da60*/  F2FP.PACK_AB R129, R152.reuse, R133 ;  /* 0x000000859881723e */ /* 0x050fe200000000ff */
[--C-:B------:R-:W-:Y:S01]  /*da70*/  HSET2.LE.AND R28, R28, R204.reuse, PT ;  /* 0x000000cc1c1c7233 */ /* 0x100fe20003803000 */
[----:B------:R-:W-:Y:S01]  /*da80*/  LOP3.LUT R31, R31, 0xff, RZ, 0xc0, !PT ;  /* 0x000000ff1f1f7812 */ /* 0x000fe200078ec0ff */
[----:B------:R-:W-:Y:S01]  /*da90*/  FADD.FTZ R157, R152, R157 ;  /* 0x0000009d989d7221 */ /* 0x000fe20000010000 */
[C---:B------:R-:W-:Y:S01]  /*daa0*/  HMMA.16816.F32 R108, R20.reuse, R122, R108 ;  /* 0x0000007a146c723c */ /* 0x040fe2000000186c */
[----:B------:R-:W4:Y:S01]  /*dab0*/  MUFU.EX2 R167, R167 ;  /* 0x000000a700a77308 */ /* 0x000f220000000800 */
[----:B------:R-:W1:Y:S02]  /*dac0*/  LDSM.16.MT88.4 R120, [R184+0xd800] ;  /* 0x00d80000b878783b */ /* 0x000e640000004200 */
[----:B------:R-:W-:Y:S01]  /*dad0*/  SHF.R.U32.HI R29, RZ, 0x18, R224 ;  /* 0x00000018ff1d7819 */ /* 0x000fe200000116e0 */
[C---:B-----5:R-:W-:Y:S01]  /*dae0*/  FADD.FTZ R159, R154.reuse, R159 ;  /* 0x0000009f9a9f7221 */ /* 0x060fe20000010000 */
[----:B------:R-:W-:Y:S02]  /*daf0*/  F2FP.PACK_AB R128, R154, R153 ;  /* 0x000000999a80723e */ /* 0x000fe400000000ff */
[----:B------:R-:W-:Y:S01]  /*db00*/  LOP3.LUT R28, R28, R129, RZ, 0xc0, !PT ;  /* 0x000000811c1c7212 */ /* 0x000fe200078ec0ff */
[C---:B---3--:R-:W-:Y:S02]  /*db10*/  HMMA.16816.F32 R12, R20.reuse, R24, R12 ;  /* 0x00000018140c723c */ /* 0x048fe4000000180c */
[----:B------:R-:W3:Y:S01]  /*db20*/  MUFU.EX2 R166, R166 ;  /* 0x000000a600a67308 */ /* 0x000ee20000000800 */
[----:B------:R-:W-:Y:S01]  /*db30*/  PRMT R29, R31, 0x5410, R29 ;  /* 0x000054101f1d7816 */ /* 0x000fe2000000001d */
[----:B------:R-:W-:Y:S02]  /*db40*/  FADD.FTZ R159, R223, R159 ;  /* 0x0000009fdf9f7221 */ /* 0x000fe40000010000 */
[----:B--2---:R-:W-:Y:S02]  /*db50*/  FADD.FTZ R157, R155, R157 ;  /* 0x0000009d9b9d7221 */ /* 0x004fe40000010000 */
[----:B------:R-:W-:Y:S01]  /*db60*/  HMMA.16816.F32 R112, R20, R26, R112 ;  /* 0x0000001a1470723c */ /* 0x000fe20000001870 */
[----:B------:R-:W2:Y:S03]  /*db70*/  LDSM.16.MT88.4 R20, [R188+0x11800] ;  /* 0x01180000bc14783b */ /* 0x000ea60000004200 */
[--C-:B------:R-:W-:Y:S01]  /*db80*/  HSET2.LE.AND R29, R29, R204.reuse, PT ;  /* 0x000000cc1d1d7233 */ /* 0x100fe20003803000 */
[C---:B----4-:R-:W-:Y:S01]  /*db90*/  F2FP.PACK_AB R31, R167.reuse, R155 ;  /* 0x0000009ba71f723e */ /* 0x050fe200000000ff */
[----:B------:R-:W-:Y:S03]  /*dba0*/  FADD.FTZ R206, R167, R157 ;  /* 0x0000009da7ce7221 */ /* 0x000fe60000010000 */
[----:B------:R-:W-:Y:S03]  /*dbb0*/  LOP3.LUT R30, R30, R31, RZ, 0xc0, !PT ;  /* 0x0000001f1e1e7212 */ /* 0x000fe600078ec0ff */
[----:B------:R-:W-:Y:S01]  /*dbc0*/  HSET2.LE.AND R31, R130, R204, PT ;  /* 0x000000cc821f7233 */ /* 0x000fe20003803000 */
[----:B------:R-:W-:Y:S02]  /*dbd0*/  LOP3.LUT R29, R29, R128, RZ, 0xc0, !PT ;  /* 0x000000801d1d7212 */ /* 0x000fe400078ec0ff */
[C---:B---3--:R-:W-:Y:S01]  /*dbe0*/  F2FP.PACK_AB R24, R166.reuse, R223 ;  /* 0x000000dfa618723e */ /* 0x048fe200000000ff */
[----:B------:R-:W-:Y:S03]  /*dbf0*/  FADD.FTZ R205, R166, R159 ;  /* 0x0000009fa6cd7221 */ /* 0x000fe60000010000 */
[----:B------:R-:W-:Y:S07]  /*dc00*/  LOP3.LUT R31, R31, R24, RZ, 0xc0, !PT ;  /* 0x000000181f1f7212 */ /* 0x000fee00078ec0ff */
[C---:B------:R-:W-:Y:S01]  /*dc10*/  HMMA.16816.F32 R128, R28.reuse, R124, R4 ;  /* 0x0000007c1c80723c */ /* 0x040fe20000001804 */
[----:B------:R-:W3:Y:S07]  /*dc20*/  LDSM.16.MT88.4 R4, [R186+0x11800] ;  /* 0x01180000ba04783b */ /* 0x000eee0000004200 */
[C---:B------:R-:W-:Y:S01]  /*dc30*/  HMMA.16816.F32 R124, R28.reuse, R126, R8 ;  /* 0x0000007e1c7c723c */ /* 0x040fe20000001808 */
[----:B------:R-:W4:Y:S07]  /*dc40*/  LDSM.16.MT88.4 R8, [R185+0x11800] ;  /* 0x01180000b908783b */ /* 0x000f2e0000004200 */
[C---:B-1----:R-:W-:Y:S08]  /*dc50*/  HMMA.16816.F32 R36, R28.reuse, R32, R36 ;  /* 0x000000201c24723c */ /* 0x042ff00000001824 */
        /* <DEDUP_REMOVED lines=13> */
[C---:B--2---:R-:W-:Y:S08]  /*dd30*/  HMMA.16816.F32 R92, R28.reuse, R20, R92 ;  /* 0x000000141c5c723c */ /* 0x044ff0000000185c */
[C---:B------:R-:W-:Y:S01]  /*dd40*/  HMMA.16816.F32 R96, R28.reuse, R22, R96 ;  /* 0x000000161c60723c */ /* 0x040fe20000001860 */
[----:B------:R-:W1:Y:S07]  /*dd50*/  LDSM.16.MT88.4 R20, [R184+0x11800] ;  /* 0x01180000b814783b */ /* 0x000e6e0000004200 */
[C---:B---3--:R-:W-:Y:S08]  /*dd60*/  HMMA.16816.F32 R100, R28.reuse, R4, R100 ;  /* 0x000000041c64723c */ /* 0x048ff00000001864 */
[C---:B------:R-:W-:Y:S08]  /*dd70*/  HMMA.16816.F32 R120, R28.reuse, R6, R16 ;  /* 0x000000061c78723c */ /* 0x040ff00000001810 */
[C---:B----4-:R-:W-:Y:S08]  /*dd80*/  HMMA.16816.F32 R104, R28.reuse, R8, R104 ;  /* 0x000000081c68723c */ /* 0x050ff00000001868 */
[C---:B------:R-:W-:Y:S08]  /*dd90*/  HMMA.16816.F32 R108, R28.reuse, R10, R108 ;  /* 0x0000000a1c6c723c */ /* 0x040ff0000000186c */
[C---:B-1----:R-:W-:Y:S08]  /*dda0*/  HMMA.16816.F32 R116, R28.reuse, R20, R12 ;  /* 0x000000141c74723c */ /* 0x042ff0000000180c */
[----:B------:R-:W-:Y:S01]  /*ddb0*/  HMMA.16816.F32 R112, R28, R22, R112 ;  /* 0x000000161c70723c */ /* 0x000fe20000001870 */
[----:B------:R-:W-:-:S07]  /*ddc0*/  @P5 BRA `(.L_x_312) ;  /* 0xffffcd0000005947 */ /* 0x000fce000383ffff */
.L_x_311:
[----:B------:R-:W1:Y:S01]  /*ddd0*/  SHFL.BFLY PT, R2, R206, 0x2, 0x1f ;  /* 0x0c401f00ce027f89 */ /* 0x000e6200000e0000 */
[----:B------:R-:W-:Y:S01]  /*dde0*/  MOV R9, 0x3f800000 ;  /* 0x3f80000000097802 */ /* 0x000fe20000000f00 */
[----:B------:R-:W2:Y:S01]  /*ddf0*/  S2UR UR6, SR_CTAID.Y ;  /* 0x00000000000679c3 */ /* 0x000ea20000002600 */
[----:B------:R-:W-:Y:S01]  /*de00*/  MOV R10, 0x3f800000 ;  /* 0x3f800000000a7802 */ /* 0x000fe20000000f00 */
[----:B------:R-:W3:Y:S01]  /*de10*/  SHFL.BFLY PT, R0, R205, 0x2, 0x1f ;  /* 0x0c401f00cd007f89 */ /* 0x000ee200000e0000 */
[----:B------:R-:W-:Y:S01]  /*de20*/  MOV R13, 0x40 ;  /* 0x00000040000d7802 */ /* 0x000fe20000000f00 */
[----:B------:R-:W-:Y:S01]  /*de30*/  UISETP.NE.AND UP0, UPT, UR10, -0x1, UPT ;  /* 0xffffffff0a00788c */ /* 0x000fe2000bf05270 */
[----:B------:R-:W-:Y:S01]  /*de40*/  BSSY B0, `(.L_x_315) ;  /* 0x000014e000007945 */ /* 0x000fe20003800000 */
[----:B------:R-:W-:-:S02]  /*de50*/  ULDC.64 UR4, c[0x0][0x1e8] ;  /* 0x00007a0000047ab9 */ /* 0x000fc40000000a00 */
[----:B------:R-:W-:Y:S01]  /*de60*/  ULDC.U8 UR9, c[0x0][0x328] ;  /* 0x0000ca0000097ab9 */ /* 0x000fe20000000000 */
[----:B------:R-:W4:Y:S01]  /*de70*/  S2UR UR11, SR_CTAID.Z ;  /* 0x00000000000b79c3 */ /* 0x000f220000002700 */
[----:B------:R-:W-:Y:S02]  /*de80*/  UISETP.NE.AND UP3, UPT, UR9, URZ, UPT ;  /* 0x0000003f0900728c */ /* 0x000fe4000bf65270 */
[----:B------:R-:W-:-:S03]  /*de90*/  ULDC UR8, c[0x0][0x214] ;  /* 0x0000850000087ab9 */ /* 0x000fc60000000800 */
[----:B------:R-:W-:-:S04]  /*dea0*/  @UP0 UIMAD.WIDE.U32 UR20, UR10, UR4, URZ ;  /* 0x000000040a1402a5 */ /* 0x000fc8000f8e003f */
[----:B------:R-:W-:Y:S01]  /*deb0*/  @UP0 UIMAD UR7, UR10, UR5, UR21 ;  /* 0x000000050a0702a4 */ /* 0x000fe2000f8e0215 */
[----:B-1----:R-:W-:Y:S02]  /*dec0*/  FADD.FTZ R206, R2, R206 ;  /* 0x000000ce02ce7221 */ /* 0x002fe40000010000 */
[----:B------:R-:W-:Y:S01]  /*ded0*/  ULDC.64 UR4, c[0x0][0x1e0] ;  /* 0x0000780000047ab9 */ /* 0x000fe20000000a00 */
[----:B------:R-:W1:Y:S01]  /*dee0*/  S2R R2, SR_TID.X ;  /* 0x0000000000027919 */ /* 0x000e620000002100 */
[----:B--2---:R-:W-:Y:S01]  /*def0*/  @!UP0 USHF.R.S32.HI UR14, URZ, 0x1f, UR6 ;  /* 0x0000001f3f0e8899 */ /* 0x004fe20008011406 */
[----:B---3--:R-:W-:Y:S01]  /*df00*/  FADD.FTZ R205, R0, R205 ;  /* 0x000000cd00cd7221 */ /* 0x008fe20000010000 */
[----:B------:R-:W-:Y:S01]  /*df10*/  @!UP0 UIMAD.WIDE.U32 UR22, UR6, UR4, URZ ;  /* 0x00000004061682a5 */ /* 0x000fe2000f8e003f */
[----:B------:R-:W2:Y:S01]  /*df20*/  SHFL.BFLY PT, R5, R206, 0x1, 0x1f ;  /* 0x0c201f00ce057f89 */ /* 0x000ea200000e0000 */
[----:B------:R-:W-:-:S03]  /*df30*/  @!UP0 UIMAD UR14, UR14, UR4, URZ ;  /* 0x000000040e0e82a4 */ /* 0x000fc6000f8e023f */
[----:B------:R-:W3:Y:S01]  /*df40*/  SHFL.BFLY PT, R4, R205, 0x1, 0x1f ;  /* 0x0c201f00cd047f89 */ /* 0x000ee200000e0000 */
[----:B------:R-:W-:Y:S02]  /*df50*/  ULDC.U8 UR4, c[0x0][0x329] ;  /* 0x0000ca4000047ab9 */ /* 0x000fe40000000000 */
[----:B------:R-:W-:Y:S02]  /*df60*/  UISETP.NE.AND UP2, UPT, UR4, URZ, UPT ;  /* 0x0000003f0400728c */ /* 0x000fe4000bf45270 */
[----:B------:R-:W-:Y:S02]  /*df70*/  UISETP.EQ.AND UP3, UPT, UR4, URZ, UP3 ;  /* 0x0000003f0400728c */ /* 0x000fe40009f62270 */
[----:B------:R-:W-:Y:S02]  /*df80*/  @!UP0 UIMAD UR14, UR6, UR5, UR14 ;  /* 0x00000005060e82a4 */ /* 0x000fe4000f8e020e */
[----:B------:R-:W-:Y:S02]  /*df90*/  ULDC UR4, c[0x0][0x1c0] ;  /* 0x0000700000047ab9 */ /* 0x000fe40000000800 */
[----:B------:R-:W-:-:S02]  /*dfa0*/  ULDC UR5, c[0x0][0x234] ;  /* 0x00008d0000057ab9 */ /* 0x000fc40000000800 */
[----:B------:R-:W-:Y:S02]  /*dfb0*/  @!UP0 UIADD3 UR7, UR23, UR14, URZ ;  /* 0x0000000e17078290 */ /* 0x000fe4000fffe03f */
[----:B------:R-:W-:Y:S01]  /*dfc0*/  @!UP2 UISETP.NE.AND UP1, UPT, UR9, URZ, UPT ;  /* 0x0000003f0900a28c */ /* 0x000fe2000bf25270 */
[----:B-1----:R-:W-:Y:S01]  /*dfd0*/  SHF.R.S32.HI R0, RZ, 0x1f, R2 ;  /* 0x0000001fff007819 */ /* 0x002fe20000011402 */
[----:B------:R-:W1:Y:S01]  /*dfe0*/  S2UR UR9, SR_CTAID.X ;  /* 0x00000000000979c3 */ /* 0x000e620000002500 */
[----:B------:R-:W-:Y:S01]  /*dff0*/  @UP2 ULDC UR12, c[0x0][0x210] ;  /* 0x00008400000c2ab9 */ /* 0x000fe20000000800 */
[----:B--2---:R-:W-:Y:S01]  /*e000*/  FADD.FTZ R5, R206, R5 ;  /* 0x00000005ce057221 */ /* 0x004fe20000010000 */
[----:B------:R-:W-:Y:S01]  /*e010*/  LEA.HI R8, R0, R2, RZ, 0x2 ;  /* 0x0000000200087211 */ /* 0x000fe200078f10ff */
[----:B------:R-:W-:Y:S01]  /*e020*/  @UP2 UIMAD UR12, UR12, UR8, URZ ;  /* 0x000000080c0c22a4 */ /* 0x000fe2000f8e023f */
[----:B---3--:R-:W-:Y:S02]  /*e030*/  FADD.FTZ R4, R205, R4 ;  /* 0x00000004cd047221 */ /* 0x008fe40000010000 */
[----:B------:R-:W-:Y:S01]  /*e040*/  FSETP.NE.FTZ.AND P4, PT, R5, RZ, PT ;  /* 0x000000ff0500720b */ /* 0x000fe20003f95000 */
[----:B------:R-:W-:Y:S01]  /*e050*/  @!UP2 USEL UR12, UR8, UR5, !UP1 ;  /* 0x00000005080ca287 */ /* 0x000fe2000c800000 */
[----:B------:R-:W-:Y:S01]  /*e060*/  SHF.R.S32.HI R7, RZ, 0x2, R8 ;  /* 0x00000002ff077819 */ /* 0x000fe20000011408 */
[----:B------:R-:W-:Y:S01]  /*e070*/  @UP2 UMOV UR15, 0x1 ;  /* 0x00000001000f2882 */ /* 0x000fe20000000000 */
[----:B------:R-:W-:Y:S01]  /*e080*/  FSETP.NE.FTZ.AND P3, PT, R4, RZ, PT ;  /* 0x000000ff0400720b */ /* 0x000fe20003f75000 */
[----:B------:R-:W-:Y:S01]  /*e090*/  @!UP2 UIMAD UR15, UR12, UR4, URZ ;  /* 0x000000040c0fa2a4 */ /* 0x000fe2000f8e023f */
[----:B------:R-:W-:Y:S01]  /*e0a0*/  SHF.R.S32.HI R6, RZ, 0x1f, R8 ;  /* 0x0000001fff067819 */ /* 0x000fe20000011408 */
[----:B------:R-:W-:Y:S01]  /*e0b0*/  @UP3 UIMAD UR21, UR6, UR8, URZ ;  /* 0x00000008061532a4 */ /* 0x000fe2000f8e023f */
[----:B------:R-:W-:Y:S01]  /*e0c0*/  LOP3.LUT R8, R8, 0x3ffffffc, RZ, 0xc0, !PT ;  /* 0x3ffffffc08087812 */ /* 0x000fe200078ec0ff */
[----:B------:R-:W-:Y:S01]  /*e0d0*/  @UP2 ULDC UR17, c[0x0][0x210] ;  /* 0x0000840000112ab9 */ /* 0x000fe20000000800 */
[----:B------:R-:W-:Y:S01]  /*e0e0*/  LEA.HI R6, R6, R7, RZ, 0x3 ;  /* 0x0000000706067211 */ /* 0x000fe200078f18ff */
[----:B------:R-:W-:Y:S01]  /*e0f0*/  UIMAD UR4, UR6, UR15, URZ ;  /* 0x0000000f060472a4 */ /* 0x000fe2000f8e023f */
[----:B------:R-:W-:Y:S01]  /*e100*/  IADD3 R8, -R8, R2, RZ ;  /* 0x0000000208087210 */ /* 0x000fe20007ffe1ff */
[----:B------:R-:W2:Y:S01]  /*e110*/  @P4 MUFU.RCP R9, R5 ;  /* 0x0000000500094308 */ /* 0x000ea20000001000 */
[----:B------:R-:W-:Y:S01]  /*e120*/  LOP3.LUT R6, R6, 0xfffffff8, RZ, 0xc0, !PT ;  /* 0xfffffff806067812 */ /* 0x000fe200078ec0ff */
[----:B------:R-:W-:-:S02]  /*e130*/  @!UP2 UMOV UR17, 0x1 ;  /* 0x000000010011a882 */ /* 0x000fc40000000000 */
[----:B------:R-:W-:Y:S01]  /*e140*/  @UP3 USEL UR21, UR21, UR10, !UP0 ;  /* 0x0000000a15153287 */ /* 0x000fe2000c000000 */
[----:B------:R-:W-:Y:S01]  /*e150*/  IADD3 R6, R7, -R6, RZ ;  /* 0x8000000607067210 */ /* 0x000fe20007ffe0ff */
[----:B-1----:R-:W-:Y:S01]  /*e160*/  UIMAD UR5, UR9, UR17, URZ ;  /* 0x00000011090572a4 */ /* 0x002fe2000f8e023f */
[----:B------:R-:W-:Y:S01]  /*e170*/  LEA.HI R7, R0, R2, RZ, 0x5 ;  /* 0x0000000200077211 */ /* 0x000fe200078f28ff */
[----:B------:R-:W1:Y:S01]  /*e180*/  @P3 MUFU.RCP R10, R4 ;  /* 0x00000004000a3308 */ /* 0x000e620000001000 */
[C---:B------:R-:W-:Y:S01]  /*e190*/  SHF.L.U32 R12, R6.reuse, 0x6, RZ ;  /* 0x00000006060c7819 */ /* 0x040fe200000006ff */
[----:B------:R-:W-:Y:S01]  /*e1a0*/  USEL UR4, UR4, URZ, !UP3 ;  /* 0x0000003f04047287 */ /* 0x000fe2000d800000 */
[----:B------:R-:W-:Y:S01]  /*e1b0*/  R2P PR, R6, 0x6 ;  /* 0x0000000606007804 */ /* 0x000fe20000000000 */
[----:B------:R-:W-:Y:S01]  /*e1c0*/  USHF.L.U32 UR5, UR5, 0x6, URZ ;  /* 0x0000000605057899 */ /* 0x000fe2000800063f */
[----:B------:R-:W-:Y:S01]  /*e1d0*/  SHF.R.S32.HI R11, RZ, 0x5, R7 ;  /* 0x00000005ff0b7819 */ /* 0x000fe20000011407 */
[----:B----4-:R-:W-:Y:S01]  /*e1e0*/  UIMAD UR12, UR11, UR12, UR4 ;  /* 0x0000000c0b0c72a4 */ /* 0x010fe2000f8e0204 */
[----:B------:R-:W-:Y:S01]  /*e1f0*/  LOP3.LUT R12, R12, 0x1c0, RZ, 0xc0, !PT ;  /* 0x000001c00c0c7812 */ /* 0x000fe200078ec0ff */
[----:B--2---:R-:W-:Y:S01]  /*e200*/  FMUL.FTZ R9, R9, c[0x0][0x2dc] ;  /* 0x0000b70009097a20 */ /* 0x004fe20000410000 */
[----:B------:R-:W-:Y:S01]  /*e210*/  LOP3.LUT R6, R6, 0x1, RZ, 0xc0, !PT ;  /* 0x0000000106067812 */ /* 0x000fe200078ec0ff */
[----:B------:R-:W2:Y:S01]  /*e220*/  @P4 MUFU.LG2 R5, R5 ;  /* 0x0000000500054308 */ /* 0x000ea20000000c00 */
[----:B------:R-:W-:Y:S01]  /*e230*/  LEA R8, R11, R8, 0x9 ;  /* 0x000000080b087211 */ /* 0x000fe200078e48ff */
[C---:B------:R-:W-:Y:S01]  /*e240*/  FMUL.FTZ R128, R9.reuse, R128 ;  /* 0x0000008009807220 */ /* 0x040fe20000410000 */
[----:B------:R-:W-:Y:S01]  /*e250*/  LEA.HI R12, R12, R12, RZ, 0x1d ;  /* 0x0000000c0c0c7211 */ /* 0x000fe200078fe8ff */
[C---:B------:R-:W-:Y:S01]  /*e260*/  FMUL.FTZ R129, R9.reuse, R129 ;  /* 0x0000008109817220 */ /* 0x040fe20000410000 */
[----:B------:R-:W-:Y:S01]  /*e270*/  ISETP.NE.U32.AND P0, PT, R6, 0x1, PT ;  /* 0x000000010600780c */ /* 0x000fe20003f05070 */
[----:B-1----:R-:W-:Y:S01]  /*e280*/  FMUL.FTZ R10, R10, c[0x0][0x2dc] ;  /* 0x0000b7000a0a7a20 */ /* 0x002fe20000410000 */
[----:B------:R-:W-:Y:S01]  /*e290*/  LEA R8, R8, R12, 0x1 ;  /* 0x0000000c08087211 */ /* 0x000fe200078e08ff */
[C---:B------:R-:W-:Y:S01]  /*e2a0*/  FMUL.FTZ R124, R9.reuse, R124 ;  /* 0x0000007c097c7220 */ /* 0x040fe20000410000 */
[----:B------:R-:W-:Y:S01]  /*e2b0*/  MOV R6, 0x20 ;  /* 0x0000002000067802 */ /* 0x000fe20000000f00 */
[----:B------:R-:W-:Y:S01]  /*e2c0*/  FMUL.FTZ R130, R10, R130 ;  /* 0x000000820a827220 */ /* 0x000fe20000410000 */
[----:B------:R-:W-:Y:S01]  /*e2d0*/  SHF.L.U32 R8, R8, 0x1, RZ ;  /* 0x0000000108087819 */ /* 0x000fe200000006ff */
[----:B------:R-:W-:Y:S01]  /*e2e0*/  FMUL.FTZ R131, R10, R131 ;  /* 0x000000830a837220 */ /* 0x000fe20000410000 */
[----:B------:R-:W-:Y:S01]  /*e2f0*/  SEL R6, R6, 0xffffffe0, !P1 ;  /* 0xffffffe006067807 */ /* 0x000fe20004800000 */
[----:B------:R-:W-:Y:S01]  /*e300*/  FMUL.FTZ R125, R9, R125 ;  /* 0x0000007d097d7220 */ /* 0x000fe20000410000 */
[----:B------:R-:W-:Y:S01]  /*e310*/  IADD3 R12, R8, -0x10, RZ ;  /* 0xfffffff0080c7810 */ /* 0x000fe20007ffe0ff */
[C---:B------:R-:W-:Y:S01]  /*e320*/  FMUL.FTZ R126, R10.reuse, R126 ;  /* 0x0000007e0a7e7220 */ /* 0x040fe20000410000 */
[----:B------:R-:W-:Y:S01]  /*e330*/  F2FP.PACK_AB R128, R129, R128 ;  /* 0x000000808180723e */ /* 0x000fe200000000ff */
[----:B------:R-:W-:Y:S01]  /*e340*/  FMUL.FTZ R127, R10, R127 ;  /* 0x0000007f0a7f7220 */ /* 0x000fe20000410000 */
[----:B------:R-:W-:Y:S01]  /*e350*/  @P0 IADD3 R12, R8, 0x10, RZ ;  /* 0x00000010080c0810 */ /* 0x000fe20007ffe0ff */
[----:B------:R-:W-:Y:S01]  /*e360*/  FMUL.FTZ R36, R9, R36 ;  /* 0x0000002409247220 */ /* 0x000fe20000410000 */
[----:B------:R-:W-:Y:S01]  /*e370*/  F2FP.PACK_AB R130, R131, R130 ;  /* 0x000000828382723e */ /* 0x000fe200000000ff */
[----:B------:R-:W-:Y:S01]  /*e380*/  FMUL.FTZ R37, R9, R37 ;  /* 0x0000002509257220 */ /* 0x000fe20000410000 */
[----:B------:R-:W-:Y:S01]  /*e390*/  SEL R13, R13, 0xffffffc0, !P2 ;  /* 0xffffffc00d0d7807 */ /* 0x000fe20005000000 */
[C---:B------:R-:W-:Y:S01]  /*e3a0*/  FMUL.FTZ R38, R10.reuse, R38 ;  /* 0x000000260a267220 */ /* 0x040fe20000410000 */
[----:B------:R-:W-:Y:S01]  /*e3b0*/  F2FP.PACK_AB R124, R125, R124 ;  /* 0x0000007c7d7c723e */ /* 0x000fe200000000ff */
[C---:B------:R-:W-:Y:S01]  /*e3c0*/  FMUL.FTZ R39, R10.reuse, R39 ;  /* 0x000000270a277220 */ /* 0x040fe20000410000 */
[----:B------:R-:W-:Y:S01]  /*e3d0*/  F2FP.PACK_AB R126, R127, R126 ;  /* 0x0000007e7f7e723e */ /* 0x000fe200000000ff */
[----:B------:R-:W-:Y:S01]  /*e3e0*/  FMUL.FTZ R40, R9, R40 ;  /* 0x0000002809287220 */ /* 0x000fe20000410000 */
[----:B------:R-:W-:Y:S01]  /*e3f0*/  F2FP.PACK_AB R36, R37, R36 ;  /* 0x000000242524723e */ /* 0x000fe200000000ff */
[----:B------:R-:W-:Y:S01]  /*e400*/  FMUL.FTZ R41, R9, R41 ;  /* 0x0000002909297220 */ /* 0x000fe20000410000 */
[----:B------:R-:W-:Y:S01]  /*e410*/  F2FP.PACK_AB R38, R39, R38 ;  /* 0x000000262726723e */ /* 0x000fe200000000ff */
[----:B------:R-:W-:Y:S01]  /*e420*/  FMUL.FTZ R42, R10, R42 ;  /* 0x0000002a0a2a7220 */ /* 0x000fe20000410000 */
[----:B------:R-:W-:Y:S01]  /*e430*/  IADD3 R14, R8, R6, RZ ;  /* 0x00000006080e7210 */ /* 0x000fe20007ffe0ff */
[----:B------:R-:W-:Y:S01]  /*e440*/  FMUL.FTZ R43, R10, R43 ;  /* 0x0000002b0a2b7220 */ /* 0x000fe20000410000 */
[----:B------:R-:W-:Y:S01]  /*e450*/  F2FP.PACK_AB R40, R41, R40 ;  /* 0x000000282928723e */ /* 0x000fe200000000ff */
[C---:B------:R-:W-:Y:S01]  /*e460*/  FMUL.FTZ R44, R9.reuse, R44 ;  /* 0x0000002c092c7220 */ /* 0x040fe20000410000 */
[----:B------:R-:W-:Y:S01]  /*e470*/  IADD3 R15, R6, R12, RZ ;  /* 0x0000000c060f7210 */ /* 0x000fe20007ffe0ff */
[----:B------:R-:W-:Y:S01]  /*e480*/  FMUL.FTZ R45, R9, R45 ;  /* 0x0000002d092d7220 */ /* 0x000fe20000410000 */
[----:B------:R-:W-:Y:S01]  /*e490*/  F2FP.PACK_AB R42, R43, R42 ;  /* 0x0000002a2b2a723e */ /* 0x000fe200000000ff */
[----:B------:R-:W-:Y:S01]  /*e4a0*/  FMUL.FTZ R46, R10, R46 ;  /* 0x0000002e0a2e7220 */ /* 0x000fe20000410000 */
[----:B------:R-:W-:Y:S01]  /*e4b0*/  IADD3 R16, R8, R13, RZ ;  /* 0x0000000d08107210 */ /* 0x000fe20007ffe0ff */
[C---:B------:R-:W-:Y:S01]  /*e4c0*/  FMUL.FTZ R47, R10.reuse, R47 ;  /* 0x0000002f0a2f7220 */ /* 0x040fe20000410000 */
[----:B------:R-:W-:Y:S01]  /*e4d0*/  F2FP.PACK_AB R44, R45, R44 ;  /* 0x0000002c2d2c723e */ /* 0x000fe200000000ff */
[C---:B------:R-:W-:Y:S01]  /*e4e0*/  FMUL.FTZ R48, R9.reuse, R48 ;  /* 0x0000003009307220 */ /* 0x040fe20000410000 */
[----:B------:R-:W-:Y:S01]  /*e4f0*/  STS [R8], R128 ;  /* 0x0000008008007388 */ /* 0x000fe20000000800 */
[----:B------:R-:W-:Y:S01]  /*e500*/  FMUL.FTZ R49, R9, R49 ;  /* 0x0000003109317220 */ /* 0x000fe20000410000 */
[----:B------:R-:W-:Y:S01]  /*e510*/  F2FP.PACK_AB R46, R47, R46 ;  /* 0x0000002e2f2e723e */ /* 0x000fe200000000ff */
[C---:B------:R-:W-:Y:S01]  /*e520*/  FMUL.FTZ R50, R10.reuse, R50 ;  /* 0x000000320a327220 */ /* 0x040fe20000410000 */
[----:B------:R-:W-:Y:S01]  /*e530*/  STS [R8+0x400], R130 ;  /* 0x0004008208007388 */ /* 0x000fe20000000800 */
[C---:B------:R-:W-:Y:S01]  /*e540*/  FMUL.FTZ R51, R10.reuse, R51 ;  /* 0x000000330a337220 */ /* 0x040fe20000410000 */
[----:B------:R-:W-:Y:S01]  /*e550*/  F2FP.PACK_AB R48, R49, R48 ;  /* 0x000000303130723e */ /* 0x000fe200000000ff */
[----:B------:R-:W-:Y:S01]  /*e560*/  FMUL.FTZ R52, R9, R52 ;  /* 0x0000003409347220 */ /* 0x000fe20000410000 */
[----:B------:R-:W-:Y:S01]  /*e570*/  IADD3 R17, R13, R12, RZ ;  /* 0x0000000c0d117210 */ /* 0x000fe20007ffe0ff */
[----:B------:R-:W-:Y:S01]  /*e580*/  FMUL.FTZ R53, R9, R53 ;  /* 0x0000003509357220 */ /* 0x000fe20000410000 */
[----:B------:R-:W-:Y:S01]  /*e590*/  F2FP.PACK_AB R50, R51, R50 ;  /* 0x000000323332723e */ /* 0x000fe200000000ff */
[C---:B------:R-:W-:Y:S01]  /*e5a0*/  FMUL.FTZ R54, R10.reuse, R54 ;  /* 0x000000360a367220 */ /* 0x040fe20000410000 */
[----:B------:R-:W-:Y:S01]  /*e5b0*/  STS [R12], R124 ;  /* 0x0000007c0c007388 */ /* 0x000fe20000000800 */
[C---:B------:R-:W-:Y:S01]  /*e5c0*/  FMUL.FTZ R55, R10.reuse, R55 ;  /* 0x000000370a377220 */ /* 0x040fe20000410000 */
[----:B------:R-:W-:Y:S01]  /*e5d0*/  F2FP.PACK_AB R52, R53, R52 ;  /* 0x000000343534723e */ /* 0x000fe200000000ff */
[C---:B------:R-:W-:Y:S01]  /*e5e0*/  FMUL.FTZ R56, R9.reuse, R56 ;  /* 0x0000003809387220 */ /* 0x040fe20000410000 */
[----:B------:R-:W-:Y:S01]  /*e5f0*/  STS [R12+0x400], R126 ;  /* 0x0004007e0c007388 */ /* 0x000fe20000000800 */
        /* <DEDUP_REMOVED lines=13> */
[----:B------:R-:W-:Y:S01]  /*e6d0*/  IADD3 R13, R15, R13, RZ ;  /* 0x0000000d0f0d7210 */ /* 0x000fe20007ffe0ff */
[----:B------:R-:W-:Y:S01]  /*e6e0*/  FMUL.FTZ R64, R9, R64 ;  /* 0x0000004009407220 */ /* 0x000fe20000410000 */
[----:B------:R-:W-:Y:S01]  /*e6f0*/  F2FP.PACK_AB R60, R61, R60 ;  /* 0x0000003c3d3c723e */ /* 0x000fe200000000ff */
        /* <DEDUP_REMOVED lines=106> */
[----:B------:R-:W-:Y:S01]  /*eda0*/  FMUL.FTZ R112, R9, R112 ;  /* 0x0000007009707220 */ /* 0x000fe20000410000 */
[----:B------:R-:W-:Y:S01]  /*edb0*/  STS [R8+0x4000], R92 ;  /* 0x0040005c08007388 */ /* 0x000fe20000000800 */
[C---:B------:R-:W-:Y:S01]  /*edc0*/  FMUL.FTZ R118, R10.reuse, R118 ;  /* 0x000000760a767220 */ /* 0x040fe20000410000 */
[----:B------:R-:W-:Y:S01]  /*edd0*/  F2FP.PACK_AB R116, R117, R116 ;  /* 0x000000747574723e */ /* 0x000fe200000000ff */
[C---:B------:R-:W-:Y:S01]  /*ede0*/  FMUL.FTZ R119, R10.reuse, R119 ;  /* 0x000000770a777220 */ /* 0x040fe20000410000 */
[----:B------:R-:W-:Y:S01]  /*edf0*/  STS [R8+0x4400], R94 ;  /* 0x0044005e08007388 */ /* 0x000fe20000000800 */
[C---:B------:R-:W-:Y:S01]  /*ee00*/  FMUL.FTZ R114, R10.reuse, R114 ;  /* 0x000000720a727220 */ /* 0x040fe20000410000 */
[----:B------:R-:W-:Y:S01]  /*ee10*/  @!UP3 UMOV UR24, URZ ;  /* 0x0000003f0018bc82 */ /* 0x000fe20008000000 */
[----:B------:R-:W-:Y:S01]  /*ee20*/  FMUL.FTZ R9, R9, R113 ;  /* 0x0000007109097220 */ /* 0x000fe20000410000 */
[----:B------:R-:W-:Y:S01]  /*ee30*/  F2FP.PACK_AB R118, R119, R118 ;  /* 0x000000767776723e */ /* 0x000fe200000000ff */
[----:B------:R-:W-:Y:S01]  /*ee40*/  FMUL.FTZ R10, R10, R115 ;  /* 0x000000730a0a7220 */ /* 0x000fe20000410000 */
[----:B------:R-:W-:Y:S01]  /*ee50*/  STS [R12+0x4000], R96 ;  /* 0x004000600c007388 */ /* 0x000fe20000000800 */
[----:B------:R-:W-:Y:S01]  /*ee60*/  @UP3 UMOV UR24, UR21 ;  /* 0x0000001500183c82 */ /* 0x000fe20008000000 */
[----:B------:R-:W-:Y:S01]  /*ee70*/  F2FP.PACK_AB R9, R9, R112 ;  /* 0x000000700909723e */ /* 0x000fe200000000ff */
[----:B------:R-:W-:Y:S01]  /*ee80*/  @!UP3 UMOV UR25, URZ ;  /* 0x0000003f0019bc82 */ /* 0x000fe20008000000 */
[----:B------:R-:W-:Y:S01]  /*ee90*/  STS [R12+0x4400], R98 ;  /* 0x004400620c007388 */ /* 0x000fe20000000800 */
[----:B------:R-:W-:Y:S01]  /*eea0*/  F2FP.PACK_AB R10, R10, R114 ;  /* 0x000000720a0a723e */ /* 0x000fe200000000ff */
[----:B------:R-:W-:Y:S01]  /*eeb0*/  USHF.R.S32.HI UR4, URZ, 0x1f, UR5 ;  /* 0x0000001f3f047899 */ /* 0x000fe20008011405 */
[----:B--2---:R-:W-:Y:S01]  /*eec0*/  @P4 FMUL.FTZ R5, R5, 0.69314718246459960938 ;  /* 0x3f31721805054820 */ /* 0x004fe20000410000 */
[----:B------:R-:W-:Y:S01]  /*eed0*/  STS [R14+0x4000], R100 ;  /* 0x004000640e007388 */ /* 0x000fe20000000800 */
[----:B------:R-:W-:-:S02]  /*eee0*/  @UP3 USHF.R.S32.HI UR25, URZ, 0x1f, UR21 ;  /* 0x0000001f3f193899 */ /* 0x000fc40008011415 */
[----:B------:R-:W-:Y:S01]  /*eef0*/  USHF.R.S32.HI UR6, URZ, 0x1f, UR12 ;  /* 0x0000001f3f067899 */ /* 0x000fe2000801140c */
[----:B------:R-:W-:Y:S01]  /*ef00*/  STS [R14+0x4400], R102 ;  /* 0x004400660e007388 */ /* 0x000fe20000000800 */
[----:B------:R-:W-:Y:S02]  /*ef10*/  UIADD3 UR5, UP2, UP1, UR5, UR24, UR12 ;  /* 0x0000001805057290 */ /* 0x000fe4000f95e00c */
[----:B------:R-:W-:Y:S01]  /*ef20*/  @!UP0 UMOV UR20, UR22 ;  /* 0x0000001600148c82 */ /* 0x000fe20008000000 */
[----:B------:R-:W-:Y:S01]  /*ef30*/  STS [R15+0x4000], R120 ;  /* 0x004000780f007388 */ /* 0x000fe20000000800 */
[----:B------:R-:W-:-:S03]  /*ef40*/  UIADD3.X UR4, UR4, UR25, UR6, UP2, UP1 ;  /* 0x0000001904047290 */ /* 0x000fc600097e2406 */
        /* <DEDUP_REMOVED lines=9> */
[----:B------:R-:W-:Y:S06]  /*efe0*/  BAR.SYNC.DEFER_BLOCKING 0x0 ;  /* 0x0000000000007b1d */ /* 0x000fec0000010000 */
[----:B------:R-:W3:Y:S01]  /*eff0*/  S2R R6, SR_TID.X ;  /* 0x0000000000067919 */ /* 0x000ee20000002100 */
[----:B-1----:R-:W-:-:S04]  /*f000*/  LOP3.LUT R9, R7, 0xffffffe0, RZ, 0xc0, !PT ;  /* 0xffffffe007097812 */ /* 0x002fc800078ec0ff */
[----:B------:R-:W-:Y:S02]  /*f010*/  IADD3 R9, -R9, R2, RZ ;  /* 0x0000000209097210 */ /* 0x000fe40007ffe1ff */
[----:B--2---:R-:W-:Y:S01]  /*f020*/  SHF.R.S32.HI R10, RZ, 0x1f, R11 ;  /* 0x0000001fff0a7819 */ /* 0x004fe2000001140b */
[----:B------:R1:W2:Y:S01]  /*f030*/  LDS.128 R52, [R195] ;  /* 0x00000000c3347984 */ /* 0x0002a20000000c00 */
[----:B------:R-:W-:Y:S02]  /*f040*/  LOP3.LUT P0, RZ, R9, 0x3, RZ, 0xc0, !PT ;  /* 0x0000000309ff7812 */ /* 0x000fe4000780c0ff */
[----:B------:R-:W-:Y:S01]  /*f050*/  LEA.HI R10, R10, R11, RZ, 0x2 ;  /* 0x0000000b0a0a7211 */ /* 0x000fe200078f10ff */
[----:B------:R1:W4:Y:S01]  /*f060*/  LDS.128 R48, [R195+0x800] ;  /* 0x00080000c3307984 */ /* 0x0003220000000c00 */
[----:B---3--:R-:W-:-:S03]  /*f070*/  SHF.R.S32.HI R8, RZ, 0x1f, R6 ;  /* 0x0000001fff087819 */ /* 0x008fc60000011406 */
[----:B------:R1:W3:Y:S01]  /*f080*/  LDS.128 R44, [R195+0x1000] ;  /* 0x00100000c32c7984 */ /* 0x0002e20000000c00 */
[----:B------:R-:W-:Y:S02]  /*f090*/  LOP3.LUT R10, R10, 0xffffffc, RZ, 0xc0, !PT ;  /* 0x0ffffffc0a0a7812 */ /* 0x000fe400078ec0ff */
[----:B------:R-:W-:Y:S01]  /*f0a0*/  LEA.HI R7, R8, R6, RZ, 0x5 ;  /* 0x0000000608077211 */ /* 0x000fe200078f28ff */
[----:B------:R1:W1:Y:S01]  /*f0b0*/  LDS.128 R40, [R195+0x1800] ;  /* 0x00180000c3287984 */ /* 0x0002620000000c00 */
[----:B------:R-:W-:Y:S02]  /*f0c0*/  IADD3 R11, R11, -R10, RZ ;  /* 0x8000000a0b0b7210 */ /* 0x000fe40007ffe0ff */
[----:B------:R-:W-:Y:S01]  /*f0d0*/  LOP3.LUT R7, R7, 0xffffffe0, RZ, 0xc0, !PT ;  /* 0xffffffe007077812 */ /* 0x000fe200078ec0ff */
[----:B------:R1:W1:Y:S01]  /*f0e0*/  LDS.128 R36, [R195+0x2000] ;  /* 0x00200000c3247984 */ /* 0x0002620000000c00 */
[----:B------:R-:W-:Y:S02]  /*f0f0*/  MOV R10, 0x7f800000 ;  /* 0x7f800000000a7802 */ /* 0x000fe40000000f00 */
[----:B------:R-:W-:Y:S01]  /*f100*/  IADD3 R9, -R7, R6, RZ ;  /* 0x0000000607097210 */ /* 0x000fe20007ffe1ff */
[----:B------:R1:W1:Y:S01]  /*f110*/  LDS.128 R32, [R195+0x2800] ;  /* 0x00280000c3207984 */ /* 0x0002620000000c00 */
[----:B------:R5:W5:Y:S03]  /*f120*/  @P3 MUFU.LG2 R7, R4 ;  /* 0x0000000400073308 */ /* 0x000b660000000c00 */
[----:B------:R1:W1:Y:S04]  /*f130*/  LDS.128 R28, [R195+0x3000] ;  /* 0x00300000c31c7984 */ /* 0x0002680000000c00 */
[----:B------:R1:W1:Y:S04]  /*f140*/  LDS.128 R24, [R195+0x3800] ;  /* 0x00380000c3187984 */ /* 0x0002680000000c00 */
[----:B------:R1:W1:Y:S04]  /*f150*/  LDS.128 R20, [R195+0x4000] ;  /* 0x00400000c3147984 */ /* 0x0002680000000c00 */
[----:B------:R1:W1:Y:S01]  /*f160*/  LDS.128 R16, [R195+0x4800] ;  /* 0x00480000c3107984 */ /* 0x0002620000000c00 */
[----:B-----5:R-:W-:Y:S01]  /*f170*/  SHF.R.S32.HI R4, RZ, 0x1f, R9 ;  /* 0x0000001fff047819 */ /* 0x020fe20000011409 */
[----:B------:R-:W-:-:S02]  /*f180*/  @P3 FMUL.FTZ R7, R7, 0.69314718246459960938 ;  /* 0x3f31721807073820 */ /* 0x000fc40000410000 */
[----:B------:R1:W1:Y:S01]  /*f190*/  LDS.128 R12, [R195+0x5000] ;  /* 0x00500000c30c7984 */ /* 0x0002620000000c00 */
[----:B------:R-:W-:Y:S01]  /*f1a0*/  LEA.HI R4, R4, R9, RZ, 0x2 ;  /* 0x0000000904047211 */ /* 0x000fe200078f10ff */
[----:B------:R-:W-:Y:S01]  /*f1b0*/  @P3 FFMA.FTZ R10, R3, c[0x0][0x238], R7 ;  /* 0x00008e00030a3a23 */ /* 0x000fe20000010007 */
[----:B------:R-:W-:Y:S01]  /*f1c0*/  MOV R9, 0x7f800000 ;  /* 0x7f80000000097802 */ /* 0x000fe20000000f00 */
[----:B------:R1:W1:Y:S01]  /*f1d0*/  LDS.128 R56, [R195+0x5800] ;  /* 0x00580000c3387984 */ /* 0x0002620000000c00 */
[----:B------:R-:W-:Y:S01]  /*f1e0*/  SHF.R.S32.HI R4, RZ, 0x2, R4 ;  /* 0x00000002ff047819 */ /* 0x000fe20000011404 */
[----:B------:R-:W-:-:S03]  /*f1f0*/  @P4 FFMA.FTZ R9, R132, c[0x0][0x238], R5 ;  /* 0x00008e0084094a23 */ /* 0x000fc60000010005 */
[----:B------:R-:W-:Y:S01]  /*f200*/  LEA R4, R11, R4, 0x4 ;  /* 0x000000040b047211 */ /* 0x000fe200078e20ff */
[----:B------:R-:W-:Y:S05]  /*f210*/  @P0 BRA `(.L_x_316) ;  /* 0x0000010000000947 */ /* 0x000fea0003800000 */
[----:B--234-:R-:W-:Y:S01]  /*f220*/  UIMAD UR6, UR9, -0x40, UR16 ;  /* 0xffffffc0090678a4 */ /* 0x01cfe2000f8e0210 */
[----:B------:R-:W-:-:S05]  /*f230*/  IADD3 R5, R4, 0x8, RZ ;  /* 0x0000000804057810 */ /* 0x000fca0007ffe0ff */
[----:B------:R-:W-:Y:S02]  /*f240*/  ISETP.GE.AND P3, PT, R4, UR6, PT ;  /* 0x0000000604007c0c */ /* 0x000fe4000bf66270 */
[----:B------:R-:W-:-:S11]  /*f250*/  ISETP.GE.AND P2, PT, R5, UR6, PT ;  /* 0x0000000605007c0c */ /* 0x000fd6000bf46270 */
[----:B------:R-:W-:Y:S02]  /*f260*/  @!P3 IMAD R3, R4, UR17, RZ ;  /* 0x000000110403bc24 */ /* 0x000fe4000f8e02ff */
[----:B------:R-:W-:-:S03]  /*f270*/  @!P2 IMAD R5, R5, UR17, RZ ;  /* 0x000000110505ac24 */ /* 0x000fc6000f8e02ff */
[----:B------:R-:W-:Y:S02]  /*f280*/  @!P3 IADD3 R4, P1, R3, UR5, RZ ;  /* 0x000000050304bc10 */ /* 0x000fe4000ff3e0ff */
[----:B------:R-:W-:Y:S02]  /*f290*/  @!P2 IADD3 R7, P0, R5, UR5, RZ ;  /* 0x000000050507ac10 */ /* 0x000fe4000ff1e0ff */
[----:B------:R-:W-:Y:S02]  /*f2a0*/  @!P3 LEA.HI.X.SX32 R3, R3, UR4, 0x1, P1 ;  /* 0x000000040303bc11 */ /* 0x000fe400088f0eff */
[----:B------:R-:W-:Y:S02]  /*f2b0*/  @!P2 LEA.HI.X.SX32 R5, R5, UR4, 0x1, P0 ;  /* 0x000000040505ac11 */ /* 0x000fe400080f0eff */
[----:B------:R-:W-:Y:S02]  /*f2c0*/  @!P3 LEA R62, P1, R4, c[0x0][0x200], 0x2 ;  /* 0x00008000043eba11 */ /* 0x000fe400078210ff */
[----:B------:R-:W-:-:S02]  /*f2d0*/  @!P2 LEA R60, P0, R7, c[0x0][0x200], 0x2 ;  /* 0x00008000073caa11 */ /* 0x000fc400078010ff */
[----:B------:R-:W-:Y:S02]  /*f2e0*/  @!P3 LEA.HI.X R63, R4, c[0x0][0x204], R3, 0x2, P1 ;  /* 0x00008100043fba11 */ /* 0x000fe400008f1403 */
[----:B------:R-:W-:-:S03]  /*f2f0*/  @!P2 LEA.HI.X R61, R7, c[0x0][0x204], R5, 0x2, P0 ;  /* 0x00008100073daa11 */ /* 0x000fc600000f1405 */
[----:B------:R2:W-:Y:S04]  /*f300*/  @!P3 STG.E [R62.64], R9 ;  /* 0x000000093e00b986 */ /* 0x0005e8000c101912 */
[----:B------:R2:W-:Y:S02]  /*f310*/  @!P2 STG.E [R60.64], R10 ;  /* 0x0000000a3c00a986 */ /* 0x0005e4000c101912 */
.L_x_316:
[----:B--234-:R-:W-:Y:S05]  /*f320*/  BSYNC B0 ;  /* 0x0000000000007941 */ /* 0x01cfea0003800000 */
.L_x_315:
[----:B------:R-:W2:Y:S01]  /*f330*/  S2R R3, SR_CTAID.Z ;  /* 0x0000000000037919 */ /* 0x000ea20000002700 */
[----:B------:R-:W-:Y:S01]  /*f340*/  LEA.HI R4, R0, R2, RZ, 0x3 ;  /* 0x0000000200047211 */ /* 0x000fe200078f18ff */
[----:B------:R-:W-:Y:S01]  /*f350*/  UIMAD UR9, UR9, -0x40, UR16 ;  /* 0xffffffc0090978a4 */ /* 0x000fe2000f8e0210 */
[----:B------:R-:W-:Y:S01]  /*f360*/  SHF.R.S32.HI R0, RZ, 0x1f, R202 ;  /* 0x0000001fff007819 */ /* 0x000fe200000114ca */
[----:B------:R-:W-:Y:S01]  /*f370*/  USHF.R.S32.HI UR6, URZ, 0x1f, UR11 ;  /* 0x0000001f3f067899 */ /* 0x000fe2000801140b */
[----:B------:R-:W-:Y:S01]  /*f380*/  IADD3 R10, P0, R202, UR20, RZ ;  /* 0x00000014ca0a7c10 */ /* 0x000fe2000ff1e0ff */
[----:B------:R-:W-:Y:S01]  /*f390*/  ULDC.64 UR4, c[0x0][0x1f0] ;  /* 0x00007c0000047ab9 */ /* 0x000fe20000000a00 */
[----:B------:R-:W-:Y:S01]  /*f3a0*/  SHF.R.S32.HI R2, RZ, 0x3, R4 ;  /* 0x00000003ff027819 */ /* 0x000fe20000011404 */
[----:B------:R-:W-:Y:S01]  /*f3b0*/  UIMAD UR4, UR6, UR4, URZ ;  /* 0x00000004060472a4 */ /* 0x000fe2000f8e023f */
[----:B------:R-:W-:Y:S01]  /*f3c0*/  IADD3.X R11, R0, UR7, RZ, P0, !PT ;  /* 0x00000007000b7c10 */ /* 0x000fe200087fe4ff */
[----:B------:R-:W-:Y:S01]  /*f3d0*/  IMAD.U32 R0, RZ, RZ, UR13 ;  /* 0x0000000dff007e24 */ /* 0x000fe2000f8e00ff */
[----:B------:R-:W-:Y:S01]  /*f3e0*/  ISETP.GE.AND P0, PT, R2, UR9, PT ;  /* 0x0000000902007c0c */ /* 0x000fe2000bf06270 */
[----:B------:R-:W-:Y:S01]  /*f3f0*/  UIMAD UR4, UR11, UR5, UR4 ;  /* 0x000000050b0472a4 */ /* 0x000fe2000f8e0204 */
[----:B------:R-:W-:Y:S01]  /*f400*/  LEA.HI R6, R8, R6, RZ, 0x3 ;  /* 0x0000000608067211 */ /* 0x000fe200078f18ff */
[----:B------:R-:W-:Y:S03]  /*f410*/  BSSY B0, `(.L_x_317) ;  /* 0x0000014000007945 */ /* 0x000fe60003800000 */
[----:B------:R-:W-:-:S04]  /*f420*/  SHF.R.S32.HI R8, RZ, 0x3, R6 ;  /* 0x00000003ff087819 */ /* 0x000fc80000011406 */
[----:B------:R-:W-:Y:S01]  /*f430*/  SHF.R.S32.HI R9, RZ, 0x1f, R8 ;  /* 0x0000001fff097819 */ /* 0x000fe20000011408 */
[----:B--2---:R-:W-:-:S04]  /*f440*/  IMAD.WIDE.U32 R6, R3, c[0x0][0x1f0], R10 ;  /* 0x00007c0003067a25 */ /* 0x004fc800078e000a */
[----:B------:R-:W-:Y:S01]  /*f450*/  IMAD.WIDE R8, R0, 0x40, R8 ;  /* 0x0000004000087825 */ /* 0x000fe200078e0208 */
[----:B------:R-:W-:Y:S01]  /*f460*/  IADD3 R11, R7, UR4, RZ ;  /* 0x00000004070b7c10 */ /* 0x000fe2000fffe0ff */
        /* <DEDUP_REMOVED lines=14> */
.L_x_318:
[----:B------:R-:W-:Y:S05]  /*f550*/  BSYNC B0 ;  /* 0x0000000000007941 */ /* 0x000fea0003800000 */
.L_x_317:
[----:B------:R-:W-:Y:S01]  /*f560*/  LEA.HI.SX32 R0, R4, 0x10, 0x1d ;  /* 0x0000001004007811 */ /* 0x000fe200078feaff */
[----:B------:R-:W-:Y:S03]  /*f570*/  BSSY B0, `(.L_x_319) ;  /* 0x0000013000007945 */ /* 0x000fe60003800000 */
[----:B------:R-:W-:-:S13]  /*f580*/  ISETP.GE.AND P0, PT, R0, UR9, PT ;  /* 0x0000000900007c0c */ /* 0x000fda000bf06270 */
[----:B------:R-:W-:Y:S05]  /*f590*/  @P0 BRA `(.L_x_320) ;  /* 0x0000010000000947 */ /* 0x000fea0003800000 */
[----:B------:R-:W-:Y:S01]  /*f5a0*/  IADD3 R2, P0, R8, 0x10, RZ ;  /* 0x0000001008027810 */ /* 0x000fe20007f1e0ff */
[----:B-12---:R-:W-:Y:S01]  /*f5b0*/  IMAD.MOV.U32 R20, RZ, RZ, R6 ;  /* 0x000000ffff147224 */ /* 0x006fe200078e0006 */
        /* <DEDUP_REMOVED lines=14> */
.L_x_320:
[----:B------:R-:W-:Y:S05]  /*f6a0*/  BSYNC B0 ;  /* 0x0000000000007941 */ /* 0x000fea0003800000 */
.L_x_319:
[----:B------:R-:W-:Y:S01]  /*f6b0*/  LEA.HI.SX32 R0, R4, 0x20, 0x1d ;  /* 0x0000002004007811 */ /* 0x000fe200078feaff */
[----:B------:R-:W-:Y:S03]  /*f6c0*/  BSSY B0, `(.L_x_321) ;  /* 0x0000013000007945 */ /* 0x000fe60003800000 */
[----:B------:R-:W-:-:S13]  /*f6d0*/  ISETP.GE.AND P0, PT, R0, UR9, PT ;  /* 0x0000000900007c0c */ /* 0x000fda000bf06270 */
        /* <DEDUP_REMOVED lines=17> */
.L_x_322:
[----:B------:R-:W-:Y:S05]  /*f7f0*/  BSYNC B0 ;  /* 0x0000000000007941 */ /* 0x000fea0003800000 */
.L_x_321:
[----:B------:R-:W-:-:S04]  /*f800*/  LEA.HI.SX32 R4, R4, 0x30, 0x1d ;  /* 0x0000003004047811 */ /* 0x000fc800078feaff */
[----:B------:R-:W-:-:S13]  /*f810*/  ISETP.GE.AND P0, PT, R4, UR9, PT ;  /* 0x0000000904007c0c */ /* 0x000fda000bf06270 */
[----:B------:R-:W-:Y:S05]  /*f820*/  @P0 EXIT ;  /* 0x000000000000094d */ /* 0x000fea0003800000 */
[----:B------:R-:W-:Y:S01]  /*f830*/  IADD3 R0, P0, R8, 0x30, RZ ;  /* 0x0000003008007810 */ /* 0x000fe20007f1e0ff */
[----:B-1----:R-:W-:Y:S01]  /*f840*/  IMAD.MOV.U32 R2, RZ, RZ, R6 ;  /* 0x000000ffff027224 */ /* 0x002fe200078e0006 */
[----:B------:R-:W-:Y:S02]  /*f850*/  MOV R3, R11 ;  /* 0x0000000b00037202 */ /* 0x000fe40000000f00 */
        /* <DEDUP_REMOVED lines=15> */
.L_x_276:
[----:B------:R-:W-:Y:S01]  /*f950*/  UISETP.NE.AND UP4, UPT, UR10, -0x1, UPT ;  /* 0xffffffff0a00788c */ /* 0x000fe2000bf85270 */
[----:B------:R-:W-:Y:S01]  /*f960*/  LEA.HI R2, R2, R8, RZ, 0x3 ;  /* 0x0000000802027211 */ /* 0x000fe200078f18ff */
[----:B------:R-:W-:Y:S01]  /*f970*/  ULDC.U8 UR20, c[0x0][0x329] ;  /* 0x0000ca4000147ab9 */ /* 0x000fe20000000000 */
[----:B------:R-:W1:Y:S01]  /*f980*/  S2R R10, SR_CTAID.Z ;  /* 0x00000000000a7919 */ /* 0x000e620000002700 */
[----:B------:R-:W-:Y:S01]  /*f990*/  UISETP.NE.AND UP3, UPT, UR20, URZ, UPT ;  /* 0x0000003f1400728c */ /* 0x000fe2000bf65270 */
[----:B------:R-:W-:Y:S01]  /*f9a0*/  LOP3.LUT R0, R2, 0xfffffff8, RZ, 0xc0, !PT ;  /* 0xfffffff802007812 */ /* 0x000fe200078ec0ff */
[----:B------:R-:W-:Y:S01]  /*f9b0*/  ULDC.64 UR4, c[0x0][0x1e0] ;  /* 0x0000780000047ab9 */ /* 0x000fe20000000a00 */
[----:B------:R-:W-:Y:S01]  /*f9c0*/  SHF.R.S32.HI R14, RZ, 0x3, R2 ;  /* 0x00000003ff0e7819 */ /* 0x000fe20000011402 */
[----:B------:R-:W-:Y:S01]  /*f9d0*/  ULDC.64 UR6, c[0x0][0x1e8] ;  /* 0x00007a0000067ab9 */ /* 0x000fe20000000a00 */
[----:B------:R-:W-:Y:S01]  /*f9e0*/  IMAD.U32 R16, RZ, RZ, UR13 ;  /* 0x0000000dff107e24 */ /* 0x000fe2000f8e00ff */
[----:B------:R-:W-:Y:S01]  /*f9f0*/  USHF.R.S32.HI UR17, URZ, 0x1f, UR11 ;  /* 0x0000001f3f117899 */ /* 0x000fe2000801140b */
[----:B------:R-:W-:Y:S01]  /*fa00*/  IMAD.IADD R8, R8, 0x1, -R0 ;  /* 0x0000000108087824 */ /* 0x000fe200078e0a00 */
[----:B------:R-:W-:Y:S01]  /*fa10*/  @!UP4 USHF.R.S32.HI UR22, URZ, 0x1f, UR12 ;  /* 0x0000001f3f16c899 */ /* 0x000fe2000801140c */
[--C-:B------:R-:W-:Y:S01]  /*fa20*/  SHF.R.S32.HI R15, RZ, 0x1f, R14.reuse ;  /* 0x0000001fff0f7819 */ /* 0x100fe2000001140e */
[----:B------:R-:W-:Y:S01]  /*fa30*/  @UP4 UIMAD.WIDE.U32 UR8, UR10, UR6, URZ ;  /* 0x000000060a0842a5 */ /* 0x000fe2000f8e003f */
[----:B------:R-:W-:Y:S01]  /*fa40*/  IMAD.SHL.U32 R6, R8, 0x8, RZ ;  /* 0x0000000808067824 */ /* 0x000fe200078e00ff */
[----:B------:R-:W-:Y:S01]  /*fa50*/  @!UP4 UIMAD UR22, UR22, UR4, URZ ;  /* 0x000000041616c2a4 */ /* 0x000fe2000f8e023f */
[----:B------:R-:W-:Y:S01]  /*fa60*/  BSSY B0, `(.L_x_323) ;  /* 0x000003d000007945 */ /* 0x000fe20003800000 */
[----:B------:R-:W-:Y:S01]  /*fa70*/  ULDC.U8 UR21, c[0x0][0x328] ;  /* 0x0000ca0000157ab9 */ /* 0x000fe20000000000 */
[----:B------:R-:W-:Y:S01]  /*fa80*/  IMAD.WIDE R16, R16, 0x40, R14 ;  /* 0x0000004010107825 */ /* 0x000fe200078e020e */
[----:B------:R-:W-:-:S02]  /*fa90*/  @!UP4 UIMAD.WIDE.U32 UR24, UR12, UR4, URZ ;  /* 0x000000040c18c2a5 */ /* 0x000fc4000f8e003f */
[----:B------:R-:W-:Y:S02]  /*faa0*/  @!UP4 UIMAD UR22, UR12, UR5, UR22 ;  /* 0x000000050c16c2a4 */ /* 0x000fe4000f8e0216 */
[----:B------:R-:W-:Y:S02]  /*fab0*/  UISETP.NE.AND UP2, UPT, UR21, URZ, UPT ;  /* 0x0000003f1500728c */ /* 0x000fe4000bf45270 */
[----:B------:R-:W-:Y:S02]  /*fac0*/  ULDC.64 UR4, c[0x0][0x1f0] ;  /* 0x00007c0000047ab9 */ /* 0x000fe40000000a00 */
[----:B------:R-:W-:Y:S02]  /*fad0*/  UIMAD UR4, UR17, UR4, URZ ;  /* 0x00000004110472a4 */ /* 0x000fe4000f8e023f */
[----:B------:R-:W-:Y:S02]  /*fae0*/  @!UP3 UISETP.NE.AND UP1, UPT, UR21, URZ, UPT ;  /* 0x0000003f1500b28c */ /* 0x000fe4000bf25270 */
[----:B------:R-:W-:-:S02]  /*faf0*/  @UP4 UMOV UR17, UR8 ;  /* 0x0000000800114c82 */ /* 0x000fc40008000000 */
[----:B------:R-:W-:Y:S02]  /*fb00*/  @UP4 UIMAD UR7, UR10, UR7, UR9 ;  /* 0x000000070a0742a4 */ /* 0x000fe4000f8e0209 */
[----:B------:R-:W-:Y:S02]  /*fb10*/  ULDC UR15, c[0x0][0x214] ;  /* 0x00008500000f7ab9 */ /* 0x000fe40000000800 */
[----:B------:R-:W-:Y:S02]  /*fb20*/  @UP3 ULDC UR8, c[0x0][0x210] ;  /* 0x0000840000083ab9 */ /* 0x000fe40000000800 */
[----:B------:R-:W-:Y:S02]  /*fb30*/  UISETP.EQ.AND UP2, UPT, UR20, URZ, UP2 ;  /* 0x0000003f1400728c */ /* 0x000fe40009742270 */
[----:B------:R-:W-:Y:S02]  /*fb40*/  ULDC UR9, c[0x0][0x234] ;  /* 0x00008d0000097ab9 */ /* 0x000fe40000000800 */
[----:B------:R-:W-:-:S02]  /*fb50*/  @UP3 UIMAD UR8, UR8, UR15, URZ ;  /* 0x0000000f080832a4 */ /* 0x000fc4000f8e023f */
[----:B------:R-:W-:Y:S02]  /*fb60*/  @!UP3 USEL UR8, UR15, UR9, !UP1 ;  /* 0x000000090f08b287 */ /* 0x000fe4000c800000 */
[----:B------:R-:W-:Y:S02]  /*fb70*/  UISETP.NE.OR UP0, UPT, UR10, -0x1, !UP2 ;  /* 0xffffffff0a00788c */ /* 0x000fe4000d705670 */
[----:B------:R-:W-:Y:S02]  /*fb80*/  ULDC UR6, c[0x0][0x1c0] ;  /* 0x0000700000067ab9 */ /* 0x000fe40000000800 */
[----:B------:R-:W-:Y:S02]  /*fb90*/  @UP3 UMOV UR23, 0x1 ;  /* 0x0000000100173882 */ /* 0x000fe40000000000 */
[----:B------:R-:W-:Y:S02]  /*fba0*/  @!UP3 UIMAD UR23, UR8, UR6, URZ ;  /* 0x000000060817b2a4 */ /* 0x000fe4000f8e023f */
[----:B------:R-:W-:-:S02]  /*fbb0*/  @!UP4 UMOV UR17, UR24 ;  /* 0x000000180011cc82 */ /* 0x000fc40008000000 */
[----:B------:R-:W-:Y:S01]  /*fbc0*/  @!UP4 UIADD3 UR7, UR25, UR22, URZ ;  /* 0x000000161907c290 */ /* 0x000fe2000fffe03f */
[C---:B------:R-:W-:Y:S01]  /*fbd0*/  IADD3 R4, P0, R6.reuse, UR17, RZ ;  /* 0x0000001106047c10 */ /* 0x040fe2000ff1e0ff */
[----:B------:R-:W-:Y:S02]  /*fbe0*/  UIADD3 UR16, -UR14, UR16, URZ ;  /* 0x000000100e107290 */ /* 0x000fe4000fffe13f */
[----:B------:R-:W-:Y:S02]  /*fbf0*/  UIMAD UR23, UR12, UR23, URZ ;  /* 0x000000170c1772a4 */ /* 0x000fe4000f8e023f */
[----:B------:R-:W-:Y:S01]  /*fc00*/  @!UP0 UIMAD UR10, UR12, UR15, URZ ;  /* 0x0000000f0c0a82a4 */ /* 0x000fe2000f8e023f */
[----:B------:R-:W-:Y:S01]  /*fc10*/  LEA.HI.X.SX32 R5, R6, UR7, 0x1, P0 ;  /* 0x0000000706057c11 */ /* 0x000fe200080f0eff */
[----:B------:R-:W-:Y:S01]  /*fc20*/  USEL UR23, UR23, URZ, !UP2 ;  /* 0x0000003f17177287 */ /* 0x000fe2000d000000 */
[----:B------:R-:W-:Y:S01]  /*fc30*/  ISETP.GE.AND P0, PT, R14, UR16, PT ;  /* 0x000000100e007c0c */ /* 0x000fe2000bf06270 */
[----:B------:R-:W-:-:S02]  /*fc40*/  @UP3 ULDC UR26, c[0x0][0x210] ;  /* 0x00008400001a3ab9 */ /* 0x000fc40000000800 */
[----:B------:R-:W-:Y:S01]  /*fc50*/  @!UP3 UMOV UR26, 0x1 ;  /* 0x00000001001ab882 */ /* 0x000fe20000000000 */
[----:B-1----:R-:W-:Y:S01]  /*fc60*/  IMAD.WIDE.U32 R10, R10, c[0x0][0x1f0], R4 ;  /* 0x00007c000a0a7a25 */ /* 0x002fe200078e0004 */
[----:B------:R-:W-:Y:S01]  /*fc70*/  UIMAD UR8, UR11, UR8, UR23 ;  /* 0x000000080b0872a4 */ /* 0x000fe2000f8e0217 */
[C---:B------:R-:W-:Y:S01]  /*fc80*/  IADD3 R5, R6.reuse, 0x40, RZ ;  /* 0x0000004006057810 */ /* 0x040fe20007ffe0ff */
[----:B------:R-:W-:Y:S01]  /*fc90*/  UIMAD UR14, UR14, UR26, URZ ;  /* 0x0000001a0e0e72a4 */ /* 0x000fe2000f8e023f */
[----:B------:R-:W-:Y:S01]  /*fca0*/  IADD3 R4, R6, 0x80, RZ ;  /* 0x0000008006047810 */ /* 0x000fe20007ffe0ff */
[----:B------:R-:W-:Y:S02]  /*fcb0*/  @!UP2 UMOV UR20, URZ ;  /* 0x0000003f0014ac82 */ /* 0x000fe40008000000 */
[----:B------:R-:W-:Y:S02]  /*fcc0*/  @UP2 UMOV UR20, UR10 ;  /* 0x0000000a00142c82 */ /* 0x000fe40008000000 */
[----:B------:R-:W-:-:S02]  /*fcd0*/  UIMAD UR4, UR11, UR5, UR4 ;  /* 0x000000050b0472a4 */ /* 0x000fc4000f8e0204 */
[----:B------:R-:W-:Y:S02]  /*fce0*/  @!UP2 UMOV UR21, URZ ;  /* 0x0000003f0015ac82 */ /* 0x000fe40008000000 */
[----:B------:R-:W-:Y:S02]  /*fcf0*/  USHF.R.S32.HI UR7, URZ, 0x1f, UR8 ;  /* 0x0000001f3f077899 */ /* 0x000fe40008011408 */
[----:B------:R-:W-:Y:S01]  /*fd00*/  @UP2 USHF.R.S32.HI UR21, URZ, 0x1f, UR10 ;  /* 0x0000001f3f152899 */ /* 0x000fe2000801140a */
[----:B------:R-:W-:Y:S01]  /*fd10*/  IADD3 R13, R11, UR4, RZ ;  /* 0x000000040b0d7c10 */ /* 0x000fe2000fffe0ff */
[----:B------:R-:W-:Y:S02]  /*fd20*/  USHF.R.S32.HI UR6, URZ, 0x1f, UR14 ;  /* 0x0000001f3f067899 */ /* 0x000fe4000801140e */
[----:B------:R-:W-:-:S04]  /*fd30*/  UIADD3 UR8, UP1, UP0, UR14, UR20, UR8 ;  /* 0x000000140e087290 */ /* 0x000fc8000f83e008 */
[----:B------:R-:W-:Y:S01]  /*fd40*/  UIADD3.X UR6, UR6, UR21, UR7, UP1, UP0 ;  /* 0x0000001506067290 */ /* 0x000fe20008fe0407 */
[----:B------:R-:W-:Y:S06]  /*fd50*/  @P0 BRA `(.L_x_324) ;  /* 0x000000d000000947 */ /* 0x000fec0003800000 */
        /* <DEDUP_REMOVED lines=13> */
.L_x_324:
[----:B------:R-:W-:Y:S05]  /*fe30*/  BSYNC B0 ;  /* 0x0000000000007941 */ /* 0x000fea0003800000 */
.L_x_323:
[----:B------:R-:W-:Y:S01]  /*fe40*/  IADD3 R3, R14, 0x10, RZ ;  /* 0x000000100e037810 */ /* 0x000fe20007ffe0ff */
[----:B------:R-:W-:Y:S03]  /*fe50*/  BSSY B0, `(.L_x_325) ;  /* 0x0000013000007945 */ /* 0x000fe60003800000 */
[----:B------:R-:W-:-:S13]  /*fe60*/  ISETP.GE.AND P0, PT, R3, UR16, PT ;  /* 0x0000001003007c0c */ /* 0x000fda000bf06270 */
        /* <DEDUP_REMOVED lines=17> */
.L_x_326:
[----:B------:R-:W-:Y:S05]  /*ff80*/  BSYNC B0 ;  /* 0x0000000000007941 */ /* 0x000fea0003800000 */
.L_x_325:
        /* <DEDUP_REMOVED lines=20> */
.L_x_328:
[----:B------:R-:W-:Y:S05]  /*100d0*/  BSYNC B0 ;  /* 0x0000000000007941 */ /* 0x000fea0003800000 */
.L_x_327:
[----:B------:R-:W-:Y:S01]  /*100e0*/  IADD3 R0, R14, 0x30, RZ ;  /* 0x000000300e007810 */ /* 0x000fe20007ffe0ff */
[----:B------:R-:W-:Y:S03]  /*100f0*/  BSSY B0, `(.L_x_329) ;  /* 0x0000012000007945 */ /* 0x000fe60003800000 */
[----:B------:R-:W-:-:S13]  /*10100*/  ISETP.GE.AND P0, PT, R0, UR16, PT ;  /* 0x0000001000007c0c */ /* 0x000fda000bf06270 */
        /* <DEDUP_REMOVED lines=16> */
.L_x_330:
[----:B------:R-:W-:Y:S05]  /*10210*/  BSYNC B0 ;  /* 0x0000000000007941 */ /* 0x000fea0003800000 */
.L_x_329:
[----:B------:R-:W-:-:S04]  /*10220*/  ISETP.NE.AND P6, PT, R8, RZ, PT ;  /* 0x000000ff0800720c */ /* 0x000fc80003fc5270 */
[----:B------:R-:W-:Y:S02]  /*10230*/  ISETP.GE.OR P5, PT, R14, UR16, P6 ;  /* 0x000000100e007c0c */ /* 0x000fe4000b7a6670 */
[----:B------:R-:W-:Y:S02]  /*10240*/  ISETP.GE.OR P4, PT, R3, UR16, P6 ;  /* 0x0000001003007c0c */ /* 0x000fe4000b786670 */
[----:B------:R-:W-:Y:S02]  /*10250*/  ISETP.GE.OR P3, PT, R2, UR16, P6 ;  /* 0x0000001002007c0c */ /* 0x000fe4000b766670 */
[----:B------:R-:W-:-:S07]  /*10260*/  ISETP.GE.OR P6, PT, R0, UR16, P6 ;  /* 0x0000001000007c0c */ /* 0x000fce000b7c6670 */
[----:B------:R-:W-:Y:S02]  /*10270*/  @!P5 IMAD R7, R14, UR26, RZ ;  /* 0x0000001a0e07dc24 */ /* 0x000fe4000f8e02ff */
[----:B------:R-:W-:Y:S02]  /*10280*/  @!P4 IMAD R8, R3, UR26, RZ ;  /* 0x0000001a0308cc24 */ /* 0x000fe4000f8e02ff */
[----:B--2---:R-:W-:Y:S01]  /*10290*/  @!P3 IMAD R4, R2, UR26, RZ ;  /* 0x0000001a0204bc24 */ /* 0x004fe2000f8e02ff */
[C---:B------:R-:W-:Y:S02]  /*102a0*/  @!P5 IADD3 R6, P0, R7.reuse, UR8, RZ ;  /* 0x000000080706dc10 */ /* 0x040fe4000ff1e0ff */
[----:B------:R-:W-:Y:S02]  /*102b0*/  @!P4 IADD3 R3, P1, R8, UR8, RZ ;  /* 0x000000080803cc10 */ /* 0x000fe4000ff3e0ff */
[----:B------:R-:W-:Y:S02]  /*102c0*/  @!P5 LEA.HI.X.SX32 R7, R7, UR6, 0x1, P0 ;  /* 0x000000060707dc11 */ /* 0x000fe400080f0eff */
[----:B------:R-:W-:-:S02]  /*102d0*/  @!P5 LEA R10, P2, R6, c[0x0][0x200], 0x2 ;  /* 0x00008000060ada11 */ /* 0x000fc400078410ff */
[----:B------:R-:W-:Y:S02]  /*102e0*/  @!P3 IADD3 R5, P0, R4, UR8, RZ ;  /* 0x000000080405bc10 */ /* 0x000fe4000ff1e0ff */
[----:B------:R-:W-:Y:S02]  /*102f0*/  @!P4 LEA.HI.X.SX32 R2, R8, UR6, 0x1, P1 ;  /* 0x000000060802cc11 */ /* 0x000fe400088f0eff */
[----:B------:R-:W-:Y:S02]  /*10300*/  @!P5 LEA.HI.X R11, R6, c[0x0][0x204], R7, 0x2, P2 ;  /* 0x00008100060bda11 */ /* 0x000fe400010f1407 */
[----:B------:R-:W-:Y:S02]  /*10310*/  @!P4 LEA R8, P1, R3, c[0x0][0x200], 0x2 ;  /* 0x000080000308ca11 */ /* 0x000fe400078210ff */
[----:B------:R-:W-:Y:S02]  /*10320*/  @!P3 LEA.HI.X.SX32 R4, R4, UR6, 0x1, P0 ;  /* 0x000000060404bc11 */ /* 0x000fe400080f0eff */
[----:B------:R-:W-:-:S02]  /*10330*/  @!P3 LEA R6, P0, R5, c[0x0][0x200], 0x2 ;  /* 0x000080000506ba11 */ /* 0x000fc400078010ff */
[----:B------:R-:W-:Y:S01]  /*10340*/  @!P4 LEA.HI.X R9, R3, c[0x0][0x204], R2, 0x2, P1 ;  /* 0x000081000309ca11 */ /* 0x000fe200008f1402 */
[----:B------:R-:W-:Y:S01]  /*10350*/  @!P5 IMAD.MOV.U32 R2, RZ, RZ, 0x7f800000 ;  /* 0x7f800000ff02d424 */ /* 0x000fe200078e00ff */
[----:B------:R-:W-:Y:S01]  /*10360*/  @!P3 LEA.HI.X R7, R5, c[0x0][0x204], R4, 0x2, P0 ;  /* 0x000081000507ba11 */ /* 0x000fe200000f1404 */
[----:B------:R-:W-:Y:S02]  /*10370*/  @!P4 IMAD.MOV.U32 R4, RZ, RZ, 0x7f800000 ;  /* 0x7f800000ff04c424 */ /* 0x000fe400078e00ff */
[----:B------:R-:W-:Y:S01]  /*10380*/  @!P3 IMAD.MOV.U32 R3, RZ, RZ, 0x7f800000 ;  /* 0x7f800000ff03b424 */ /* 0x000fe200078e00ff */
[----:B------:R2:W-:Y:S04]  /*10390*/  @!P5 STG.E [R10.64], R2 ;  /* 0x000000020a00d986 */ /* 0x0005e8000c101912 */
[----:B------:R2:W-:Y:S04]  /*103a0*/  @!P4 STG.E [R8.64], R4 ;  /* 0x000000040800c986 */ /* 0x0005e8000c101912 */
[----:B------:R2:W-:Y:S01]  /*103b0*/  @!P3 STG.E [R6.64], R3 ;  /* 0x000000030600b986 */ /* 0x0005e2000c101912 */
[----:B------:R-:W-:Y:S05]  /*103c0*/  @P6 EXIT ;  /* 0x000000000000694d */ /* 0x000fea0003800000 */
[----:B------:R-:W-:-:S05]  /*103d0*/  IMAD R0, R0, UR26, RZ ;  /* 0x0000001a00007c24 */ /* 0x000fca000f8e02ff */
[----:B--2---:R-:W-:-:S04]  /*103e0*/  IADD3 R2, P0, R0, UR8, RZ ;  /* 0x0000000800027c10 */ /* 0x004fc8000ff1e0ff */
[----:B------:R-:W-:Y:S02]  /*103f0*/  LEA.HI.X.SX32 R0, R0, UR6, 0x1, P0 ;  /* 0x0000000600007c11 */ /* 0x000fe400080f0eff */
[----:B------:R-:W-:-:S04]  /*10400*/  LEA R4, P0, R2, c[0x0][0x200], 0x2 ;  /* 0x0000800002047a11 */ /* 0x000fc800078010ff */
[----:B------:R-:W-:Y:S01]  /*10410*/  LEA.HI.X R5, R2, c[0x0][0x204], R0, 0x2, P0 ;  /* 0x0000810002057a11 */ /* 0x000fe200000f1400 */
[----:B------:R-:W-:-:S05]  /*10420*/  IMAD.MOV.U32 R0, RZ, RZ, 0x7f800000 ;  /* 0x7f800000ff007424 */ /* 0x000fca00078e00ff */
[----:B------:R-:W-:Y:S01]  /*10430*/  STG.E [R4.64], R0 ;  /* 0x0000000004007986 */ /* 0x000fe2000c101912 */
[----:B------:R-:W-:Y:S05]  /*10440*/  EXIT ;  /* 0x000000000000794d */ /* 0x000fea0003800000 */
.L_x_331:
        /* <DEDUP_REMOVED lines=11> */
.L_x_688:


//--------------------- .text._ZN5flash16flash_fwd_kernelI23Flash_fwd_kernel_traitsILi192ELi64ELi64ELi4ELb0ELb0EN7cutlass6half_tE19Flash_kernel_traitsILi192ELi64ELi64ELi4ES3_EELb1ELb1ELb0ELb0ELb0ELb1ELb0ELb0EEEvNS_16Flash_fwd_paramsE --------------------------
	.section	.text._ZN5flash16flash_fwd_kernelI23Flash_fwd_kernel_traitsILi192ELi64ELi64ELi4ELb0ELb0EN7cutlass6half_tE19Flash_kernel_traitsILi192ELi64ELi64ELi4ES3_EELb1ELb1ELb0ELb0ELb0ELb1ELb0ELb0EEEvNS_16Flash_fwd_paramsE,"ax",@progbits
	.sectioninfo	@"SHI_REGISTERS=254"
	.align	128
        .global         _ZN5flash16flash_fwd_kernelI23Flash_fwd_kernel_traitsILi192ELi64ELi64ELi4ELb0ELb0EN7cutlass6half_tE19Flash_kernel_traitsILi192ELi64ELi64ELi4ES3_EELb1ELb1ELb0ELb0ELb0ELb1ELb0ELb0EEEvNS_16Flash_fwd_paramsE
        .type           _ZN5flash16flash_fwd_kernelI23Flash_fwd_kernel_traitsILi192ELi64ELi64ELi4ELb0ELb0EN7cutlass6half_tE19Flash_kernel_traitsILi192ELi64ELi64ELi4ES3_EELb1ELb1ELb0ELb0ELb0ELb1ELb0ELb0EEEvNS_16Flash_fwd_paramsE,@function
        .size           _ZN5flash16flash_fwd_kernelI23Flash_fwd_kernel_traitsILi192ELi64ELi64ELi4ELb0ELb0EN7cutlass6half_tE19Flash_kernel_traitsILi192ELi64ELi64ELi4ES3_EELb1ELb1ELb0ELb0ELb0ELb1ELb0ELb0EEEvNS_16Flash_fwd_paramsE,(.L_x_689 - _ZN5flash16flash_fwd_kernelI23Flash_fwd_kernel_traitsILi192ELi64ELi64ELi4ELb0ELb0EN7cutlass6half_tE19Flash_kernel_traitsILi192ELi64ELi64ELi4ES3_EELb1ELb1ELb0ELb0ELb0ELb1ELb0ELb0EEEvNS_16Flash_fwd_paramsE)
        .other          _ZN5flash16flash_fwd_kernelI23Flash_fwd_kernel_traitsILi192ELi64ELi64ELi4ELb0ELb0EN7cutlass6half_tE19Flash_kernel_traitsILi192ELi64ELi64ELi4ES3_EELb1ELb1ELb0ELb0ELb0ELb1ELb0ELb0EEEvNS_16Flash_fwd_paramsE,@"STO_CUDA_ENTRY STV_DEFAULT"
_ZN5flash16flash_fwd_kernelI23Flash_fwd_kernel_traitsILi192ELi64ELi64ELi4ELb0ELb0EN7cutlass6half_tE19Flash_kernel_traitsILi192ELi64ELi64ELi4ES3_EELb1ELb1ELb0ELb0ELb0ELb1ELb0ELb0EEEvNS_16Flash_fwd_paramsE:
.text._ZN5flash16flash_fwd_kernelI23Flash_fwd_kernel_traitsILi192ELi64ELi64ELi4ELb0ELb0EN7cutlass6half_tE19Flash_kernel_traitsILi192ELi64ELi64ELi4ES3_EELb1ELb1ELb0ELb0ELb0ELb1ELb0ELb0EEEvNS_16Flash_fwd_paramsE:
        /* <DEDUP_REMOVED lines=21> */
[----:B------:R-:W-:Y:S01]  /*0150*/  ULDC.64 UR12, c[0x0][0x240] ;  /* 0x00009000000c7ab9 */ /* 0x000fe20000000a00 */
[----:B------:R-:W1:Y:S01]  /*0160*/  S2UR UR8, SR_CTAID.Z ;  /* 0x00000000000879c3 */ /* 0x000e620000002700 */
[----:B------:R-:W-:-:S02]  /*0170*/  UMOV UR7, 0x4 ;  /* 0x0000000400077882 */ /* 0x000fc40000000000 */
        /* <DEDUP_REMOVED lines=13> */
[----:B------:R-:W-:Y:S01]  /*0250*/  UIMAD.WIDE UR4, UR11, UR7, UR4 ;  /* 0x000000070b0472a5 */ /* 0x000fe2000f8e0204 */
        /* <DEDUP_REMOVED lines=9> */
[----:B------:R-:W-:Y:S01]  /*02f0*/  PLOP3.LUT P2, PT, PT, PT, UP0, 0x80, 0x0 ;  /* 0x000000000000781c */ /* 0x000fe20003f4f008 */
[----:B------:R-:W-:Y:S01]  /*0300*/  ULDC.64 UR12, c[0x0][0x250] ;  /* 0x00009400000c7ab9 */ /* 0x000fe20000000a00 */
[----:B------:R-:W-:Y:S01]  /*0310*/  PLOP3.LUT P1, PT, PT, PT, UP1, 0x80, 0x0 ;  /* 0x000000000000781c */ /* 0x000fe20003f2f018 */
[----:B------:R-:W-:Y:S01]  /*0320*/  @UP1 UIMAD.WIDE UR12, UR11, UR7, UR12 ;  /* 0x000000070b0c12a5 */ /* 0x000fe2000f8e020c */
[----:B-1----:R-:W-:Y:S01]  /*0330*/  @!P3 MOV R4, R200 ;  /* 0x000000c80004b202 */ /* 0x002fe20000000f00 */
[----:B------:R-:W-:-:S05]  /*0340*/  @!P3 IMAD.MOV.U32 R5, RZ, RZ, R77 ;  /* 0x000000ffff05b224 */ /* 0x000fca00078e004d */
[----:B------:R1:W-:Y:S01]  /*0350*/  @!P3 STG.E.64 [R6.64+0x8], R4 ;  /* 0x000008040600b986 */ /* 0x0003e2000c101b16 */
[----:B------:R-:W-:Y:S02]  /*0360*/  IMAD.U32 R8, RZ, RZ, UR12 ;  /* 0x0000000cff087e24 */ /* 0x000fe4000f8e00ff */
[----:B------:R-:W-:Y:S01]  /*0370*/  IMAD.U32 R9, RZ, RZ, UR13 ;  /* 0x0000000dff097e24 */ /* 0x000fe2000f8e00ff */
[----:B-1----:R1:W2:Y:S04]  /*0380*/  @P0 LDG.E R6, [R2.64] ;  /* 0x0000001602060981 */ /* 0x0022a8000c1e1900 */
[----:B------:R1:W3:Y:S04]  /*0390*/  @P0 LDG.E R5, [R2.64+0x4] ;  /* 0x0000041602050981 */ /* 0x0002e8000c1e1900 */
[----:B------:R-:W4:Y:S01]  /*03a0*/  @P1 LDG.E R4, [R8.64] ;  /* 0x0000001608041981 */ /* 0x000f22000c1e1900 */
[----:B-1----:R-:W-:Y:S01]  /*03b0*/  MOV R2, UR4 ;  /* 0x0000000400027c02 */ /* 0x002fe20008000f00 */
[----:B------:R-:W-:-:S05]  /*03c0*/  IMAD.U32 R3, RZ, RZ, UR5 ;  /* 0x00000005ff037e24 */ /* 0x000fca000f8e00ff */
[----:B------:R-:W5:Y:S01]  /*03d0*/  @!P2 LDG.E R0, [R2.64] ;  /* 0x000000160200a981 */ /* 0x000f62000c1e1900 */
[----:B------:R-:W-:Y:S01]  /*03e0*/  UMOV UR19, 0xffffffff ;  /* 0xffffffff00137882 */ /* 0x000fe20000000000 */
[----:B------:R-:W-:Y:S01]  /*03f0*/  SHF.R.S32.HI R7, RZ, 0x1f, R86 ;  /* 0x0000001fff077819 */ /* 0x000fe20000011456 */
[----:B------:R-:W-:-:S03]  /*0400*/  UMOV UR14, 0xffffffff ;  /* 0xffffffff000e7882 */ /* 0x000fc60000000000 */
[----:B------:R-:W-:Y:S01]  /*0410*/  LEA.HI R85, R7, R86, RZ, 0x5 ;  /* 0x0000005607557211 */ /* 0x000fe200078f28ff */
[----:B------:R-:W-:Y:S02]  /*0420*/  ULDC UR4, c[0x0][0x1c0] ;  /* 0x0000700000047ab9 */ /* 0x000fe40000000800 */
[----:B------:R-:W-:Y:S01]  /*0430*/  UIMAD UR4, UR11, UR4, UR8 ;  /* 0x000000040b0472a4 */ /* 0x000fe2000f8e0208 */
[----:B------:R-:W-:Y:S01]  /*0440*/  LOP3.LUT R87, R85, 0xffffffe0, RZ, 0xc0, !PT ;  /* 0xffffffe055577812 */ /* 0x000fe200078ec0ff */
[----:B------:R-:W-:Y:S02]  /*0450*/  UMOV UR13, URZ ;  /* 0x0000003f000d7c82 */ /* 0x000fe40008000000 */
[----:B------:R-:W-:Y:S02]  /*0460*/  USHF.L.U32 UR5, UR4, 0x5, URZ ;  /* 0x0000000504057899 */ /* 0x000fe4000800063f */
[----:B------:R-:W-:Y:S02]  /*0470*/  IMAD.IADD R87, R86, 0x1, -R87 ;  /* 0x0000000156577824 */ /* 0x000fe400078e0a57 */
[----:B------:R-:W-:Y:S01]  /*0480*/  USHF.R.S32.HI UR4, URZ, 0x1f, UR5 ;  /* 0x0000001f3f047899 */ /* 0x000fe20008011405 */
[----:B--2---:R-:W1:Y:S08]  /*0490*/  @P0 R2UR UR19, R6 ;  /* 0x00000000061303c2 */ /* 0x004e7000000e0000 */
[----:B---3--:R-:W1:Y:S08]  /*04a0*/  @P0 R2UR UR20, R5 ;  /* 0x00000000051403c2 */ /* 0x008e7000000e0000 */
[----:B----4-:R2:W3:Y:S01]  /*04b0*/  @P1 R2UR UR13, R4 ;  /* 0x00000000040d13c2 */ /* 0x0104e200000e0000 */
[----:B------:R-:W-:-:S07]  /*04c0*/  IADD3 R200, P1, P0, R200, UR5, R87 ;  /* 0x00000005c8c87c10 */ /* 0x000fce000f83e057 */
[----:B-----5:R4:W2:Y:S01]  /*04d0*/  @!P2 R2UR UR14, R0 ;  /* 0x00000000000ea3c2 */ /* 0x0208a200000e0000 */
[----:B------:R-:W-:-:S04]  /*04e0*/  ISETP.NE.U32.AND P2, PT, RZ, c[0x0][0x248], PT ;  /* 0x00009200ff007a0c */ /* 0x000fc80003f45070 */
[----:B------:R-:W-:Y:S01]  /*04f0*/  ISETP.NE.AND.EX P2, PT, RZ, c[0x0][0x24c], PT, P2 ;  /* 0x00009300ff007a0c */ /* 0x000fe20003f45320 */
[----:B-1----:R-:W-:-:S07]  /*0500*/  @UP2 UIADD3 UR20, UR20, -UR19, URZ ;  /* 0x8000001314142290 */ /* 0x002fce000fffe03f */
[----:B------:R-:W-:Y:S01]  /*0510*/  @!UP2 ULDC UR20, c[0x0][0x214] ;  /* 0x000085000014aab9 */ /* 0x000fe20000000800 */
[----:B----4-:R-:W-:-:S04]  /*0520*/  SHF.R.S32.HI R0, RZ, 0x1f, R87 ;  /* 0x0000001fff007819 */ /* 0x010fc80000011457 */
[----:B------:R-:W-:Y:S01]  /*0530*/  IADD3.X R77, R77, UR4, R0, P1, P0 ;  /* 0x000000044d4d7c10 */ /* 0x000fe20008fe0400 */
[----:B--23--:R-:W-:Y:S05]  /*0540*/  @!P2 BRA `(.L_x_332) ;  /* 0x000000700000a947 */ /* 0x00cfea0003800000 */
[----:B------:R-:W-:-:S13]  /*0550*/  PLOP3.LUT P0, PT, PT, PT, UP3, 0x80, 0x0 ;  /* 0x000000000000781c */ /* 0x000fda0003f0f038 */
[----:B------:R-:W2:Y:S04]  /*0560*/  @P0 LDG.E R0, [R2.64+0x4] ;  /* 0x0000041602000981 */ /* 0x000ea8000c1e1900 */
[----:B------:R-:W3:Y:S01]  /*0570*/  @!P0 LDG.E R2, [R2.64] ;  /* 0x0000001602028981 */ /* 0x000ee2000c1e1900 */
[----:B--2---:R-:W1:Y:S02]  /*0580*/  @P0 R2UR UR6, R0 ;  /* 0x00000000000603c2 */ /* 0x004e6400000e0000 */
[----:B-1----:R-:W-:-:S11]  /*0590*/  @UP3 UIADD3 UR6, UR6, -UR14, URZ ;  /* 0x8000000e06063290 */ /* 0x002fd6000fffe03f */
[----:B---3--:R1:W2:Y:S02]  /*05a0*/  @!P0 R2UR UR6, R2 ;  /* 0x00000000020683c2 */ /* 0x0082a400000e0000 */
[----:B-12---:R-:W-:Y:S05]  /*05b0*/  BRA `(.L_x_333) ;  /* 0x0000001000007947 */ /* 0x006fea0003800000 */
.L_x_332:
[----:B------:R-:W-:Y:S02]  /*05c0*/  ULDC UR6, c[0x0][0x218] ;  /* 0x0000860000067ab9 */ /* 0x000fe40000000800 */
.L_x_333:
        /* <DEDUP_REMOVED lines=42> */
[----:B------:R-:W-:Y:S02]  /*0870*/  @UP1 UIMAD.WIDE.U32 UR28, UR19, UR4, URZ ;  /* 0x00000004131c12a5 */ /* 0x000fe4000f8e003f */
[----:B------:R-:W-:Y:S02]  /*0880*/  @!UP1 USHF.R.S32.HI UR15, URZ, 0x1f, UR11 ;  /* 0x0000001f3f0f9899 */ /* 0x000fe4000801140b */
[----:B------:R-:W-:Y:S02]  /*0890*/  @UP0 UIADD3 UR16, UR13, UR14, URZ ;  /* 0x0000000e0d100290 */ /* 0x000fe4000fffe03f */
[----:B------:R-:W-:Y:S02]  /*08a0*/  @UP1 UIMAD UR12, UR19, UR5, UR29 ;  /* 0x00000005130c12a4 */ /* 0x000fe4000f8e021d */
[----:B------:R-:W-:Y:S02]  /*08b0*/  @!UP1 UIMAD UR15, UR15, UR6, URZ ;  /* 0x000000060f0f92a4 */ /* 0x000fe4000f8e023f */
[----:B------:R-:W-:-:S02]  /*08c0*/  ULDC.64 UR4, c[0x0][0x198] ;  /* 0x0000660000047ab9 */ /* 0x000fc40000000a00 */
[----:B------:R-:W-:Y:S02]  /*08d0*/  @!UP1 UIMAD.WIDE.U32 UR26, UR11, UR6, URZ ;  /* 0x000000060b1a92a5 */ /* 0x000fe4000f8e003f */
[----:B------:R-:W-:Y:S02]  /*08e0*/  @UP0 UIMAD.WIDE.U32 UR30, UR16, UR4, URZ ;  /* 0x00000004101e02a5 */ /* 0x000fe4000f8e003f */
[----:B------:R-:W-:Y:S02]  /*08f0*/  @!UP1 UIMAD UR15, UR11, UR7, UR15 ;  /* 0x000000070b0f92a4 */ /* 0x000fe4000f8e020f */
[----:B------:R-:W-:Y:S02]  /*0900*/  @UP0 UIMAD UR7, UR16, UR5, UR31 ;  /* 0x00000005100702a4 */ /* 0x000fe4000f8e021f */
[----:B------:R-:W-:Y:S02]  /*0910*/  @UP1 UMOV UR6, UR28 ;  /* 0x0000001c00061c82 */ /* 0x000fe40008000000 */
[----:B------:R-:W-:-:S02]  /*0920*/  @!UP1 UIADD3 UR12, UR27, UR15, URZ ;  /* 0x0000000f1b0c9290 */ /* 0x000fc4000fffe03f */
        /* <DEDUP_REMOVED lines=15> */
.L_x_335:
        /* <DEDUP_REMOVED lines=44> */
.L_x_336:
[CC--:B------:R-:W-:Y:S01]  /*0ce0*/  LEA.HI R10, R7.reuse, R86.reuse, RZ, 0x3 ;  /* 0x00000056070a7211 */ /* 0x0c0fe200078f18ff */
[----:B------:R-:W1:Y:S01]  /*0cf0*/  S2R R18, SR_CTAID.Z ;  /* 0x0000000000127919 */ /* 0x000e620000002700 */
[----:B------:R-:W-:Y:S01]  /*0d00*/  UIADD3 UR18, -UR9, UR20, URZ ;  /* 0x0000001409127290 */ /* 0x000fe2000fffe13f */
[----:B------:R-:W-:Y:S01]  /*0d10*/  LEA.HI R2, R7, R86, RZ, 0x6 ;  /* 0x0000005607027211 */ /* 0x000fe200078f30ff */
[----:B------:R-:W-:Y:S01]  /*0d20*/  ULDC.64 UR4, c[0x0][0x1a8] ;  /* 0x00006a0000047ab9 */ /* 0x000fe20000000a00 */
[----:B------:R-:W-:Y:S01]  /*0d30*/  LOP3.LUT R3, R10, 0xfffffff8, RZ, 0xc0, !PT ;  /* 0xfffffff80a037812 */ /* 0x000fe200078ec0ff */
[----:B------:R-:W2:Y:S01]  /*0d40*/  S2R R84, SR_CTAID.X ;  /* 0x0000000000547919 */ /* 0x000ea20000002500 */
[----:B------:R-:W-:Y:S01]  /*0d50*/  SHF.R.S32.HI R10, RZ, 0x3, R10 ;  /* 0x00000003ff0a7819 */ /* 0x000fe2000001140a */
[----:B------:R-:W-:Y:S01]  /*0d60*/  UIMAD UR4, UR14, UR4, URZ ;  /* 0x000000040e0472a4 */ /* 0x000fe2000f8e023f */
[----:B------:R-:W-:Y:S01]  /*0d70*/  IMAD.SHL.U32 R2, R2, 0x8, RZ ;  /* 0x0000000802027824 */ /* 0x000fe200078e00ff */
[----:B------:R-:W-:Y:S01]  /*0d80*/  SHF.R.S32.HI R201, RZ, 0x1f, R218 ;  /* 0x0000001fffc97819 */ /* 0x000fe200000114da */
[----:B------:R-:W-:Y:S01]  /*0d90*/  IMAD.IADD R3, R86, 0x1, -R3 ;  /* 0x0000000156037824 */ /* 0x000fe200078e0a03 */
[C---:B------:R-:W-:Y:S01]  /*0da0*/  IADD3 R196, R10.reuse, 0x20, RZ ;  /* 0x000000200ac47810 */ /* 0x040fe20007ffe0ff */
[C---:B------:R-:W-:Y:S01]  /*0db0*/  IMAD.SHL.U32 R0, R10.reuse, 0x40, RZ ;  /* 0x000000400a007824 */ /* 0x040fe200078e00ff */
[----:B------:R-:W-:Y:S01]  /*0dc0*/  SHF.R.S32.HI R11, RZ, 0x1f, R10 ;  /* 0x0000001fff0b7819 */ /* 0x000fe2000001140a */
[----:B------:R-:W-:Y:S01]  /*0dd0*/  IMAD.SHL.U32 R206, R3, 0x8, RZ ;  /* 0x0000000803ce7824 */ /* 0x000fe200078e00ff */
[----:B------:R-:W-:Y:S01]  /*0de0*/  IADD3 R195, R10, 0x30, RZ ;  /* 0x000000300ac37810 */ /* 0x000fe20007ffe0ff */
[----:B------:R-:W-:Y:S01]  /*0df0*/  UIMAD UR4, UR8, UR5, UR4 ;  /* 0x00000005080472a4 */ /* 0x000fe2000f8e0204 */
[----:B------:R-:W-:Y:S01]  /*0e00*/  LOP3.LUT R0, R0, 0x1c0, RZ, 0xc0, !PT ;  /* 0x000001c000007812 */ /* 0x000fe200078ec0ff */
[----:B------:R-:W-:Y:S01]  /*0e10*/  IMAD.MOV.U32 R79, RZ, RZ, c[0x0][0x198] ;  /* 0x00006600ff4f7624 */ /* 0x000fe200078e00ff */
[----:B------:R-:W-:Y:S01]  /*0e20*/  SHF.R.S32.HI R207, RZ, 0x1f, R206 ;  /* 0x0000001fffcf7819 */ /* 0x000fe200000114ce */
[----:B------:R-:W-:Y:S01]  /*0e30*/  IMAD.MOV.U32 R80, RZ, RZ, 0x6 ;  /* 0x00000006ff507424 */ /* 0x000fe200078e00ff */
[----:B------:R-:W-:Y:S01]  /*0e40*/  IADD3 R4, P0, R206, UR6, RZ ;  /* 0x00000006ce047c10 */ /* 0x000fe2000ff1e0ff */
[----:B------:R-:W-:Y:S01]  /*0e50*/  UIADD3 UR6, UR21, -0x1, URZ ;  /* 0xffffffff15067890 */ /* 0x000fe2000fffe03f */
[----:B------:R-:W-:Y:S01]  /*0e60*/  SHF.R.U32.HI R197, RZ, 0x3, R0 ;  /* 0x00000003ffc57819 */ /* 0x000fe20000011600 */
[----:B------:R-:W-:Y:S01]  /*0e70*/  IMAD.WIDE.U32 R8, R10, c[0x0][0x198], R206 ;  /* 0x000066000a087a25 */ /* 0x000fe200078e00ce */
[----:B------:R-:W-:Y:S01]  /*0e80*/  IADD3.X R5, R207, UR12, RZ, P0, !PT ;  /* 0x0000000ccf057c10 */ /* 0x000fe200087fe4ff */
[----:B------:R-:W-:Y:S01]  /*0e90*/  USHF.R.S32.HI UR8, URZ, 0x1f, UR6 ;  /* 0x0000001f3f087899 */ /* 0x000fe20008011406 */
[----:B------:R-:W-:Y:S01]  /*0ea0*/  LOP3.LUT R0, R0, 0x38, R206, 0xf8, !PT ;  /* 0x0000003800007812 */ /* 0x000fe200078ef8ce */
[----:B------:R-:W-:Y:S01]  /*0eb0*/  IMAD R202, R201, c[0x0][0x1b0], RZ ;  /* 0x00006c00c9ca7a24 */ /* 0x000fe200078e02ff */
[----:B------:R-:W-:Y:S01]  /*0ec0*/  ISETP.GE.AND P3, PT, R10, UR18, PT ;  /* 0x000000120a007c0c */ /* 0x000fe2000bf66270 */
[----:B-1----:R-:W-:Y:S01]  /*0ed0*/  IMAD.WIDE.U32 R18, R18, c[0x0][0x1a8], R4 ;  /* 0x00006a0012127a25 */ /* 0x002fe200078e0004 */
[----:B------:R-:W-:Y:S01]  /*0ee0*/  IADD3 R4, R10, 0x10, RZ ;  /* 0x000000100a047810 */ /* 0x000fe20007ffe0ff */
[----:B------:R-:W-:Y:S01]  /*0ef0*/  UISETP.GE.AND UP0, UPT, UR21, 0x2, UPT ;  /* 0x000000021500788c */ /* 0x000fe2000bf06270 */
[----:B------:R-:W-:Y:S01]  /*0f00*/  ISETP.GE.AND P1, PT, R196, UR18, PT ;  /* 0x00000012c4007c0c */ /* 0x000fe2000bf26270 */
[----:B--2---:R-:W-:Y:S01]  /*0f10*/  IMAD.WIDE R208, R84, 0x40, R10 ;  /* 0x0000004054d07825 */ /* 0x004fe200078e020a */
[----:B------:R-:W-:Y:S01]  /*0f20*/  ISETP.GE.AND P2, PT, R4, UR18, PT ;  /* 0x0000001204007c0c */ /* 0x000fe2000bf46270 */
[----:B------:R-:W-:Y:S01]  /*0f30*/  UIADD3 UR17, UR25, 0x646e171e, URZ ;  /* 0x646e171e19117890 */ /* 0x000fe2000fffe03f */
[----:B------:R-:W-:Y:S01]  /*0f40*/  LOP3.LUT R197, R0, R197, RZ, 0x3c, !PT ;  /* 0x000000c500c57212 */ /* 0x000fe200078e3cff */
[----:B------:R-:W-:Y:S01]  /*0f50*/  IMAD R0, R11, c[0x0][0x198], RZ ;  /* 0x000066000b007a24 */ /* 0x000fe200078e02ff */
[----:B------:R-:W-:Y:S01]  /*0f60*/  ISETP.GE.AND P0, PT, R195, UR18, PT ;  /* 0x00000012c3007c0c */ /* 0x000fe2000bf06270 */
[----:B------:R-:W-:Y:S01]  /*0f70*/  IMAD R202, R218, c[0x0][0x1b4], R202 ;  /* 0x00006d00daca7a24 */ /* 0x000fe200078e02ca */
[----:B------:R-:W-:Y:S01]  /*0f80*/  IADD3 R198, P4, R8, UR16, RZ ;  /* 0x0000001008c67c10 */ /* 0x000fe2000ff9e0ff */
[----:B------:R-:W-:Y:S01]  /*0f90*/  IMAD R0, R10, c[0x0][0x19c], R0 ;  /* 0x000067000a007a24 */ /* 0x000fe200078e0200 */
[----:B------:R-:W-:Y:S01]  /*0fa0*/  IADD3 R17, R19, UR4, RZ ;  /* 0x0000000413117c10 */ /* 0x000fe2000fffe0ff */
[----:B------:R-:W-:Y:S01]  /*0fb0*/  @!P3 IMAD R6, R209, c[0x0][0x190], RZ ;  /* 0x00006400d106ba24 */ /* 0x000fe200078e02ff */
[----:B------:R-:W-:Y:S01]  /*0fc0*/  LOP3.LUT R197, R197, 0xfffffe00, R2, 0xf8, !PT ;  /* 0xfffffe00c5c57812 */ /* 0x000fe200078ef802 */
[----:B------:R-:W-:Y:S01]  /*0fd0*/  @!P3 IMAD.MOV.U32 R16, RZ, RZ, R18 ;  /* 0x000000ffff10b224 */ /* 0x000fe200078e0012 */
[----:B------:R-:W-:Y:S01]  /*0fe0*/  IADD3.X R199, R9, UR7, R0, P4, !PT ;  /* 0x0000000709c77c10 */ /* 0x000fe2000a7fe400 */
[--C-:B------:R-:W-:Y:S01]  /*0ff0*/  @!P2 IMAD.MOV.U32 R15, RZ, RZ, R17.reuse ;  /* 0x000000ffff0fa224 */ /* 0x100fe200078e0011 */
[C---:B------:R-:W-:Y:S01]  /*1000*/  @!P2 IADD3 R12, P5, R208.reuse, 0x10, RZ ;  /* 0x00000010d00ca810 */ /* 0x040fe20007fbe0ff */
[--C-:B------:R-:W-:Y:S01]  /*1010*/  @!P1 IMAD.MOV.U32 R21, RZ, RZ, R17.reuse ;  /* 0x000000ffff159224 */ /* 0x100fe200078e0011 */
[----:B------:R-:W-:Y:S01]  /*1020*/  @!P1 IADD3 R9, P4, R208, 0x20, RZ ;  /* 0x00000020d0099810 */ /* 0x000fe20007f9e0ff */
[----:B------:R-:W-:Y:S01]  /*1030*/  @!P0 IMAD.MOV.U32 R19, RZ, RZ, R17 ;  /* 0x000000ffff138224 */ /* 0x000fe200078e0011 */
[----:B------:R-:W-:Y:S01]  /*1040*/  UIMAD UR7, UR6, -0x40, UR10 ;  /* 0xffffffc0060778a4 */ /* 0x000fe2000f8e020a */
[----:B------:R-:W-:Y:S01]  /*1050*/  @!P2 IMAD.X R0, RZ, RZ, R209, P5 ;  /* 0x000000ffff00a224 */ /* 0x000fe200028e06d1 */
[----:B------:R-:W-:Y:S01]  /*1060*/  SHF.L.U64.HI R80, R79, R80, c[0x0][0x19c] ;  /* 0x000067004f507619 */ /* 0x000fe20000010250 */
[----:B------:R-:W-:Y:S01]  /*1070*/  @!P2 IMAD.MOV.U32 R14, RZ, RZ, R18 ;  /* 0x000000ffff0ea224 */ /* 0x000fe200078e0012 */
[----:B------:R-:W-:Y:S01]  /*1080*/  ULDC.64 UR4, c[0x0][0x1a0] ;  /* 0x0000680000047ab9 */ /* 0x000fe20000000a00 */
[----:B------:R-:W-:Y:S01]  /*1090*/  @!P2 IMAD R0, R0, c[0x0][0x190], RZ ;  /* 0x000064000000aa24 */ /* 0x000fe200078e02ff */
[----:B------:R-:W-:Y:S01]  /*10a0*/  ISETP.GE.AND P6, PT, R10, UR7, PT ;  /* 0x000000070a007c0c */ /* 0x000fe2000bfc6270 */
[C---:B------:R-:W-:Y:S01]  /*10b0*/  @!P3 IMAD R6, R208.reuse, c[0x0][0x194], R6 ;  /* 0x00006500d006ba24 */ /* 0x040fe200078e0206 */
[----:B------:R-:W-:Y:S01]  /*10c0*/  UIMAD.WIDE.U32 UR12, UR6, UR4, URZ ;  /* 0x00000004060c72a5 */ /* 0x000fe2000f8e003f */
[----:B------:R-:W-:Y:S01]  /*10d0*/  @!P3 IMAD.WIDE.U32 R16, R208, c[0x0][0x190], R16 ;  /* 0x00006400d010ba25 */ /* 0x000fe200078e0010 */
[----:B------:R-:W-:-:S02]  /*10e0*/  LEA.HI R7, R7, R86, RZ, 0x4 ;  /* 0x0000005607077211 */ /* 0x000fc400078f20ff */
[----:B------:R-:W-:Y:S01]  /*10f0*/  SHF.R.S32.HI R85, RZ, 0x5, R85 ;  /* 0x00000005ff557819 */ /* 0x000fe20000011455 */
[----:B------:R-:W-:Y:S01]  /*1100*/  @!P1 IMAD.X R2, RZ, RZ, R209, P4 ;  /* 0x000000ffff029224 */ /* 0x000fe200020e06d1 */
[----:B------:R-:W-:Y:S01]  /*1110*/  @!P0 IADD3 R8, P4, R208, 0x30, RZ ;  /* 0x00000030d0088810 */ /* 0x000fe20007f9e0ff */
[C---:B------:R-:W-:Y:S02]  /*1120*/  @!P2 IMAD R0, R12.reuse, c[0x0][0x194], R0 ;  /* 0x000065000c00aa24 */ /* 0x040fe400078e0200 */
[----:B------:R-:W-:Y:S01]  /*1130*/  @!P2 IMAD.WIDE.U32 R12, R12, c[0x0][0x190], R14 ;  /* 0x000064000c0caa25 */ /* 0x000fe200078e000e */
[----:B------:R-:W-:-:S03]  /*1140*/  @!P3 LEA R14, P5, R16, c[0x0][0x160], 0x1 ;  /* 0x00005800100eba11 */ /* 0x000fc600078a08ff */
[----:B------:R-:W-:Y:S02]  /*1150*/  @!P3 IMAD.IADD R6, R17, 0x1, R6 ;  /* 0x000000011106b824 */ /* 0x000fe400078e0206 */
[----:B------:R-:W-:Y:S02]  /*1160*/  @!P1 IMAD.MOV.U32 R20, RZ, RZ, R18 ;  /* 0x000000ffff149224 */ /* 0x000fe400078e0012 */
[----:B------:R-:W-:Y:S01]  /*1170*/  @!P1 IMAD R2, R2, c[0x0][0x190], RZ ;  /* 0x0000640002029a24 */ /* 0x000fe200078e02ff */
[----:B------:R-:W-:Y:S01]  /*1180*/  @!P3 LEA.HI.X R15, R16, c[0x0][0x164], R6, 0x1, P5 ;  /* 0x00005900100fba11 */ /* 0x000fe200028f0c06 */
[----:B------:R-:W-:Y:S01]  /*1190*/  @!P0 IMAD.X R5, RZ, RZ, R209, P4 ;  /* 0x000000ffff058224 */ /* 0x000fe200020e06d1 */
[----:B------:R-:W-:Y:S01]  /*11a0*/  @!P2 LEA R22, P5, R12, c[0x0][0x160], 0x1 ;  /* 0x000058000c16aa11 */ /* 0x000fe200078a08ff */
[C---:B------:R-:W-:Y:S02]  /*11b0*/  @!P1 IMAD R2, R9.reuse, c[0x0][0x194], R2 ;  /* 0x0000650009029a24 */ /* 0x040fe400078e0202 */
[----:B------:R-:W-:-:S04]  /*11c0*/  @!P1 IMAD.WIDE.U32 R20, R9, c[0x0][0x190], R20 ;  /* 0x0000640009149a25 */ /* 0x000fc800078e0014 */
[----:B------:R-:W-:Y:S01]  /*11d0*/  @!P2 IMAD.IADD R0, R13, 0x1, R0 ;  /* 0x000000010d00a824 */ /* 0x000fe200078e0200 */
[----:B------:R-:W-:Y:S01]  /*11e0*/  @!P1 LEA R16, P4, R20, c[0x0][0x160], 0x1 ;  /* 0x0000580014109a11 */ /* 0x000fe200078808ff */
[----:B------:R-:W-:Y:S02]  /*11f0*/  @!P0 IMAD R5, R5, c[0x0][0x190], RZ ;  /* 0x0000640005058a24 */ /* 0x000fe400078e02ff */
[----:B------:R-:W-:Y:S01]  /*1200*/  @!P1 IMAD.IADD R2, R21, 0x1, R2 ;  /* 0x0000000115029824 */ /* 0x000fe200078e0202 */
[----:B------:R-:W-:Y:S01]  /*1210*/  @!P2 LEA.HI.X R23, R12, c[0x0][0x164], R0, 0x1, P5 ;  /* 0x000059000c17aa11 */ /* 0x000fe200028f0c00 */
[----:B------:R-:W-:Y:S01]  /*1220*/  IMAD.WIDE.U32 R198, R218, c[0x0][0x1b0], R198 ;  /* 0x00006c00dac67a25 */ /* 0x000fe200078e00c6 */
[----:B------:R-:W-:Y:S02]  /*1230*/  ISETP.GE.AND P5, PT, R4, UR7, PT ;  /* 0x0000000704007c0c */ /* 0x000fe4000bfa6270 */
[----:B------:R-:W-:Y:S01]  /*1240*/  @!P1 LEA.HI.X R17, R20, c[0x0][0x164], R2, 0x1, P4 ;  /* 0x0000590014119a11 */ /* 0x000fe200020f0c02 */
[----:B------:R-:W-:-:S02]  /*1250*/  IMAD.SHL.U32 R197, R197, 0x2, RZ ;  /* 0x00000002c5c57824 */ /* 0x000fc400078e00ff */
[C---:B------:R-:W-:Y:S02]  /*1260*/  @!P0 IMAD R5, R8.reuse, c[0x0][0x194], R5 ;  /* 0x0000650008058a24 */ /* 0x040fe400078e0205 */
[----:B------:R-:W-:Y:S01]  /*1270*/  @!P0 IMAD.WIDE.U32 R8, R8, c[0x0][0x190], R18 ;  /* 0x0000640008088a25 */ /* 0x000fe200078e0012 */
[----:B------:R-:W-:Y:S01]  /*1280*/  @!PT LDS RZ, [RZ] ;  /* 0x00000000fffff984 */ /* 0x000fe20000000800 */
[----:B------:R-:W-:Y:S01]  /*1290*/  @!PT LDS RZ, [RZ] ;  /* 0x00000000fffff984 */ /* 0x000fe20000000800 */
[----:B------:R-:W-:Y:S01]  /*12a0*/  @!PT LDS RZ, [RZ] ;  /* 0x00000000fffff984 */ /* 0x000fe20000000800 */
[----:B------:R1:W-:Y:S03]  /*12b0*/  @!P3 LDGSTS.E.BYPASS.LTC128B.128 [R197], [R14.64] ;  /* 0x000000000ec5bfae */ /* 0x0003e6000b901d56 */
[----:B------:R-:W-:Y:S01]  /*12c0*/  IMAD.IADD R203, R199, 0x1, R202 ;  /* 0x00000001c7cb7824 */ /* 0x000fe200078e02ca */
[----:B------:R1:W-:Y:S01]  /*12d0*/  @!P3 LDGSTS.E.BYPASS.LTC128B.128 [R197+0x2000], [R14.64+0x80] ;  /* 0x020000800ec5bfae */ /* 0x0003e2000b901d56 */
[----:B------:R-:W-:Y:S01]  /*12e0*/  IMAD.SHL.U32 R81, R79, 0x40, RZ ;  /* 0x000000404f517824 */ /* 0x000fe200078e00ff */
[----:B------:R-:W-:Y:S01]  /*12f0*/  @!P0 LEA R12, P4, R8, c[0x0][0x160], 0x1 ;  /* 0x00005800080c8a11 */ /* 0x000fe200078808ff */
[----:B------:R-:W-:Y:S01]  /*1300*/  IMAD R2, R80, UR6, RZ ;  /* 0x0000000650027c24 */ /* 0x000fe2000f8e02ff */
[----:B------:R1:W-:Y:S01]  /*1310*/  @!P3 LDGSTS.E.BYPASS.LTC128B.128 [R197+0x4000], [R14.64+0x100] ;  /* 0x040001000ec5bfae */ /* 0x0003e2000b901d56 */
[----:B------:R-:W-:-:S02]  /*1320*/  IMAD.MOV.U32 R202, RZ, RZ, R198 ;  /* 0x000000ffffca7224 */ /* 0x000fc400078e00c6 */
[----:B------:R-:W-:Y:S01]  /*1330*/  @!P0 IMAD.IADD R5, R9, 0x1, R5 ;  /* 0x0000000109058824 */ /* 0x000fe200078e0205 */
[----:B------:R2:W-:Y:S01]  /*1340*/  @!P2 LDGSTS.E.BYPASS.LTC128B.128 [R197+0x800], [R22.64] ;  /* 0x0080000016c5afae */ /* 0x0005e2000b901d56 */
[----:B------:R-:W-:Y:S01]  /*1350*/  IMAD R0, R11, c[0x0][0x1a0], RZ ;  /* 0x000068000b007a24 */ /* 0x000fe200078e02ff */
[----:B------:R-:W-:Y:S01]  /*1360*/  LOP3.LUT R11, R7, 0xfffffff0, RZ, 0xc0, !PT ;  /* 0xfffffff0070b7812 */ /* 0x000fe200078ec0ff */
[----:B------:R-:W-:Y:S01]  /*1370*/  IMAD.WIDE.U32 R18, R10, c[0x0][0x1a0], R206 ;  /* 0x000068000a127a25 */ /* 0x000fe200078e00ce */
[----:B------:R2:W-:Y:S01]  /*1380*/  @!P2 LDGSTS.E.BYPASS.LTC128B.128 [R197+0x2800], [R22.64+0x80] ;  /* 0x0280008016c5afae */ /* 0x0005e2000b901d56 */
[----:B------:R-:W-:Y:S02]  /*1390*/  @!P0 LEA.HI.X R13, R8, c[0x0][0x164], R5, 0x1, P4 ;  /* 0x00005900080d8a11 */ /* 0x000fe400020f0c05 */
[----:B------:R-:W-:Y:S01]  /*13a0*/  IMAD R2, R81, UR8, R2 ;  /* 0x0000000851027c24 */ /* 0x000fe2000f8e0202 */
[----:B------:R2:W-:Y:S01]  /*13b0*/  @!P2 LDGSTS.E.BYPASS.LTC128B.128 [R197+0x4800], [R22.64+0x100] ;  /* 0x0480010016c5afae */ /* 0x0005e2000b901d56 */
[----:B------:R-:W-:Y:S01]  /*13c0*/  IMAD R0, R10, c[0x0][0x1a4], R0 ;  /* 0x000069000a007a24 */ /* 0x000fe200078e0200 */
[----:B------:R-:W-:Y:S01]  /*13d0*/  ISETP.GE.AND P4, PT, R196, UR7, PT ;  /* 0x00000007c4007c0c */ /* 0x000fe2000bf86270 */
[----:B------:R-:W-:Y:S01]  /*13e0*/  IMAD.MOV.U32 R78, RZ, RZ, c[0x0][0x19c] ;  /* 0x00006700ff4e7624 */ /* 0x000fe200078e00ff */
[----:B------:R3:W-:Y:S01]  /*13f0*/  @!P1 LDGSTS.E.BYPASS.LTC128B.128 [R197+0x1000], [R16.64] ;  /* 0x0100000010c59fae */ /* 0x0007e2000b901d56 */
[----:B------:R-:W-:Y:S01]  /*1400*/  IMAD R201, R201, c[0x0][0x1b8], RZ ;  /* 0x00006e00c9c97a24 */ /* 0x000fe200078e02ff */
[----:B------:R-:W-:Y:S01]  /*1410*/  UIMAD UR8, UR8, UR4, URZ ;  /* 0x00000004080872a4 */ /* 0x000fe2000f8e023f */
[----:B------:R-:W-:Y:S01]  /*1420*/  IMAD.U32 R24, RZ, RZ, UR12 ;  /* 0x0000000cff187e24 */ /* 0x000fe2000f8e00ff */
[----:B------:R3:W-:Y:S01]  /*1430*/  @!P1 LDGSTS.E.BYPASS.LTC128B.128 [R197+0x3000], [R16.64+0x80] ;  /* 0x0300008010c59fae */ /* 0x0007e2000b901d56 */
[----:B------:R-:W-:Y:S01]  /*1440*/  IMAD R201, R218, c[0x0][0x1bc], R201 ;  /* 0x00006f00dac97a24 */ /* 0x000fe200078e02c9 */
[----:B------:R-:W-:Y:S01]  /*1450*/  UIMAD UR5, UR6, UR5, UR8 ;  /* 0x00000005060572a4 */ /* 0x000fe2000f8e0208 */
[----:B------:R-:W-:Y:S01]  /*1460*/  IMAD.IADD R11, R86, 0x1, -R11 ;  /* 0x00000001560b7824 */ /* 0x000fe200078e0a0b */
[----:B------:R3:W-:Y:S01]  /*1470*/  @!P1 LDGSTS.E.BYPASS.LTC128B.128 [R197+0x5000], [R16.64+0x100] ;  /* 0x0500010010c59fae */ /* 0x0007e2000b901d56 */
[----:B------:R-:W-:Y:S01]  /*1480*/  IMAD.MOV.U32 R6, RZ, RZ, c[0x0][0x1a0] ;  /* 0x00006800ff067624 */ /* 0x000fe200078e00ff */
[----:B------:R-:W-:Y:S01]  /*1490*/  UIADD3 UR5, UR13, UR5, URZ ;  /* 0x000000050d057290 */ /* 0x000fe2000fffe03f */
[----:B-1----:R-:W-:Y:S01]  /*14a0*/  IMAD.WIDE.U32 R14, R81, UR6, R202 ;  /* 0x00000006510e7c25 */ /* 0x002fe2000f8e00ca */
[----:B------:R1:W-:Y:S03]  /*14b0*/  @!P0 LDGSTS.E.BYPASS.LTC128B.128 [R197+0x1800], [R12.64] ;  /* 0x018000000cc58fae */ /* 0x0003e6000b901d56 */
[----:B------:R-:W-:Y:S01]  /*14c0*/  IMAD.IADD R15, R15, 0x1, R2 ;  /* 0x000000010f0f7824 */ /* 0x000fe200078e0202 */
[----:B------:R-:W-:Y:S01]  /*14d0*/  @!P5 LEA R2, P2, R79, R14, 0x4 ;  /* 0x0000000e4f02d211 */ /* 0x000fe200078420ff */
[----:B------:R1:W-:Y:S01]  /*14e0*/  @!P0 LDGSTS.E.BYPASS.LTC128B.128 [R197+0x3800], [R12.64+0x80] ;  /* 0x038000800cc58fae */ /* 0x0003e2000b901d56 */
[----:B------:R-:W-:-:S02]  /*14f0*/  IMAD.MOV.U32 R5, RZ, RZ, c[0x0][0x1a4] ;  /* 0x00006900ff057624 */ /* 0x000fc400078e00ff */
[----:B------:R-:W-:Y:S01]  /*1500*/  IMAD.U32 R25, RZ, RZ, UR13 ;  /* 0x0000000dff197e24 */ /* 0x000fe2000f8e00ff */
[----:B------:R1:W-:Y:S01]  /*1510*/  @!P0 LDGSTS.E.BYPASS.LTC128B.128 [R197+0x5800], [R12.64+0x100] ;  /* 0x058001000cc58fae */ /* 0x0003e2000b901d56 */
[----:B------:R-:W-:Y:S01]  /*1520*/  IMAD.U32 R205, RZ, RZ, UR10 ;  /* 0x0000000affcd7e24 */ /* 0x000fe2000f8e00ff */
[----:B--2---:R-:W-:Y:S01]  /*1530*/  IADD3 R22, P3, R18, UR26, RZ ;  /* 0x0000001a12167c10 */ /* 0x004fe2000ff7e0ff */
[----:B------:R-:W-:Y:S01]  /*1540*/  IMAD.SHL.U32 R222, R86, 0x2, RZ ;  /* 0x0000000256de7824 */ /* 0x000fe200078e00ff */
[----:B------:R-:W-:Y:S01]  /*1550*/  UMOV UR26, UR6 ;  /* 0x00000006001a7c82 */ /* 0x000fe20008000000 */
[----:B------:R-:W-:Y:S01]  /*1560*/  IMAD R217, R84, 0x4, R85 ;  /* 0x0000000454d97824 */ /* 0x000fe200078e0255 */
[----:B------:R-:W-:Y:S01]  /*1570*/  IADD3.X R23, R19, UR15, R0, P3, !PT ;  /* 0x0000000f13177c10 */ /* 0x000fe20009ffe400 */
[C---:B------:R-:W-:Y:S01]  /*1580*/  IMAD.WIDE.U32 R18, R79.reuse, 0x20, RZ ;  /* 0x000000204f127825 */ /* 0x040fe200078e00ff */
[----:B------:R-:W-:Y:S02]  /*1590*/  @!P6 LEA R8, P3, R14, c[0x0][0x168], 0x1 ;  /* 0x00005a000e08ea11 */ /* 0x000fe400078608ff */
[----:B------:R-:W-:Y:S01]  /*15a0*/  @!P5 LEA.HI.X R0, R79, R15, R78, 0x4, P2 ;  /* 0x0000000f4f00d211 */ /* 0x000fe200010f244e */
[----:B------:R-:W-:Y:S01]  /*15b0*/  IMAD.WIDE.U32 R218, R218, c[0x0][0x1b8], R22 ;  /* 0x00006e00dada7a25 */ /* 0x000fe200078e0016 */
[----:B------:R-:W-:-:S02]  /*15c0*/  @!P5 LEA R20, P2, R2, c[0x0][0x168], 0x1 ;  /* 0x00005a000214da11 */ /* 0x000fc400078408ff */
[----:B------:R-:W-:Y:S01]  /*15d0*/  @!P6 LEA.HI.X R9, R14, c[0x0][0x16c], R15, 0x1, P3 ;  /* 0x00005b000e09ea11 */ /* 0x000fe200018f0c0f */
[----:B------:R-:W-:Y:S01]  /*15e0*/  IMAD.IADD R201, R219, 0x1, R201 ;  /* 0x00000001dbc97824 */ /* 0x000fe200078e02c9 */
[----:B------:R-:W-:Y:S02]  /*15f0*/  ISETP.GE.AND P3, PT, R195, UR7, PT ;  /* 0x00000007c3007c0c */ /* 0x000fe4000bf66270 */
[----:B------:R-:W-:Y:S01]  /*1600*/  @!P5 LEA.HI.X R21, R2, c[0x0][0x16c], R0, 0x1, P2 ;  /* 0x00005b000215da11 */ /* 0x000fe200010f0c00 */
[----:B------:R-:W-:Y:S01]  /*1610*/  IMAD.SHL.U32 R0, R78, 0x20, RZ ;  /* 0x000000204e007824 */ /* 0x000fe200078e00ff */
[----:B------:R-:W-:Y:S01]  /*1620*/  @!P4 IADD3 R2, P2, R14, R18, RZ ;  /* 0x000000120e02c210 */ /* 0x000fe20007f5e0ff */
[----:B------:R2:W-:Y:S01]  /*1630*/  @!P6 LDGSTS.E.BYPASS.LTC128B.128 [R197+0x6000], [R8.64] ;  /* 0x0600000008c5efae */ /* 0x0005e2000b901d56 */
[----:B------:R-:W-:Y:S02]  /*1640*/  LOP3.LUT R222, R222, 0x6, RZ, 0xc0, !PT ;  /* 0x00000006dede7812 */ /* 0x000fe400078ec0ff */
[----:B------:R-:W-:Y:S01]  /*1650*/  @!P4 IADD3.X R0, R15, R19, R0, P2, !PT ;  /* 0x000000130f00c210 */ /* 0x000fe200017fe400 */
[----:B------:R2:W-:Y:S01]  /*1660*/  @!P6 LDGSTS.E.BYPASS.LTC128B.128 [R197+0x8000], [R8.64+0x80] ;  /* 0x0800008008c5efae */ /* 0x0005e2000b901d56 */
[----:B------:R-:W-:-:S02]  /*1670*/  @!P4 LEA R18, P2, R2, c[0x0][0x168], 0x1 ;  /* 0x00005a000212ca11 */ /* 0x000fc400078408ff */
[----:B-1----:R-:W-:Y:S01]  /*1680*/  SHF.R.S32.HI R12, RZ, 0x4, R7 ;  /* 0x00000004ff0c7819 */ /* 0x002fe20000011407 */
[----:B------:R-:W-:Y:S01]  /*1690*/  @!P3 IMAD.WIDE.U32 R22, R79, 0x30, R14 ;  /* 0x000000304f16b825 */ /* 0x000fe200078e000e */
[----:B------:R-:W-:Y:S01]  /*16a0*/  @!P4 LEA.HI.X R19, R2, c[0x0][0x16c], R0, 0x1, P2 ;  /* 0x00005b000213ca11 */ /* 0x000fe200010f0c00 */
[----:B------:R2:W-:Y:S01]  /*16b0*/  @!P6 LDGSTS.E.BYPASS.LTC128B.128 [R197+0xa000], [R8.64+0x100] ;  /* 0x0a00010008c5efae */ /* 0x0005e2000b901d56 */
[----:B------:R-:W-:Y:S01]  /*16c0*/  LEA R14, P1, R24, R218, 0x6 ;  /* 0x000000da180e7211 */ /* 0x000fe200078230ff */
[----:B------:R-:W-:Y:S01]  /*16d0*/  @!P3 IMAD R2, R78, 0x30, RZ ;  /* 0x000000304e02b824 */ /* 0x000fe200078e02ff */
[----:B---3--:R-:W-:Y:S01]  /*16e0*/  @!P3 LEA R16, P2, R22, c[0x0][0x168], 0x1 ;  /* 0x00005a001610ba11 */ /* 0x008fe200078408ff */
[----:B------:R1:W-:Y:S01]  /*16f0*/  @!P5 LDGSTS.E.BYPASS.LTC128B.128 [R197+0x6800], [R20.64] ;  /* 0x0680000014c5dfae */ /* 0x0003e2000b901d56 */
[----:B------:R-:W-:Y:S01]  /*1700*/  IMAD.U32 R0, RZ, RZ, UR5 ;  /* 0x00000005ff007e24 */ /* 0x000fe2000f8e00ff */
[C---:B------:R-:W-:Y:S01]  /*1710*/  ISETP.GE.AND P6, PT, R10.reuse, UR7, PT ;  /* 0x000000070a007c0c */ /* 0x040fe2000bfc6270 */
[----:B------:R-:W-:Y:S01]  /*1720*/  @!P3 IMAD.IADD R2, R23, 0x1, R2 ;  /* 0x000000011702b824 */ /* 0x000fe200078e0202 */
[----:B------:R1:W-:Y:S01]  /*1730*/  @!P5 LDGSTS.E.BYPASS.LTC128B.128 [R197+0x8800], [R20.64+0x80] ;  /* 0x0880008014c5dfae */ /* 0x0003e2000b901d56 */
[----:B------:R-:W-:Y:S01]  /*1740*/  IMAD.SHL.U32 R10, R10, 0x8, RZ ;  /* 0x000000080a0a7824 */ /* 0x000fe200078e00ff */
[----:B------:R-:W-:-:S02]  /*1750*/  LEA.HI.X R15, R24, R201, R0, 0x6, P1 ;  /* 0x000000c9180f7211 */ /* 0x000fc400008f3400 */
[----:B------:R-:W-:Y:S01]  /*1760*/  @!P3 LEA.HI.X R17, R22, c[0x0][0x16c], R2, 0x1, P2 ;  /* 0x00005b001611ba11 */ /* 0x000fe200010f0c02 */
[----:B------:R1:W-:Y:S01]  /*1770*/  @!P5 LDGSTS.E.BYPASS.LTC128B.128 [R197+0xa800], [R20.64+0x100] ;  /* 0x0a80010014c5dfae */ /* 0x0003e2000b901d56 */
[----:B------:R-:W-:Y:S01]  /*1780*/  ISETP.GE.AND P1, PT, R196, UR7, PT ;  /* 0x00000007c4007c0c */ /* 0x000fe2000bf26270 */
[----:B------:R-:W-:Y:S01]  /*1790*/  IMAD.WIDE.U32 R22, R6, 0x20, RZ ;  /* 0x0000002006167825 */ /* 0x000fe200078e00ff */
[----:B------:R-:W-:Y:S01]  /*17a0*/  ISETP.GE.AND P2, PT, R4, UR7, PT ;  /* 0x0000000704007c0c */ /* 0x000fe2000bf46270 */
[----:B------:R3:W-:Y:S01]  /*17b0*/  @!P4 LDGSTS.E.BYPASS.LTC128B.128 [R197+0x7000], [R18.64] ;  /* 0x0700000012c5cfae */ /* 0x0007e2000b901d56 */
[----:B------:R-:W-:Y:S02]  /*17c0*/  SHF.R.S32.HI R4, RZ, 0x1f, R11 ;  /* 0x0000001fff047819 */ /* 0x000fe4000001140b */
[----:B------:R-:W-:Y:S01]  /*17d0*/  LEA.HI R7, R7, R12, RZ, 0x1 ;  /* 0x0000000c07077211 */ /* 0x000fe200078f08ff */
[----:B------:R3:W-:Y:S01]  /*17e0*/  @!P4 LDGSTS.E.BYPASS.LTC128B.128 [R197+0x9000], [R18.64+0x80] ;  /* 0x0900008012c5cfae */ /* 0x0007e2000b901d56 */
[----:B------:R-:W-:-:S02]  /*17f0*/  LEA.HI R4, R4, R11, RZ, 0x3 ;  /* 0x0000000b04047211 */ /* 0x000fc400078f18ff */
[----:B------:R-:W-:Y:S01]  /*1800*/  LOP3.LUT R7, R7, 0xfffffffe, RZ, 0xc0, !PT ;  /* 0xfffffffe07077812 */ /* 0x000fe200078ec0ff */
[----:B------:R3:W-:Y:S01]  /*1810*/  @!P4 LDGSTS.E.BYPASS.LTC128B.128 [R197+0xb000], [R18.64+0x100] ;  /* 0x0b00010012c5cfae */ /* 0x0007e2000b901d56 */
[----:B------:R-:W-:Y:S01]  /*1820*/  LOP3.LUT R0, R4, 0xfffffff8, RZ, 0xc0, !PT ;  /* 0xfffffff804007812 */ /* 0x000fe200078ec0ff */
[----:B--2---:R-:W-:Y:S01]  /*1830*/  IMAD.SHL.U32 R9, R3, 0x40, RZ ;  /* 0x0000004003097824 */ /* 0x004fe200078e00ff */
[----:B------:R-:W-:Y:S01]  /*1840*/  @!P1 IADD3 R2, P0, R14, R22, RZ ;  /* 0x000000160e029210 */ /* 0x000fe20007f1e0ff */
[----:B------:R2:W-:Y:S01]  /*1850*/  @!P3 LDGSTS.E.BYPASS.LTC128B.128 [R197+0x7800], [R16.64] ;  /* 0x0780000010c5bfae */ /* 0x0005e2000b901d56 */
[----:B------:R-:W-:Y:S02]  /*1860*/  IMAD.SHL.U32 R8, R5, 0x20, RZ ;  /* 0x0000002005087824 */ /* 0x000fe400078e00ff */
[----:B------:R-:W-:Y:S01]  /*1870*/  LOP3.LUT R9, R9, 0x1c0, RZ, 0xc0, !PT ;  /* 0x000001c009097812 */ /* 0x000fe200078ec0ff */
[----:B------:R2:W-:Y:S01]  /*1880*/  @!P3 LDGSTS.E.BYPASS.LTC128B.128 [R197+0x9800], [R16.64+0x80] ;  /* 0x0980008010c5bfae */ /* 0x0005e2000b901d56 */
[----:B------:R-:W-:Y:S01]  /*1890*/  IMAD.IADD R0, R11, 0x1, -R0 ;  /* 0x000000010b007824 */ /* 0x000fe200078e0a00 */
[----:B------:R-:W-:Y:S01]  /*18a0*/  @!P1 IADD3.X R8, R15, R23, R8, P0, !PT ;  /* 0x000000170f089210 */ /* 0x000fe200007fe408 */
[----:B------:R-:W-:Y:S01]  /*18b0*/  IMAD.IADD R7, R12, 0x1, -R7 ;  /* 0x000000010c077824 */ /* 0x000fe200078e0a07 */
[----:B------:R2:W-:Y:S01]  /*18c0*/  @!P3 LDGSTS.E.BYPASS.LTC128B.128 [R197+0xb800], [R16.64+0x100] ;  /* 0x0b80010010c5bfae */ /* 0x0005e2000b901d56 */
[----:B------:R-:W-:Y:S01]  /*18d0*/  LOP3.LUT R10, R9, 0x8, R10, 0xf8, !PT ;  /* 0x00000008090a7812 */ /* 0x000fe200078ef80a */
[----:B------:R-:W-:Y:S01]  /*18e0*/  IMAD.SHL.U32 R11, R0, 0x40, RZ ;  /* 0x00000040000b7824 */ /* 0x000fe200078e00ff */
[----:B------:R-:W-:Y:S01]  /*18f0*/  SHF.R.U32.HI R9, RZ, 0x3, R9 ;  /* 0x00000003ff097819 */ /* 0x000fe20000011609 */
[----:B------:R-:W0:Y:S01]  /*1900*/  LDGDEPBAR ;  /* 0x00000000000079af */ /* 0x000e220000000000 */
[----:B------:R-:W-:Y:S01]  /*1910*/  ISETP.GE.AND P0, PT, R195, UR7, PT ;  /* 0x00000007c3007c0c */ /* 0x000fe2000bf06270 */
[----:B------:R-:W-:Y:S01]  /*1920*/  IMAD.SHL.U32 R83, R4, 0x40, RZ ;  /* 0x0000004004537824 */ /* 0x000fe200078e00ff */
[----:B------:R-:W-:Y:S01]  /*1930*/  LOP3.LUT R9, R10, R9, RZ, 0x3c, !PT ;  /* 0x000000090a097212 */ /* 0x000fe200078e3cff */
[----:B------:R-:W-:Y:S01]  /*1940*/  IMAD.SHL.U32 R10, R7, 0x8, RZ ;  /* 0x00000008070a7824 */ /* 0x000fe200078e00ff */
[----:B------:R-:W-:-:S02]  /*1950*/  @!P6 LEA R12, P4, R14, c[0x0][0x170], 0x1 ;  /* 0x00005c000e0cea11 */ /* 0x000fc400078808ff */
[----:B------:R-:W-:Y:S01]  /*1960*/  LOP3.LUT R11, R11, 0x1c0, RZ, 0xc0, !PT ;  /* 0x000001c00b0b7812 */ /* 0x000fe200078ec0ff */
[----:B------:R-:W-:Y:S01]  /*1970*/  IMAD R193, R7, 0x200, R9 ;  /* 0x0000020007c17824 */ /* 0x000fe200078e0209 */
[----:B------:R-:W-:Y:S02]  /*1980*/  @!P2 LEA R9, P3, R6, R14, 0x4 ;  /* 0x0000000e0609a211 */ /* 0x000fe400078620ff */
[----:B------:R-:W-:Y:S01]  /*1990*/  @!P6 LEA.HI.X R13, R14, c[0x0][0x174], R15, 0x1, P4 ;  /* 0x00005d000e0dea11 */ /* 0x000fe200020f0c0f */
[----:B------:R-:W-:Y:S01]  /*19a0*/  IMAD.SHL.U32 R193, R193, 0x2, RZ ;  /* 0x00000002c1c17824 */ /* 0x000fe200078e00ff */
[C---:B------:R-:W-:Y:S01]  /*19b0*/  @!P2 LEA.HI.X R7, R6.reuse, R15, R5, 0x4, P3 ;  /* 0x0000000f0607a211 */ /* 0x040fe200018f2405 */
[----:B------:R-:W-:Y:S01]  /*19c0*/  @!P0 IMAD.WIDE.U32 R14, R6, 0x30, R14 ;  /* 0x00000030060e8825 */ /* 0x000fe200078e000e */
[----:B------:R-:W-:Y:S02]  /*19d0*/  LOP3.LUT R10, R11, 0x8, R10, 0xf8, !PT ;  /* 0x000000080b0a7812 */ /* 0x000fe400078ef80a */
[----:B------:R-:W-:Y:S01]  /*19e0*/  SHF.R.U32.HI R82, RZ, 0x3, R11 ;  /* 0x00000003ff527819 */ /* 0x000fe2000001160b */
[----:B------:R-:W-:Y:S01]  /*19f0*/  @!P0 IMAD R5, R5, 0x30, RZ ;  /* 0x0000003005058824 */ /* 0x000fe200078e02ff */
[----:B------:R-:W-:-:S02]  /*1a00*/  LOP3.LUT R83, R83, 0xfffffe00, RZ, 0xc0, !PT ;  /* 0xfffffe0053537812 */ /* 0x000fc400078ec0ff */
[----:B---3--:R-:W-:Y:S01]  /*1a10*/  @!P1 LEA R18, P4, R2, c[0x0][0x170], 0x1 ;  /* 0x00005c0002129a11 */ /* 0x008fe200078808ff */
[----:B------:R-:W-:Y:S01]  /*1a20*/  @!P0 IMAD.IADD R5, R15, 0x1, R5 ;  /* 0x000000010f058824 */ /* 0x000fe200078e0205 */
[----:B--2---:R-:W-:Y:S01]  /*1a30*/  @!P2 LEA R16, P3, R9, c[0x0][0x170], 0x1 ;  /* 0x00005c000910aa11 */ /* 0x004fe200078608ff */
[----:B------:R-:W-:-:S04]  /*1a40*/  DEPBAR.LE SB0, 0x0 ;  /* 0x000080000000791a */ /* 0x000fc80000000000 */
[----:B------:R-:W-:Y:S01]  /*1a50*/  BAR.SYNC.DEFER_BLOCKING 0x0 ;  /* 0x0000000000007b1d */ /* 0x000fe20000010000 */
[----:B------:R-:W-:Y:S01]  /*1a60*/  @!P2 LEA.HI.X R17, R9, c[0x0][0x174], R7, 0x1, P3 ;  /* 0x00005d000911aa11 */ /* 0x000fe200018f0c07 */
[----:B------:R-:W-:Y:S01]  /*1a70*/  IMAD R194, R85, 0x400, R83 ;  /* 0x0000040055c27824 */ /* 0x000fe200078e0253 */
[----:B------:R-:W-:Y:S02]  /*1a80*/  LOP3.LUT R82, R10, R82, RZ, 0x3c, !PT ;  /* 0x000000520a527212 */ /* 0x000fe400078e3cff */
[----:B------:R-:W-:Y:S02]  /*1a90*/  @!P0 LEA R6, P3, R14, c[0x0][0x170], 0x1 ;  /* 0x00005c000e068a11 */ /* 0x000fe400078608ff */
[----:B------:R-:W-:Y:S01]  /*1aa0*/  @!P1 LEA.HI.X R19, R2, c[0x0][0x174], R8, 0x1, P4 ;  /* 0x00005d0002139a11 */ /* 0x000fe200020f0c08 */
[----:B------:R-:W-:Y:S01]  /*1ab0*/  IMAD.IADD R194, R82, 0x1, R194 ;  /* 0x0000000152c27824 */ /* 0x000fe200078e02c2 */
[----:B------:R-:W-:Y:S01]  /*1ac0*/  @!P0 LEA.HI.X R7, R14, c[0x0][0x174], R5, 0x1, P3 ;  /* 0x00005d000e078a11 */ /* 0x000fe200018f0c05 */
[----:B------:R-:W-:Y:S01]  /*1ad0*/  IMAD.MOV.U32 R2, RZ, RZ, 0x10 ;  /* 0x00000010ff027424 */ /* 0x000fe200078e00ff */
[----:B------:R-:W-:Y:S01]  /*1ae0*/  IADD3 R191, R193, 0x6020, RZ ;  /* 0x00006020c1bf7810 */ /* 0x000fe20007ffe0ff */
[----:B------:R-:W-:Y:S01]  /*1af0*/  IMAD.SHL.U32 R194, R194, 0x2, RZ ;  /* 0x00000002c2c27824 */ /* 0x000fe200078e00ff */
[----:B------:R-:W-:Y:S04]  /*1b00*/  @P6 STS.128 [R197+0xc000], RZ ;  /* 0x00c000ffc5006388 */ /* 0x000fe80000000c00 */
[----:B------:R-:W-:Y:S04]  /*1b10*/  @P6 STS.128 [R197+0xe000], RZ ;  /* 0x00e000ffc5006388 */ /* 0x000fe80000000c00 */
[----:B------:R-:W-:Y:S04]  /*1b20*/  @P6 STS.128 [R197+0x10000], RZ ;  /* 0x010000ffc5006388 */ /* 0x000fe80000000c00 */
[----:B------:R-:W-:Y:S01]  /*1b30*/  @!PT LDS RZ, [RZ] ;  /* 0x00000000fffff984 */ /* 0x000fe20000000800 */
[----:B------:R-:W-:Y:S01]  /*1b40*/  @!PT LDS RZ, [RZ] ;  /* 0x00000000fffff984 */ /* 0x000fe20000000800 */
[----:B------:R-:W-:Y:S01]  /*1b50*/  @!PT LDS RZ, [RZ] ;  /* 0x00000000fffff984 */ /* 0x000fe20000000800 */
[----:B------:R2:W-:Y:S04]  /*1b60*/  @!P6 LDGSTS.E.BYPASS.LTC128B.128 [R197+0xc000], [R12.64] ;  /* 0x0c0000000cc5efae */ /* 0x0005e8000b901d56 */
[----:B------:R2:W-:Y:S04]  /*1b70*/  @!P6 LDGSTS.E.BYPASS.LTC128B.128 [R197+0xe000], [R12.64+0x80] ;  /* 0x0e0000800cc5efae */ /* 0x0005e8000b901d56 */
[----:B------:R2:W-:Y:S04]  /*1b80*/  @!P6 LDGSTS.E.BYPASS.LTC128B.128 [R197+0x10000], [R12.64+0x100] ;  /* 0x100001000cc5efae */ /* 0x0005e8000b901d56 */
        /* <DEDUP_REMOVED lines=17> */
[----:B------:R3:W-:Y:S01]  /*1ca0*/  @!P1 LDGSTS.E.BYPASS.LTC128B.128 [R197+0x11000], [R18.64+0x100] ;  /* 0x1100010012c59fae */ /* 0x0007e2000b901d56 */
[----:B------:R-:W-:Y:S01]  /*1cb0*/  R2P PR, R0, 0x6 ;  /* 0x0000000600007804 */ /* 0x000fe20000000000 */
[----:B------:R-:W-:-:S02]  /*1cc0*/  IMAD.MOV.U32 R0, RZ, RZ, 0x20 ;  /* 0x00000020ff007424 */ /* 0x000fc400078e00ff */
[----:B------:R-:W-:Y:S02]  /*1cd0*/  @P0 STS.128 [R197+0xd800], RZ ;  /* 0x00d800ffc5000388 */ /* 0x000fe40000000c00 */
[----:B------:R-:W-:Y:S02]  /*1ce0*/  SEL R2, R2, 0xfffffff0, !P1 ;  /* 0xfffffff002027807 */ /* 0x000fe40004800000 */
[----:B------:R-:W-:Y:S01]  /*1cf0*/  @P0 STS.128 [R197+0xf800], RZ ;  /* 0x00f800ffc5000388 */ /* 0x000fe20000000c00 */
[----:B------:R-:W-:Y:S02]  /*1d00*/  SEL R0, R0, 0xffffffe0, !P2 ;  /* 0xffffffe000007807 */ /* 0x000fe40005000000 */
[----:B------:R-:W-:Y:S01]  /*1d10*/  R2P PR, R3, 0x6 ;  /* 0x0000000603007804 */ /* 0x000fe20000000000 */
[----:B------:R-:W-:Y:S01]  /*1d20*/  @P0 STS.128 [R197+0x11800], RZ ;  /* 0x011800ffc5000388 */ /* 0x000fe20000000c00 */
[----:B------:R-:W-:Y:S01]  /*1d30*/  IADD3 R3, R193, 0x6000, RZ ;  /* 0x00006000c1037810 */ /* 0x000fe20007ffe0ff */
[----:B------:R-:W-:-:S02]  /*1d40*/  IMAD R192, R2, 0x2, R194 ;  /* 0x0000000202c07824 */ /* 0x000fc400078e02c2 */
[----:B------:R-:W-:Y:S01]  /*1d50*/  @!PT LDS RZ, [RZ] ;  /* 0x00000000fffff984 */ /* 0x000fe20000000800 */
[----:B------:R-:W-:Y:S01]  /*1d60*/  @!PT LDS RZ, [RZ] ;  /* 0x00000000fffff984 */ /* 0x000fe20000000800 */
[----:B------:R-:W-:Y:S01]  /*1d70*/  @!PT LDS RZ, [RZ] ;  /* 0x00000000fffff984 */ /* 0x000fe20000000800 */
[----:B------:R4:W-:Y:S01]  /*1d80*/  @!P0 LDGSTS.E.BYPASS.LTC128B.128 [R197+0xd800], [R6.64] ;  /* 0x0d80000006c58fae */ /* 0x0009e2000b901d56 */
[C---:B------:R-:W-:Y:S02]  /*1d90*/  IMAD R190, R0.reuse, 0x2, R194 ;  /* 0x0000000200be7824 */ /* 0x040fe400078e02c2 */
[----:B------:R-:W-:Y:S01]  /*1da0*/  IMAD R189, R0, 0x2, R192 ;  /* 0x0000000200bd7824 */ /* 0x000fe200078e02c0 */
[----:B------:R4:W-:Y:S04]  /*1db0*/  @!P0 LDGSTS.E.BYPASS.LTC128B.128 [R197+0xf800], [R6.64+0x80] ;  /* 0x0f80008006c58fae */ /* 0x0009e8000b901d56 */
[----:B------:R4:W-:Y:S01]  /*1dc0*/  @!P0 LDGSTS.E.BYPASS.LTC128B.128 [R197+0x11800], [R6.64+0x100] ;  /* 0x1180010006c58fae */ /* 0x0009e2000b901d56 */
[----:B------:R-:W-:Y:S01]  /*1dd0*/  @P1 IADD3 R191, R3, -0x20, RZ ;  /* 0xffffffe003bf1810 */ /* 0x000fe20007ffe0ff */
[----:B------:R-:W-:-:S02]  /*1de0*/  IMAD.MOV.U32 R3, RZ, RZ, 0x40 ;  /* 0x00000040ff037424 */ /* 0x000fc400078e00ff */
[----:B------:R-:W-:Y:S01]  /*1df0*/  LDSM.16.M88.4 R28, [R194] ;  /* 0x00000000c21c783b */ /* 0x000fe20000000200 */
[----:B------:R-:W-:Y:S02]  /*1e00*/  IADD3 R183, R191, 0x800, RZ ;  /* 0x00000800bfb77810 */ /* 0x000fe40007ffe0ff */
[----:B------:R-:W-:Y:S01]  /*1e10*/  SEL R3, R3, 0xffffffc0, !P2 ;  /* 0xffffffc003037807 */ /* 0x000fe20005000000 */
[----:B-1----:R-:W1:Y:S01]  /*1e20*/  LDSM.16.M88.4 R20, [R193+0x6000] ;  /* 0x00600000c114783b */ /* 0x002e620000000200 */
[C---:B------:R-:W-:Y:S02]  /*1e30*/  IADD3 R182, R191.reuse, 0x1000, RZ ;  /* 0x00001000bfb67810 */ /* 0x040fe40007ffe0ff */
[----:B------:R-:W-:Y:S01]  /*1e40*/  IADD3 R181, R191, 0x1800, RZ ;  /* 0x00001800bfb57810 */ /* 0x000fe20007ffe0ff */
[----:B--2---:R-:W3:Y:S01]  /*1e50*/  LDSM.16.M88.4 R12, [R193+0x6800] ;  /* 0x00680000c10c783b */ /* 0x004ee20000000200 */
[----:B------:R-:W-:Y:S01]  /*1e60*/  IMAD.IADD R187, R193, 0x1, R3 ;  /* 0x00000001c1bb7824 */ /* 0x000fe200078e0203 */
[----:B------:R-:W-:Y:S01]  /*1e70*/  IADD3 R179, R191, 0x2000, RZ ;  /* 0x00002000bfb37810 */ /* 0x000fe20007ffe0ff */
[----:B------:R-:W-:Y:S01]  /*1e80*/  IMAD.IADD R180, R3, 0x1, R191 ;  /* 0x0000000103b47824 */ /* 0x000fe200078e02bf */
[----:B------:R-:W2:Y:S01]  /*1e90*/  LDSM.16.M88.4 R56, [R193+0x7000] ;  /* 0x00700000c138783b */ /* 0x000ea20000000200 */
[----:B------:R-:W-:-:S02]  /*1ea0*/  SHF.R.S32.HI R3, RZ, 0x1f, R87 ;  /* 0x0000001fff037819 */ /* 0x000fc40000011457 */
[----:B------:R-:W-:Y:S01]  /*1eb0*/  IADD3 R178, R191, 0x2800, RZ ;  /* 0x00002800bfb27810 */ /* 0x000fe20007ffe0ff */
[----:B------:R-:W5:Y:S01]  /*1ec0*/  LDSM.16.M88.4 R32, [R193+0x7800] ;  /* 0x00780000c120783b */ /* 0x000f620000000200 */
[----:B------:R-:W-:Y:S02]  /*1ed0*/  LEA.HI R204, R3, R87, RZ, 0x2 ;  /* 0x0000005703cc7211 */ /* 0x000fe400078f10ff */
[----:B------:R-:W-:Y:S01]  /*1ee0*/  LEA R3, R85, UR9, 0x4 ;  /* 0x0000000955037c11 */ /* 0x000fe2000f8e20ff */
[----:B------:R-:W-:Y:S01]  /*1ef0*/  LDSM.16.M88.4 R68, [R192] ;  /* 0x00000000c044783b */ /* 0x000fe20000000200 */
[----:B------:R-:W-:Y:S02]  /*1f00*/  SHF.R.S32.HI R204, RZ, 0x2, R204 ;  /* 0x00000002ffcc7819 */ /* 0x000fe400000114cc */
[----:B------:R-:W-:Y:S01]  /*1f10*/  IADD3 R177, R191, 0x3000, RZ ;  /* 0x00003000bfb17810 */ /* 0x000fe20007ffe0ff */
[----:B------:R-:W2:Y:S01]  /*1f20*/  LDSM.16.M88.4 R36, [R191] ;  /* 0x00000000bf24783b */ /* 0x000ea20000000200 */
[----:B------:R-:W-:-:S02]  /*1f30*/  IADD3 R3, R3, 0x1, R204 ;  /* 0x0000000103037810 */ /* 0x000fc40007ffe0cc */
[----:B------:R-:W-:Y:S01]  /*1f40*/  IADD3 R176, R191, 0x3800, RZ ;  /* 0x00003800bfb07810 */ /* 0x000fe20007ffe0ff */
[----:B------:R-:W2:Y:S01]  /*1f50*/  LDSM.16.M88.4 R8, [R191+0x800] ;  /* 0x00080000bf08783b */ /* 0x000ea20000000200 */
[----:B------:R-:W-:Y:S01]  /*1f60*/  IADD3 R205, R205, -UR20, R3 ;  /* 0x80000014cdcd7c10 */ /* 0x000fe2000fffe003 */
[----:B------:R-:W-:Y:S01]  /*1f70*/  IMAD.U32 R3, RZ, RZ, UR6 ;  /* 0x00000006ff037e24 */ /* 0x000fe2000f8e00ff */
[----:B------:R-:W-:Y:S01]  /*1f80*/  IADD3 R175, R191, 0x4000, RZ ;  /* 0x00004000bfaf7810 */ /* 0x000fe20007ffe0ff */
[----:B----4-:R-:W4:Y:S01]  /*1f90*/  LDSM.16.M88.4 R4, [R191+0x1000] ;  /* 0x00100000bf04783b */ /* 0x010f220000000200 */
[----:B------:R-:W-:Y:S01]  /*1fa0*/  IADD3 R205, R205, c[0x0][0x2e8], RZ ;  /* 0x0000ba00cdcd7a10 */ /* 0x000fe20007ffe0ff */
[----:B------:R-:W-:Y:S01]  /*1fb0*/  IMAD R3, R3, 0x40, R222 ;  /* 0x0000004003037824 */ /* 0x000fe200078e02de */
[----:B------:R-:W-:Y:S01]  /*1fc0*/  IADD3 R174, R191, 0x4800, RZ ;  /* 0x00004800bfae7810 */ /* 0x000fe20007ffe0ff */
[----:B------:R-:W4:Y:S01]  /*1fd0*/  LDSM.16.M88.4 R72, [R191+0x1800] ;  /* 0x00180000bf48783b */ /* 0x000f220000000200 */
[----:B------:R-:W-:-:S02]  /*1fe0*/  IADD3 R133, R205, 0x8, RZ ;  /* 0x00000008cd857810 */ /* 0x000fc40007ffe0ff */
[----:B------:R-:W-:Y:S01]  /*1ff0*/  IMNMX R205, R205, UR10, PT ;  /* 0x0000000acdcd7c17 */ /* 0x000fe2000b800200 */
[----:B------:R-:W-:Y:S01]  /*2000*/  LDSM.16.M88.4 R48, [R190] ;  /* 0x00000000be30783b */ /* 0x000fe20000000200 */
[----:B------:R-:W-:Y:S02]  /*2010*/  IMNMX R133, R133, UR10, PT ;  /* 0x0000000a85857c17 */ /* 0x000fe4000b800200 */
[C---:B------:R-:W-:Y:S01]  /*2020*/  IADD3 R173, R191.reuse, 0x5000, RZ ;  /* 0x00005000bfad7810 */ /* 0x040fe20007ffe0ff */
[----:B-1----:R-:W-:Y:S01]  /*2030*/  HMMA.16816.F32 R24, R28, R20, RZ ;  /* 0x000000141c18723c */ /* 0x002fe200000018ff */
[----:B------:R-:W1:Y:S01]  /*2040*/  LDSM.16.M88.4 R64, [R187+0x6000] ;  /* 0x00600000bb40783b */ /* 0x000e620000000200 */
[----:B------:R-:W-:-:S03]  /*2050*/  IADD3 R172, R191, 0x5800, RZ ;  /* 0x00005800bfac7810 */ /* 0x000fc60007ffe0ff */
[----:B------:R-:W-:Y:S03]  /*2060*/  LDSM.16.M88.4 R44, [R187+0x6800] ;  /* 0x00680000bb2c783b */ /* 0x000fe60000000200 */
[C---:B------:R-:W-:Y:S01]  /*2070*/  HMMA.16816.F32 R20, R28.reuse, R22, RZ ;  /* 0x000000161c14723c */ /* 0x040fe200000018ff */
[----:B------:R-:W-:Y:S04]  /*2080*/  LDSM.16.M88.4 R40, [R187+0x7800] ;  /* 0x00780000bb28783b */ /* 0x000fe80000000200 */
[----:B------:R-:W0:Y:S03]  /*2090*/  LDGDEPBAR ;  /* 0x00000000000079af */ /* 0x000e260000000000 */
[C---:B---3--:R-:W-:Y:S08]  /*20a0*/  HMMA.16816.F32 R16, R28.reuse, R12, RZ ;  /* 0x0000000c1c10723c */ /* 0x048ff000000018ff */
[C---:B--2---:R-:W-:Y:S08]  /*20b0*/  HMMA.16816.F32 R60, R28.reuse, R56, RZ ;  /* 0x000000381c3c723c */ /* 0x044ff000000018ff */
[C---:B------:R-:W-:Y:S08]  /*20c0*/  HMMA.16816.F32 R12, R28.reuse, R14, RZ ;  /* 0x0000000e1c0c723c */ /* 0x040ff000000018ff */
[C---:B------:R-:W-:Y:S08]  /*20d0*/  HMMA.16816.F32 R56, R28.reuse, R58, RZ ;  /* 0x0000003a1c38723c */ /* 0x040ff000000018ff */
[C---:B-----5:R-:W-:Y:S08]  /*20e0*/  HMMA.16816.F32 R52, R28.reuse, R32, RZ ;  /* 0x000000201c34723c */ /* 0x060ff000000018ff */
[----:B------:R-:W-:Y:S01]  /*20f0*/  HMMA.16816.F32 R28, R28, R34, RZ ;  /* 0x000000221c1c723c */ /* 0x000fe200000018ff */
[----:B------:R-:W2:Y:S07]  /*2100*/  LDSM.16.M88.4 R32, [R187+0x7000] ;  /* 0x00700000bb20783b */ /* 0x000eae0000000200 */
[C---:B------:R-:W-:Y:S08]  /*2110*/  HMMA.16816.F32 R24, R68.reuse, R36, R24 ;  /* 0x000000244418723c */ /* 0x040ff00000001818 */
[C---:B------:R-:W-:Y:S01]  /*2120*/  HMMA.16816.F32 R20, R68.reuse, R38, R20 ;  /* 0x000000264414723c */ /* 0x040fe20000001814 */
[----:B------:R-:W-:Y:S07]  /*2130*/  LDSM.16.M88.4 R36, [R180+0x800] ;  /* 0x00080000b424783b */ /* 0x000fee0000000200 */
        /* <DEDUP_REMOVED lines=8> */
[----:B------:R-:W-:Y:S04]  /*21c0*/  LDSM.16.M88.4 R72, [R192+0x2000] ;  /* 0x00200000c048783b */ /* 0x000fe80000000200 */
[----:B------:R-:W-:Y:S03]  /*21d0*/  LDSM.16.M88.4 R68, [R191+0x3000] ;  /* 0x00300000bf44783b */ /* 0x000fe60000000200 */
[C---:B-1----:R-:W-:Y:S08]  /*21e0*/  HMMA.16816.F32 R24, R48.reuse, R64, R24 ;  /* 0x000000403018723c */ /* 0x042ff00000001818 */
[C---:B------:R-:W-:Y:S01]  /*21f0*/  HMMA.16816.F32 R20, R48.reuse, R66, R20 ;  /* 0x000000423014723c */ /* 0x040fe20000001814 */
[----:B------:R-:W-:Y:S07]  /*2200*/  LDSM.16.M88.4 R64, [R191+0x3800] ;  /* 0x00380000bf40783b */ /* 0x000fee0000000200 */
[C---:B--2---:R-:W-:Y:S08]  /*2210*/  HMMA.16816.F32 R60, R48.reuse, R32, R60 ;  /* 0x00000020303c723c */ /* 0x044ff0000000183c */
[C---:B------:R-:W-:Y:S01]  /*2220*/  HMMA.16816.F32 R56, R48.reuse, R34, R56 ;  /* 0x000000223038723c */ /* 0x040fe20000001838 */
[----:B------:R-:W1:Y:S07]  /*2230*/  LDSM.16.M88.4 R32, [R180+0x1000] ;  /* 0x00100000b420783b */ /* 0x000e6e0000000200 */
[C---:B------:R-:W-:Y:S08]  /*2240*/  HMMA.16816.F32 R16, R48.reuse, R44, R16 ;  /* 0x0000002c3010723c */ /* 0x040ff00000001810 */
[C---:B------:R-:W-:Y:S01]  /*2250*/  HMMA.16816.F32 R12, R48.reuse, R46, R12 ;  /* 0x0000002e300c723c */ /* 0x040fe2000000180c */
[----:B------:R-:W2:Y:S07]  /*2260*/  LDSM.16.M88.4 R44, [R180+0x1800] ;  /* 0x00180000b42c783b */ /* 0x000eae0000000200 */
[C---:B------:R-:W-:Y:S08]  /*2270*/  HMMA.16816.F32 R52, R48.reuse, R40, R52 ;  /* 0x000000283034723c */ /* 0x040ff00000001834 */
[----:B------:R-:W-:Y:S01]  /*2280*/  HMMA.16816.F32 R48, R48, R42, R28 ;  /* 0x0000002a3030723c */ /* 0x000fe2000000181c */
[----:B------:R-:W-:Y:S04]  /*2290*/  LDSM.16.M88.4 R28, [R194+0x2000] ;  /* 0x00200000c21c783b */ /* 0x000fe80000000200 */
[----:B------:R-:W-:Y:S03]  /*22a0*/  LDSM.16.M88.4 R40, [R193+0x8000] ;  /* 0x00800000c128783b */ /* 0x000fe60000000200 */
        /* <DEDUP_REMOVED lines=9> */
[C---:B--2---:R-:W-:Y:S08]  /*2340*/  HMMA.16816.F32 R52, R8.reuse, R44, R52 ;  /* 0x0000002c0834723c */ /* 0x044ff00000001834 */
[----:B------:R-:W-:Y:S01]  /*2350*/  HMMA.16816.F32 R48, R8, R46, R48 ;  /* 0x0000002e0830723c */ /* 0x000fe20000001830 */
[----:B------:R-:W2:Y:S04]  /*2360*/  LDSM.16.M88.4 R8, [R191+0x2000] ;  /* 0x00200000bf08783b */ /* 0x000ea80000000200 */
[----:B------:R-:W-:Y:S03]  /*2370*/  LDSM.16.M88.4 R44, [R190+0x2000] ;  /* 0x00200000be2c783b */ /* 0x000fe60000000200 */
[C---:B---3--:R-:W-:Y:S08]  /*2380*/  HMMA.16816.F32 R16, R28.reuse, R4, R16 ;  /* 0x000000041c10723c */ /* 0x048ff00000001810 */
[C---:B------:R-:W-:Y:S01]  /*2390*/  HMMA.16816.F32 R12, R28.reuse, R6, R12 ;  /* 0x000000061c0c723c */ /* 0x040fe2000000180c */
[----:B------:R-:W3:Y:S07]  /*23a0*/  LDSM.16.M88.4 R4, [R191+0x2800] ;  /* 0x00280000bf04783b */ /* 0x000eee0000000200 */
[C---:B------:R-:W-:Y:S08]  /*23b0*/  HMMA.16816.F32 R24, R28.reuse, R40, R24 ;  /* 0x000000281c18723c */ /* 0x040ff00000001818 */
[C---:B------:R-:W-:Y:S01]  /*23c0*/  HMMA.16816.F32 R20, R28.reuse, R42, R20 ;  /* 0x0000002a1c14723c */ /* 0x040fe20000001814 */
[----:B------:R-:W5:Y:S07]  /*23d0*/  LDSM.16.M88.4 R40, [R187+0x8000] ;  /* 0x00800000bb28783b */ /* 0x000f6e0000000200 */
[C---:B----4-:R-:W-:Y:S08]  /*23e0*/  HMMA.16816.F32 R60, R28.reuse, R36, R60 ;  /* 0x000000241c3c723c */ /* 0x050ff0000000183c */
[C---:B------:R-:W-:Y:S01]  /*23f0*/  HMMA.16816.F32 R56, R28.reuse, R38, R56 ;  /* 0x000000261c38723c */ /* 0x040fe20000001838 */
[----:B------:R-:W4:Y:S07]  /*2400*/  LDSM.16.M88.4 R36, [R187+0x8800] ;  /* 0x00880000bb24783b */ /* 0x000f2e0000000200 */
[C---:B-1----:R-:W-:Y:S08]  /*2410*/  HMMA.16816.F32 R52, R28.reuse, R32, R52 ;  /* 0x000000201c34723c */ /* 0x042ff00000001834 */
        /* <DEDUP_REMOVED lines=8> */
[----:B------:R-:W2:Y:S07]  /*24a0*/  LDSM.16.M88.4 R4, [R180+0x2000] ;  /* 0x00200000b404783b */ /* 0x000eae0000000200 */
[C---:B------:R-:W-:Y:S08]  /*24b0*/  HMMA.16816.F32 R52, R72.reuse, R64, R52 ;  /* 0x000000404834723c */ /* 0x040ff00000001834 */
[C---:B------:R-:W-:Y:S08]  /*24c0*/  HMMA.16816.F32 R60, R72.reuse, R68, R60 ;  /* 0x00000044483c723c */ /* 0x040ff0000000183c */
[C---:B------:R-:W-:Y:S01]  /*24d0*/  HMMA.16816.F32 R56, R72.reuse, R70, R56 ;  /* 0x000000464838723c */ /* 0x040fe20000001838 */
[----:B------:R-:W-:Y:S07]  /*24e0*/  LDSM.16.M88.4 R68, [R193+0xb800] ;  /* 0x00b80000c144783b */ /* 0x000fee0000000200 */
[----:B------:R-:W-:Y:S01]  /*24f0*/  HMMA.16816.F32 R64, R72, R66, R48 ;  /* 0x000000424840723c */ /* 0x000fe20000001830 */
[----:B------:R-:W3:Y:S07]  /*2500*/  LDSM.16.M88.4 R48, [R180+0x2800] ;  /* 0x00280000b430783b */ /* 0x000eee0000000200 */
[C---:B-----5:R-:W-:Y:S08]  /*2510*/  HMMA.16816.F32 R24, R44.reuse, R40, R24 ;  /* 0x000000282c18723c */ /* 0x060ff00000001818 */
[C---:B------:R-:W-:Y:S01]  /*2520*/  HMMA.16816.F32 R20, R44.reuse, R42, R20 ;  /* 0x0000002a2c14723c */ /* 0x040fe20000001814 */
[----:B------:R-:W-:Y:S07]  /*2530*/  LDSM.16.M88.4 R40, [R180+0x3800] ;  /* 0x00380000b428783b */ /* 0x000fee0000000200 */
[C---:B----4-:R-:W-:Y:S08]  /*2540*/  HMMA.16816.F32 R16, R44.reuse, R36, R16 ;  /* 0x000000242c10723c */ /* 0x050ff00000001810 */
[C---:B------:R-:W-:Y:S01]  /*2550*/  HMMA.16816.F32 R12, R44.reuse, R38, R12 ;  /* 0x000000262c0c723c */ /* 0x040fe2000000180c */
[----:B------:R-:W4:Y:S07]  /*2560*/  LDSM.16.M88.4 R36, [R180+0x3000] ;  /* 0x00300000b424783b */ /* 0x000f2e0000000200 */
[C---:B-1----:R-:W-:Y:S08]  /*2570*/  HMMA.16816.F32 R60, R44.reuse, R32, R60 ;  /* 0x000000202c3c723c */ /* 0x042ff0000000183c */
[C---:B------:R-:W-:Y:S01]  /*2580*/  HMMA.16816.F32 R56, R44.reuse, R34, R56 ;  /* 0x000000222c38723c */ /* 0x040fe20000001838 */
[----:B------:R-:W-:Y:S07]  /*2590*/  LDSM.16.M88.4 R32, [R194+0x4000] ;  /* 0x00400000c220783b */ /* 0x000fee0000000200 */
        /* <DEDUP_REMOVED lines=8> */
[C---:B------:R-:W-:Y:S01]  /*2620*/  HMMA.16816.F32 R12, R8.reuse, R50, R12 ;  /* 0x00000032080c723c */ /* 0x040fe2000000180c */
[----:B------:R-:W-:Y:S07]  /*2630*/  LDSM.16.M88.4 R48, [R192+0x4000] ;  /* 0x00400000c030783b */ /* 0x000fee0000000200 */
[C---:B----4-:R-:W-:Y:S08]  /*2640*/  HMMA.16816.F32 R60, R8.reuse, R36, R60 ;  /* 0x00000024083c723c */ /* 0x050ff0000000183c */
[C---:B------:R-:W-:Y:S01]  /*2650*/  HMMA.16816.F32 R56, R8.reuse, R38, R56 ;  /* 0x000000260838723c */ /* 0x040fe20000001838 */
[----:B------:R-:W3:Y:S07]  /*2660*/  LDSM.16.M88.4 R36, [R191+0x4000] ;  /* 0x00400000bf24783b */ /* 0x000eee0000000200 */
[C---:B------:R-:W-:Y:S08]  /*2670*/  HMMA.16816.F32 R52, R8.reuse, R40, R52 ;  /* 0x000000280834723c */ /* 0x040ff00000001834 */
[----:B------:R-:W-:Y:S01]  /*2680*/  HMMA.16816.F32 R64, R8, R42, R64 ;  /* 0x0000002a0840723c */ /* 0x000fe20000001840 */
[----:B------:R-:W4:Y:S04]  /*2690*/  LDSM.16.M88.4 R8, [R191+0x4800] ;  /* 0x00480000bf08783b */ /* 0x000f280000000200 */
[----:B------:R-:W-:Y:S03]  /*26a0*/  LDSM.16.M88.4 R40, [R187+0xa000] ;  /* 0x00a00000bb28783b */ /* 0x000fe60000000200 */
[C---:B-1----:R-:W-:Y:S08]  /*26b0*/  HMMA.16816.F32 R24, R32.reuse, R28, R24 ;  /* 0x0000001c2018723c */ /* 0x042ff00000001818 */
[C---:B--2---:R-:W-:Y:S08]  /*26c0*/  HMMA.16816.F32 R16, R32.reuse, R4, R16 ;  /* 0x000000042010723c */ /* 0x044ff00000001810 */
[C---:B------:R-:W-:Y:S01]  /*26d0*/  HMMA.16816.F32 R12, R32.reuse, R6, R12 ;  /* 0x00000006200c723c */ /* 0x040fe2000000180c */
[----:B------:R-:W1:Y:S07]  /*26e0*/  LDSM.16.M88.4 R4, [R191+0x5000] ;  /* 0x00500000bf04783b */ /* 0x000e6e0000000200 */
[C---:B------:R-:W-:Y:S01]  /*26f0*/  HMMA.16816.F32 R20, R32.reuse, R30, R20 ;  /* 0x0000001e2014723c */ /* 0x040fe20000001814 */
[----:B------:R-:W2:Y:S07]  /*2700*/  LDSM.16.M88.4 R28, [R191+0x5800] ;  /* 0x00580000bf1c783b */ /* 0x000eae0000000200 */
[C---:B------:R-:W-:Y:S08]  /*2710*/  HMMA.16816.F32 R60, R32.reuse, R44, R60 ;  /* 0x0000002c203c723c */ /* 0x040ff0000000183c */
[C---:B------:R-:W-:Y:S01]  /*2720*/  HMMA.16816.F32 R56, R32.reuse, R46, R56 ;  /* 0x0000002e2038723c */ /* 0x040fe20000001838 */
[----:B------:R-:W-:Y:S07]  /*2730*/  LDSM.16.M88.4 R44, [R187+0xa800] ;  /* 0x00a80000bb2c783b */ /* 0x000fee0000000200 */
[C---:B------:R-:W-:Y:S08]  /*2740*/  HMMA.16816.F32 R52, R32.reuse, R68, R52 ;  /* 0x000000442034723c */ /* 0x040ff00000001834 */
[----:B------:R-:W-:Y:S08]  /*2750*/  HMMA.16816.F32 R64, R32, R70, R64 ;  /* 0x000000462040723c */ /* 0x000ff00000001840 */
[C---:B---3--:R-:W-:Y:S01]  /*2760*/  HMMA.16816.F32 R32, R48.reuse, R36, R24 ;  /* 0x000000243020723c */ /* 0x048fe20000001818 */
[----:B------:R-:W3:Y:S07]  /*2770*/  LDSM.16.M88.4 R24, [R190+0x4000] ;  /* 0x00400000be18783b */ /* 0x000eee0000000200 */
[C---:B----4-:R-:W-:Y:S01]  /*2780*/  HMMA.16816.F32 R68, R48.reuse, R8, R16 ;  /* 0x000000083044723c */ /* 0x050fe20000001810 */
[----:B------:R-:W4:Y:S07]  /*2790*/  LDSM.16.M88.4 R16, [R187+0xb800] ;  /* 0x00b80000bb10783b */ /* 0x000f2e0000000200 */
[C---:B------:R-:W-:Y:S01]  /*27a0*/  HMMA.16816.F32 R20, R48.reuse, R38, R20 ;  /* 0x000000263014723c */ /* 0x040fe20000001814 */
[----:B------:R-:W-:Y:S07]  /*27b0*/  LDSM.16.M88.4 R36, [R187+0xb000] ;  /* 0x00b00000bb24783b */ /* 0x000fee0000000200 */
[C---:B------:R-:W-:Y:S01]  /*27c0*/  HMMA.16816.F32 R12, R48.reuse, R10, R12 ;  /* 0x0000000a300c723c */ /* 0x040fe2000000180c */
[----:B------:R-:W-:Y:S07]  /*27d0*/  LDSM.16.M88.4 R8, [R180+0x4000] ;  /* 0x00400000b408783b */ /* 0x000fee0000000200 */
[C---:B-1----:R-:W-:Y:S08]  /*27e0*/  HMMA.16816.F32 R60, R48.reuse, R4, R60 ;  /* 0x00000004303c723c */ /* 0x042ff0000000183c */
[C---:B------:R-:W-:Y:S01]  /*27f0*/  HMMA.16816.F32 R56, R48.reuse, R6, R56 ;  /* 0x000000063038723c */ /* 0x040fe20000001838 */
[----:B------:R-:W1:Y:S07]  /*2800*/  LDSM.16.M88.4 R4, [R189+0x4000] ;  /* 0x00400000bd04783b */ /* 0x000e6e0000000200 */
[C---:B--2---:R-:W-:Y:S08]  /*2810*/  HMMA.16816.F32 R52, R48.reuse, R28, R52 ;  /* 0x0000001c3034723c */ /* 0x044ff00000001834 */
[----:B------:R-:W-:Y:S01]  /*2820*/  HMMA.16816.F32 R64, R48, R30, R64 ;  /* 0x0000001e3040723c */ /* 0x000fe20000001840 */
[----:B------:R-:W2:Y:S07]  /*2830*/  LDSM.16.M88.4 R28, [R180+0x4800] ;  /* 0x00480000b41c783b */ /* 0x000eae0000000200 */
[C---:B---3--:R-:W-:Y:S08]  /*2840*/  HMMA.16816.F32 R32, R24.reuse, R40, R32 ;  /* 0x000000281820723c */ /* 0x048ff00000001820 */
[C---:B------:R-:W-:Y:S08]  /*2850*/  HMMA.16816.F32 R20, R24.reuse, R42, R20 ;  /* 0x0000002a1814723c */ /* 0x040ff00000001814 */
[C---:B----4-:R-:W-:Y:S08]  /*2860*/  HMMA.16816.F32 R52, R24.reuse, R16, R52 ;  /* 0x000000101834723c */ /* 0x050ff00000001834 */
[----:B------:R-:W-:Y:S01]  /*2870*/  HMMA.16816.F32 R64, R24, R18, R64 ;  /* 0x000000121840723c */ /* 0x000fe20000001840 */
[----:B------:R-:W3:Y:S07]  /*2880*/  LDSM.16.M88.4 R16, [R180+0x5000] ;  /* 0x00500000b410783b */ /* 0x000eee0000000200 */
[----:B-1----:R-:W-:Y:S07]  /*2890*/  HMMA.16816.F32 R32, R4, R8, R32 ;  /* 0x000000080420723c */ /* 0x002fee0000001820 */
[C---:B------:R-:W-:Y:S01]  /*28a0*/  IADD3 R8, R3.reuse, 0x1, RZ ;  /* 0x0000000103087810 */ /* 0x040fe20007ffe0ff */
[----:B------:R-:W-:Y:S01]  /*28b0*/  HMMA.16816.F32 R68, R24, R44, R68 ;  /* 0x0000002c1844723c */ /* 0x000fe20000001844 */
[----:B------:R-:W-:-:S02]  /*28c0*/  IADD3 R9, R3, 0x8, RZ ;  /* 0x0000000803097810 */ /* 0x000fc40007ffe0ff */
[C---:B------:R-:W-:Y:S02]  /*28d0*/  ISETP.GE.AND P0, PT, R8.reuse, R205, PT ;  /* 0x000000cd0800720c */ /* 0x040fe40003f06270 */
[----:B------:R-:W-:Y:S02]  /*28e0*/  ISETP.GE.AND P3, PT, R8, R133, PT ;  /* 0x000000850800720c */ /* 0x000fe40003f66270 */
[C---:B------:R-:W-:Y:S01]  /*28f0*/  ISETP.GE.AND P4, PT, R9.reuse, R205, PT ;  /* 0x000000cd0900720c */ /* 0x040fe20003f86270 */
[----:B------:R-:W-:Y:S01]  /*2900*/  HMMA.16816.F32 R12, R24, R46, R12 ;  /* 0x0000002e180c723c */ /* 0x000fe2000000180c */
[----:B------:R-:W-:-:S07]  /*2910*/  ISETP.GE.AND P6, PT, R9, R133, PT ;  /* 0x000000850900720c */ /* 0x000fce0003fc6270 */
[----:B------:R-:W-:Y:S01]  /*2920*/  HMMA.16816.F32 R20, R4, R10, R20 ;  /* 0x0000000a0414723c */ /* 0x000fe20000001814 */
[----:B------:R-:W1:Y:S01]  /*2930*/  LDSM.16.M88.4 R8, [R180+0x5800] ;  /* 0x00580000b408783b */ /* 0x000e620000000200 */
[----:B------:R-:W-:Y:S01]  /*2940*/  FSEL R33, R33, -INF , !P0 ;  /* 0xff80000021217808 */ /* 0x000fe20004000000 */
[----:B------:R-:W-:-:S04]  /*2950*/  DEPBAR.LE SB0, 0x0 ;  /* 0x000080000000791a */ /* 0x000fc80000000000 */
[----:B------:R-:W-:Y:S01]  /*2960*/  FSEL R35, R35, -INF , !P3 ;  /* 0xff80000023237808 */ /* 0x000fe20005800000 */
[C---:B------:R-:W-:Y:S08]  /*2970*/  HMMA.16816.F32 R60, R24.reuse, R36, R60 ;  /* 0x00000024183c723c */ /* 0x040ff0000000183c */
[----:B------:R-:W-:Y:S07]  /*2980*/  HMMA.16816.F32 R56, R24, R38, R56 ;  /* 0x000000261838723c */ /* 0x000fee0000001838 */
[C---:B------:R-:W-:Y:S01]  /*2990*/  IADD3 R25, R3.reuse, 0x10, RZ ;  /* 0x0000001003197810 */ /* 0x040fe20007ffe0ff */
[----:B--2---:R-:W-:Y:S01]  /*29a0*/  HMMA.16816.F32 R68, R4, R28, R68 ;  /* 0x0000001c0444723c */ /* 0x004fe20000001844 */
[----:B------:R-:W-:-:S02]  /*29b0*/  IADD3 R24, R3, 0x9, RZ ;  /* 0x0000000903187810 */ /* 0x000fc40007ffe0ff */
[C---:B------:R-:W-:Y:S02]  /*29c0*/  ISETP.GE.AND P1, PT, R25.reuse, R205, PT ;  /* 0x000000cd1900720c */ /* 0x040fe40003f26270 */
[----:B------:R-:W-:Y:S02]  /*29d0*/  ISETP.GE.AND P0, PT, R25, R133, PT ;  /* 0x000000851900720c */ /* 0x000fe40003f06270 */
[----:B------:R-:W-:Y:S01]  /*29e0*/  IADD3 R25, R3, 0x11, RZ ;  /* 0x0000001103197810 */ /* 0x000fe20007ffe0ff */
[----:B------:R-:W-:Y:S01]  /*29f0*/  HMMA.16816.F32 R12, R4, R30, R12 ;  /* 0x0000001e040c723c */ /* 0x000fe2000000180c */
[C---:B------:R-:W-:Y:S02]  /*2a00*/  ISETP.GE.AND P2, PT, R24.reuse, R205, PT ;  /* 0x000000cd1800720c */ /* 0x040fe40003f46270 */
[----:B------:R-:W-:Y:S02]  /*2a10*/  ISETP.GE.AND P5, PT, R24, R133, PT ;  /* 0x000000851800720c */ /* 0x000fe40003fa6270 */
[----:B------:R-:W-:-:S02]  /*2a20*/  FSEL R24, R20, -INF , !P4 ;  /* 0xff80000014187808 */ /* 0x000fc40006000000 */
[C---:B------:R-:W-:Y:S01]  /*2a30*/  ISETP.GE.AND P3, PT, R25.reuse, R205, PT ;  /* 0x000000cd1900720c */ /* 0x040fe20003f66270 */
[C---:B---3--:R-:W-:Y:S01]  /*2a40*/  HMMA.16816.F32 R60, R4.reuse, R16, R60 ;  /* 0x00000010043c723c */ /* 0x048fe2000000183c */
[----:B------:R-:W-:Y:S02]  /*2a50*/  ISETP.GE.AND P4, PT, R25, R133, PT ;  /* 0x000000851900720c */ /* 0x000fe40003f86270 */
[C---:B------:R-:W-:Y:S02]  /*2a60*/  IADD3 R26, R3.reuse, 0x18, RZ ;  /* 0x00000018031a7810 */ /* 0x040fe40007ffe0ff */
[----:B------:R-:W-:Y:S02]  /*2a70*/  IADD3 R25, R3, 0x19, RZ ;  /* 0x0000001903197810 */ /* 0x000fe40007ffe0ff */
[----:B------:R-:W-:Y:S01]  /*2a80*/  FSEL R22, R22, -INF , !P6 ;  /* 0xff80000016167808 */ /* 0x000fe20007000000 */
[----:B------:R-:W-:Y:S01]  /*2a90*/  HMMA.16816.F32 R56, R4, R18, R56 ;  /* 0x000000120438723c */ /* 0x000fe20000001838 */
[----:B------:R-:W-:-:S02]  /*2aa0*/  FSEL R21, R21, -INF , !P2 ;  /* 0xff80000015157808 */ /* 0x000fc40005000000 */
[----:B------:R-:W-:Y:S02]  /*2ab0*/  FSEL R23, R23, -INF , !P5 ;  /* 0xff80000017177808 */ /* 0x000fe40006800000 */
[C---:B------:R-:W-:Y:S02]  /*2ac0*/  ISETP.GE.AND P6, PT, R26.reuse, R205, PT ;  /* 0x000000cd1a00720c */ /* 0x040fe40003fc6270 */
[----:B------:R-:W-:Y:S01]  /*2ad0*/  ISETP.GE.AND P2, PT, R26, R133, PT ;  /* 0x000000851a00720c */ /* 0x000fe20003f46270 */
[----:B-1----:R-:W-:Y:S01]  /*2ae0*/  HMMA.16816.F32 R64, R4, R10, R64 ;  /* 0x0000000a0440723c */ /* 0x002fe20000001840 */
[----:B------:R-:W-:Y:S02]  /*2af0*/  ISETP.GE.AND P5, PT, R25, R205, PT ;  /* 0x000000cd1900720c */ /* 0x000fe40003fa6270 */
[C---:B------:R-:W-:Y:S02]  /*2b00*/  IADD3 R26, R3.reuse, 0x20, RZ ;  /* 0x00000020031a7810 */ /* 0x040fe40007ffe0ff */
[----:B------:R-:W-:-:S02]  /*2b10*/  IADD3 R18, R3, 0x28, RZ ;  /* 0x0000002803127810 */ /* 0x000fc40007ffe0ff */
[----:B------:R-:W-:Y:S01]  /*2b20*/  FSEL R16, R70, -INF , !P0 ;  /* 0xff80000046107808 */ /* 0x000fe20004000000 */
[----:B------:R-:W-:Y:S01]  /*2b30*/  HMMA.16816.F32 R52, R4, R8, R52 ;  /* 0x000000080434723c */ /* 0x000fe20000001834 */
[----:B------:R-:W-:Y:S02]  /*2b40*/  FSEL R14, R14, -INF , !P2 ;  /* 0xff8000000e0e7808 */ /* 0x000fe40005000000 */
[----:B------:R-:W-:Y:S02]  /*2b50*/  FSEL R13, R13, -INF , !P5 ;  /* 0xff8000000d0d7808 */ /* 0x000fe40006800000 */
[-C--:B------:R-:W-:Y:S02]  /*2b60*/  ISETP.GE.AND P0, PT, R26, R205.reuse, PT ;  /* 0x000000cd1a00720c */ /* 0x080fe40003f06270 */
[C---:B------:R-:W-:Y:S02]  /*2b70*/  ISETP.GE.AND P2, PT, R18.reuse, R205, PT ;  /* 0x000000cd1200720c */ /* 0x040fe40003f46270 */
[----:B------:R-:W-:-:S02]  /*2b80*/  ISETP.GE.AND P5, PT, R18, R133, PT ;  /* 0x000000851200720c */ /* 0x000fc40003fa6270 */
[C---:B------:R-:W-:Y:S02]  /*2b90*/  IADD3 R18, R3.reuse, 0x29, RZ ;  /* 0x0000002903127810 */ /* 0x040fe40007ffe0ff */
[----:B------:R-:W-:Y:S02]  /*2ba0*/  FSEL R146, R60, -INF , !P0 ;  /* 0xff8000003c927808 */ /* 0x000fe40004000000 */
[----:B------:R-:W-:Y:S02]  /*2bb0*/  ISETP.GE.AND P0, PT, R18, R133, PT ;  /* 0x000000851200720c */ /* 0x000fe40003f06270 */
[----:B------:R-:W-:Y:S02]  /*2bc0*/  IADD3 R4, R3, 0x39, RZ ;  /* 0x0000003903047810 */ /* 0x000fe40007ffe0ff */
[----:B------:R-:W-:Y:S02]  /*2bd0*/  FSEL R137, R59, -INF , !P0 ;  /* 0xff8000003b897808 */ /* 0x000fe40004000000 */
[----:B------:R-:W-:-:S02]  /*2be0*/  ISETP.GE.AND P0, PT, R3, R205, PT ;  /* 0x000000cd0300720c */ /* 0x000fc40003f06270 */
[----:B------:R-:W-:Y:S02]  /*2bf0*/  FSEL R20, R68, -INF , !P1 ;  /* 0xff80000044147808 */ /* 0x000fe40004800000 */
[----:B------:R-:W-:Y:S02]  /*2c00*/  FSEL R32, R32, -INF , !P0 ;  /* 0xff80000020207808 */ /* 0x000fe40004000000 */
[-C--:B------:R-:W-:Y:S02]  /*2c10*/  ISETP.GE.AND P0, PT, R4, R133.reuse, PT ;  /* 0x000000850400720c */ /* 0x080fe40003f06270 */
[----:B------:R-:W-:Y:S02]  /*2c20*/  ISETP.GE.AND P1, PT, R25, R133, PT ;  /* 0x000000851900720c */ /* 0x000fe40003f26270 */
[----:B------:R-:W-:Y:S02]  /*2c30*/  IADD3 R25, R3, 0x21, RZ ;  /* 0x0000002103197810 */ /* 0x000fe40007ffe0ff */
[----:B------:R-:W-:-:S02]  /*2c40*/  FSEL R167, R67, -INF , !P0 ;  /* 0xff80000043a77808 */ /* 0x000fc40004000000 */
[----:B------:R-:W-:Y:S02]  /*2c50*/  FSEL R17, R69, -INF , !P3 ;  /* 0xff80000045117808 */ /* 0x000fe40005800000 */
[----:B------:R-:W-:Y:S02]  /*2c60*/  FSEL R116, R71, -INF , !P4 ;  /* 0xff80000047747808 */ /* 0x000fe40006000000 */
[----:B------:R-:W-:Y:S02]  /*2c70*/  PLOP3.LUT P0, PT, PT, PT, UP0, 0x80, 0x0 ;  /* 0x000000000000781c */ /* 0x000fe40003f0f008 */
[----:B------:R-:W-:Y:S02]  /*2c80*/  ISETP.GE.AND P3, PT, R26, R133, PT ;  /* 0x000000851a00720c */ /* 0x000fe40003f66270 */
[----:B------:R-:W-:Y:S02]  /*2c90*/  ISETP.GE.AND P4, PT, R25, R205, PT ;  /* 0x000000cd1900720c */ /* 0x000fe40003f86270 */
[----:B------:R-:W-:-:S02]  /*2ca0*/  IADD3 R8, R3, 0x30, RZ ;  /* 0x0000003003087810 */ /* 0x000fc40007ffe0ff */
[----:B------:R-:W-:Y:S02]  /*2cb0*/  FSEL R12, R12, -INF , !P6 ;  /* 0xff8000000c0c7808 */ /* 0x000fe40007000000 */
[----:B------:R-:W-:Y:S02]  /*2cc0*/  FSEL R15, R15, -INF , !P1 ;  /* 0xff8000000f0f7808 */ /* 0x000fe40004800000 */
[----:B------:R-:W-:Y:S02]  /*2cd0*/  FSEL R136, R62, -INF , !P3 ;  /* 0xff8000003e887808 */ /* 0x000fe40005800000 */
[----:B------:R-:W-:Y:S01]  /*2ce0*/  FSEL R145, R61, -INF , !P4 ;  /* 0xff8000003d917808 */ /* 0x000fe20006000000 */
[----:B------:R-:W-:Y:S01]  /*2cf0*/  BAR.SYNC.DEFER_BLOCKING 0x0 ;  /* 0x0000000000007b1d */ /* 0x000fe20000010000 */
[----:B------:R-:W-:Y:S02]  /*2d00*/  ISETP.GE.AND P6, PT, R25, R133, PT ;  /* 0x000000851900720c */ /* 0x000fe40003fc6270 */
[----:B------:R-:W-:-:S02]  /*2d10*/  ISETP.GE.AND P1, PT, R18, R205, PT ;  /* 0x000000cd1200720c */ /* 0x000fc40003f26270 */
[C---:B------:R-:W-:Y:S02]  /*2d20*/  ISETP.GE.AND P3, PT, R8.reuse, R205, PT ;  /* 0x000000cd0800720c */ /* 0x040fe40003f66270 */
[----:B------:R-:W-:Y:S02]  /*2d30*/  ISETP.GE.AND P4, PT, R8, R133, PT ;  /* 0x000000850800720c */ /* 0x000fe40003f86270 */
[C---:B------:R-:W-:Y:S02]  /*2d40*/  IADD3 R9, R3.reuse, 0x31, RZ ;  /* 0x0000003103097810 */ /* 0x040fe40007ffe0ff */
[----:B------:R-:W-:Y:S02]  /*2d50*/  IADD3 R8, R3, 0x38, RZ ;  /* 0x0000003803087810 */ /* 0x000fe40007ffe0ff */
[----:B------:R-:W-:Y:S02]  /*2d60*/  FSEL R215, R63, -INF , !P6 ;  /* 0xff8000003fd77808 */ /* 0x000fe40007000000 */
[----:B------:R-:W-:-:S02]  /*2d70*/  FSEL R144, R56, -INF , !P2 ;  /* 0xff80000038907808 */ /* 0x000fc40005000000 */
[----:B------:R-:W-:Y:S02]  /*2d80*/  FSEL R138, R58, -INF , !P5 ;  /* 0xff8000003a8a7808 */ /* 0x000fe40006800000 */
[----:B------:R-:W-:Y:S02]  /*2d90*/  FSEL R139, R57, -INF , !P1 ;  /* 0xff800000398b7808 */ /* 0x000fe40004800000 */
[----:B------:R-:W-:Y:S02]  /*2da0*/  FSEL R225, R52, -INF , !P3 ;  /* 0xff80000034e17808 */ /* 0x000fe40005800000 */
[----:B------:R-:W-:Y:S02]  /*2db0*/  FSEL R171, R54, -INF , !P4 ;  /* 0xff80000036ab7808 */ /* 0x000fe40006000000 */
[C---:B------:R-:W-:Y:S02]  /*2dc0*/  ISETP.GE.AND P6, PT, R9.reuse, R205, PT ;  /* 0x000000cd0900720c */ /* 0x040fe40003fc6270 */
[----:B------:R-:W-:-:S02]  /*2dd0*/  ISETP.GE.AND P2, PT, R9, R133, PT ;  /* 0x000000850900720c */ /* 0x000fc40003f46270 */
[C---:B------:R-:W-:Y:S02]  /*2de0*/  ISETP.GE.AND P5, PT, R8.reuse, R205, PT ;  /* 0x000000cd0800720c */ /* 0x040fe40003fa6270 */
[-C--:B------:R-:W-:Y:S02]  /*2df0*/  ISETP.GE.AND P1, PT, R8, R133.reuse, PT ;  /* 0x000000850800720c */ /* 0x080fe40003f26270 */
[----:B------:R-:W-:Y:S02]  /*2e00*/  ISETP.GE.AND P3, PT, R3, R133, PT ;  /* 0x000000850300720c */ /* 0x000fe40003f66270 */
[----:B------:R-:W-:Y:S01]  /*2e10*/  ISETP.GE.AND P4, PT, R4, R205, PT ;  /* 0x000000cd0400720c */ /* 0x000fe20003f86270 */
[----:B------:R-:W-:Y:S01]  /*2e20*/  IMAD.IADD R4, R83, 0x1, R82 ;  /* 0x0000000153047824 */ /* 0x000fe200078e0252 */
[----:B------:R-:W-:Y:S02]  /*2e30*/  FSEL R34, R34, -INF , !P3 ;  /* 0xff80000022227808 */ /* 0x000fe40005800000 */
[----:B------:R-:W-:-:S02]  /*2e40*/  FSEL R223, R53, -INF , !P6 ;  /* 0xff80000035df7808 */ /* 0x000fc40007000000 */
[----:B------:R-:W-:Y:S02]  /*2e50*/  FSEL R169, R55, -INF , !P2 ;  /* 0xff80000037a97808 */ /* 0x000fe40005000000 */
[----:B------:R-:W-:Y:S02]  /*2e60*/  FSEL R214, R64, -INF , !P5 ;  /* 0xff80000040d67808 */ /* 0x000fe40006800000 */
[----:B------:R-:W-:Y:S02]  /*2e70*/  FSEL R168, R66, -INF , !P1 ;  /* 0xff80000042a87808 */ /* 0x000fe40004800000 */
[----:B------:R-:W-:Y:S01]  /*2e80*/  FSEL R212, R65, -INF , !P4 ;  /* 0xff80000041d47808 */ /* 0x000fe20006000000 */
[----:B------:R-:W-:Y:S05]  /*2e90*/  @!P0 BRA `(.L_x_337) ;  /* 0x0000020000008947 */ /* 0x000fea0003800000 */
[----:B------:R-:W-:Y:S01]  /*2ea0*/  UIADD3 UR5, UR21, -0x2, URZ ;  /* 0xfffffffe15057890 */ /* 0x000fe2000fffe03f */
[C---:B------:R-:W-:Y:S01]  /*2eb0*/  IMAD.SHL.U32 R3, R79.reuse, 0x20, RZ ;  /* 0x000000204f037824 */ /* 0x040fe200078e00ff */
[----:B------:R-:W-:Y:S02]  /*2ec0*/  SHF.L.U64.HI R78, R79, 0x5, R78 ;  /* 0x000000054f4e7819 */ /* 0x000fe4000001024e */
[----:B------:R-:W-:-:S02]  /*2ed0*/  USHF.R.S32.HI UR4, URZ, 0x1f, UR5 ;  /* 0x0000001f3f047899 */ /* 0x000fc40008011405 */
[----:B------:R-:W-:Y:S02]  /*2ee0*/  IMAD R80, R80, UR5, RZ ;  /* 0x0000000550507c24 */ /* 0x000fe4000f8e02ff */
[----:B------:R-:W-:-:S04]  /*2ef0*/  IMAD.WIDE.U32 R6, R81, UR5, R202 ;  /* 0x0000000551067c25 */ /* 0x000fc8000f8e00ca */
[----:B------:R-:W-:Y:S01]  /*2f00*/  IMAD R80, R81, UR4, R80 ;  /* 0x0000000451507c24 */ /* 0x000fe2000f8e0250 */
[----:B------:R-:W-:-:S03]  /*2f10*/  LEA R8, P2, R6, c[0x0][0x168], 0x1 ;  /* 0x00005a0006087a11 */ /* 0x000fc600078408ff */
[----:B------:R-:W-:Y:S01]  /*2f20*/  IMAD.IADD R80, R7, 0x1, R80 ;  /* 0x0000000107507824 */ /* 0x000fe200078e0250 */
[----:B------:R-:W-:-:S04]  /*2f30*/  IADD3 R10, P1, R3, R8, RZ ;  /* 0x00000008030a7210 */ /* 0x000fc80007f3e0ff */
[----:B------:R-:W-:Y:S02]  /*2f40*/  LEA.HI.X R9, R6, c[0x0][0x16c], R80, 0x1, P2 ;  /* 0x00005b0006097a11 */ /* 0x000fe400010f0c50 */
[C---:B------:R-:W-:Y:S02]  /*2f50*/  IADD3 R6, P2, R3.reuse, R10, RZ ;  /* 0x0000000a03067210 */ /* 0x040fe40007f5e0ff */
[----:B------:R-:W-:Y:S01]  /*2f60*/  IADD3.X R11, R78, R9, RZ, P1, !PT ;  /* 0x000000094e0b7210 */ /* 0x000fe20000ffe4ff */
[----:B------:R-:W-:Y:S01]  /*2f70*/  @!PT LDS RZ, [RZ] ;  /* 0x00000000fffff984 */ /* 0x000fe20000000800 */
[----:B------:R-:W-:Y:S01]  /*2f80*/  @!PT LDS RZ, [RZ] ;  /* 0x00000000fffff984 */ /* 0x000fe20000000800 */
[----:B------:R-:W-:Y:S01]  /*2f90*/  @!PT LDS RZ, [RZ] ;  /* 0x00000000fffff984 */ /* 0x000fe20000000800 */
[----:B------:R1:W-:Y:S01]  /*2fa0*/  LDGSTS.E.BYPASS.LTC128B.128 [R197+0x6000], [R8.64] ;  /* 0x0600000008c57fae */ /* 0x0003e2000b901d56 */
[----:B------:R-:W-:-:S03]  /*2fb0*/  IADD3 R18, P1, R3, R6, RZ ;  /* 0x0000000603127210 */ /* 0x000fc60007f3e0ff */
[C---:B------:R-:W-:Y:S01]  /*2fc0*/  IMAD.X R7, R78.reuse, 0x1, R11, P2 ;  /* 0x000000014e077824 */ /* 0x040fe200010e060b */
[----:B------:R1:W-:Y:S04]  /*2fd0*/  LDGSTS.E.BYPASS.LTC128B.128 [R197+0x8000], [R8.64+0x80] ;  /* 0x0800008008c57fae */ /* 0x0003e8000b901d56 */
[----:B------:R1:W-:Y:S01]  /*2fe0*/  LDGSTS.E.BYPASS.LTC128B.128 [R197+0xa000], [R8.64+0x100] ;  /* 0x0a00010008c57fae */ /* 0x0003e2000b901d56 */
[----:B------:R-:W-:-:S03]  /*2ff0*/  IADD3.X R19, R78, R7, RZ, P1, !PT ;  /* 0x000000074e137210 */ /* 0x000fc60000ffe4ff */
[----:B------:R1:W-:Y:S04]  /*3000*/  LDGSTS.E.BYPASS.LTC128B.128 [R197+0x6800], [R10.64] ;  /* 0x068000000ac57fae */ /* 0x0003e8000b901d56 */
[----:B------:R1:W-:Y:S04]  /*3010*/  LDGSTS.E.BYPASS.LTC128B.128 [R197+0x8800], [R10.64+0x80] ;  /* 0x088000800ac57fae */ /* 0x0003e8000b901d56 */
[----:B------:R1:W-:Y:S04]  /*3020*/  LDGSTS.E.BYPASS.LTC128B.128 [R197+0xa800], [R10.64+0x100] ;  /* 0x0a8001000ac57fae */ /* 0x0003e8000b901d56 */
[----:B------:R1:W-:Y:S04]  /*3030*/  LDGSTS.E.BYPASS.LTC128B.128 [R197+0x7000], [R6.64] ;  /* 0x0700000006c57fae */ /* 0x0003e8000b901d56 */
[----:B------:R1:W-:Y:S04]  /*3040*/  LDGSTS.E.BYPASS.LTC128B.128 [R197+0x9000], [R6.64+0x80] ;  /* 0x0900008006c57fae */ /* 0x0003e8000b901d56 */
[----:B------:R1:W-:Y:S04]  /*3050*/  LDGSTS.E.BYPASS.LTC128B.128 [R197+0xb000], [R6.64+0x100] ;  /* 0x0b00010006c57fae */ /* 0x0003e8000b901d56 */
[----:B------:R1:W-:Y:S04]  /*3060*/  LDGSTS.E.BYPASS.LTC128B.128 [R197+0x7800], [R18.64] ;  /* 0x0780000012c57fae */ /* 0x0003e8000b901d56 */
[----:B------:R1:W-:Y:S04]  /*3070*/  LDGSTS.E.BYPASS.LTC128B.128 [R197+0x9800], [R18.64+0x80] ;  /* 0x0980008012c57fae */ /* 0x0003e8000b901d56 */
[----:B------:R1:W-:Y:S04]  /*3080*/  LDGSTS.E.BYPASS.LTC128B.128 [R197+0xb800], [R18.64+0x100] ;  /* 0x0b80010012c57fae */ /* 0x0003e8000b901d56 */
[----:B------:R-:W0:Y:S02]  /*3090*/  LDGDEPBAR ;  /* 0x00000000000079af */ /* 0x000e240000000000 */
.L_x_337:
[----:B------:R-:W-:Y:S01]  /*30a0*/  FMNMX.FTZ R3, R32, R33, !PT ;  /* 0x0000002120037209 */ /* 0x000fe20007810000 */
[----:B------:R-:W-:Y:S01]  /*30b0*/  USHF.L.U32 UR4, UR26, 0x1, URZ ;  /* 0x000000011a047899 */ /* 0x000fe2000800063f */
[----:B------:R-:W-:Y:S01]  /*30c0*/  FMNMX.FTZ R5, R34, R35, !PT ;  /* 0x0000002322057209 */ /* 0x000fe20007810000 */
[----:B------:R-:W-:Y:S01]  /*30d0*/  IMAD.WIDE.U32 R164, R217, -0x326172a9, RZ ;  /* 0xcd9e8d57d9a47825 */ /* 0x000fe200078e00ff */
[----:B------:R-:W-:Y:S01]  /*30e0*/  FMNMX.FTZ R3, R24, R3, !PT ;  /* 0x0000000318037209 */ /* 0x000fe20007810000 */
[----:B------:R-:W-:Y:S01]  /*30f0*/  UIADD3 UR14, UR25, -0x4498517b, URZ ;  /* 0xbb67ae85190e7890 */ /* 0x000fe2000fffe03f */
[----:B------:R-:W-:Y:S01]  /*3100*/  FMNMX.FTZ R5, R22, R5, !PT ;  /* 0x0000000516057209 */ /* 0x000fe20007810000 */
[----:B------:R-:W-:Y:S01]  /*3110*/  IMAD.WIDE.U32 R162, R200, -0x2daee0ad, RZ ;  /* 0xd2511f53c8a27825 */ /* 0x000fe200078e00ff */
[----:B------:R-:W-:Y:S01]  /*3120*/  FMNMX.FTZ R3, R21, R3, !PT ;  /* 0x0000000315037209 */ /* 0x000fe20007810000 */
[----:B------:R-:W-:Y:S01]  /*3130*/  UIADD3 UR15, UR24, -0x61c88647, URZ ;  /* 0x9e3779b9180f7890 */ /* 0x000fe2000fffe03f */
[----:B------:R-:W-:Y:S01]  /*3140*/  FMNMX.FTZ R5, R23, R5, !PT ;  /* 0x0000000517057209 */ /* 0x000fe20007810000 */
[----:B------:R-:W-:Y:S01]  /*3150*/  UIADD3 UR13, UR24, 0x3c6ef372, URZ ;  /* 0x3c6ef372180d7890 */ /* 0x000fe2000fffe03f */
[----:B------:R-:W-:Y:S01]  /*3160*/  FMNMX.FTZ R3, R20, R3, !PT ;  /* 0x0000000314037209 */ /* 0x000fe20007810000 */
[----:B------:R-:W-:Y:S01]  /*3170*/  UIADD3 UR12, UR25, 0x76cf5d0a, URZ ;  /* 0x76cf5d0a190c7890 */ /* 0x000fe2000fffe03f */
[----:B------:R-:W-:Y:S01]  /*3180*/  FMNMX.FTZ R5, R16, R5, !PT ;  /* 0x0000000510057209 */ /* 0x000fe20007810000 */
[----:B------:R-:W-:Y:S01]  /*3190*/  UIADD3 UR10, UR25, 0x32370b8f, URZ ;  /* 0x32370b8f190a7890 */ /* 0x000fe2000fffe03f */
[----:B------:R-:W-:Y:S01]  /*31a0*/  FMNMX.FTZ R3, R17, R3, !PT ;  /* 0x0000000311037209 */ /* 0x000fe20007810000 */
[----:B------:R-:W-:Y:S01]  /*31b0*/  UIADD3 UR11, UR24, -0x255992d5, URZ ;  /* 0xdaa66d2b180b7890 */ /* 0x000fe2000fffe03f */
[----:B------:R-:W-:Y:S01]  /*31c0*/  FMNMX.FTZ R5, R116, R5, !PT ;  /* 0x0000000574057209 */ /* 0x000fe20007810000 */
[----:B------:R-:W-:Y:S01]  /*31d0*/  UIADD3 UR9, UR24, 0x78dde6e4, URZ ;  /* 0x78dde6e418097890 */ /* 0x000fe2000fffe03f */
[----:B------:R-:W-:Y:S01]  /*31e0*/  FMNMX.FTZ R3, R12, R3, !PT ;  /* 0x000000030c037209 */ /* 0x000fe20007810000 */
[----:B------:R-:W-:Y:S01]  /*31f0*/  UIADD3 UR6, UR25, -0x56f99767, URZ ;  /* 0xa906689919067890 */ /* 0x000fe2000fffe03f */
[----:B------:R-:W-:Y:S01]  /*3200*/  FMNMX.FTZ R5, R14, R5, !PT ;  /* 0x000000050e057209 */ /* 0x000fe20007810000 */
[----:B------:R-:W-:Y:S01]  /*3210*/  UIADD3 UR8, UR25, -0x126145ec, URZ ;  /* 0xed9eba1419087890 */ /* 0x000fe2000fffe03f */
[----:B------:R-:W-:Y:S01]  /*3220*/  FMNMX.FTZ R3, R13, R3, !PT ;  /* 0x000000030d037209 */ /* 0x000fe20007810000 */
[----:B------:R-:W-:Y:S01]  /*3230*/  UIADD3 UR16, UR24, -0x4ab325aa, URZ ;  /* 0xb54cda5618107890 */ /* 0x000fe2000fffe03f */
[----:B------:R-:W-:Y:S01]  /*3240*/  FMNMX.FTZ R5, R15, R5, !PT ;  /* 0x000000050f057209 */ /* 0x000fe20007810000 */
[----:B------:R-:W-:Y:S01]  /*3250*/  IMAD.SHL.U32 R188, R4, 0x2, RZ ;  /* 0x0000000204bc7824 */ /* 0x000fe200078e00ff */
[----:B------:R-:W-:Y:S01]  /*3260*/  FMNMX.FTZ R3, R146, R3, !PT ;  /* 0x0000000392037209 */ /* 0x000fe20007810000 */
[----:B------:R-:W-:Y:S01]  /*3270*/  UIADD3 UR7, UR24, 0x1715609d, URZ ;  /* 0x1715609d18077890 */ /* 0x000fe2000fffe03f */
[----:B------:R-:W-:Y:S01]  /*3280*/  FMNMX.FTZ R5, R136, R5, !PT ;  /* 0x0000000588057209 */ /* 0x000fe20007810000 */
[--C-:B------:R-:W-:Y:S01]  /*3290*/  IMAD R186, R2, 0x2, R188.reuse ;  /* 0x0000000202ba7824 */ /* 0x100fe200078e02bc */
[----:B------:R-:W-:Y:S01]  /*32a0*/  FMNMX.FTZ R3, R145, R3, !PT ;  /* 0x0000000391037209 */ /* 0x000fe20007810000 */
[C---:B------:R-:W-:Y:S01]  /*32b0*/  IMAD R185, R0.reuse, 0x2, R188 ;  /* 0x0000000200b97824 */ /* 0x040fe200078e02bc */
[----:B------:R-:W-:Y:S01]  /*32c0*/  FMNMX.FTZ R5, R215, R5, !PT ;  /* 0x00000005d7057209 */ /* 0x000fe20007810000 */
[----:B------:R-:W-:Y:S01]  /*32d0*/  IMAD R184, R0, 0x2, R186 ;  /* 0x0000000200b87824 */ /* 0x000fe200078e02ba */
[----:B------:R-:W-:Y:S01]  /*32e0*/  FMNMX.FTZ R3, R144, R3, !PT ;  /* 0x0000000390037209 */ /* 0x000fe20007810000 */
        /* <DEDUP_REMOVED lines=17> */
[----:B------:R-:W-:Y:S01]  /*3400*/  LOP3.LUT R216, R77, UR24, RZ, 0x3c, !PT ;  /* 0x000000184dd87c12 */ /* 0x000fe2000f8e3cff */
[----:B------:R-:W2:Y:S03]  /*3410*/  SHFL.BFLY PT, R132, R3, 0x2, 0x1f ;  /* 0x0c401f0003847f89 */ /* 0x000ea600000e0000 */
[----:B------:R-:W-:Y:S01]  /*3420*/  LOP3.LUT R220, R165, R216, RZ, 0x3c, !PT ;  /* 0x000000d8a5dc7212 */ /* 0x000fe200078e3cff */
[----:B-1----:R-:W1:Y:S04]  /*3430*/  SHFL.BFLY PT, R7, R5, 0x2, 0x1f ;  /* 0x0c401f0005077f89 */ /* 0x002e6800000e0000 */
[----:B------:R-:W-:Y:S01]  /*3440*/  IMAD.WIDE.U32 R220, R220, -0x2daee0ad, RZ ;  /* 0xd2511f53dcdc7825 */ /* 0x000fe200078e00ff */
[----:B------:R-:W-:Y:S04]  /*3450*/  LDSM.16.MT88.4 R120, [R186+0x10000] ;  /* 0x01000000ba78783b */ /* 0x000fe80000004200 */
[----:B------:R-:W-:Y:S01]  /*3460*/  LOP3.LUT R134, R221, UR14, R162, 0x96, !PT ;  /* 0x0000000edd867c12 */ /* 0x000fe2000f8e96a2 */
[----:B------:R-:W-:Y:S01]  /*3470*/  IMAD R162, R76, 0x10000, R76 ;  /* 0x000100004ca27824 */ /* 0x000fe200078e024c */
[----:B------:R-:W-:Y:S03]  /*3480*/  LDSM.16.MT88.4 R108, [R185+0x10000] ;  /* 0x01000000b96c783b */ /* 0x000fe60000004200 */
[----:B------:R-:W-:Y:S01]  /*3490*/  IMAD.WIDE.U32 R134, R134, -0x326172a9, RZ ;  /* 0xcd9e8d5786867825 */ /* 0x000fe200078e00ff */
[----:B------:R-:W-:Y:S04]  /*34a0*/  LDSM.16.MT88.4 R56, [R184+0xc000] ;  /* 0x00c00000b838783b */ /* 0x000fe80000004200 */
[----:B------:R-:W-:Y:S01]  /*34b0*/  LDSM.16.MT88.4 R124, [R188+0xc000] ;  /* 0x00c00000bc7c783b */ /* 0x000fe20000004200 */
[----:B--2---:R-:W-:Y:S01]  /*34c0*/  FMNMX.FTZ R132, R3, R132, !PT ;  /* 0x0000008403847209 */ /* 0x004fe20007810000 */
[----:B------:R-:W-:Y:S01]  /*34d0*/  IMAD.U32 R3, RZ, RZ, UR4 ;  /* 0x00000004ff037e24 */ /* 0x000fe2000f8e00ff */
[----:B------:R-:W-:Y:S01]  /*34e0*/  UIADD3 UR4, UR4, 0x1, URZ ;  /* 0x0000000104047890 */ /* 0x000fe2000fffe03f */
[----:B------:R-:W-:Y:S01]  /*34f0*/  LDSM.16.MT88.4 R48, [R185+0xc000] ;  /* 0x00c00000b930783b */ /* 0x000fe20000004200 */
[----:B-1----:R-:W-:-:S02]  /*3500*/  FMNMX.FTZ R5, R5, R7, !PT ;  /* 0x0000000705057209 */ /* 0x002fc40007810000 */
[----:B------:R-:W-:Y:S01]  /*3510*/  LOP3.LUT R3, R163, UR25, R3, 0x96, !PT ;  /* 0x00000019a3037c12 */ /* 0x000fe2000f8e9603 */
[----:B------:R-:W1:Y:S04]  /*3520*/  SHFL.BFLY PT, R6, R132, 0x1, 0x1f ;  /* 0x0c201f0084067f89 */ /* 0x000e6800000e0000 */
[----:B------:R-:W-:Y:S01]  /*3530*/  IMAD.WIDE.U32 R8, R3, -0x326172a9, RZ ;  /* 0xcd9e8d5703087825 */ /* 0x000fe200078e00ff */
[----:B------:R-:W-:Y:S04]  /*3540*/  LDSM.16.MT88.4 R28, [R188+0xc800] ;  /* 0x00c80000bc1c783b */ /* 0x000fe80000004200 */
[----:B------:R-:W-:-:S02]  /*3550*/  LOP3.LUT R3, R9, UR15, R164, 0x96, !PT ;  /* 0x0000000f09037c12 */ /* 0x000fc4000f8e96a4 */
[----:B------:R-:W-:-:S03]  /*3560*/  LOP3.LUT R8, R135, UR13, R8, 0x96, !PT ;  /* 0x0000000d87087c12 */ /* 0x000fc6000f8e9608 */
[----:B------:R-:W-:Y:S02]  /*3570*/  IMAD.WIDE.U32 R10, R3, -0x2daee0ad, RZ ;  /* 0xd2511f53030a7825 */ /* 0x000fe400078e00ff */
[----:B------:R-:W2:Y:S02]  /*3580*/  SHFL.BFLY PT, R3, R5, 0x1, 0x1f ;  /* 0x0c201f0005037f89 */ /* 0x000ea400000e0000 */
[----:B------:R-:W-:-:S05]  /*3590*/  IMAD.WIDE.U32 R8, R8, -0x2daee0ad, RZ ;  /* 0xd2511f5308087825 */ /* 0x000fca00078e00ff */
[----:B------:R-:W-:Y:S02]  /*35a0*/  LOP3.LUT R10, R9, UR10, R10, 0x96, !PT ;  /* 0x0000000a090a7c12 */ /* 0x000fe4000f8e960a */
[----:B-1----:R-:W-:Y:S02]  /*35b0*/  FMNMX.FTZ R132, R132, R6, !PT ;  /* 0x0000000684847209 */ /* 0x002fe40007810000 */
[----:B------:R-:W-:Y:S01]  /*35c0*/  LOP3.LUT R6, R11, UR12, R220, 0x96, !PT ;  /* 0x0000000c0b067c12 */ /* 0x000fe2000f8e96dc */
[----:B------:R-:W-:Y:S01]  /*35d0*/  IMAD.WIDE.U32 R10, R10, -0x326172a9, RZ ;  /* 0xcd9e8d570a0a7825 */ /* 0x000fe200078e00ff */
[----:B------:R-:W-:-:S03]  /*35e0*/  FSETP.NEU.FTZ.AND P1, PT, R132, -INF , PT ;  /* 0xff8000008400780b */ /* 0x000fc60003f3d000 */
[----:B------:R-:W-:-:S04]  /*35f0*/  IMAD.WIDE.U32 R6, R6, -0x326172a9, RZ ;  /* 0xcd9e8d5706067825 */ /* 0x000fc800078e00ff */
[----:B------:R-:W-:Y:S01]  /*3600*/  FMUL.FTZ R213, R132, c[0x0][0x23c] ;  /* 0x00008f0084d57a20 */ /* 0x000fe20000410000 */
[----:B------:R-:W-:Y:S02]  /*3610*/  LOP3.LUT R7, R7, UR11, R134, 0x96, !PT ;  /* 0x0000000b07077c12 */ /* 0x000fe4000f8e9686 */
[----:B------:R-:W-:Y:S02]  /*3620*/  LOP3.LUT R6, R11, UR9, R6, 0x96, !PT ;  /* 0x000000090b067c12 */ /* 0x000fe4000f8e9606 */
[----:B--2---:R-:W-:Y:S01]  /*3630*/  FMNMX.FTZ R3, R5, R3, !PT ;  /* 0x0000000305037209 */ /* 0x004fe20007810000 */
[----:B------:R-:W-:Y:S01]  /*3640*/  IMAD.WIDE.U32 R18, R7, -0x2daee0ad, RZ ;  /* 0xd2511f5307127825 */ /* 0x000fe200078e00ff */
[----:B------:R-:W-:Y:S02]  /*3650*/  FSEL R213, R213, RZ, P1 ;  /* 0x000000ffd5d57208 */ /* 0x000fe40000800000 */
[----:B------:R-:W-:Y:S01]  /*3660*/  FSETP.NEU.FTZ.AND P1, PT, R3, -INF , PT ;  /* 0xff8000000300780b */ /* 0x000fe20003f3d000 */
[----:B------:R-:W-:Y:S01]  /*3670*/  IMAD.WIDE.U32 R6, R6, -0x2daee0ad, RZ ;  /* 0xd2511f5306067825 */ /* 0x000fe200078e00ff */
[----:B------:R-:W-:-:S03]  /*3680*/  LOP3.LUT R8, R19, UR8, R8, 0x96, !PT ;  /* 0x0000000813087c12 */ /* 0x000fc6000f8e9608 */
[----:B------:R-:W-:Y:S01]  /*3690*/  FMUL.FTZ R170, R3, c[0x0][0x23c] ;  /* 0x00008f0003aa7a20 */ /* 0x000fe20000410000 */
[----:B------:R-:W-:Y:S01]  /*36a0*/  LOP3.LUT R5, R7, UR6, R18, 0x96, !PT ;  /* 0x0000000607057c12 */ /* 0x000fe2000f8e9612 */
[--C-:B------:R-:W-:Y:S02]  /*36b0*/  FFMA.FTZ R156, R24, c[0x0][0x23c], -R213.reuse ;  /* 0x00008f00189c7a23 */ /* 0x100fe400000108d5 */
[--C-:B------:R-:W-:Y:S01]  /*36c0*/  FFMA.FTZ R151, R21, c[0x0][0x23c], -R213.reuse ;  /* 0x00008f0015977a23 */ /* 0x100fe200000108d5 */
[----:B------:R-:W-:Y:S01]  /*36d0*/  FSEL R170, R170, RZ, P1 ;  /* 0x000000ffaaaa7208 */ /* 0x000fe20000800000 */
[----:B------:R-:W-:Y:S02]  /*36e0*/  IMAD.WIDE.U32 R24, R5, -0x326172a9, RZ ;  /* 0xcd9e8d5705187825 */ /* 0x000fe400078e00ff */
        /* <DEDUP_REMOVED lines=12> */
[----:B------:R-:W-:Y:S01]  /*37b0*/  SHF.R.U32.HI R8, RZ, 0x10, R24 ;  /* 0x00000010ff087819 */ /* 0x000fe20000011618 */
[--C-:B------:R-:W-:Y:S01]  /*37c0*/  FFMA.FTZ R158, R32, c[0x0][0x23c], -R213.reuse ;  /* 0x00008f00209e7a23 */ /* 0x100fe200000108d5 */
[----:B------:R-:W-:Y:S01]  /*37d0*/  PRMT R4, R11, 0x5410, R18 ;  /* 0x000054100b047816 */ /* 0x000fe20000000012 */
[----:B------:R-:W-:Y:S01]  /*37e0*/  MUFU.EX2 R160, R160 ;  /* 0x000000a000a07308 */ /* 0x000fe20000000800 */
[----:B------:R-:W-:Y:S01]  /*37f0*/  LOP3.LUT R8, R8, 0xff, RZ, 0xc0, !PT ;  /* 0x000000ff08087812 */ /* 0x000fe200078ec0ff */
[----:B------:R-:W-:Y:S01]  /*3800*/  FFMA.FTZ R157, R33, c[0x0][0x23c], -R213 ;  /* 0x00008f00219d7a23 */ /* 0x000fe200000108d5 */
[----:B------:R-:W-:Y:S01]  /*3810*/  LOP3.LUT R11, R7, 0xffff, RZ, 0xc0, !PT ;  /* 0x0000ffff070b7812 */ /* 0x000fe200078ec0ff */
[--C-:B------:R-:W-:Y:S01]  /*3820*/  HSET2.LE.AND R4, R4, R162.reuse, PT ;  /* 0x000000a204047233 */ /* 0x100fe20003803000 */
[----:B------:R-:W-:Y:S01]  /*3830*/  SHF.R.U32.HI R2, RZ, 0x10, R7 ;  /* 0x00000010ff027819 */ /* 0x000fe20000011607 */
[----:B------:R-:W2:Y:S01]  /*3840*/  LDSM.16.MT88.4 R32, [R184+0x10000] ;  /* 0x01000000b820783b */ /* 0x000ea20000004200 */
[----:B------:R-:W-:Y:S01]  /*3850*/  PRMT R5, R8, 0x5410, R5 ;  /* 0x0000541008057816 */ /* 0x000fe20000000005 */
[----:B------:R-:W3:Y:S01]  /*3860*/  MUFU.EX2 R153, R153 ;  /* 0x0000009900997308 */ /* 0x000ee20000000800 */
[----:B-1----:R-:W-:Y:S01]  /*3870*/  F2FP.PACK_AB R114, R151, R156 ;  /* 0x0000009c9772723e */ /* 0x002fe200000000ff */
[--C-:B------:R-:W-:Y:S01]  /*3880*/  FFMA.FTZ R154, R20, c[0x0][0x23c], -R213.reuse ;  /* 0x00008f00149a7a23 */ /* 0x100fe200000108d5 */
[----:B------:R-:W-:Y:S01]  /*3890*/  LOP3.LUT R8, R9, UR7, R10, 0x96, !PT ;  /* 0x0000000709087c12 */ /* 0x000fe2000f8e960a */
[--C-:B------:R-:W-:Y:S01]  /*38a0*/  HSET2.LE.AND R115, R5, R162.reuse, PT ;  /* 0x000000a205737233 */ /* 0x100fe20003803000 */
[----:B------:R-:W-:Y:S01]  /*38b0*/  LOP3.LUT R0, R7, 0xff, RZ, 0xc0, !PT ;  /* 0x000000ff07007812 */ /* 0x000fe200078ec0ff */
[----:B------:R-:W-:Y:S01]  /*38c0*/  FFMA.FTZ R150, R17, c[0x0][0x23c], -R213 ;  /* 0x00008f0011967a23 */ /* 0x000fe200000108d5 */
[----:B------:R-:W-:Y:S01]  /*38d0*/  SHF.R.U32.HI R7, RZ, 0x18, R7 ;  /* 0x00000018ff077819 */ /* 0x000fe20000011607 */
[----:B------:R-:W-:Y:S01]  /*38e0*/  MUFU.EX2 R155, R155 ;  /* 0x0000009b009b7308 */ /* 0x000fe20000000800 */
[----:B------:R-:W-:Y:S01]  /*38f0*/  SHF.R.U32.HI R11, RZ, 0x8, R11 ;  /* 0x00000008ff0b7819 */ /* 0x000fe2000001160b */
[----:B------:R-:W-:Y:S01]  /*3900*/  IMAD.WIDE.U32 R8, R8, -0x2daee0ad, RZ ;  /* 0xd2511f5308087825 */ /* 0x000fe200078e00ff */
[----:B------:R-:W-:Y:S01]  /*3910*/  LOP3.LUT R2, R2, 0xff, RZ, 0xc0, !PT ;  /* 0x000000ff02027812 */ /* 0x000fe200078ec0ff */
[----:B------:R-:W-:Y:S01]  /*3920*/  LDSM.16.MT88.4 R20, [R184+0xc800] ;  /* 0x00c80000b814783b */ /* 0x000fe20000004200 */
[----:B------:R-:W-:Y:S01]  /*3930*/  LOP3.LUT R114, R4, R114, RZ, 0xc0, !PT ;  /* 0x0000007204727212 */ /* 0x000fe200078ec0ff */
[----:B------:R-:W-:Y:S01]  /*3940*/  FFMA.FTZ R149, R12, c[0x0][0x23c], -R213 ;  /* 0x00008f000c957a23 */ /* 0x000fe200000108d5 */
[----:B------:R-:W-:Y:S01]  /*3950*/  PRMT R0, R0, 0x5410, R11 ;  /* 0x0000541000007816 */ /* 0x000fe2000000000b */
[----:B------:R-:W1:Y:S01]  /*3960*/  MUFU.EX2 R161, R161 ;  /* 0x000000a100a17308 */ /* 0x000e620000000800 */
[----:B---3--:R-:W-:Y:S01]  /*3970*/  F2FP.PACK_AB R4, R153, R160 ;  /* 0x000000a09904723e */ /* 0x008fe200000000ff */
[--C-:B------:R-:W-:Y:S01]  /*3980*/  FFMA.FTZ R152, R16, c[0x0][0x23c], -R170.reuse ;  /* 0x00008f0010987a23 */ /* 0x100fe200000108aa */
[----:B------:R-:W-:Y:S01]  /*3990*/  PRMT R2, R2, 0x5410, R7 ;  /* 0x0000541002027816 */ /* 0x000fe20000000007 */
[--C-:B------:R-:W-:Y:S01]  /*39a0*/  HSET2.LE.AND R112, R0, R162.reuse, PT ;  /* 0x000000a200707233 */ /* 0x100fe20003803000 */
[----:B------:R-:W-:Y:S01]  /*39b0*/  LOP3.LUT R115, R115, R4, RZ, 0xc0, !PT ;  /* 0x0000000473737212 */ /* 0x000fe200078ec0ff */
[--C-:B------:R-:W-:Y:S01]  /*39c0*/  FFMA.FTZ R148, R14, c[0x0][0x23c], -R170.reuse ;  /* 0x00008f000e947a23 */ /* 0x100fe200000108aa */
[C---:B------:R-:W-:Y:S01]  /*39d0*/  LOP3.LUT R4, R8.reuse, 0xffff, RZ, 0xc0, !PT ;  /* 0x0000ffff08047812 */ /* 0x040fe200078ec0ff */
[----:B------:R-:W-:Y:S01]  /*39e0*/  MUFU.EX2 R158, R158 ;  /* 0x0000009e009e7308 */ /* 0x000fe20000000800 */
[--C-:B------:R-:W-:Y:S01]  /*39f0*/  HSET2.LE.AND R113, R2, R162.reuse, PT ;  /* 0x000000a202717233 */ /* 0x100fe20003803000 */
[----:B------:R-:W-:Y:S01]  /*3a00*/  LOP3.LUT R142, R8, 0xff, RZ, 0xc0, !PT ;  /* 0x000000ff088e7812 */ /* 0x000fe200078ec0ff */
[----:B------:R-:W-:Y:S01]  /*3a10*/  FFMA.FTZ R159, R116, c[0x0][0x23c], -R170 ;  /* 0x00008f00749f7a23 */ /* 0x000fe200000108aa */
[----:B------:R-:W-:Y:S01]  /*3a20*/  SHF.R.U32.HI R4, RZ, 0x8, R4 ;  /* 0x00000008ff047819 */ /* 0x000fe20000011604 */
[----:B------:R-:W-:Y:S01]  /*3a30*/  LDSM.16.MT88.4 R16, [R188+0xe800] ;  /* 0x00e80000bc10783b */ /* 0x000fe20000004200 */
[----:B------:R-:W-:Y:S01]  /*3a40*/  SHF.R.U32.HI R117, RZ, 0x10, R8 ;  /* 0x00000010ff757819 */ /* 0x000fe20000011608 */
[--C-:B------:R-:W-:Y:S01]  /*3a50*/  FFMA.FTZ R166, R139, c[0x0][0x23c], -R213.reuse ;  /* 0x00008f008ba67a23 */ /* 0x100fe200000108d5 */
[----:B------:R-:W3:Y:S01]  /*3a60*/  MUFU.EX2 R157, R157 ;  /* 0x0000009d009d7308 */ /* 0x000ee20000000800 */
[----:B-1----:R-:W-:Y:S01]  /*3a70*/  F2FP.PACK_AB R0, R161, R155 ;  /* 0x0000009ba100723e */ /* 0x002fe200000000ff */
[----:B------:R-:W-:Y:S01]  /*3a80*/  FFMA.FTZ R211, R138, c[0x0][0x23c], -R170 ;  /* 0x00008f008ad37a23 */ /* 0x000fe200000108aa */
[----:B------:R-:W-:Y:S01]  /*3a90*/  PRMT R142, R142, 0x5410, R4 ;  /* 0x000054108e8e7816 */ /* 0x000fe20000000004 */
[--C-:B------:R-:W-:Y:S01]  /*3aa0*/  FFMA.FTZ R210, R137, c[0x0][0x23c], -R170.reuse ;  /* 0x00008f0089d27a23 */ /* 0x100fe200000108aa */
[----:B------:R-:W-:Y:S01]  /*3ab0*/  LOP3.LUT R113, R113, R0, RZ, 0xc0, !PT ;  /* 0x0000000071717212 */ /* 0x000fe200078ec0ff */
[----:B------:R-:W-:Y:S01]  /*3ac0*/  FFMA.FTZ R224, R136, c[0x0][0x23c], -R170 ;  /* 0x00008f0088e07a23 */ /* 0x000fe200000108aa */
[----:B------:R-:W-:Y:S01]  /*3ad0*/  SHF.R.U32.HI R0, RZ, 0x18, R8 ;  /* 0x00000018ff007819 */ /* 0x000fe20000011608 */
[----:B------:R-:W-:Y:S01]  /*3ae0*/  MUFU.EX2 R154, R154 ;  /* 0x0000009a009a7308 */ /* 0x000fe20000000800 */
[----:B------:R-:W-:Y:S01]  /*3af0*/  LOP3.LUT R8, R9, UR17, R6, 0x96, !PT ;  /* 0x0000001109087c12 */ /* 0x000fe2000f8e9606 */
[--C-:B------:R-:W-:Y:S01]  /*3b00*/  HSET2.LE.AND R142, R142, R162.reuse, PT ;  /* 0x000000a28e8e7233 */ /* 0x100fe20003803000 */
[----:B------:R-:W1:Y:S01]  /*3b10*/  LDSM.16.MT88.4 R4, [R186+0xc800] ;  /* 0x00c80000ba04783b */ /* 0x000e620000004200 */
[----:B------:R-:W-:Y:S01]  /*3b20*/  LOP3.LUT R117, R117, 0xff, RZ, 0xc0, !PT ;  /* 0x000000ff75757812 */ /* 0x000fe200078ec0ff */
[----:B------:R-:W-:Y:S01]  /*3b30*/  FFMA.FTZ R215, R215, c[0x0][0x23c], -R170 ;  /* 0x00008f00d7d77a23 */ /* 0x000fe200000108aa */
[----:B------:R-:W-:Y:S01]  /*3b40*/  LOP3.LUT R9, R8, 0xffff, RZ, 0xc0, !PT ;  /* 0x0000ffff08097812 */ /* 0x000fe200078ec0ff */
[----:B------:R-:W-:Y:S01]  /*3b50*/  LDSM.16.MT88.4 R24, [R185+0xc800] ;  /* 0x00c80000b918783b */ /* 0x000fe20000004200 */
[----:B---3--:R-:W-:Y:S01]  /*3b60*/  F2FP.PACK_AB R2, R157, R158 ;  /* 0x0000009e9d02723e */ /* 0x008fe200000000ff */
[----:B------:R-:W-:Y:S01]  /*3b70*/  MUFU.EX2 R150, R150 ;  /* 0x0000009600967308 */ /* 0x000fe20000000800 */
[----:B------:R-:W-:Y:S01]  /*3b80*/  PRMT R117, R117, 0x5410, R0 ;  /* 0x0000541075757816 */ /* 0x000fe20000000000 */
[----:B------:R-:W-:Y:S01]  /*3b90*/  FFMA.FTZ R0, R15, c[0x0][0x23c], -R170 ;  /* 0x00008f000f007a23 */ /* 0x000fe200000108aa */
[----:B------:R-:W-:Y:S01]  /*3ba0*/  LOP3.LUT R112, R112, R2, RZ, 0xc0, !PT ;  /* 0x0000000270707212 */ /* 0x000fe200078ec0ff */
[----:B------:R-:W-:Y:S01]  /*3bb0*/  FFMA.FTZ R2, R13, c[0x0][0x23c], -R213 ;  /* 0x00008f000d027a23 */ /* 0x000fe200000108d5 */
[--C-:B------:R-:W-:Y:S01]  /*3bc0*/  SHF.R.U32.HI R141, RZ, 0x10, R8.reuse ;  /* 0x00000010ff8d7819 */ /* 0x100fe20000011608 */
[----:B------:R-:W3:Y:S01]  /*3bd0*/  LDSM.16.MT88.4 R12, [R186+0xe800] ;  /* 0x00e80000ba0c783b */ /* 0x000ee20000004200 */
[----:B------:R-:W-:Y:S01]  /*3be0*/  LOP3.LUT R140, R8, 0xff, RZ, 0xc0, !PT ;  /* 0x000000ff088c7812 */ /* 0x000fe200078ec0ff */
[----:B------:R-:W-:Y:S01]  /*3bf0*/  MUFU.EX2 R149, R149 ;  /* 0x0000009500957308 */ /* 0x000fe20000000800 */
[----:B------:R-:W-:Y:S01]  /*3c00*/  SHF.R.U32.HI R8, RZ, 0x18, R8 ;  /* 0x00000018ff087819 */ /* 0x000fe20000011608 */
[C---:B------:R-:W-:Y:S01]  /*3c10*/  HMMA.16816.F32 R36, R112.reuse, R40, RZ ;  /* 0x000000287024723c */ /* 0x040fe200000018ff */
[----:B------:R-:W-:Y:S01]  /*3c20*/  SHF.R.U32.HI R9, RZ, 0x8, R9 ;  /* 0x00000008ff097819 */ /* 0x000fe20000011609 */
[--C-:B------:R-:W-:Y:S01]  /*3c30*/  HSET2.LE.AND R143, R117, R162.reuse, PT ;  /* 0x000000a2758f7233 */ /* 0x100fe20003803000 */
[----:B------:R-:W-:Y:S01]  /*3c40*/  LOP3.LUT R141, R141, 0xff, RZ, 0xc0, !PT ;  /* 0x000000ff8d8d7812 */ /* 0x000fe200078ec0ff */
[----:B------:R-:W-:Y:S01]  /*3c50*/  LDSM.16.MT88.4 R136, [R186+0xd000] ;  /* 0x00d00000ba88783b */ /* 0x000fe20000004200 */
[----:B------:R-:W-:Y:S01]  /*3c60*/  PRMT R140, R140, 0x5410, R9 ;  /* 0x000054108c8c7816 */ /* 0x000fe20000000009 */
[----:B------:R-:W4:Y:S01]  /*3c70*/  MUFU.EX2 R2, R2 ;  /* 0x0000000200027308 */ /* 0x000f220000000800 */
[----:B------:R-:W-:Y:S01]  /*3c80*/  PRMT R141, R141, 0x5410, R8 ;  /* 0x000054108d8d7816 */ /* 0x000fe20000000008 */
[C---:B------:R-:W-:Y:S01]  /*3c90*/  HMMA.16816.F32 R40, R112.reuse, R42, RZ ;  /* 0x0000002a7028723c */ /* 0x040fe200000018ff */
[--C-:B------:R-:W-:Y:S01]  /*3ca0*/  FFMA.FTZ R225, R225, c[0x0][0x23c], -R213.reuse ;  /* 0x00008f00e1e17a23 */ /* 0x100fe200000108d5 */
[--C-:B------:R-:W-:Y:S01]  /*3cb0*/  HSET2.LE.AND R140, R140, R162.reuse, PT ;  /* 0x000000a28c8c7233 */ /* 0x100fe20003803000 */
[--C-:B------:R-:W-:Y:S01]  /*3cc0*/  FFMA.FTZ R223, R223, c[0x0][0x23c], -R213.reuse ;  /* 0x00008f00dfdf7a23 */ /* 0x100fe200000108d5 */
[----:B------:R-:W-:Y:S01]  /*3cd0*/  HSET2.LE.AND R141, R141, R162, PT ;  /* 0x000000a28d8d7233 */ /* 0x000fe20003803000 */
[--C-:B------:R-:W-:Y:S01]  /*3ce0*/  FFMA.FTZ R214, R214, c[0x0][0x23c], -R213.reuse ;  /* 0x00008f00d6d67a23 */ /* 0x100fe200000108d5 */
[----:B------:R-:W-:Y:S01]  /*3cf0*/  MUFU.EX2 R152, R152 ;  /* 0x0000009800987308 */ /* 0x000fe20000000800 */
[----:B------:R-:W-:Y:S01]  /*3d00*/  FFMA.FTZ R212, R212, c[0x0][0x23c], -R213 ;  /* 0x00008f00d4d47a23 */ /* 0x000fe200000108d5 */
[----:B------:R-:W-:Y:S01]  /*3d10*/  HMMA.16816.F32 R68, R112, R72, RZ ;  /* 0x000000487044723c */ /* 0x000fe200000018ff */
[----:B------:R-:W-:-:S02]  /*3d20*/  FFMA.FTZ R171, R171, c[0x0][0x23c], -R170 ;  /* 0x00008f00abab7a23 */ /* 0x000fc400000108aa */
[--C-:B------:R-:W-:Y:S02]  /*3d30*/  FFMA.FTZ R169, R169, c[0x0][0x23c], -R170.reuse ;  /* 0x00008f00a9a97a23 */ /* 0x100fe400000108aa */
[--C-:B------:R-:W-:Y:S01]  /*3d40*/  FFMA.FTZ R168, R168, c[0x0][0x23c], -R170.reuse ;  /* 0x00008f00a8a87a23 */ /* 0x100fe200000108aa */
[----:B------:R-:W-:Y:S01]  /*3d50*/  MUFU.EX2 R148, R148 ;  /* 0x0000009400947308 */ /* 0x000fe20000000800 */
[----:B----4-:R-:W-:Y:S01]  /*3d60*/  F2FP.PACK_AB R10, R2, R149 ;  /* 0x00000095020a723e */ /* 0x010fe200000000ff */
[C---:B------:R-:W-:Y:S01]  /*3d70*/  HMMA.16816.F32 R72, R112.reuse, R74, RZ ;  /* 0x0000004a7048723c */ /* 0x040fe200000018ff */
[----:B------:R-:W-:Y:S02]  /*3d80*/  FFMA.FTZ R167, R167, c[0x0][0x23c], -R170 ;  /* 0x00008f00a7a77a23 */ /* 0x000fe400000108aa */
[----:B------:R-:W-:Y:S01]  /*3d90*/  LOP3.LUT R142, R142, R10, RZ, 0xc0, !PT ;  /* 0x0000000a8e8e7212 */ /* 0x000fe200078ec0ff */
[----:B------:R-:W-:Y:S01]  /*3da0*/  FADD.FTZ R157, R158, R157 ;  /* 0x0000009d9e9d7221 */ /* 0x000fe20000010000 */
[----:B------:R-:W4:Y:S01]  /*3db0*/  LDSM.16.MT88.4 R8, [R185+0xe800] ;  /* 0x00e80000b908783b */ /* 0x000f220000004200 */
[----:B------:R-:W5:Y:S01]  /*3dc0*/  MUFU.EX2 R0, R0 ;  /* 0x0000000000007308 */ /* 0x000f620000000800 */
[----:B------:R-:W-:Y:S01]  /*3dd0*/  FADD.FTZ R155, R155, R161 ;  /* 0x000000a19b9b7221 */ /* 0x000fe20000010000 */
[----:B--2---:R-:W-:Y:S01]  /*3de0*/  HMMA.16816.F32 R116, R112, R32, RZ ;  /* 0x000000207074723c */ /* 0x004fe200000018ff */
[----:B------:R-:W-:-:S02]  /*3df0*/  FADD.FTZ R156, R156, R157 ;  /* 0x0000009d9c9c7221 */ /* 0x000fc40000010000 */
[----:B------:R-:W-:Y:S02]  /*3e00*/  FADD.FTZ R160, R160, R155 ;  /* 0x0000009ba0a07221 */ /* 0x000fe40000010000 */
[----:B------:R-:W-:Y:S01]  /*3e10*/  FADD.FTZ R156, R151, R156 ;  /* 0x0000009c979c7221 */ /* 0x000fe20000010000 */
[----:B------:R-:W2:Y:S01]  /*3e20*/  MUFU.EX2 R159, R159 ;  /* 0x0000009f009f7308 */ /* 0x000ea20000000800 */
[----:B------:R-:W-:Y:S01]  /*3e30*/  F2FP.PACK_AB R33, R150, R154 ;  /* 0x0000009a9621723e */ /* 0x000fe200000000ff */
[C---:B------:R-:W-:Y:S01]  /*3e40*/  HMMA.16816.F32 R60, R112.reuse, R64, RZ ;  /* 0x00000040703c723c */ /* 0x040fe200000018ff */
[----:B------:R-:W-:Y:S02]  /*3e50*/  FADD.FTZ R160, R153, R160 ;  /* 0x000000a099a07221 */ /* 0x000fe40000010000 */
[----:B------:R-:W-:Y:S01]  /*3e60*/  LOP3.LUT R140, R140, R33, RZ, 0xc0, !PT ;  /* 0x000000218c8c7212 */ /* 0x000fe200078ec0ff */
[----:B------:R-:W-:Y:S01]  /*3e70*/  FADD.FTZ R154, R154, R156 ;  /* 0x0000009c9a9a7221 */ /* 0x000fe20000010000 */
[----:B-----5:R-:W-:Y:S01]  /*3e80*/  F2FP.PACK_AB R147, R0, R148 ;  /* 0x000000940093723e */ /* 0x020fe200000000ff */
[----:B------:R-:W-:Y:S02]  /*3e90*/  MUFU.EX2 R166, R166 ;  /* 0x000000a600a67308 */ /* 0x000fe40000000800 */
[----:B------:R-:W-:Y:S01]  /*3ea0*/  HMMA.16816.F32 R76, R112, R80, RZ ;  /* 0x00000050704c723c */ /* 0x000fe200000018ff */
[----:B------:R-:W-:Y:S01]  /*3eb0*/  FADD.FTZ R154, R150, R154 ;  /* 0x0000009a969a7221 */ /* 0x000fe20000010000 */
[----:B------:R-:W-:-:S03]  /*3ec0*/  LOP3.LUT R143, R143, R147, RZ, 0xc0, !PT ;  /* 0x000000938f8f7212 */ /* 0x000fc600078ec0ff */
[----:B------:R-:W-:Y:S01]  /*3ed0*/  FADD.FTZ R149, R149, R154 ;  /* 0x0000009a95957221 */ /* 0x000fe20000010000 */
[----:B--2---:R-:W-:Y:S01]  /*3ee0*/  F2FP.PACK_AB R32, R159, R152 ;  /* 0x000000989f20723e */ /* 0x004fe200000000ff */
[----:B------:R-:W-:Y:S01]  /*3ef0*/  MUFU.EX2 R211, R211 ;  /* 0x000000d300d37308 */ /* 0x000fe20000000800 */
[C---:B------:R-:W-:Y:S01]  /*3f00*/  HMMA.16816.F32 R84, R112.reuse, R88, RZ ;  /* 0x000000587054723c */ /* 0x040fe200000018ff */
[----:B------:R-:W-:Y:S01]  /*3f10*/  FADD.FTZ R152, R152, R160 ;  /* 0x000000a098987221 */ /* 0x000fe20000010000 */
[----:B------:R-:W-:Y:S01]  /*3f20*/  LOP3.LUT R141, R141, R32, RZ, 0xc0, !PT ;  /* 0x000000208d8d7212 */ /* 0x000fe200078ec0ff */
[----:B------:R-:W-:Y:S02]  /*3f30*/  FADD.FTZ R149, R2, R149 ;  /* 0x0000009502957221 */ /* 0x000fe40000010000 */
[----:B------:R-:W-:Y:S02]  /*3f40*/  FADD.FTZ R152, R159, R152 ;  /* 0x000000989f987221 */ /* 0x000fe40000010000 */
[----:B------:R-:W2:Y:S01]  /*3f50*/  MUFU.EX2 R210, R210 ;  /* 0x000000d200d27308 */ /* 0x000ea20000000800 */
[----:B------:R-:W-:Y:S01]  /*3f60*/  HMMA.16816.F32 R80, R112, R82, RZ ;  /* 0x000000527050723c */ /* 0x000fe200000018ff */
[----:B------:R-:W-:-:S04]  /*3f70*/  FADD.FTZ R148, R148, R152 ;  /* 0x0000009894947221 */ /* 0x000fc80000010000 */
[----:B------:R-:W-:Y:S02]  /*3f80*/  FADD.FTZ R148, R0, R148 ;  /* 0x0000009400947221 */ /* 0x000fe40000010000 */
[----:B------:R-:W-:Y:S01]  /*3f90*/  MUFU.EX2 R224, R224 ;  /* 0x000000e000e07308 */ /* 0x000fe20000000800 */
[C---:B-1----:R-:W-:Y:S07]  /*3fa0*/  HMMA.16816.F32 R36, R140.reuse, R4, R36 ;  /* 0x000000048c24723c */ /* 0x042fee0000001824 */
[----:B------:R-:W-:Y:S01]  /*3fb0*/  MUFU.EX2 R215, R215 ;  /* 0x000000d700d77308 */ /* 0x000fe20000000800 */
[C---:B------:R-:W-:Y:S01]  /*3fc0*/  HMMA.16816.F32 R40, R140.reuse, R6, R40 ;  /* 0x000000068c28723c */ /* 0x040fe20000001828 */
[----:B------:R-:W1:Y:S06]  /*3fd0*/  LDSM.16.MT88.4 R4, [R184+0xe800] ;  /* 0x00e80000b804783b */ /* 0x000e6c0000004200 */
[----:B------:R-:W-:Y:S01]  /*3fe0*/  MUFU.EX2 R225, R225 ;  /* 0x000000e100e17308 */ /* 0x000fe20000000800 */
[C---:B---3--:R-:W-:Y:S07]  /*3ff0*/  HMMA.16816.F32 R68, R140.reuse, R12, R68 ;  /* 0x0000000c8c44723c */ /* 0x048fee0000001844 */
[----:B------:R-:W-:Y:S01]  /*4000*/  MUFU.EX2 R223, R223 ;  /* 0x000000df00df7308 */ /* 0x000fe20000000800 */
[----:B------:R-:W-:Y:S01]  /*4010*/  HMMA.16816.F32 R72, R140, R14, R72 ;  /* 0x0000000e8c48723c */ /* 0x000fe20000001848 */
[----:B------:R-:W3:Y:S06]  /*4020*/  LDSM.16.MT88.4 R12, [R188+0x10800] ;  /* 0x01080000bc0c783b */ /* 0x000eec0000004200 */
[----:B------:R-:W-:Y:S01]  /*4030*/  MUFU.EX2 R214, R214 ;  /* 0x000000d600d67308 */ /* 0x000fe20000000800 */
[----:B------:R-:W-:Y:S07]  /*4040*/  HMMA.16816.F32 R88, R112, R90, RZ ;  /* 0x0000005a7058723c */ /* 0x000fee00000018ff */
[----:B------:R-:W-:Y:S01]  /*4050*/  MUFU.EX2 R212, R212 ;  /* 0x000000d400d47308 */ /* 0x000fe20000000800 */
[----:B------:R-:W-:Y:S07]  /*4060*/  HMMA.16816.F32 R60, R140, R16, R60 ;  /* 0x000000108c3c723c */ /* 0x000fee000000183c */
[----:B------:R-:W-:Y:S01]  /*4070*/  IMAD.U32 R16, RZ, RZ, UR4 ;  /* 0x00000004ff107e24 */ /* 0x000fe2000f8e00ff */
[----:B------:R-:W-:Y:S01]  /*4080*/  HMMA.16816.F32 R92, R112, R96, RZ ;  /* 0x00000060705c723c */ /* 0x000fe200000018ff */
[----:B------:R-:W-:Y:S03]  /*4090*/  MUFU.EX2 R171, R171 ;  /* 0x000000ab00ab7308 */ /* 0x000fe60000000800 */
[----:B------:R-:W-:-:S04]  /*40a0*/  LOP3.LUT R163, R163, UR25, R16, 0x96, !PT ;  /* 0x00000019a3a37c12 */ /* 0x000fc8000f8e9610 */
[C---:B----4-:R-:W-:Y:S01]  /*40b0*/  HMMA.16816.F32 R76, R140.reuse, R8, R76 ;  /* 0x000000088c4c723c */ /* 0x050fe2000000184c */
[----:B------:R-:W-:Y:S01]  /*40c0*/  IMAD.WIDE.U32 R16, R163, -0x326172a9, RZ ;  /* 0xcd9e8d57a3107825 */ /* 0x000fe200078e00ff */
[----:B------:R-:W-:Y:S03]  /*40d0*/  MUFU.EX2 R169, R169 ;  /* 0x000000a900a97308 */ /* 0x000fe60000000800 */
[--C-:B------:R-:W-:Y:S01]  /*40e0*/  FFMA.FTZ R163, R146, c[0x0][0x23c], -R213.reuse ;  /* 0x00008f0092a37a23 */ /* 0x100fe200000108d5 */
[----:B------:R-:W-:Y:S02]  /*40f0*/  LOP3.LUT R164, R17, UR15, R164, 0x96, !PT ;  /* 0x0000000f11a47c12 */ /* 0x000fe4000f8e96a4 */
[C---:B------:R-:W-:Y:S01]  /*4100*/  HMMA.16816.F32 R80, R140.reuse, R10, R80 ;  /* 0x0000000a8c50723c */ /* 0x040fe20000001850 */
[----:B------:R-:W4:Y:S01]  /*4110*/  LDSM.16.MT88.4 R8, [R186+0x10800] ;  /* 0x01080000ba08783b */ /* 0x000f220000004200 */
[----:B------:R-:W-:Y:S01]  /*4120*/  LOP3.LUT R16, R135, UR13, R16, 0x96, !PT ;  /* 0x0000000d87107c12 */ /* 0x000fe2000f8e9610 */
[----:B------:R-:W-:Y:S01]  /*4130*/  IMAD.WIDE.U32 R164, R164, -0x2daee0ad, RZ ;  /* 0xd2511f53a4a47825 */ /* 0x000fe200078e00ff */
[----:B------:R-:W-:Y:S03]  /*4140*/  MUFU.EX2 R163, R163 ;  /* 0x000000a300a37308 */ /* 0x000fe60000000800 */
[----:B------:R-:W-:Y:S01]  /*4150*/  IMAD.WIDE.U32 R16, R16, -0x2daee0ad, RZ ;  /* 0xd2511f5310107825 */ /* 0x000fe200078e00ff */
[C---:B-1----:R-:W-:Y:S04]  /*4160*/  HMMA.16816.F32 R84, R140.reuse, R4, R84 ;  /* 0x000000048c54723c */ /* 0x042fe80000001854 */
[----:B------:R-:W-:Y:S01]  /*4170*/  LOP3.LUT R228, R17, UR10, R164, 0x96, !PT ;  /* 0x0000000a11e47c12 */ /* 0x000fe2000f8e96a4 */
[----:B------:R-:W-:Y:S01]  /*4180*/  FFMA.FTZ R164, R145, c[0x0][0x23c], -R213 ;  /* 0x00008f0091a47a23 */ /* 0x000fe200000108d5 */
[----:B------:R-:W-:Y:S02]  /*4190*/  MUFU.EX2 R168, R168 ;  /* 0x000000a800a87308 */ /* 0x000fe40000000800 */
[----:B------:R-:W-:Y:S01]  /*41a0*/  HMMA.16816.F32 R88, R140, R6, R88 ;  /* 0x000000068c58723c */ /* 0x000fe20000001858 */
[----:B------:R-:W1:Y:S01]  /*41b0*/  LDSM.16.MT88.4 R4, [R185+0x10800] ;  /* 0x01080000b904783b */ /* 0x000e620000004200 */
[----:B------:R-:W-:-:S04]  /*41c0*/  IMAD.WIDE.U32 R228, R228, -0x326172a9, RZ ;  /* 0xcd9e8d57e4e47825 */ /* 0x000fc800078e00ff */
[----:B------:R-:W-:Y:S02]  /*41d0*/  MUFU.EX2 R164, R164 ;  /* 0x000000a400a47308 */ /* 0x000fe40000000800 */
[----:B---3--:R-:W-:Y:S06]  /*41e0*/  HMMA.16816.F32 R92, R140, R12, R92 ;  /* 0x0000000c8c5c723c */ /* 0x008fec000000185c */
[----:B------:R-:W-:Y:S01]  /*41f0*/  MUFU.EX2 R167, R167 ;  /* 0x000000a700a77308 */ /* 0x000fe20000000800 */
[----:B------:R-:W-:Y:S01]  /*4200*/  LOP3.LUT R12, R165, UR12, R220, 0x96, !PT ;  /* 0x0000000ca50c7c12 */ /* 0x000fe2000f8e96dc */
[----:B------:R-:W-:Y:S01]  /*4210*/  HMMA.16816.F32 R100, R112, R120, RZ ;  /* 0x000000787064723c */ /* 0x000fe200000018ff */
[----:B------:R-:W-:-:S02]  /*4220*/  FFMA.FTZ R165, R144, c[0x0][0x23c], -R213 ;  /* 0x00008f0090a57a23 */ /* 0x000fc400000108d5 */
[----:B------:R-:W3:Y:S01]  /*4230*/  LDSM.16.MT88.4 R144, [R184+0x10800] ;  /* 0x01080000b890783b */ /* 0x000ee20000004200 */
[----:B------:R-:W-:-:S03]  /*4240*/  IMAD.WIDE.U32 R226, R12, -0x326172a9, RZ ;  /* 0xcd9e8d570ce27825 */ /* 0x000fc600078e00ff */
[----:B------:R-:W5:Y:S01]  /*4250*/  MUFU.EX2 R165, R165 ;  /* 0x000000a500a57308 */ /* 0x000f620000000800 */
[----:B------:R-:W-:Y:S01]  /*4260*/  HMMA.16816.F32 R104, R112, R108, RZ ;  /* 0x0000006c7068723c */ /* 0x000fe200000018ff */
[----:B------:R-:W-:Y:S02]  /*4270*/  LOP3.LUT R12, R227, UR11, R134, 0x96, !PT ;  /* 0x0000000be30c7c12 */ /* 0x000fe4000f8e9686 */
[----:B------:R-:W-:-:S03]  /*4280*/  LOP3.LUT R226, R229, UR9, R226, 0x96, !PT ;  /* 0x00000009e5e27c12 */ /* 0x000fc6000f8e96e2 */
[----:B------:R-:W-:Y:S02]  /*4290*/  IMAD.WIDE.U32 R12, R12, -0x2daee0ad, RZ ;  /* 0xd2511f530c0c7825 */ /* 0x000fe400078e00ff */
[----:B------:R-:W-:Y:S02]  /*42a0*/  HMMA.16816.F32 R64, R112, R66, RZ ;  /* 0x000000427040723c */ /* 0x000fe400000018ff */
[----:B------:R-:W-:Y:S01]  /*42b0*/  IMAD.WIDE.U32 R226, R226, -0x2daee0ad, RZ ;  /* 0xd2511f53e2e27825 */ /* 0x000fe200078e00ff */
[----:B------:R-:W-:-:S04]  /*42c0*/  LOP3.LUT R230, R13, UR8, R16, 0x96, !PT ;  /* 0x000000080de67c12 */ /* 0x000fc8000f8e9610 */
[----:B------:R-:W-:Y:S01]  /*42d0*/  LOP3.LUT R17, R227, UR6, R12, 0x96, !PT ;  /* 0x00000006e3117c12 */ /* 0x000fe2000f8e960c */
[----:B------:R-:W-:Y:S01]  /*42e0*/  HMMA.16816.F32 R108, R112, R110, RZ ;  /* 0x0000006e706c723c */ /* 0x000fe200000018ff */
[----:B------:R-:W-:-:S04]  /*42f0*/  IMAD.WIDE.U32 R230, R230, -0x326172a9, RZ ;  /* 0xcd9e8d57e6e67825 */ /* 0x000fc800078e00ff */
[----:B------:R-:W-:Y:S01]  /*4300*/  IMAD.WIDE.U32 R16, R17, -0x326172a9, RZ ;  /* 0xcd9e8d5711107825 */ /* 0x000fe200078e00ff */
[----:B------:R-:W-:Y:S02]  /*4310*/  LOP3.LUT R228, R231, UR7, R228, 0x96, !PT ;  /* 0x00000007e7e47c12 */ /* 0x000fe4000f8e96e4 */
[----:B------:R-:W-:Y:S03]  /*4320*/  HMMA.16816.F32 R120, R112, R122, RZ ;  /* 0x0000007a7078723c */ /* 0x000fe600000018ff */
[----:B------:R-:W-:-:S05]  /*4330*/  IMAD.WIDE.U32 R228, R228, -0x2daee0ad, RZ ;  /* 0xd2511f53e4e47825 */ /* 0x000fca00078e00ff */
[----:B------:R-:W-:Y:S01]  /*4340*/  HMMA.16816.F32 R96, R112, R98, RZ ;  /* 0x000000627060723c */ /* 0x000fe200000018ff */
[----:B------:R-:W-:-:S07]  /*4350*/  LOP3.LUT R226, R229, UR17, R226, 0x96, !PT ;  /* 0x00000011e5e27c12 */ /* 0x000fce000f8e96e2 */
[C---:B----4-:R-:W-:Y:S07]  /*4360*/  HMMA.16816.F32 R100, R140.reuse, R8, R100 ;  /* 0x000000088c64723c */ /* 0x050fee0000001864 */
[----:B------:R-:W-:Y:S01]  /*4370*/  LOP3.LUT R9, R16, 0xffff, RZ, 0xc0, !PT ;  /* 0x0000ffff10097812 */ /* 0x000fe200078ec0ff */
[----:B-1----:R-:W-:Y:S01]  /*4380*/  HMMA.16816.F32 R104, R140, R4, R104 ;  /* 0x000000048c68723c */ /* 0x002fe20000001868 */
[----:B------:R-:W-:Y:S02]  /*4390*/  SHF.R.U32.HI R8, RZ, 0x18, R16 ;  /* 0x00000018ff087819 */ /* 0x000fe40000011610 */
[----:B------:R-:W-:-:S04]  /*43a0*/  SHF.R.U32.HI R9, RZ, 0x8, R9 ;  /* 0x00000008ff097819 */ /* 0x000fc80000011609 */
[----:B------:R-:W-:Y:S01]  /*43b0*/  SHF.R.U32.HI R4, RZ, 0x10, R16 ;  /* 0x00000010ff047819 */ /* 0x000fe20000011610 */
[C---:B------:R-:W-:Y:S01]  /*43c0*/  HMMA.16816.F32 R52, R112.reuse, R56, RZ ;  /* 0x000000387034723c */ /* 0x040fe200000018ff */
[----:B------:R-:W-:Y:S02]  /*43d0*/  LOP3.LUT R5, R16, 0xff, RZ, 0xc0, !PT ;  /* 0x000000ff10057812 */ /* 0x000fe400078ec0ff */
[----:B------:R-:W-:Y:S02]  /*43e0*/  LOP3.LUT R4, R4, 0xff, RZ, 0xc0, !PT ;  /* 0x000000ff04047812 */ /* 0x000fe400078ec0ff */
[----:B------:R-:W-:Y:S02]  /*43f0*/  LOP3.LUT R16, R17, UR16, R230, 0x96, !PT ;  /* 0x0000001011107c12 */ /* 0x000fe4000f8e96e6 */
[----:B------:R-:W-:Y:S01]  /*4400*/  PRMT R5, R5, 0x5410, R9 ;  /* 0x0000541005057816 */ /* 0x000fe20000000009 */
[----:B------:R-:W-:Y:S01]  /*4410*/  HMMA.16816.F32 R56, R112, R58, RZ ;  /* 0x0000003a7038723c */ /* 0x000fe200000018ff */
[----:B------:R-:W-:-:S02]  /*4420*/  PRMT R4, R4, 0x5410, R8 ;  /* 0x0000541004047816 */ /* 0x000fc40000000008 */
[----:B------:R-:W-:Y:S01]  /*4430*/  SHF.R.U32.HI R17, RZ, 0x10, R16 ;  /* 0x00000010ff117819 */ /* 0x000fe20000011610 */
[--C-:B------:R-:W-:Y:S02]  /*4440*/  HSET2.LE.AND R5, R5, R162.reuse, PT ;  /* 0x000000a205057233 */ /* 0x100fe40003803000 */
[----:B------:R-:W-:Y:S01]  /*4450*/  HSET2.LE.AND R4, R4, R162, PT ;  /* 0x000000a204047233 */ /* 0x000fe20003803000 */
[----:B------:R-:W-:Y:S01]  /*4460*/  LOP3.LUT R17, R17, 0xff, RZ, 0xc0, !PT ;  /* 0x000000ff11117812 */ /* 0x000fe200078ec0ff */
[C---:B------:R-:W-:Y:S07]  /*4470*/  HMMA.16816.F32 R64, R140.reuse, R18, R64 ;  /* 0x000000128c40723c */ /* 0x040fee0000001840 */
[----:B------:R-:W-:Y:S01]  /*4480*/  LOP3.LUT R18, R16, 0xffff, RZ, 0xc0, !PT ;  /* 0x0000ffff10127812 */ /* 0x000fe200078ec0ff */
[----:B------:R-:W-:Y:S01]  /*4490*/  HMMA.16816.F32 R108, R140, R6, R108 ;  /* 0x000000068c6c723c */ /* 0x000fe2000000186c */
[----:B--2---:R-:W-:-:S04]  /*44a0*/  F2FP.PACK_AB R19, R210, R211 ;  /* 0x000000d3d213723e */ /* 0x004fc800000000ff */
[----:B------:R-:W-:Y:S02]  /*44b0*/  LOP3.LUT R19, R4, R19, RZ, 0xc0, !PT ;  /* 0x0000001304137212 */ /* 0x000fe400078ec0ff */
[----:B------:R-:W-:Y:S01]  /*44c0*/  LOP3.LUT R6, R16, 0xff, RZ, 0xc0, !PT ;  /* 0x000000ff10067812 */ /* 0x000fe200078ec0ff */
[----:B------:R-:W-:Y:S01]  /*44d0*/  HMMA.16816.F32 R120, R140, R10, R120 ;  /* 0x0000000a8c78723c */ /* 0x000fe20000001878 */
[----:B------:R-:W-:Y:S01]  /*44e0*/  SHF.R.U32.HI R7, RZ, 0x18, R16 ;  /* 0x00000018ff077819 */ /* 0x000fe20000011610 */
[----:B------:R-:W1:Y:S01]  /*44f0*/  LDSM.16.MT88.4 R8, [R184+0xd000] ;  /* 0x00d00000b808783b */ /* 0x000e620000004200 */
[----:B------:R-:W-:Y:S02]  /*4500*/  SHF.R.U32.HI R16, RZ, 0x8, R18 ;  /* 0x00000008ff107819 */ /* 0x000fe40000011612 */
[----:B-----5:R-:W-:Y:S02]  /*4510*/  F2FP.PACK_AB R18, R166, R165 ;  /* 0x000000a5a612723e */ /* 0x020fe400000000ff */
[----:B------:R-:W-:Y:S01]  /*4520*/  PRMT R16, R6, 0x5410, R16 ;  /* 0x0000541006107816 */ /* 0x000fe20000000010 */
[----:B------:R-:W-:Y:S01]  /*4530*/  HMMA.16816.F32 R128, R112, R124, RZ ;  /* 0x0000007c7080723c */ /* 0x000fe200000018ff */
[----:B------:R-:W-:-:S02]  /*4540*/  PRMT R17, R17, 0x5410, R7 ;  /* 0x0000541011117816 */ /* 0x000fc40000000007 */
[----:B------:R-:W-:Y:S01]  /*4550*/  LOP3.LUT R18, R5, R18, RZ, 0xc0, !PT ;  /* 0x0000001205127212 */ /* 0x000fe200078ec0ff */
[--C-:B------:R-:W-:Y:S01]  /*4560*/  HSET2.LE.AND R16, R16, R162.reuse, PT ;  /* 0x000000a210107233 */ /* 0x100fe20003803000 */
[----:B------:R-:W2:Y:S01]  /*4570*/  LDSM.16.MT88.4 R4, [R185+0xf000] ;  /* 0x00f00000b904783b */ /* 0x000ea20000004200 */
[----:B------:R-:W-:Y:S02]  /*4580*/  HSET2.LE.AND R17, R17, R162, PT ;  /* 0x000000a211117233 */ /* 0x000fe40003803000 */
[----:B------:R-:W-:Y:S08]  /*4590*/  HMMA.16816.F32 R124, R112, R126, RZ ;  /* 0x0000007e707c723c */ /* 0x000ff000000018ff */
[C---:B------:R-:W-:Y:S01]  /*45a0*/  HMMA.16816.F32 R96, R140.reuse, R14, R96 ;  /* 0x0000000e8c60723c */ /* 0x040fe20000001860 */
[----:B------:R-:W4:Y:S07]  /*45b0*/  LDSM.16.MT88.4 R12, [R188+0xd000] ;  /* 0x00d00000bc0c783b */ /* 0x000f2e0000004200 */
[C---:B------:R-:W-:Y:S08]  /*45c0*/  HMMA.16816.F32 R52, R140.reuse, R20, R52 ;  /* 0x000000148c34723c */ /* 0x040ff00000001834 */
[----:B------:R-:W-:Y:S01]  /*45d0*/  HMMA.16816.F32 R56, R140, R22, R56 ;  /* 0x000000168c38723c */ /* 0x000fe20000001838 */
[----:B------:R-:W-:Y:S07]  /*45e0*/  LDSM.16.MT88.4 R20, [R184+0xf000] ;  /* 0x00f00000b814783b */ /* 0x000fee0000004200 */
[C---:B------:R-:W-:Y:S08]  /*45f0*/  HMMA.16816.F32 R44, R112.reuse, R48, RZ ;  /* 0x00000030702c723c */ /* 0x040ff000000018ff */
[C---:B------:R-:W-:Y:S08]  /*4600*/  HMMA.16816.F32 R48, R112.reuse, R50, RZ ;  /* 0x000000327030723c */ /* 0x040ff000000018ff */
[----:B------:R-:W-:Y:S01]  /*4610*/  HMMA.16816.F32 R112, R112, R34, RZ ;  /* 0x000000227070723c */ /* 0x000fe200000018ff */
[----:B------:R-:W-:Y:S07]  /*4620*/  LDSM.16.MT88.4 R32, [R185+0xd000] ;  /* 0x00d00000b920783b */ /* 0x000fee0000004200 */
[C---:B------:R-:W-:Y:S08]  /*4630*/  HMMA.16816.F32 R128, R140.reuse, R28, R128 ;  /* 0x0000001c8c80723c */ /* 0x040ff00000001880 */
[C---:B------:R-:W-:Y:S01]  /*4640*/  HMMA.16816.F32 R124, R140.reuse, R30, R124 ;  /* 0x0000001e8c7c723c */ /* 0x040fe2000000187c */
[----:B------:R-:W-:Y:S07]  /*4650*/  LDSM.16.MT88.4 R28, [R188+0xf000] ;  /* 0x00f00000bc1c783b */ /* 0x000fee0000004200 */
[C---:B---3--:R-:W-:Y:S07]  /*4660*/  HMMA.16816.F32 R116, R140.reuse, R144, R116 ;  /* 0x000000908c74723c */ /* 0x048fee0000001874 */
[----:B------:R-:W-:Y:S01]  /*4670*/  F2FP.PACK_AB R145, R164, R163 ;  /* 0x000000a3a491723e */ /* 0x000fe200000000ff */
        /* <DEDUP_REMOVED lines=12> */
[----:B-1----:R-:W-:Y:S01]  /*4740*/  HMMA.16816.F32 R52, R16, R8, R52 ;  /* 0x000000081034723c */ /* 0x002fe20000001834 */
[----:B------:R-:W-:Y:S02]  /*4750*/  FADD.FTZ R165, R166, R165 ;  /* 0x000000a5a6a57221 */ /* 0x000fe40000010000 */
[----:B------:R-:W-:-:S02]  /*4760*/  FADD.FTZ R211, R210, R211 ;  /* 0x000000d3d2d37221 */ /* 0x000fc40000010000 */
[----:B------:R-:W-:Y:S02]  /*4770*/  FADD.FTZ R165, R225, R165 ;  /* 0x000000a5e1a57221 */ /* 0x000fe40000010000 */
[----:B------:R-:W-:Y:S01]  /*4780*/  FADD.FTZ R211, R171, R211 ;  /* 0x000000d3abd37221 */ /* 0x000fe20000010000 */
[C---:B------:R-:W-:Y:S01]  /*4790*/  HMMA.16816.F32 R56, R16.reuse, R10, R56 ;  /* 0x0000000a1038723c */ /* 0x040fe20000001838 */
[----:B------:R-:W1:Y:S01]  /*47a0*/  LDSM.16.MT88.4 R8, [R186+0x11000] ;  /* 0x01100000ba08783b */ /* 0x000e620000004200 */
[----:B------:R-:W-:Y:S02]  /*47b0*/  FADD.FTZ R165, R223, R165 ;  /* 0x000000a5dfa57221 */ /* 0x000fe40000010000 */
[----:B------:R-:W-:Y:S02]  /*47c0*/  FADD.FTZ R211, R169, R211 ;  /* 0x000000d3a9d37221 */ /* 0x000fe40000010000 */
[----:B------:R-:W-:Y:S02]  /*47d0*/  FADD.FTZ R165, R214, R165 ;  /* 0x000000a5d6a57221 */ /* 0x000fe40000010000 */
[C---:B--2---:R-:W-:Y:S08]  /*47e0*/  HMMA.16816.F32 R76, R16.reuse, R4, R76 ;  /* 0x00000004104c723c */ /* 0x044ff0000000184c */
[----:B------:R-:W-:Y:S01]  /*47f0*/  HMMA.16816.F32 R80, R16, R6, R80 ;  /* 0x000000061050723c */ /* 0x000fe20000001850 */
[----:B------:R-:W2:Y:S07]  /*4800*/  LDSM.16.MT88.4 R4, [R185+0x11000] ;  /* 0x01100000b904783b */ /* 0x000eae0000004200 */
[----:B------:R-:W-:Y:S01]  /*4810*/  HMMA.16816.F32 R112, R140, R146, R112 ;  /* 0x000000928c70723c */ /* 0x000fe20000001870 */
[----:B------:R-:W-:Y:S04]  /*4820*/  LDSM.16.MT88.4 R144, [R184+0x11000] ;  /* 0x01100000b890783b */ /* 0x000fe80000004200 */
[----:B------:R-:W-:Y:S03]  /*4830*/  LDSM.16.MT88.4 R140, [R186+0xd800] ;  /* 0x00d80000ba8c783b */ /* 0x000fe60000004200 */
[C---:B----4-:R-:W-:Y:S08]  /*4840*/  HMMA.16816.F32 R128, R16.reuse, R12, R128 ;  /* 0x0000000c1080723c */ /* 0x050ff00000001880 */
[C---:B------:R-:W-:Y:S01]  /*4850*/  HMMA.16816.F32 R124, R16.reuse, R14, R124 ;  /* 0x0000000e107c723c */ /* 0x040fe2000000187c */
[----:B------:R-:W3:Y:S07]  /*4860*/  LDSM.16.MT88.4 R12, [R188+0x11000] ;  /* 0x01100000bc0c783b */ /* 0x000eee0000004200 */
[C---:B-1----:R-:W-:Y:S07]  /*4870*/  HMMA.16816.F32 R100, R16.reuse, R8, R100 ;  /* 0x000000081064723c */ /* 0x042fee0000001864 */
[----:B------:R-:W-:Y:S01]  /*4880*/  LOP3.LUT R8, R228, 0xffff, RZ, 0xc0, !PT ;  /* 0x0000ffffe4087812 */ /* 0x000fe200078ec0ff */
[----:B------:R-:W-:Y:S01]  /*4890*/  HMMA.16816.F32 R120, R16, R10, R120 ;  /* 0x0000000a1078723c */ /* 0x000fe20000001878 */
[----:B------:R-:W-:-:S02]  /*48a0*/  SHF.R.U32.HI R9, RZ, 0x10, R228 ;  /* 0x00000010ff097819 */ /* 0x000fc400000116e4 */
[----:B------:R-:W-:Y:S02]  /*48b0*/  SHF.R.U32.HI R8, RZ, 0x8, R8 ;  /* 0x00000008ff087819 */ /* 0x000fe40000011608 */
[----:B------:R-:W-:Y:S02]  /*48c0*/  LOP3.LUT R9, R9, 0xff, RZ, 0xc0, !PT ;  /* 0x000000ff09097812 */ /* 0x000fe400078ec0ff */
[----:B------:R-:W-:Y:S01]  /*48d0*/  LOP3.LUT R10, R226, 0xffff, RZ, 0xc0, !PT ;  /* 0x0000ffffe20a7812 */ /* 0x000fe200078ec0ff */
[----:B------:R-:W-:Y:S01]  /*48e0*/  HMMA.16816.F32 R84, R16, R20, R84 ;  /* 0x000000141054723c */ /* 0x000fe20000001854 */
[----:B------:R-:W-:Y:S02]  /*48f0*/  SHF.R.U32.HI R11, RZ, 0x10, R226 ;  /* 0x00000010ff0b7819 */ /* 0x000fe400000116e2 */
[----:B------:R-:W-:Y:S02]  /*4900*/  SHF.R.U32.HI R10, RZ, 0x8, R10 ;  /* 0x00000008ff0a7819 */ /* 0x000fe4000001160a */
[----:B------:R-:W-:-:S02]  /*4910*/  LOP3.LUT R11, R11, 0xff, RZ, 0xc0, !PT ;  /* 0x000000ff0b0b7812 */ /* 0x000fc400078ec0ff */
[----:B------:R-:W-:Y:S01]  /*4920*/  LOP3.LUT R21, R228, 0xff, RZ, 0xc0, !PT ;  /* 0x000000ffe4157812 */ /* 0x000fe200078ec0ff */
[C---:B--2---:R-:W-:Y:S01]  /*4930*/  HMMA.16816.F32 R104, R16.reuse, R4, R104 ;  /* 0x000000041068723c */ /* 0x044fe20000001868 */
[----:B------:R-:W-:Y:S02]  /*4940*/  SHF.R.U32.HI R20, RZ, 0x18, R228 ;  /* 0x00000018ff147819 */ /* 0x000fe400000116e4 */
[----:B------:R-:W-:Y:S02]  /*4950*/  PRMT R21, R21, 0x5410, R8 ;  /* 0x0000541015157816 */ /* 0x000fe40000000008 */
[----:B------:R-:W-:Y:S02]  /*4960*/  PRMT R20, R9, 0x5410, R20 ;  /* 0x0000541009147816 */ /* 0x000fe40000000014 */
[----:B------:R-:W-:Y:S01]  /*4970*/  LOP3.LUT R5, R226, 0xff, RZ, 0xc0, !PT ;  /* 0x000000ffe2057812 */ /* 0x000fe200078ec0ff */
[----:B------:R-:W-:Y:S01]  /*4980*/  HMMA.16816.F32 R36, R16, R136, R36 ;  /* 0x000000881024723c */ /* 0x000fe20000001824 */
[----:B------:R-:W-:-:S02]  /*4990*/  SHF.R.U32.HI R4, RZ, 0x18, R226 ;  /* 0x00000018ff047819 */ /* 0x000fc400000116e2 */
[----:B------:R-:W-:Y:S02]  /*49a0*/  PRMT R5, R5, 0x5410, R10 ;  /* 0x0000541005057816 */ /* 0x000fe4000000000a */
[----:B------:R-:W-:Y:S02]  /*49b0*/  PRMT R4, R11, 0x5410, R4 ;  /* 0x000054100b047816 */ /* 0x000fe40000000004 */
[----:B------:R-:W-:Y:S01]  /*49c0*/  LDSM.16.MT88.4 R8, [R188+0xf800] ;  /* 0x00f80000bc08783b */ /* 0x000fe20000004200 */
[C---:B------:R-:W-:Y:S01]  /*49d0*/  HMMA.16816.F32 R40, R16.reuse, R138, R40 ;  /* 0x0000008a1028723c */ /* 0x040fe20000001828 */
[--C-:B------:R-:W-:Y:S02]  /*49e0*/  HSET2.LE.AND R5, R5, R162.reuse, PT ;  /* 0x000000a205057233 */ /* 0x100fe40003803000 */
[----:B------:R-:W-:Y:S05]  /*49f0*/  LDSM.16.MT88.4 R136, [R185+0xd800] ;  /* 0x00d80000b988783b */ /* 0x000fea0000004200 */
        /* <DEDUP_REMOVED lines=19> */
[----:B------:R-:W-:-:S02]  /*4b30*/  F2FP.PACK_AB R4, R223, R225 ;  /* 0x000000e1df04723e */ /* 0x000fc400000000ff */
[----:B------:R-:W-:Y:S02]  /*4b40*/  F2FP.PACK_AB R21, R212, R214 ;  /* 0x000000d6d415723e */ /* 0x000fe400000000ff */
[----:B------:R-:W-:Y:S01]  /*4b50*/  HMMA.16816.F32 R112, R16, R146, R112 ;  /* 0x000000921070723c */ /* 0x000fe20000001870 */
[----:B------:R-:W2:Y:S01]  /*4b60*/  LDSM.16.MT88.4 R16, [R188+0x11800] ;  /* 0x01180000bc10783b */ /* 0x000ea20000004200 */
[----:B------:R-:W-:Y:S01]  /*4b70*/  F2FP.PACK_AB R144, R167, R168 ;  /* 0x000000a8a790723e */ /* 0x000fe200000000ff */
[----:B------:R-:W-:Y:S01]  /*4b80*/  FADD.FTZ R168, R168, R211 ;  /* 0x000000d3a8a87221 */ /* 0x000fe20000010000 */
[----:B------:R-:W-:Y:S01]  /*4b90*/  LOP3.LUT R4, R5, R4, RZ, 0xc0, !PT ;  /* 0x0000000405047212 */ /* 0x000fe200078ec0ff */
[----:B------:R-:W-:Y:S01]  /*4ba0*/  FADD.FTZ R211, R212, R165 ;  /* 0x000000a5d4d37221 */ /* 0x000fe20000010000 */
[----:B------:R-:W-:Y:S01]  /*4bb0*/  LOP3.LUT R5, R162, R20, RZ, 0xc0, !PT ;  /* 0x00000014a2057212 */ /* 0x000fe200078ec0ff */
[----:B------:R-:W-:Y:S01]  /*4bc0*/  FADD.FTZ R210, R167, R168 ;  /* 0x000000a8a7d27221 */ /* 0x000fe20000010000 */
[----:B------:R-:W-:-:S02]  /*4bd0*/  LOP3.LUT R6, R6, R21, RZ, 0xc0, !PT ;  /* 0x0000001506067212 */ /* 0x000fc400078ec0ff */
        /* <DEDUP_REMOVED lines=30> */
[----:B------:R-:W-:Y:S01]  /*4dc0*/  UIADD3 UR26, UR21, -0x2, URZ ;  /* 0xfffffffe151a7890 */ /* 0x000fe2000fffe03f */
[----:B------:R-:W-:-:S04]  /*4dd0*/  DEPBAR.LE SB0, 0x0 ;  /* 0x000080000000791a */ /* 0x000fc80000000000 */
[----:B------:R-:W-:Y:S02]  /*4de0*/  USHF.R.S32.HI UR27, URZ, 0x1f, UR26 ;  /* 0x0000001f3f1b7899 */ /* 0x000fe4000801141a */
[----:B------:R-:W-:Y:S02]  /*4df0*/  ULDC.64 UR4, c[0x0][0x1a0] ;  /* 0x0000680000047ab9 */ /* 0x000fe40000000a00 */
[----:B------:R-:W-:Y:S02]  /*4e00*/  UIMAD UR27, UR27, UR4, URZ ;  /* 0x000000041b1b72a4 */ /* 0x000fe4000f8e023f */
[----:B------:R-:W-:Y:S02]  /*4e10*/  UIMAD.WIDE.U32 UR28, UR26, UR4, URZ ;  /* 0x000000041a1c72a5 */ /* 0x000fe4000f8e003f */
[----:B------:R-:W-:Y:S02]  /*4e20*/  UIMAD UR27, UR26, UR5, UR27 ;  /* 0x000000051a1b72a4 */ /* 0x000fe4000f8e021b */
[----:B------:R-:W-:-:S02]  /*4e30*/  UISETP.NE.AND UP0, UPT, UR21, 0x2, UPT ;  /* 0x000000021500788c */ /* 0x000fc4000bf05270 */
[----:B------:R-:W-:Y:S01]  /*4e40*/  UIADD3 UR27, UR29, UR27, URZ ;  /* 0x0000001b1d1b7290 */ /* 0x000fe2000fffe03f */
[----:B------:R-:W-:Y:S02]  /*4e50*/  IMAD.U32 R6, RZ, RZ, UR28 ;  /* 0x0000001cff067e24 */ /* 0x000fe4000f8e00ff */
[----:B------:R-:W-:-:S03]  /*4e60*/  IMAD.U32 R7, RZ, RZ, UR29 ;  /* 0x0000001dff077e24 */ /* 0x000fc6000f8e00ff */
[----:B------:R-:W-:Y:S01]  /*4e70*/  IMAD.U32 R0, RZ, RZ, UR27 ;  /* 0x0000001bff007e24 */ /* 0x000fe2000f8e00ff */
[----:B------:R-:W-:Y:S01]  /*4e80*/  BAR.SYNC.DEFER_BLOCKING 0x0 ;  /* 0x0000000000007b1d */ /* 0x000fe20000010000 */
[----:B------:R-:W-:Y:S01]  /*4e90*/  LEA R2, P0, R6, R218, 0x6 ;  /* 0x000000da06027211 */ /* 0x000fe200078030ff */
[----:B------:R-:W-:Y:S02]  /*4ea0*/  USHF.L.U32 UR27, UR4, 0x5, URZ ;  /* 0x00000005041b7899 */ /* 0x000fe4000800063f */
[----:B------:R-:W-:Y:S01]  /*4eb0*/  USHF.L.U64.HI UR4, UR4, 0x5, UR5 ;  /* 0x0000000504047899 */ /* 0x000fe20008010205 */
[----:B------:R-:W-:Y:S02]  /*4ec0*/  LEA R4, P1, R2, c[0x0][0x170], 0x1 ;  /* 0x00005c0002047a11 */ /* 0x000fe400078208ff */
[----:B------:R-:W-:Y:S02]  /*4ed0*/  LEA.HI.X R0, R6, R201, R0, 0x6, P0 ;  /* 0x000000c906007211 */ /* 0x000fe400000f3400 */
[----:B------:R-:W-:-:S02]  /*4ee0*/  IADD3 R6, P0, R4, UR27, RZ ;  /* 0x0000001b04067c10 */ /* 0x000fc4000ff1e0ff */
[----:B------:R-:W-:Y:S01]  /*4ef0*/  LEA.HI.X R5, R2, c[0x0][0x174], R0, 0x1, P1 ;  /* 0x00005d0002057a11 */ /* 0x000fe200008f0c00 */
[----:B------:R-:W-:Y:S01]  /*4f00*/  IMAD.U32 R0, RZ, RZ, UR26 ;  /* 0x0000001aff007e24 */ /* 0x000fe2000f8e00ff */
[----:B------:R-:W-:Y:S02]  /*4f10*/  IADD3 R10, P1, R6, UR27, RZ ;  /* 0x0000001b060a7c10 */ /* 0x000fe4000ff3e0ff */
[----:B------:R-:W-:Y:S01]  /*4f20*/  IADD3.X R7, R5, UR4, RZ, P0, !PT ;  /* 0x0000000405077c10 */ /* 0x000fe200087fe4ff */
[----:B------:R-:W-:Y:S01]  /*4f30*/  IMAD R222, R0, 0x40, R222 ;  /* 0x0000004000de7824 */ /* 0x000fe200078e02de */
[----:B------:R-:W-:Y:S02]  /*4f40*/  IADD3 R8, P0, R10, UR27, RZ ;  /* 0x0000001b0a087c10 */ /* 0x000fe4000ff1e0ff */
[----:B------:R-:W-:Y:S02]  /*4f50*/  IADD3.X R11, R7, UR4, RZ, P1, !PT ;  /* 0x00000004070b7c10 */ /* 0x000fe40008ffe4ff */
[----:B------:R-:W-:-:S02]  /*4f60*/  IADD3 R0, R222, 0x1, RZ ;  /* 0x00000001de007810 */ /* 0x000fc40007ffe0ff */
[----:B------:R-:W-:Y:S01]  /*4f70*/  IADD3.X R9, R11, UR4, RZ, P0, !PT ;  /* 0x000000040b097c10 */ /* 0x000fe200087fe4ff */
[----:B------:R-:W-:Y:S01]  /*4f80*/  @!PT LDS RZ, [RZ] ;  /* 0x00000000fffff984 */ /* 0x000fe20000000800 */
[----:B------:R-:W-:Y:S01]  /*4f90*/  @!PT LDS RZ, [RZ] ;  /* 0x00000000fffff984 */ /* 0x000fe20000000800 */
[----:B------:R-:W-:Y:S01]  /*4fa0*/  @!PT LDS RZ, [RZ] ;  /* 0x00000000fffff984 */ /* 0x000fe20000000800 */
[----:B------:R1:W-:Y:S01]  /*4fb0*/  LDGSTS.E.BYPASS.LTC128B.128 [R197+0xc000], [R4.64] ;  /* 0x0c00000004c57fae */ /* 0x0003e2000b901d56 */
[----:B------:R-:W-:Y:S02]  /*4fc0*/  IADD3 R2, R222, 0x8, RZ ;  /* 0x00000008de027810 */ /* 0x000fe40007ffe0ff */
[C---:B------:R-:W-:Y:S01]  /*4fd0*/  ISETP.GE.AND P6, PT, R0.reuse, R205, PT ;  /* 0x000000cd0000720c */ /* 0x040fe20003fc6270 */
[----:B------:R1:W-:Y:S01]  /*4fe0*/  LDGSTS.E.BYPASS.LTC128B.128 [R197+0xe000], [R4.64+0x80] ;  /* 0x0e00008004c57fae */ /* 0x0003e2000b901d56 */
[----:B------:R-:W-:Y:S02]  /*4ff0*/  ISETP.GE.AND P4, PT, R0, R133, PT ;  /* 0x000000850000720c */ /* 0x000fe40003f86270 */
[----:B------:R-:W-:Y:S01]  /*5000*/  IADD3 R0, R222, 0x9, RZ ;  /* 0x00000009de007810 */ /* 0x000fe20007ffe0ff */
[----:B------:R1:W-:Y:S01]  /*5010*/  LDGSTS.E.BYPASS.LTC128B.128 [R197+0x10000], [R4.64+0x100] ;  /* 0x1000010004c57fae */ /* 0x0003e2000b901d56 */
[----:B------:R-:W-:-:S02]  /*5020*/  ISETP.GE.AND P2, PT, R2, R205, PT ;  /* 0x000000cd0200720c */ /* 0x000fc40003f46270 */
[C---:B------:R-:W-:Y:S01]  /*5030*/  ISETP.GE.AND P1, PT, R0.reuse, R205, PT ;  /* 0x000000cd0000720c */ /* 0x040fe20003f26270 */
[----:B------:R1:W-:Y:S01]  /*5040*/  LDGSTS.E.BYPASS.LTC128B.128 [R197+0xc800], [R6.64] ;  /* 0x0c80000006c57fae */ /* 0x0003e2000b901d56 */
[-C--:B------:R-:W-:Y:S02]  /*5050*/  ISETP.GE.AND P3, PT, R0, R133.reuse, PT ;  /* 0x000000850000720c */ /* 0x080fe40003f66270 */
[----:B------:R-:W-:Y:S01]  /*5060*/  ISETP.GE.AND P5, PT, R2, R133, PT ;  /* 0x000000850200720c */ /* 0x000fe20003fa6270 */
[----:B------:R1:W-:Y:S01]  /*5070*/  LDGSTS.E.BYPASS.LTC128B.128 [R197+0xe800], [R6.64+0x80] ;  /* 0x0e80008006c57fae */ /* 0x0003e2000b901d56 */
[----:B------:R-:W-:-:S03]  /*5080*/  IADD3 R2, R222, 0x11, RZ ;  /* 0x00000011de027810 */ /* 0x000fc60007ffe0ff */
[----:B------:R1:W-:Y:S04]  /*5090*/  LDGSTS.E.BYPASS.LTC128B.128 [R197+0x10800], [R6.64+0x100] ;  /* 0x1080010006c57fae */ /* 0x0003e8000b901d56 */
        /* <DEDUP_REMOVED lines=10> */
[----:B------:R-:W4:Y:S04]  /*5140*/  LDSM.16.M88.4 R12, [R193+0x7800] ;  /* 0x00780000c10c783b */ /* 0x000f280000000200 */
[----:B------:R-:W-:Y:S04]  /*5150*/  LDSM.16.M88.4 R152, [R192] ;  /* 0x00000000c098783b */ /* 0x000fe80000000200 */
[----:B--2---:R-:W2:Y:S04]  /*5160*/  LDSM.16.M88.4 R8, [R191] ;  /* 0x00000000bf08783b */ /* 0x004ea80000000200 */
[----:B------:R-:W2:Y:S04]  /*5170*/  LDSM.16.M88.4 R144, [R183] ;  /* 0x00000000b790783b */ /* 0x000ea80000000200 */
[----:B-1----:R-:W1:Y:S04]  /*5180*/  LDSM.16.M88.4 R4, [R182] ;  /* 0x00000000b604783b */ /* 0x002e680000000200 */
        /* <DEDUP_REMOVED lines=12> */
[C---:B------:R-:W-:Y:S08]  /*5250*/  HMMA.16816.F32 R16, R164.reuse, R12, RZ ;  /* 0x0000000ca410723c */ /* 0x040ff000000018ff */
[----:B------:R-:W-:Y:S01]  /*5260*/  HMMA.16816.F32 R164, R164, R14, RZ ;  /* 0x0000000ea4a4723c */ /* 0x000fe200000018ff */
[----:B------:R-:W-:Y:S07]  /*5270*/  LDSM.16.M88.4 R12, [R187+0x6000] ;  /* 0x00600000bb0c783b */ /* 0x000fee0000000200 */
[C---:B--2---:R-:W-:Y:S08]  /*5280*/  HMMA.16816.F32 R140, R152.reuse, R8, R140 ;  /* 0x00000008988c723c */ /* 0x044ff0000000188c */
[C---:B------:R-:W-:Y:S01]  /*5290*/  HMMA.16816.F32 R136, R152.reuse, R10, R136 ;  /* 0x0000000a9888723c */ /* 0x040fe20000001888 */
[----:B------:R-:W2:Y:S07]  /*52a0*/  LDSM.16.M88.4 R8, [R190] ;  /* 0x00000000be08783b */ /* 0x000eae0000000200 */
[C---:B------:R-:W-:Y:S08]  /*52b0*/  HMMA.16816.F32 R32, R152.reuse, R144, R32 ;  /* 0x000000909820723c */ /* 0x040ff00000001820 */
[C---:B------:R-:W-:Y:S01]  /*52c0*/  HMMA.16816.F32 R28, R152.reuse, R146, R28 ;  /* 0x00000092981c723c */ /* 0x040fe2000000181c */
[----:B------:R-:W-:Y:S07]  /*52d0*/  LDSM.16.M88.4 R144, [R180] ;  /* 0x00000000b490783b */ /* 0x000fee0000000200 */
[C---:B-1----:R-:W-:Y:S08]  /*52e0*/  HMMA.16816.F32 R24, R152.reuse, R4, R24 ;  /* 0x000000049818723c */ /* 0x042ff00000001818 */
[C---:B------:R-:W-:Y:S01]  /*52f0*/  HMMA.16816.F32 R20, R152.reuse, R6, R20 ;  /* 0x000000069814723c */ /* 0x040fe20000001814 */
[----:B------:R-:W1:Y:S07]  /*5300*/  LDSM.16.M88.4 R4, [R189] ;  /* 0x00000000bd04783b */ /* 0x000e6e0000000200 */
[C---:B------:R-:W-:Y:S08]  /*5310*/  HMMA.16816.F32 R16, R152.reuse, R156, R16 ;  /* 0x0000009c9810723c */ /* 0x040ff00000001810 */
[----:B------:R-:W-:Y:S01]  /*5320*/  HMMA.16816.F32 R164, R152, R158, R164 ;  /* 0x0000009e98a4723c */ /* 0x000fe200000018a4 */
[----:B------:R-:W3:Y:S04]  /*5330*/  LDSM.16.M88.4 R156, [R180+0x800] ;  /* 0x00080000b49c783b */ /* 0x000ee80000000200 */
[----:B------:R-:W4:Y:S03]  /*5340*/  LDSM.16.M88.4 R152, [R180+0x1000] ;  /* 0x00100000b498783b */ /* 0x000f260000000200 */
        /* <DEDUP_REMOVED lines=13> */
[C---:B-1----:R-:W-:Y:S08]  /*5420*/  HMMA.16816.F32 R140, R4.reuse, R144, R140 ;  /* 0x00000090048c723c */ /* 0x042ff0000000188c */
[C---:B------:R-:W-:Y:S01]  /*5430*/  HMMA.16816.F32 R136, R4.reuse, R146, R136 ;  /* 0x000000920488723c */ /* 0x040fe20000001888 */
[----:B------:R-:W1:Y:S07]  /*5440*/  LDSM.16.M88.4 R144, [R193+0x9000] ;  /* 0x00900000c190783b */ /* 0x000e6e0000000200 */
[C---:B---3--:R-:W-:Y:S08]  /*5450*/  HMMA.16816.F32 R32, R4.reuse, R156, R32 ;  /* 0x0000009c0420723c */ /* 0x048ff00000001820 */
[C---:B------:R-:W-:Y:S01]  /*5460*/  HMMA.16816.F32 R28, R4.reuse, R158, R28 ;  /* 0x0000009e041c723c */ /* 0x040fe2000000181c */
[----:B------:R-:W3:Y:S07]  /*5470*/  LDSM.16.M88.4 R156, [R193+0x9800] ;  /* 0x00980000c19c783b */ /* 0x000eee0000000200 */
[C---:B----4-:R-:W-:Y:S08]  /*5480*/  HMMA.16816.F32 R24, R4.reuse, R152, R24 ;  /* 0x000000980418723c */ /* 0x050ff00000001818 */
[C---:B------:R-:W-:Y:S01]  /*5490*/  HMMA.16816.F32 R20, R4.reuse, R154, R20 ;  /* 0x0000009a0414723c */ /* 0x040fe20000001814 */
[----:B------:R-:W-:Y:S07]  /*54a0*/  LDSM.16.M88.4 R152, [R179] ;  /* 0x00000000b398783b */ /* 0x000fee0000000200 */
[C---:B--2---:R-:W-:Y:S08]  /*54b0*/  HMMA.16816.F32 R16, R4.reuse, R12, R16 ;  /* 0x0000000c0410723c */ /* 0x044ff00000001810 */
[----:B------:R-:W-:Y:S01]  /*54c0*/  HMMA.16816.F32 R164, R4, R14, R164 ;  /* 0x0000000e04a4723c */ /* 0x000fe200000018a4 */
[----:B------:R-:W-:Y:S04]  /*54d0*/  LDSM.16.M88.4 R12, [R192+0x2000] ;  /* 0x00200000c00c783b */ /* 0x000fe80000000200 */
[----:B------:R-:W2:Y:S03]  /*54e0*/  LDSM.16.M88.4 R4, [R178] ;  /* 0x00000000b204783b */ /* 0x000ea60000000200 */
[C---:B-----5:R-:W-:Y:S08]  /*54f0*/  HMMA.16816.F32 R32, R8.reuse, R148, R32 ;  /* 0x000000940820723c */ /* 0x060ff00000001820 */
[C---:B------:R-:W-:Y:S01]  /*5500*/  HMMA.16816.F32 R28, R8.reuse, R150, R28 ;  /* 0x00000096081c723c */ /* 0x040fe2000000181c */
[----:B------:R-:W4:Y:S07]  /*5510*/  LDSM.16.M88.4 R148, [R176] ;  /* 0x00000000b094783b */ /* 0x000f2e0000000200 */
[C---:B------:R-:W-:Y:S08]  /*5520*/  HMMA.16816.F32 R136, R8.reuse, R162, R136 ;  /* 0x000000a20888723c */ /* 0x040ff00000001888 */
[C---:B------:R-:W-:Y:S01]  /*5530*/  HMMA.16816.F32 R140, R8.reuse, R160, R140 ;  /* 0x000000a0088c723c */ /* 0x040fe2000000188c */
[----:B------:R-:W-:Y:S07]  /*5540*/  LDSM.16.M88.4 R160, [R187+0x9000] ;  /* 0x00900000bba0783b */ /* 0x000fee0000000200 */
[C---:B-1----:R-:W-:Y:S08]  /*5550*/  HMMA.16816.F32 R24, R8.reuse, R144, R24 ;  /* 0x000000900818723c */ /* 0x042ff00000001818 */
[C---:B------:R-:W-:Y:S01]  /*5560*/  HMMA.16816.F32 R20, R8.reuse, R146, R20 ;  /* 0x000000920814723c */ /* 0x040fe20000001814 */
[----:B------:R-:W-:Y:S07]  /*5570*/  LDSM.16.M88.4 R144, [R190+0x2000] ;  /* 0x00200000be90783b */ /* 0x000fee0000000200 */
[C---:B---3--:R-:W-:Y:S08]  /*5580*/  HMMA.16816.F32 R16, R8.reuse, R156, R16 ;  /* 0x0000009c0810723c */ /* 0x048ff00000001810 */
[----:B------:R-:W-:Y:S01]  /*5590*/  HMMA.16816.F32 R164, R8, R158, R164 ;  /* 0x0000009e08a4723c */ /* 0x000fe200000018a4 */
[----:B------:R-:W1:Y:S04]  /*55a0*/  LDSM.16.M88.4 R8, [R187+0x8800] ;  /* 0x00880000bb08783b */ /* 0x000e680000000200 */
[----:B------:R-:W3:Y:S03]  /*55b0*/  LDSM.16.M88.4 R156, [R187+0x9800] ;  /* 0x00980000bb9c783b */ /* 0x000ee60000000200 */
[C---:B--2---:R-:W-:Y:S08]  /*55c0*/  HMMA.16816.F32 R32, R12.reuse, R4, R32 ;  /* 0x000000040c20723c */ /* 0x044ff00000001820 */
[C---:B------:R-:W-:Y:S01]  /*55d0*/  HMMA.16816.F32 R28, R12.reuse, R6, R28 ;  /* 0x000000060c1c723c */ /* 0x040fe2000000181c */
[----:B------:R-:W-:Y:S07]  /*55e0*/  LDSM.16.M88.4 R4, [R189+0x2000] ;  /* 0x00200000bd04783b */ /* 0x000fee0000000200 */
[C---:B------:R-:W-:Y:S08]  /*55f0*/  HMMA.16816.F32 R136, R12.reuse, R154, R136 ;  /* 0x0000009a0c88723c */ /* 0x040ff00000001888 */
[C---:B------:R-:W-:Y:S01]  /*5600*/  HMMA.16816.F32 R140, R12.reuse, R152, R140 ;  /* 0x000000980c8c723c */ /* 0x040fe2000000188c */
[----:B------:R-:W2:Y:S07]  /*5610*/  LDSM.16.M88.4 R152, [R180+0x2000] ;  /* 0x00200000b498783b */ /* 0x000eae0000000200 */
[C---:B------:R-:W-:Y:S08]  /*5620*/  HMMA.16816.F32 R24, R12.reuse, R212, R24 ;  /* 0x000000d40c18723c */ /* 0x040ff00000001818 */
[C---:B------:R-:W-:Y:S01]  /*5630*/  HMMA.16816.F32 R20, R12.reuse, R214, R20 ;  /* 0x000000d60c14723c */ /* 0x040fe20000001814 */
[----:B------:R-:W-:Y:S07]  /*5640*/  LDSM.16.M88.4 R212, [R172] ;  /* 0x00000000acd4783b */ /* 0x000fee0000000200 */
[C---:B----4-:R-:W-:Y:S08]  /*5650*/  HMMA.16816.F32 R16, R12.reuse, R148, R16 ;  /* 0x000000940c10723c */ /* 0x050ff00000001810 */
[----:B------:R-:W-:Y:S01]  /*5660*/  HMMA.16816.F32 R164, R12, R150, R164 ;  /* 0x000000960ca4723c */ /* 0x000fe200000018a4 */
[----:B------:R-:W4:Y:S04]  /*5670*/  LDSM.16.M88.4 R148, [R180+0x2800] ;  /* 0x00280000b494783b */ /* 0x000f280000000200 */
[----:B------:R-:W5:Y:S03]  /*5680*/  LDSM.16.M88.4 R12, [R180+0x3000] ;  /* 0x00300000b40c783b */ /* 0x000f660000000200 */
        /* <DEDUP_REMOVED lines=12> */
[----:B------:R-:W1:Y:S03]  /*5750*/  LDSM.16.M88.4 R156, [R193+0xa800] ;  /* 0x00a80000c19c783b */ /* 0x000e660000000200 */
[C---:B--2---:R-:W-:Y:S08]  /*5760*/  HMMA.16816.F32 R136, R4.reuse, R154, R136 ;  /* 0x0000009a0488723c */ /* 0x044ff00000001888 */
[C---:B------:R-:W-:Y:S01]  /*5770*/  HMMA.16816.F32 R140, R4.reuse, R152, R140 ;  /* 0x00000098048c723c */ /* 0x040fe2000000188c */
[----:B------:R-:W-:Y:S07]  /*5780*/  LDSM.16.M88.4 R152, [R193+0xb000] ;  /* 0x00b00000c198783b */ /* 0x000fee0000000200 */
[C---:B----4-:R-:W-:Y:S08]  /*5790*/  HMMA.16816.F32 R32, R4.reuse, R148, R32 ;  /* 0x000000940420723c */ /* 0x050ff00000001820 */
[C---:B------:R-:W-:Y:S01]  /*57a0*/  HMMA.16816.F32 R28, R4.reuse, R150, R28 ;  /* 0x00000096041c723c */ /* 0x040fe2000000181c */
[----:B------:R-:W-:Y:S07]  /*57b0*/  LDSM.16.M88.4 R148, [R193+0xb800] ;  /* 0x00b80000c194783b */ /* 0x000fee0000000200 */
[C---:B-----5:R-:W-:Y:S08]  /*57c0*/  HMMA.16816.F32 R24, R4.reuse, R12, R24 ;  /* 0x0000000c0418723c */ /* 0x060ff00000001818 */
[C---:B------:R-:W-:Y:S01]  /*57d0*/  HMMA.16816.F32 R20, R4.reuse, R14, R20 ;  /* 0x0000000e0414723c */ /* 0x040fe20000001814 */
[----:B------:R-:W2:Y:S07]  /*57e0*/  LDSM.16.M88.4 R12, [R175] ;  /* 0x00000000af0c783b */ /* 0x000eae0000000200 */
[C---:B-1----:R-:W-:Y:S08]  /*57f0*/  HMMA.16816.F32 R16, R4.reuse, R8, R16 ;  /* 0x000000080410723c */ /* 0x042ff00000001810 */
[----:B------:R-:W-:Y:S01]  /*5800*/  HMMA.16816.F32 R164, R4, R10, R164 ;  /* 0x0000000a04a4723c */ /* 0x000fe200000018a4 */
[----:B------:R-:W1:Y:S04]  /*5810*/  LDSM.16.M88.4 R8, [R174] ;  /* 0x00000000ae08783b */ /* 0x000e680000000200 */
[----:B------:R-:W-:Y:S03]  /*5820*/  LDSM.16.M88.4 R4, [R173] ;  /* 0x00000000ad04783b */ /* 0x000fe60000000200 */
[C---:B---3--:R-:W-:Y:S08]  /*5830*/  HMMA.16816.F32 R136, R144.reuse, R162, R136 ;  /* 0x000000a29088723c */ /* 0x048ff00000001888 */
[C---:B------:R-:W-:Y:S01]  /*5840*/  HMMA.16816.F32 R140, R144.reuse, R160, R140 ;  /* 0x000000a0908c723c */ /* 0x040fe2000000188c */
[----:B------:R-:W-:Y:S07]  /*5850*/  LDSM.16.M88.4 R160, [R190+0x4000] ;  /* 0x00400000bea0783b */ /* 0x000fee0000000200 */
[C---:B------:R-:W-:Y:S08]  /*5860*/  HMMA.16816.F32 R32, R144.reuse, R156, R32 ;  /* 0x0000009c9020723c */ /* 0x040ff00000001820 */
[----:B------:R-:W-:Y:S01]  /*5870*/  HMMA.16816.F32 R28, R144, R158, R28 ;  /* 0x0000009e901c723c */ /* 0x000fe2000000181c */
[----:B------:R-:W3:Y:S07]  /*5880*/  LDSM.16.M88.4 R156, [R187+0xa000] ;  /* 0x00a00000bb9c783b */ /* 0x000eee0000000200 */
[----:B--2---:R-:W-:Y:S08]  /*5890*/  HMMA.16816.F32 R136, R168, R14, R136 ;  /* 0x0000000ea888723c */ /* 0x004ff00000001888 */
[C---:B------:R-:W-:Y:S08]  /*58a0*/  HMMA.16816.F32 R24, R144.reuse, R152, R24 ;  /* 0x000000989018723c */ /* 0x040ff00000001818 */
[----:B------:R-:W-:Y:S01]  /*58b0*/  HMMA.16816.F32 R20, R144, R154, R20 ;  /* 0x0000009a9014723c */ /* 0x000fe20000001814 */
[----:B------:R-:W2:Y:S07]  /*58c0*/  LDSM.16.M88.4 R152, [R187+0xa800] ;  /* 0x00a80000bb98783b */ /* 0x000eae0000000200 */
[C---:B------:R-:W-:Y:S01]  /*58d0*/  HMMA.16816.F32 R140, R168.reuse, R12, R140 ;  /* 0x0000000ca88c723c */ /* 0x040fe2000000188c */
        /* <DEDUP_REMOVED lines=8> */
[----:B---3--:R-:W-:Y:S08]  /*5960*/  HMMA.16816.F32 R136, R160, R158, R136 ;  /* 0x0000009ea088723c */ /* 0x008ff00000001888 */
[C---:B------:R-:W-:Y:S08]  /*5970*/  HMMA.16816.F32 R24, R168.reuse, R4, R24 ;  /* 0x00000004a818723c */ /* 0x040ff00000001818 */
[----:B------:R-:W-:Y:S01]  /*5980*/  HMMA.16816.F32 R20, R168, R6, R20 ;  /* 0x00000006a814723c */ /* 0x000fe20000001814 */
[----:B------:R-:W3:Y:S07]  /*5990*/  LDSM.16.M88.4 R4, [R180+0x4800] ;  /* 0x00480000b404783b */ /* 0x000eee0000000200 */
[----:B--2---:R-:W-:Y:S08]  /*59a0*/  HMMA.16816.F32 R32, R160, R152, R32 ;  /* 0x00000098a020723c */ /* 0x004ff00000001820 */
[----:B-1----:R-:W-:Y:S08]  /*59b0*/  HMMA.16816.F32 R136, R12, R10, R136 ;  /* 0x0000000a0c88723c */ /* 0x002ff00000001888 */
[C---:B------:R-:W-:Y:S08]  /*59c0*/  HMMA.16816.F32 R28, R160.reuse, R154, R28 ;  /* 0x0000009aa01c723c */ /* 0x040ff0000000181c */
[C---:B----4-:R-:W-:Y:S08]  /*59d0*/  HMMA.16816.F32 R24, R160.reuse, R148, R24 ;  /* 0x00000094a018723c */ /* 0x050ff00000001818 */
[----:B------:R-:W-:Y:S01]  /*59e0*/  HMMA.16816.F32 R20, R160, R150, R20 ;  /* 0x00000096a014723c */ /* 0x000fe20000001814 */
[----:B------:R-:W1:Y:S01]  /*59f0*/  LDSM.16.M88.4 R148, [R180+0x5000] ;  /* 0x00500000b494783b */ /* 0x000e620000000200 */
[----:B------:R-:W-:-:S02]  /*5a00*/  FSEL R0, R136, -INF , !P2 ;  /* 0xff80000088007808 */ /* 0x000fc40005000000 */
[----:B------:R-:W-:Y:S02]  /*5a10*/  FSEL R10, R138, -INF , !P5 ;  /* 0xff8000008a0a7808 */ /* 0x000fe40006800000 */
[----:B------:R-:W-:Y:S02]  /*5a20*/  ISETP.GE.AND P5, PT, R2, R205, PT ;  /* 0x000000cd0200720c */ /* 0x000fe40003fa6270 */
[----:B------:R-:W-:Y:S01]  /*5a30*/  HMMA.16816.F32 R16, R168, R212, R16 ;  /* 0x000000d4a810723c */ /* 0x000fe20000001810 */
[----:B------:R-:W-:-:S07]  /*5a40*/  FSEL R11, R139, -INF , !P3 ;  /* 0xff8000008b0b7808 */ /* 0x000fce0005800000 */
[----:B---3--:R-:W-:Y:S07]  /*5a50*/  HMMA.16816.F32 R32, R12, R4, R32 ;  /* 0x000000040c20723c */ /* 0x008fee0000001820 */
[----:B------:R-:W-:Y:S01]  /*5a60*/  IADD3 R4, R222, 0x10, RZ ;  /* 0x00000010de047810 */ /* 0x000fe20007ffe0ff */
[----:B------:R-:W-:Y:S03]  /*5a70*/  HMMA.16816.F32 R164, R168, R214, R164 ;  /* 0x000000d6a8a4723c */ /* 0x000fe600000018a4 */
[----:B------:R-:W-:-:S02]  /*5a80*/  ISETP.GE.AND P0, PT, R4, R205, PT ;  /* 0x000000cd0400720c */ /* 0x000fc40003f06270 */
[----:B------:R-:W-:-:S03]  /*5a90*/  ISETP.GE.AND P2, PT, R4, R133, PT ;  /* 0x000000850400720c */ /* 0x000fc60003f46270 */
[----:B------:R-:W-:Y:S01]  /*5aa0*/  HMMA.16816.F32 R28, R12, R6, R28 ;  /* 0x000000060c1c723c */ /* 0x000fe2000000181c */
[----:B------:R-:W2:Y:S01]  /*5ab0*/  LDSM.16.M88.4 R4, [R180+0x5800] ;  /* 0x00580000b404783b */ /* 0x000ea20000000200 */
[----:B------:R-:W-:-:S06]  /*5ac0*/  DEPBAR.LE SB0, 0x0 ;  /* 0x000080000000791a */ /* 0x000fcc0000000000 */
[----:B------:R-:W-:Y:S01]  /*5ad0*/  HMMA.16816.F32 R140, R160, R156, R140 ;  /* 0x0000009ca08c723c */ /* 0x000fe2000000188c */
[----:B------:R-:W-:Y:S02]  /*5ae0*/  FSEL R136, R34, -INF , !P2 ;  /* 0xff80000022887808 */ /* 0x000fe40005000000 */
[----:B------:R-:W-:-:S04]  /*5af0*/  FSEL R139, R33, -INF , !P5 ;  /* 0xff800000218b7808 */ /* 0x000fc80006800000 */
[----:B------:R-:W-:Y:S01]  /*5b00*/  FSEL R157, R32, -INF , !P0 ;  /* 0xff800000209d7808 */ /* 0x000fe20004000000 */
[----:B------:R-:W-:Y:S01]  /*5b10*/  HMMA.16816.F32 R16, R160, R144, R16 ;  /* 0x00000090a010723c */ /* 0x000fe20000001810 */
[----:B------:R-:W-:-:S07]  /*5b20*/  IADD3 R32, R222, 0x21, RZ ;  /* 0x00000021de207810 */ /* 0x000fce0007ffe0ff */
[----:B-1----:R-:W-:Y:S08]  /*5b30*/  HMMA.16816.F32 R24, R12, R148, R24 ;  /* 0x000000940c18723c */ /* 0x002ff00000001818 */
[----:B------:R-:W-:Y:S07]  /*5b40*/  HMMA.16816.F32 R164, R160, R146, R164 ;  /* 0x00000092a0a4723c */ /* 0x000fee00000018a4 */
[----:B------:R-:W-:Y:S01]  /*5b50*/  FSEL R160, R137, -INF , !P1 ;  /* 0xff80000089a07808 */ /* 0x000fe20004800000 */
[----:B------:R-:W-:Y:S01]  /*5b60*/  HMMA.16816.F32 R20, R12, R150, R20 ;  /* 0x000000960c14723c */ /* 0x000fe20000001814 */
[----:B------:R-:W-:Y:S01]  /*5b70*/  BAR.SYNC.DEFER_BLOCKING 0x0 ;  /* 0x0000000000007b1d */ /* 0x000fe20000010000 */
[----:B------:R-:W-:-:S02]  /*5b80*/  ISETP.GE.AND P1, PT, R2, R133, PT ;  /* 0x000000850200720c */ /* 0x000fc40003f26270 */
[C---:B------:R-:W-:Y:S02]  /*5b90*/  IADD3 R2, R222.reuse, 0x18, RZ ;  /* 0x00000018de027810 */ /* 0x040fe40007ffe0ff */
[----:B------:R-:W-:Y:S02]  /*5ba0*/  IADD3 R137, R222, 0x19, RZ ;  /* 0x00000019de897810 */ /* 0x000fe40007ffe0ff */
[C---:B------:R-:W-:Y:S01]  /*5bb0*/  HMMA.16816.F32 R140, R12.reuse, R8, R140 ;  /* 0x000000080c8c723c */ /* 0x040fe2000000188c */
[C---:B------:R-:W-:Y:S02]  /*5bc0*/  ISETP.GE.AND P0, PT, R2.reuse, R133, PT ;  /* 0x000000850200720c */ /* 0x040fe40003f06270 */
[-C--:B------:R-:W-:Y:S02]  /*5bd0*/  ISETP.GE.AND P3, PT, R2, R205.reuse, PT ;  /* 0x000000cd0200720c */ /* 0x080fe40003f66270 */
[----:B------:R-:W-:Y:S02]  /*5be0*/  FSEL R154, R30, -INF , !P0 ;  /* 0xff8000001e9a7808 */ /* 0x000fe40004000000 */
[----:B------:R-:W-:Y:S01]  /*5bf0*/  ISETP.GE.AND P0, PT, R32, R205, PT ;  /* 0x000000cd2000720c */ /* 0x000fe20003f06270 */
[----:B--2---:R-:W-:Y:S01]  /*5c00*/  HMMA.16816.F32 R16, R12, R4, R16 ;  /* 0x000000040c10723c */ /* 0x004fe20000001810 */
[----:B------:R-:W-:-:S02]  /*5c10*/  IADD3 R8, R222, 0x29, RZ ;  /* 0x00000029de087810 */ /* 0x000fc40007ffe0ff */
[----:B------:R-:W-:Y:S02]  /*5c20*/  FSEL R149, R25, -INF , !P0 ;  /* 0xff80000019957808 */ /* 0x000fe40004000000 */
[----:B------:R-:W-:Y:S02]  /*5c30*/  IADD3 R2, R222, 0x20, RZ ;  /* 0x00000020de027810 */ /* 0x000fe40007ffe0ff */
[----:B------:R-:W-:Y:S01]  /*5c40*/  ISETP.GE.AND P0, PT, R8, R133, PT ;  /* 0x000000850800720c */ /* 0x000fe20003f06270 */
[----:B------:R-:W-:Y:S01]  /*5c50*/  HMMA.16816.F32 R164, R12, R6, R164 ;  /* 0x000000060ca4723c */ /* 0x000fe200000018a4 */
[C---:B------:R-:W-:Y:S02]  /*5c60*/  ISETP.GE.AND P2, PT, R137.reuse, R205, PT ;  /* 0x000000cd8900720c */ /* 0x040fe40003f46270 */
[----:B------:R-:W-:Y:S02]  /*5c70*/  ISETP.GE.AND P5, PT, R137, R133, PT ;  /* 0x000000858900720c */ /* 0x000fe40003fa6270 */
[----:B------:R-:W-:-:S02]  /*5c80*/  FSEL R137, R35, -INF , !P1 ;  /* 0xff80000023897808 */ /* 0x000fc40004800000 */
[----:B------:R-:W-:Y:S02]  /*5c90*/  FSEL R156, R28, -INF , !P3 ;  /* 0xff8000001c9c7808 */ /* 0x000fe40005800000 */
[C---:B------:R-:W-:Y:S02]  /*5ca0*/  ISETP.GE.AND P1, PT, R2.reuse, R205, PT ;  /* 0x000000cd0200720c */ /* 0x040fe40003f26270 */
[----:B------:R-:W-:Y:S02]  /*5cb0*/  ISETP.GE.AND P3, PT, R2, R133, PT ;  /* 0x000000850200720c */ /* 0x000fe40003f66270 */
[----:B------:R-:W-:Y:S02]  /*5cc0*/  FSEL R147, R23, -INF , !P0 ;  /* 0xff80000017937808 */ /* 0x000fe40004000000 */
[C---:B------:R-:W-:Y:S02]  /*5cd0*/  IADD3 R2, R222.reuse, 0x28, RZ ;  /* 0x00000028de027810 */ /* 0x040fe40007ffe0ff */
[----:B------:R-:W-:-:S02]  /*5ce0*/  ISETP.GE.AND P0, PT, R222, R205, PT ;  /* 0x000000cdde00720c */ /* 0x000fc40003f06270 */
[----:B------:R-:W-:Y:S02]  /*5cf0*/  FSEL R150, R24, -INF , !P1 ;  /* 0xff80000018967808 */ /* 0x000fe40004800000 */
[----:B------:R-:W-:Y:S02]  /*5d00*/  FSEL R145, R26, -INF , !P3 ;  /* 0xff8000001a917808 */ /* 0x000fe40005800000 */
[----:B------:R-:W-:Y:S02]  /*5d10*/  FSEL R138, R29, -INF , !P2 ;  /* 0xff8000001d8a7808 */ /* 0x000fe40005000000 */
[----:B------:R-:W-:Y:S02]  /*5d20*/  FSEL R155, R31, -INF , !P5 ;  /* 0xff8000001f9b7808 */ /* 0x000fe40006800000 */
[----:B------:R-:W-:Y:S02]  /*5d30*/  ISETP.GE.AND P1, PT, R2, R133, PT ;  /* 0x000000850200720c */ /* 0x000fe40003f26270 */
[----:B------:R-:W-:-:S02]  /*5d40*/  ISETP.GE.AND P3, PT, R8, R205, PT ;  /* 0x000000cd0800720c */ /* 0x000fc40003f66270 */
[----:B------:R-:W-:Y:S02]  /*5d50*/  FSEL R140, R140, -INF , !P0 ;  /* 0xff8000008c8c7808 */ /* 0x000fe40004000000 */
[----:B------:R-:W-:Y:S02]  /*5d60*/  ISETP.GE.AND P2, PT, R32, R133, PT ;  /* 0x000000852000720c */ /* 0x000fe40003f46270 */
[----:B------:R-:W-:Y:S02]  /*5d70*/  ISETP.GE.AND P5, PT, R2, R205, PT ;  /* 0x000000cd0200720c */ /* 0x000fe40003fa6270 */
[C---:B------:R-:W-:Y:S02]  /*5d80*/  IADD3 R4, R222.reuse, 0x31, RZ ;  /* 0x00000031de047810 */ /* 0x040fe40007ffe0ff */
[----:B------:R-:W-:Y:S02]  /*5d90*/  PLOP3.LUT P0, PT, PT, PT, UP0, 0x80, 0x0 ;  /* 0x000000000000781c */ /* 0x000fe40003f0f008 */
[----:B------:R-:W-:-:S02]  /*5da0*/  IADD3 R2, R222, 0x30, RZ ;  /* 0x00000030de027810 */ /* 0x000fc40007ffe0ff */
        /* <DEDUP_REMOVED lines=8> */
[----:B------:R-:W-:Y:S02]  /*5e30*/  FSEL R4, R143, -INF , !P4 ;  /* 0xff8000008f047808 */ /* 0x000fe40006000000 */
[C---:B------:R-:W-:Y:S02]  /*5e40*/  ISETP.GE.AND P4, PT, R222.reuse, R133, PT ;  /* 0x00000085de00720c */ /* 0x040fe40003f86270 */
[C---:B------:R-:W-:Y:S02]  /*5e50*/  IADD3 R2, R222.reuse, 0x38, RZ ;  /* 0x00000038de027810 */ /* 0x040fe40007ffe0ff */
        /* <DEDUP_REMOVED lines=8> */
[----:B------:R-:W-:Y:S02]  /*5ee0*/  ISETP.GE.AND P1, PT, R222, R133, PT ;  /* 0x00000085de00720c */ /* 0x000fe40003f26270 */
[----:B------:R-:W-:Y:S02]  /*5ef0*/  FSEL R142, R142, -INF , !P4 ;  /* 0xff8000008e8e7808 */ /* 0x000fe40006000000 */
[----:B------:R-:W-:Y:S02]  /*5f00*/  FSEL R230, R19, -INF , !P3 ;  /* 0xff80000013e67808 */ /* 0x000fe40005800000 */
[----:B------:R-:W-:Y:S02]  /*5f10*/  FSEL R233, R164, -INF , !P6 ;  /* 0xff800000a4e97808 */ /* 0x000fe40007000000 */
[----:B------:R-:W-:-:S02]  /*5f20*/  FSEL R231, R165, -INF , !P5 ;  /* 0xff800000a5e77808 */ /* 0x000fc40006800000 */
[----:B------:R-:W-:Y:S02]  /*5f30*/  FSEL R228, R166, -INF , !P2 ;  /* 0xff800000a6e47808 */ /* 0x000fe40005000000 */
[----:B------:R-:W-:Y:S01]  /*5f40*/  FSEL R226, R167, -INF , !P1 ;  /* 0xff800000a7e27808 */ /* 0x000fe20004800000 */
[----:B------:R-:W-:Y:S05]  /*5f50*/  @!P0 BRA `(.L_x_339) ;  /* 0x0000026000008947 */ /* 0x000fea0003800000 */
[----:B------:R-:W-:Y:S02]  /*5f60*/  UIADD3 UR28, UR21, -0x3, URZ ;  /* 0xfffffffd151c7890 */ /* 0x000fe4000fffe03f */
[----:B------:R-:W-:Y:S02]  /*5f70*/  ULDC.64 UR4, c[0x0][0x198] ;  /* 0x0000660000047ab9 */ /* 0x000fe40000000a00 */
        /* <DEDUP_REMOVED lines=9> */
[----:B------:R-:W-:Y:S01]  /*6010*/  USHF.L.U32 UR27, UR4, 0x5, URZ ;  /* 0x00000005041b7899 */ /* 0x000fe2000800063f */
[----:B------:R-:W-:Y:S01]  /*6020*/  LEA R8, P1, R6, c[0x0][0x168], 0x1 ;  /* 0x00005a0006087a11 */ /* 0x000fe200078208ff */
[----:B------:R-:W-:Y:S02]  /*6030*/  USHF.L.U64.HI UR4, UR4, 0x5, UR5 ;  /* 0x0000000504047899 */ /* 0x000fe40008010205 */
[----:B------:R-:W-:Y:S02]  /*6040*/  LEA.HI.X R2, R5, R203, R2, 0x6, P0 ;  /* 0x000000cb05027211 */ /* 0x000fe400000f3402 */
[----:B------:R-:W-:Y:S02]  /*6050*/  IADD3 R12, P0, R8, UR27, RZ ;  /* 0x0000001b080c7c10 */ /* 0x000fe4000ff1e0ff */
[----:B------:R-:W-:Y:S02]  /*6060*/  LEA.HI.X R9, R6, c[0x0][0x16c], R2, 0x1, P1 ;  /* 0x00005b0006097a11 */ /* 0x000fe400008f0c02 */
[----:B------:R-:W-:-:S02]  /*6070*/  IADD3 R14, P1, R12, UR27, RZ ;  /* 0x0000001b0c0e7c10 */ /* 0x000fc4000ff3e0ff */
[----:B------:R-:W-:Y:S01]  /*6080*/  IADD3.X R13, R9, UR4, RZ, P0, !PT ;  /* 0x00000004090d7c10 */ /* 0x000fe200087fe4ff */
[----:B------:R-:W-:Y:S01]  /*6090*/  @!PT LDS RZ, [RZ] ;  /* 0x00000000fffff984 */ /* 0x000fe20000000800 */
[----:B------:R-:W-:Y:S01]  /*60a0*/  @!PT LDS RZ, [RZ] ;  /* 0x00000000fffff984 */ /* 0x000fe20000000800 */
[----:B------:R-:W-:Y:S01]  /*60b0*/  @!PT LDS RZ, [RZ] ;  /* 0x00000000fffff984 */ /* 0x000fe20000000800 */
[----:B------:R1:W-:Y:S01]  /*60c0*/  LDGSTS.E.BYPASS.LTC128B.128 [R197+0x6000], [R8.64] ;  /* 0x0600000008c57fae */ /* 0x0003e2000b901d56 */
[----:B------:R-:W-:Y:S02]  /*60d0*/  IADD3 R6, P0, R14, UR27, RZ ;  /* 0x0000001b0e067c10 */ /* 0x000fe4000ff1e0ff */
[----:B------:R-:W-:Y:S01]  /*60e0*/  IADD3.X R15, R13, UR4, RZ, P1, !PT ;  /* 0x000000040d0f7c10 */ /* 0x000fe20008ffe4ff */
[----:B------:R1:W-:Y:S03]  /*60f0*/  LDGSTS.E.BYPASS.LTC128B.128 [R197+0x8000], [R8.64+0x80] ;  /* 0x0800008008c57fae */ /* 0x0003e6000b901d56 */
[----:B------:R-:W-:Y:S01]  /*6100*/  IADD3.X R7, R15, UR4, RZ, P0, !PT ;  /* 0x000000040f077c10 */ /* 0x000fe200087fe4ff */
[----:B------:R1:W-:Y:S04]  /*6110*/  LDGSTS.E.BYPASS.LTC128B.128 [R197+0xa000], [R8.64+0x100] ;  /* 0x0a00010008c57fae */ /* 0x0003e8000b901d56 */
        /* <DEDUP_REMOVED lines=10> */
.L_x_339:
[----:B------:R-:W-:Y:S01]  /*61c0*/  FMNMX.FTZ R2, R132, R140, !PT ;  /* 0x0000008c84027209 */ /* 0x000fe20007810000 */
[----:B------:R-:W-:Y:S01]  /*61d0*/  USHF.L.U32 UR4, UR26, 0x1, URZ ;  /* 0x000000011a047899 */ /* 0x000fe2000800063f */
[----:B-1----:R-:W-:Y:S01]  /*61e0*/  FMNMX.FTZ R8, R3, R142, !PT ;  /* 0x0000008e03087209 */ /* 0x002fe20007810000 */
[----:B------:R-:W-:Y:S01]  /*61f0*/  IMAD.WIDE.U32 R152, R200, -0x2daee0ad, RZ ;  /* 0xd2511f53c8987825 */ /* 0x000fe200078e00ff */
[----:B------:R-:W-:Y:S01]  /*6200*/  FMNMX.FTZ R2, R141, R2, !PT ;  /* 0x000000028d027209 */ /* 0x000fe20007810000 */
[----:B------:R-:W1:Y:S01]  /*6210*/  LDC.U8 R225, c[0x0][0x2d8] ;  /* 0x0000b600ffe17b82 */ /* 0x000e620000000000 */
[----:B------:R-:W-:Y:S01]  /*6220*/  FMNMX.FTZ R8, R4, R8, !PT ;  /* 0x0000000804087209 */ /* 0x000fe20007810000 */
[----:B------:R-:W-:Y:S01]  /*6230*/  IMAD R133, R217, -0x326172a9, RZ ;  /* 0xcd9e8d57d9857824 */ /* 0x000fe200078e02ff */
[----:B------:R-:W-:Y:S01]  /*6240*/  FMNMX.FTZ R2, R0, R2, !PT ;  /* 0x0000000200027209 */ /* 0x000fe20007810000 */
[----:B------:R-:W-:Y:S01]  /*6250*/  LDSM.16.MT88.4 R20, [R186+0xc000] ;  /* 0x00c00000ba14783b */ /* 0x000fe20000004200 */
[----:B------:R-:W-:Y:S01]  /*6260*/  FMNMX.FTZ R8, R10, R8, !PT ;  /* 0x000000080a087209 */ /* 0x000fe20007810000 */
[----:B------:R-:W-:Y:S01]  /*6270*/  UISETP.GE.AND UP0, UPT, UR21, 0x3, UPT ;  /* 0x000000031500788c */ /* 0x000fe2000bf06270 */
        /* <DEDUP_REMOVED lines=8> */
[----:B------:R-:W-:Y:S01]  /*6300*/  FMNMX.FTZ R8, R137, R8, !PT ;  /* 0x0000000889087209 */ /* 0x000fe20007810000 */
[----:B------:R-:W-:Y:S01]  /*6310*/  @UP0 UIADD3 UR21, UR21, -0x3, URZ ;  /* 0xfffffffd15150890 */ /* 0x000fe2000fffe03f */
        /* <DEDUP_REMOVED lines=20> */
[----:B------:R-:W-:Y:S01]  /*6460*/  MOV R5, UR25 ;  /* 0x0000001900057c02 */ /* 0x000fe20008000f00 */
[----:B------:R-:W2:Y:S01]  /*6470*/  SHFL.BFLY PT, R7, R2, 0x2, 0x1f ;  /* 0x0c401f0002077f89 */ /* 0x000ea200000e0000 */
[----:B-1----:R-:W-:Y:S02]  /*6480*/  PRMT R225, R225, 0x7054, R225 ;  /* 0x00007054e1e17816 */ /* 0x002fe400000000e1 */
[----:B------:R-:W-:Y:S01]  /*6490*/  LOP3.LUT R5, R153, UR4, R5, 0x96, !PT ;  /* 0x0000000499057c12 */ /* 0x000fe2000f8e9605 */
[----:B------:R-:W1:Y:S01]  /*64a0*/  SHFL.BFLY PT, R6, R8, 0x2, 0x1f ;  /* 0x0c401f0008067f89 */ /* 0x000e6200000e0000 */
[----:B------:R-:W-:-:S06]  /*64b0*/  UIADD3 UR4, UR4, 0x1, URZ ;  /* 0x0000000104047890 */ /* 0x000fcc000fffe03f */
[----:B------:R-:W-:-:S04]  /*64c0*/  MOV R152, UR4 ;  /* 0x0000000400987c02 */ /* 0x000fc80008000f00 */
[----:B------:R-:W-:-:S05]  /*64d0*/  LOP3.LUT R152, R153, UR25, R152, 0x96, !PT ;  /* 0x0000001999987c12 */ /* 0x000fca000f8e9698 */
[----:B------:R-:W-:Y:S01]  /*64e0*/  IMAD.WIDE.U32 R152, R152, -0x326172a9, RZ ;  /* 0xcd9e8d5798987825 */ /* 0x000fe200078e00ff */
[----:B--2---:R-:W-:Y:S02]  /*64f0*/  FMNMX.FTZ R7, R2, R7, !PT ;  /* 0x0000000702077209 */ /* 0x004fe40007810000 */
[----:B-1----:R-:W-:-:S03]  /*6500*/  FMNMX.FTZ R6, R8, R6, !PT ;  /* 0x0000000608067209 */ /* 0x002fc60007810000 */
[----:B------:R-:W1:Y:S01]  /*6510*/  SHFL.BFLY PT, R2, R7, 0x1, 0x1f ;  /* 0x0c201f0007027f89 */ /* 0x000e6200000e0000 */
[----:B------:R-:W-:-:S03]  /*6520*/  IMAD.WIDE.U32 R8, R5, -0x326172a9, RZ ;  /* 0xcd9e8d5705087825 */ /* 0x000fc600078e00ff */
[----:B------:R-:W2:Y:S02]  /*6530*/  SHFL.BFLY PT, R5, R6, 0x1, 0x1f ;  /* 0x0c201f0006057f89 */ /* 0x000ea400000e0000 */
[----:B------:R-:W-:Y:S02]  /*6540*/  LOP3.LUT R8, R135, UR13, R8, 0x96, !PT ;  /* 0x0000000d87087c12 */ /* 0x000fe4000f8e9608 */
[----:B-1----:R-:W-:Y:S02]  /*6550*/  FMNMX.FTZ R2, R7, R2, !PT ;  /* 0x0000000207027209 */ /* 0x002fe40007810000 */
[--C-:B------:R-:W-:Y:S01]  /*6560*/  LOP3.LUT R7, R9, UR15, R133.reuse, 0x96, !PT ;  /* 0x0000000f09077c12 */ /* 0x100fe2000f8e9685 */
[----:B------:R-:W-:Y:S01]  /*6570*/  IMAD.WIDE.U32 R8, R8, -0x2daee0ad, RZ ;  /* 0xd2511f5308087825 */ /* 0x000fe200078e00ff */
[C---:B------:R-:W-:Y:S02]  /*6580*/  FSETP.NEU.FTZ.AND P1, PT, R2.reuse, -INF , PT ;  /* 0xff8000000200780b */ /* 0x040fe40003f3d000 */
[----:B------:R-:W-:Y:S01]  /*6590*/  LOP3.LUT R133, R153, UR15, R133, 0x96, !PT ;  /* 0x0000000f99857c12 */ /* 0x000fe2000f8e9685 */
[C---:B------:R-:W-:Y:S01]  /*65a0*/  FMUL.FTZ R232, R2.reuse, c[0x0][0x23c] ;  /* 0x00008f0002e87a20 */ /* 0x040fe20000410000 */
[----:B------:R-:W-:Y:S01]  /*65b0*/  FSEL R224, R2, RZ, P1 ;  /* 0x000000ff02e07208 */ /* 0x000fe20000800000 */
[----:B------:R-:W-:-:S03]  /*65c0*/  IMAD.WIDE.U32 R158, R7, -0x2daee0ad, RZ ;  /* 0xd2511f53079e7825 */ /* 0x000fc600078e00ff */
[----:B------:R-:W-:Y:S01]  /*65d0*/  FSEL R232, R232, RZ, P1 ;  /* 0x000000ffe8e87208 */ /* 0x000fe20000800000 */
[----:B------:R-:W-:Y:S01]  /*65e0*/  FADD.FTZ R224, R132, -R224 ;  /* 0x800000e084e07221 */ /* 0x000fe20000010000 */
[----:B------:R-:W-:Y:S02]  /*65f0*/  LOP3.LUT R7, R159, UR12, R220, 0x96, !PT ;  /* 0x0000000c9f077c12 */ /* 0x000fe4000f8e96dc */
[----:B------:R-:W-:Y:S01]  /*6600*/  LOP3.LUT R158, R9, UR10, R158, 0x96, !PT ;  /* 0x0000000a099e7c12 */ /* 0x000fe2000f8e969e */
[--C-:B------:R-:W-:Y:S02]  /*6610*/  FFMA.FTZ R223, R140, c[0x0][0x23c], -R232.reuse ;  /* 0x00008f008cdf7a23 */ /* 0x100fe400000108e8 */
[----:B------:R-:W-:Y:S02]  /*6620*/  FFMA.FTZ R221, R141, c[0x0][0x23c], -R232 ;  /* 0x00008f008ddd7a23 */ /* 0x000fe400000108e8 */
[----:B------:R-:W-:Y:S02]  /*6630*/  IMAD.WIDE.U32 R140, R7, -0x326172a9, RZ ;  /* 0xcd9e8d57078c7825 */ /* 0x000fe400078e00ff */
[----:B------:R-:W-:Y:S02]  /*6640*/  MUFU.EX2 R223, R223 ;  /* 0x000000df00df7308 */ /* 0x000fe40000000800 */
[----:B------:R-:W-:-:S04]  /*6650*/  IMAD.WIDE.U32 R158, R158, -0x326172a9, RZ ;  /* 0xcd9e8d579e9e7825 */ /* 0x000fc800078e00ff */
[----:B------:R-:W-:Y:S01]  /*6660*/  FFMA.FTZ R215, R0, c[0x0][0x23c], -R232 ;  /* 0x00008f0000d77a23 */ /* 0x000fe200000108e8 */
[----:B--2---:R-:W-:Y:S01]  /*6670*/  FMNMX.FTZ R0, R6, R5, !PT ;  /* 0x0000000506007209 */ /* 0x004fe20007810000 */
[----:B------:R-:W-:Y:S01]  /*6680*/  FMUL.FTZ R224, R224, c[0x0][0x23c] ;  /* 0x00008f00e0e07a20 */ /* 0x000fe20000410000 */
[----:B------:R-:W-:Y:S01]  /*6690*/  LOP3.LUT R5, R141, UR11, R134, 0x96, !PT ;  /* 0x0000000b8d057c12 */ /* 0x000fe2000f8e9686 */
[----:B------:R-:W-:Y:S01]  /*66a0*/  FFMA.FTZ R214, R160, c[0x0][0x23c], -R232 ;  /* 0x00008f00a0d67a23 */ /* 0x000fe200000108e8 */
[----:B------:R-:W-:Y:S01]  /*66b0*/  LOP3.LUT R140, R159, UR9, R140, 0x96, !PT ;  /* 0x000000099f8c7c12 */ /* 0x000fe2000f8e968c */
[C---:B------:R-:W-:Y:S01]  /*66c0*/  FMUL.FTZ R227, R0.reuse, c[0x0][0x23c] ;  /* 0x00008f0000e37a20 */ /* 0x040fe20000410000 */
[----:B------:R-:W-:Y:S01]  /*66d0*/  FSETP.NEU.FTZ.AND P0, PT, R0, -INF , PT ;  /* 0xff8000000000780b */ /* 0x000fe20003f1d000 */
[----:B------:R-:W-:Y:S01]  /*66e0*/  IMAD.WIDE.U32 R6, R5, -0x2daee0ad, RZ ;  /* 0xd2511f5305067825 */ /* 0x000fe200078e00ff */
[----:B------:R-:W1:Y:S02]  /*66f0*/  MUFU.EX2 R224, R224 ;  /* 0x000000e000e07308 */ /* 0x000e640000000800 */
[----:B------:R-:W-:Y:S01]  /*6700*/  FSEL R227, R227, RZ, P0 ;  /* 0x000000ffe3e37208 */ /* 0x000fe20000000000 */
[----:B------:R-:W-:Y:S01]  /*6710*/  IMAD.WIDE.U32 R140, R140, -0x2daee0ad, RZ ;  /* 0xd2511f538c8c7825 */ /* 0x000fe200078e00ff */
[----:B------:R-:W-:-:S03]  /*6720*/  LOP3.LUT R143, R7, UR8, R8, 0x96, !PT ;  /* 0x00000008078f7c12 */ /* 0x000fc6000f8e9608 */
[--C-:B------:R-:W-:Y:S01]  /*6730*/  FFMA.FTZ R213, R142, c[0x0][0x23c], -R227.reuse ;  /* 0x00008f008ed57a23 */ /* 0x100fe200000108e3 */
[----:B------:R-:W-:Y:S01]  /*6740*/  LOP3.LUT R5, R141, UR6, R6, 0x96, !PT ;  /* 0x000000068d057c12 */ /* 0x000fe2000f8e9606 */
[----:B------:R-:W-:Y:S01]  /*6750*/  FFMA.FTZ R212, R4, c[0x0][0x23c], -R227 ;  /* 0x00008f0004d47a23 */ /* 0x000fe200000108e3 */
[----:B------:R-:W-:Y:S01]  /*6760*/  MUFU.EX2 R221, R221 ;  /* 0x000000dd00dd7308 */ /* 0x000fe20000000800 */
[----:B------:R-:W-:-:S04]  /*6770*/  IMAD.WIDE.U32 R142, R143, -0x326172a9, RZ ;  /* 0xcd9e8d578f8e7825 */ /* 0x000fc800078e00ff */
[----:B------:R-:W-:-:S03]  /*6780*/  IMAD.WIDE.U32 R4, R5, -0x326172a9, RZ ;  /* 0xcd9e8d5705047825 */ /* 0x000fc600078e00ff */
[----:B------:R-:W-:Y:S01]  /*6790*/  MUFU.EX2 R215, R215 ;  /* 0x000000d700d77308 */ /* 0x000fe20000000800 */
[--C-:B------:R-:W-:Y:S01]  /*67a0*/  FFMA.FTZ R205, R10, c[0x0][0x23c], -R227.reuse ;  /* 0x00008f000acd7a23 */ /* 0x100fe200000108e3 */
[----:B------:R-:W-:Y:S01]  /*67b0*/  LOP3.LUT R8, R5, UR16, R142, 0x96, !PT ;  /* 0x0000001005087c12 */ /* 0x000fe2000f8e968e */
[-C--:B-1----:R-:W-:Y:S01]  /*67c0*/  FMUL.FTZ R16, R36, R224.reuse ;  /* 0x000000e024107220 */ /* 0x082fe20000410000 */
[C---:B------:R-:W-:Y:S01]  /*67d0*/  LOP3.LUT R5, R4.reuse, 0xffff, RZ, 0xc0, !PT ;  /* 0x0000ffff04057812 */ /* 0x040fe200078ec0ff */
[-C--:B------:R-:W-:Y:S01]  /*67e0*/  FMUL.FTZ R17, R37, R224.reuse ;  /* 0x000000e025117220 */ /* 0x080fe20000410000 */
[----:B------:R-:W-:Y:S01]  /*67f0*/  LOP3.LUT R6, R4, 0xff, RZ, 0xc0, !PT ;  /* 0x000000ff04067812 */ /* 0x000fe200078ec0ff */
[----:B------:R-:W-:Y:S01]  /*6800*/  FFMA.FTZ R222, R11, c[0x0][0x23c], -R227 ;  /* 0x00008f000bde7a23 */ /* 0x000fe200000108e3 */
[--C-:B------:R-:W-:Y:S01]  /*6810*/  SHF.R.U32.HI R10, RZ, 0x10, R4.reuse ;  /* 0x00000010ff0a7819 */ /* 0x100fe20000011604 */
[----:B------:R-:W1:Y:S01]  /*6820*/  MUFU.EX2 R214, R214 ;  /* 0x000000d600d67308 */ /* 0x000e620000000800 */
[----:B------:R-:W-:Y:S01]  /*6830*/  SHF.R.U32.HI R7, RZ, 0x18, R4 ;  /* 0x00000018ff077819 */ /* 0x000fe20000011604 */
[-C--:B------:R-:W-:Y:S01]  /*6840*/  FMUL.FTZ R32, R52, R224.reuse ;  /* 0x000000e034207220 */ /* 0x080fe20000410000 */
[----:B------:R-:W-:Y:S01]  /*6850*/  FSEL R4, R0, RZ, P0 ;  /* 0x000000ff00047208 */ /* 0x000fe20000000000 */
[-C--:B------:R-:W-:Y:S01]  /*6860*/  FMUL.FTZ R33, R53, R224.reuse ;  /* 0x000000e035217220 */ /* 0x080fe20000410000 */
[----:B------:R-:W-:Y:S01]  /*6870*/  SHF.R.U32.HI R5, RZ, 0x8, R5 ;  /* 0x00000008ff057819 */ /* 0x000fe20000011605 */
[-C--:B------:R-:W-:Y:S01]  /*6880*/  FMUL.FTZ R40, R40, R224.reuse ;  /* 0x000000e028287220 */ /* 0x080fe20000410000 */
[----:B------:R-:W-:Y:S01]  /*6890*/  LOP3.LUT R9, R8, 0xffff, RZ, 0xc0, !PT ;  /* 0x0000ffff08097812 */ /* 0x000fe200078ec0ff */
[----:B------:R-:W-:Y:S01]  /*68a0*/  FADD.FTZ R3, R3, -R4 ;  /* 0x8000000403037221 */ /* 0x000fe20000010000 */
[----:B------:R-:W-:Y:S01]  /*68b0*/  MUFU.EX2 R213, R213 ;  /* 0x000000d500d57308 */ /* 0x000fe20000000800 */
[----:B------:R-:W-:Y:S01]  /*68c0*/  PRMT R6, R6, 0x5410, R5 ;  /* 0x0000541006067816 */ /* 0x000fe20000000005 */
[-C--:B------:R-:W-:Y:S01]  /*68d0*/  FMUL.FTZ R41, R41, R224.reuse ;  /* 0x000000e029297220 */ /* 0x080fe20000410000 */
[--C-:B------:R-:W-:Y:S01]  /*68e0*/  SHF.R.U32.HI R5, RZ, 0x10, R8.reuse ;  /* 0x00000010ff057819 */ /* 0x100fe20000011608 */
[----:B------:R-:W-:Y:S01]  /*68f0*/  FMUL.FTZ R3, R3, c[0x0][0x23c] ;  /* 0x00008f0003037a20 */ /* 0x000fe20000410000 */
[----:B------:R-:W-:Y:S01]  /*6900*/  LOP3.LUT R4, R8, 0xff, RZ, 0xc0, !PT ;  /* 0x000000ff08047812 */ /* 0x000fe200078ec0ff */
[--C-:B------:R-:W-:Y:S01]  /*6910*/  HSET2.LE.AND R6, R6, R225.reuse, PT ;  /* 0x000000e106067233 */ /* 0x100fe20003803000 */
[----:B------:R-:W-:Y:S01]  /*6920*/  LOP3.LUT R10, R10, 0xff, RZ, 0xc0, !PT ;  /* 0x000000ff0a0a7812 */ /* 0x000fe200078ec0ff */
[----:B------:R-:W2:Y:S01]  /*6930*/  MUFU.EX2 R212, R212 ;  /* 0x000000d400d47308 */ /* 0x000ea20000000800 */
[----:B------:R-:W-:Y:S01]  /*6940*/  SHF.R.U32.HI R8, RZ, 0x18, R8 ;  /* 0x00000018ff087819 */ /* 0x000fe20000011608 */
[-C--:B------:R-:W-:Y:S01]  /*6950*/  FMUL.FTZ R56, R56, R224.reuse ;  /* 0x000000e038387220 */ /* 0x080fe20000410000 */
[----:B------:R-:W-:Y:S01]  /*6960*/  SHF.R.U32.HI R9, RZ, 0x8, R9 ;  /* 0x00000008ff097819 */ /* 0x000fe20000011609 */
[-C--:B------:R-:W-:Y:S01]  /*6970*/  FMUL.FTZ R57, R57, R224.reuse ;  /* 0x000000e039397220 */ /* 0x080fe20000410000 */
[----:B------:R-:W-:Y:S01]  /*6980*/  LOP3.LUT R5, R5, 0xff, RZ, 0xc0, !PT ;  /* 0x000000ff05057812 */ /* 0x000fe200078ec0ff */
[-C--:B------:R-:W-:Y:S01]  /*6990*/  FMUL.FTZ R24, R44, R224.reuse ;  /* 0x000000e02c187220 */ /* 0x080fe20000410000 */
[----:B------:R-:W-:Y:S01]  /*69a0*/  PRMT R7, R10, 0x5410, R7 ;  /* 0x000054100a077816 */ /* 0x000fe20000000007 */
[----:B------:R-:W3:Y:S01]  /*69b0*/  MUFU.EX2 R3, R3 ;  /* 0x0000000300037308 */ /* 0x000ee20000000800 */
[----:B------:R-:W-:Y:S01]  /*69c0*/  PRMT R4, R4, 0x5410, R9 ;  /* 0x0000541004047816 */ /* 0x000fe20000000009 */
[-C--:B------:R-:W-:Y:S01]  /*69d0*/  FMUL.FTZ R25, R45, R224.reuse ;  /* 0x000000e02d197220 */ /* 0x080fe20000410000 */
[----:B------:R-:W-:Y:S01]  /*69e0*/  PRMT R5, R5, 0x5410, R8 ;  /* 0x0000541005057816 */ /* 0x000fe20000000008 */
[--C-:B------:R-:W-:Y:S01]  /*69f0*/  HSET2.LE.AND R7, R7, R225.reuse, PT ;  /* 0x000000e107077233 */ /* 0x100fe20003803000 */
[----:B-1----:R-:W-:Y:S01]  /*6a00*/  F2FP.PACK_AB R11, R214, R215 ;  /* 0x000000d7d60b723e */ /* 0x002fe200000000ff */
[--C-:B------:R-:W-:Y:S01]  /*6a10*/  HSET2.LE.AND R4, R4, R225.reuse, PT ;  /* 0x000000e104047233 */ /* 0x100fe20003803000 */
[----:B------:R-:W-:Y:S01]  /*6a20*/  F2FP.PACK_AB R9, R221, R223 ;  /* 0x000000dfdd09723e */ /* 0x000fe200000000ff */
[----:B------:R-:W-:Y:S01]  /*6a30*/  MUFU.EX2 R205, R205 ;  /* 0x000000cd00cd7308 */ /* 0x000fe20000000800 */
[----:B------:R-:W-:Y:S01]  /*6a40*/  HSET2.LE.AND R5, R5, R225, PT ;  /* 0x000000e105057233 */ /* 0x000fe20003803000 */
[----:B--2---:R-:W-:Y:S01]  /*6a50*/  F2FP.PACK_AB R8, R212, R213 ;  /* 0x000000d5d408723e */ /* 0x004fe200000000ff */
[-C--:B------:R-:W-:Y:S01]  /*6a60*/  FMUL.FTZ R48, R48, R224.reuse ;  /* 0x000000e030307220 */ /* 0x080fe20000410000 */
[----:B------:R-:W-:Y:S01]  /*6a70*/  LOP3.LUT R6, R6, R11, RZ, 0xc0, !PT ;  /* 0x0000000b06067212 */ /* 0x000fe200078ec0ff */
[-C--:B------:R-:W-:Y:S01]  /*6a80*/  FMUL.FTZ R49, R49, R224.reuse ;  /* 0x000000e031317220 */ /* 0x080fe20000410000 */
[----:B------:R-:W-:Y:S01]  /*6a90*/  LOP3.LUT R4, R4, R9, RZ, 0xc0, !PT ;  /* 0x0000000904047212 */ /* 0x000fe200078ec0ff */
[----:B------:R-:W-:Y:S01]  /*6aa0*/  FMUL.FTZ R72, R72, R224 ;  /* 0x000000e048487220 */ /* 0x000fe20000410000 */
[----:B------:R-:W1:Y:S01]  /*6ab0*/  MUFU.EX2 R222, R222 ;  /* 0x000000de00de7308 */ /* 0x000e620000000800 */
[-C--:B---3--:R-:W-:Y:S01]  /*6ac0*/  FMUL.FTZ R18, R38, R3.reuse ;  /* 0x0000000326127220 */ /* 0x088fe20000410000 */
[----:B------:R-:W-:Y:S01]  /*6ad0*/  LOP3.LUT R5, R5, R8, RZ, 0xc0, !PT ;  /* 0x0000000805057212 */ /* 0x000fe200078ec0ff */
[-C--:B------:R-:W-:Y:S01]  /*6ae0*/  FMUL.FTZ R19, R39, R3.reuse ;  /* 0x0000000327137220 */ /* 0x080fe20000410000 */
[----:B------:R-:W-:Y:S01]  /*6af0*/  LOP3.LUT R142, R143, UR7, R158, 0x96, !PT ;  /* 0x000000078f8e7c12 */ /* 0x000fe2000f8e969e */
[----:B------:R-:W2:Y:S01]  /*6b00*/  LDSM.16.MT88.4 R36, [R184+0xc000] ;  /* 0x00c00000b824783b */ /* 0x000ea20000004200 */
[-C--:B------:R-:W-:Y:S01]  /*6b10*/  FMUL.FTZ R34, R54, R3.reuse ;  /* 0x0000000336227220 */ /* 0x080fe20000410000 */
[----:B------:R-:W-:Y:S01]  /*6b20*/  PLOP3.LUT P0, PT, PT, PT, UP0, 0x80, 0x0 ;  /* 0x000000000000781c */ /* 0x000fe20003f0f008 */
[----:B------:R-:W-:-:S02]  /*6b30*/  FMUL.FTZ R35, R55, R3 ;  /* 0x0000000337237220 */ /* 0x000fc40000410000 */
[----:B------:R-:W-:Y:S01]  /*6b40*/  LDSM.16.MT88.4 R52, [R186+0xe000] ;  /* 0x00e00000ba34783b */ /* 0x000fe20000004200 */
[-C--:B------:R-:W-:Y:S02]  /*6b50*/  FMUL.FTZ R42, R42, R3.reuse ;  /* 0x000000032a2a7220 */ /* 0x080fe40000410000 */
[-C--:B------:R-:W-:Y:S02]  /*6b60*/  FMUL.FTZ R43, R43, R3.reuse ;  /* 0x000000032b2b7220 */ /* 0x080fe40000410000 */
[----:B------:R-:W-:Y:S01]  /*6b70*/  FMUL.FTZ R58, R58, R3 ;  /* 0x000000033a3a7220 */ /* 0x000fe20000410000 */
[----:B-1----:R-:W-:Y:S01]  /*6b80*/  F2FP.PACK_AB R10, R222, R205 ;  /* 0x000000cdde0a723e */ /* 0x002fe200000000ff */
[-C--:B------:R-:W-:Y:S02]  /*6b90*/  FMUL.FTZ R59, R59, R3.reuse ;  /* 0x000000033b3b7220 */ /* 0x080fe40000410000 */
[-C--:B------:R-:W-:Y:S01]  /*6ba0*/  FMUL.FTZ R26, R46, R3.reuse ;  /* 0x000000032e1a7220 */ /* 0x080fe20000410000 */
[----:B------:R-:W-:Y:S01]  /*6bb0*/  LOP3.LUT R7, R7, R10, RZ, 0xc0, !PT ;  /* 0x0000000a07077212 */ /* 0x000fe200078ec0ff */
[----:B------:R-:W-:-:S02]  /*6bc0*/  FMUL.FTZ R27, R47, R3 ;  /* 0x000000032f1b7220 */ /* 0x000fc40000410000 */
[-C--:B------:R-:W-:Y:S01]  /*6bd0*/  FMUL.FTZ R50, R50, R3.reuse ;  /* 0x0000000332327220 */ /* 0x080fe20000410000 */
[----:B------:R-:W1:Y:S01]  /*6be0*/  LDSM.16.MT88.4 R44, [R188+0xe000] ;  /* 0x00e00000bc2c783b */ /* 0x000e620000004200 */
[-C--:B------:R-:W-:Y:S02]  /*6bf0*/  FMUL.FTZ R51, R51, R3.reuse ;  /* 0x0000000333337220 */ /* 0x080fe40000410000 */
[C---:B------:R-:W-:Y:S01]  /*6c00*/  HMMA.16816.F32 R16, R4.reuse, R20, R16 ;  /* 0x000000140410723c */ /* 0x040fe20000001810 */
[-C--:B------:R-:W-:Y:S02]  /*6c10*/  FMUL.FTZ R73, R73, R224.reuse ;  /* 0x000000e049497220 */ /* 0x080fe40000410000 */
[-C--:B------:R-:W-:Y:S02]  /*6c20*/  FMUL.FTZ R74, R74, R3.reuse ;  /* 0x000000034a4a7220 */ /* 0x080fe40000410000 */
[----:B------:R-:W-:Y:S02]  /*6c30*/  FMUL.FTZ R75, R75, R3 ;  /* 0x000000034b4b7220 */ /* 0x000fe40000410000 */
[-C--:B------:R-:W-:Y:S01]  /*6c40*/  FMUL.FTZ R80, R80, R224.reuse ;  /* 0x000000e050507220 */ /* 0x080fe20000410000 */
[----:B------:R-:W-:Y:S01]  /*6c50*/  HMMA.16816.F32 R20, R4, R22, R40 ;  /* 0x000000160414723c */ /* 0x000fe20000001828 */
[----:B------:R-:W-:-:S02]  /*6c60*/  FMUL.FTZ R81, R81, R224 ;  /* 0x000000e051517220 */ /* 0x000fc40000410000 */
[-C--:B------:R-:W-:Y:S02]  /*6c70*/  FMUL.FTZ R82, R82, R3.reuse ;  /* 0x0000000352527220 */ /* 0x080fe40000410000 */
[-C--:B------:R-:W-:Y:S02]  /*6c80*/  FMUL.FTZ R83, R83, R3.reuse ;  /* 0x0000000353537220 */ /* 0x080fe40000410000 */
[-C--:B------:R-:W-:Y:S01]  /*6c90*/  FMUL.FTZ R40, R60, R224.reuse ;  /* 0x000000e03c287220 */ /* 0x080fe20000410000 */
[----:B------:R-:W-:Y:S01]  /*6ca0*/  HMMA.16816.F32 R24, R4, R28, R24 ;  /* 0x0000001c0418723c */ /* 0x000fe20000001818 */
[----:B------:R-:W-:Y:S02]  /*6cb0*/  FMUL.FTZ R41, R61, R224 ;  /* 0x000000e03d297220 */ /* 0x000fe40000410000 */
[-C--:B------:R-:W-:Y:S02]  /*6cc0*/  FMUL.FTZ R42, R62, R3.reuse ;  /* 0x000000033e2a7220 */ /* 0x080fe40000410000 */
[----:B------:R-:W-:-:S02]  /*6cd0*/  FMUL.FTZ R43, R63, R3 ;  /* 0x000000033f2b7220 */ /* 0x000fc40000410000 */
[----:B------:R-:W3:Y:S01]  /*6ce0*/  LDSM.16.MT88.4 R60, [R185+0xe000] ;  /* 0x00e00000b93c783b */ /* 0x000ee20000004200 */
[C---:B--2---:R-:W-:Y:S01]  /*6cf0*/  HMMA.16816.F32 R32, R4.reuse, R36, R32 ;  /* 0x000000240420723c */ /* 0x044fe20000001820 */
[-C--:B------:R-:W-:Y:S02]  /*6d00*/  FMUL.FTZ R64, R64, R224.reuse ;  /* 0x000000e040407220 */ /* 0x080fe40000410000 */
[-C--:B------:R-:W-:Y:S02]  /*6d10*/  FMUL.FTZ R65, R65, R224.reuse ;  /* 0x000000e041417220 */ /* 0x080fe40000410000 */
[-C--:B------:R-:W-:Y:S02]  /*6d20*/  FMUL.FTZ R66, R66, R3.reuse ;  /* 0x0000000342427220 */ /* 0x080fe40000410000 */
[----:B------:R-:W-:Y:S01]  /*6d30*/  FMUL.FTZ R67, R67, R3 ;  /* 0x0000000343437220 */ /* 0x000fe20000410000 */
        /* <DEDUP_REMOVED lines=9> */
[----:B------:R-:W2:Y:S01]  /*6dd0*/  LDSM.16.MT88.4 R76, [R188+0x10000] ;  /* 0x01000000bc4c783b */ /* 0x000ea20000004200 */
[-C--:B------:R-:W-:Y:S01]  /*6de0*/  FMUL.FTZ R48, R68, R224.reuse ;  /* 0x000000e044307220 */ /* 0x080fe20000410000 */
[C---:B-1----:R-:W-:Y:S01]  /*6df0*/  HMMA.16816.F32 R40, R4.reuse, R44, R40 ;  /* 0x0000002c0428723c */ /* 0x042fe20000001828 */
[-C--:B------:R-:W-:Y:S02]  /*6e00*/  FMUL.FTZ R49, R69, R224.reuse ;  /* 0x000000e045317220 */ /* 0x080fe40000410000 */
[-C--:B------:R-:W-:Y:S02]  /*6e10*/  FMUL.FTZ R50, R70, R3.reuse ;  /* 0x0000000346327220 */ /* 0x080fe40000410000 */
[-C--:B------:R-:W-:Y:S02]  /*6e20*/  FMUL.FTZ R51, R71, R3.reuse ;  /* 0x0000000347337220 */ /* 0x080fe40000410000 */
[----:B------:R-:W1:Y:S01]  /*6e30*/  LDSM.16.MT88.4 R68, [R184+0xe000] ;  /* 0x00e00000b844783b */ /* 0x000e620000004200 */
        /* <DEDUP_REMOVED lines=10> */
[-C--:B------:R-:W-:Y:S01]  /*6ee0*/  FMUL.FTZ R91, R91, R3.reuse ;  /* 0x000000035b5b7220 */ /* 0x080fe20000410000 */
[C---:B------:R-:W-:Y:S01]  /*6ef0*/  HMMA.16816.F32 R52, R4.reuse, R54, R72 ;  /* 0x000000360434723c */ /* 0x040fe20000001848 */
[----:B------:R-:W-:Y:S01]  /*6f00*/  LDSM.16.MT88.4 R84, [R186+0x10000] ;  /* 0x01000000ba54783b */ /* 0x000fe20000004200 */
[--C-:B------:R-:W-:Y:S02]  /*6f10*/  FFMA.FTZ R237, R157, c[0x0][0x23c], -R232.reuse ;  /* 0x00008f009ded7a23 */ /* 0x100fe400000108e8 */
[--C-:B------:R-:W-:Y:S02]  /*6f20*/  FFMA.FTZ R236, R139, c[0x0][0x23c], -R232.reuse ;  /* 0x00008f008bec7a23 */ /* 0x100fe400000108e8 */
[----:B------:R-:W-:Y:S02]  /*6f30*/  FFMA.FTZ R239, R156, c[0x0][0x23c], -R232 ;  /* 0x00008f009cef7a23 */ /* 0x000fe400000108e8 */
[-C--:B------:R-:W-:Y:S01]  /*6f40*/  FMUL.FTZ R72, R92, R224.reuse ;  /* 0x000000e05c487220 */ /* 0x080fe20000410000 */
[----:B---3--:R-:W-:Y:S01]  /*6f50*/  HMMA.16816.F32 R56, R4, R60, R56 ;  /* 0x0000003c0438723c */ /* 0x008fe20000001838 */
[----:B------:R-:W-:Y:S01]  /*6f60*/  FMUL.FTZ R73, R93, R224 ;  /* 0x000000e05d497220 */ /* 0x000fe20000410000 */
[----:B------:R-:W-:Y:S01]  /*6f70*/  MUFU.EX2 R237, R237 ;  /* 0x000000ed00ed7308 */ /* 0x000fe20000000800 */
[-C--:B------:R-:W-:Y:S01]  /*6f80*/  FMUL.FTZ R74, R94, R3.reuse ;  /* 0x000000035e4a7220 */ /* 0x080fe20000410000 */
[----:B------:R-:W-:Y:S01]  /*6f90*/  LDSM.16.MT88.4 R156, [R185+0xd000] ;  /* 0x00d00000b99c783b */ /* 0x000fe20000004200 */
[----:B------:R-:W-:-:S02]  /*6fa0*/  FMUL.FTZ R75, R95, R3 ;  /* 0x000000035f4b7220 */ /* 0x000fc40000410000 */
[----:B------:R-:W-:Y:S01]  /*6fb0*/  FFMA.FTZ R238, R138, c[0x0][0x23c], -R232 ;  /* 0x00008f008aee7a23 */ /* 0x000fe200000108e8 */
[----:B------:R-:W3:Y:S01]  /*6fc0*/  LDSM.16.MT88.4 R92, [R185+0x10000] ;  /* 0x01000000b95c783b */ /* 0x000ee20000004200 */
[C---:B------:R-:W-:Y:S01]  /*6fd0*/  HMMA.16816.F32 R60, R4.reuse, R62, R80 ;  /* 0x0000003e043c723c */ /* 0x040fe20000001850 */
[----:B------:R-:W4:Y:S01]  /*6fe0*/  MUFU.EX2 R236, R236 ;  /* 0x000000ec00ec7308 */ /* 0x000f220000000800 */
[--C-:B------:R-:W-:Y:S02]  /*6ff0*/  FFMA.FTZ R240, R136, c[0x0][0x23c], -R227.reuse ;  /* 0x00008f0088f07a23 */ /* 0x100fe400000108e3 */
[--C-:B------:R-:W-:Y:S02]  /*7000*/  FFMA.FTZ R243, R137, c[0x0][0x23c], -R227.reuse ;  /* 0x00008f0089f37a23 */ /* 0x100fe400000108e3 */
[----:B------:R-:W-:Y:S01]  /*7010*/  FFMA.FTZ R241, R154, c[0x0][0x23c], -R227 ;  /* 0x00008f009af17a23 */ /* 0x000fe200000108e3 */
[----:B------:R-:W-:Y:S01]  /*7020*/  LDSM.16.MT88.4 R136, [R188+0xc800] ;  /* 0x00c80000bc88783b */ /* 0x000fe20000004200 */
[-C--:B------:R-:W-:Y:S01]  /*7030*/  FMUL.FTZ R80, R100, R224.reuse ;  /* 0x000000e064507220 */ /* 0x080fe20000410000 */
[----:B--2---:R-:W-:Y:S01]  /*7040*/  HMMA.16816.F32 R72, R4, R76, R72 ;  /* 0x0000004c0448723c */ /* 0x004fe20000001848 */
[----:B------:R-:W-:Y:S01]  /*7050*/  FMUL.FTZ R81, R101, R224 ;  /* 0x000000e065517220 */ /* 0x000fe20000410000 */
[----:B------:R-:W-:Y:S01]  /*7060*/  MUFU.EX2 R239, R239 ;  /* 0x000000ef00ef7308 */ /* 0x000fe20000000800 */
[----:B------:R-:W-:-:S04]  /*7070*/  IMAD.WIDE.U32 R100, R142, -0x2daee0ad, RZ ;  /* 0xd2511f538e647825 */ /* 0x000fc800078e00ff */
[-C--:B------:R-:W-:Y:S01]  /*7080*/  FMUL.FTZ R82, R102, R3.reuse ;  /* 0x0000000366527220 */ /* 0x080fe20000410000 */
[C---:B------:R-:W-:Y:S01]  /*7090*/  HMMA.16816.F32 R76, R4.reuse, R78, R96 ;  /* 0x0000004e044c723c */ /* 0x040fe20000001860 */
[----:B------:R-:W-:Y:S01]  /*70a0*/  LOP3.LUT R102, R100, 0xff, RZ, 0xc0, !PT ;  /* 0x000000ff64667812 */ /* 0x000fe200078ec0ff */
[-C--:B------:R-:W-:Y:S01]  /*70b0*/  FMUL.FTZ R83, R103, R3.reuse ;  /* 0x0000000367537220 */ /* 0x080fe20000410000 */
[----:B------:R-:W-:Y:S01]  /*70c0*/  MUFU.EX2 R238, R238 ;  /* 0x000000ee00ee7308 */ /* 0x000fe20000000800 */
[----:B------:R-:W-:Y:S02]  /*70d0*/  FFMA.FTZ R242, R155, c[0x0][0x23c], -R227 ;  /* 0x00008f009bf27a23 */ /* 0x000fe400000108e3 */
[-C--:B------:R-:W-:Y:S01]  /*70e0*/  FMUL.FTZ R108, R108, R224.reuse ;  /* 0x000000e06c6c7220 */ /* 0x080fe20000410000 */
[----:B------:R-:W-:Y:S01]  /*70f0*/  LOP3.LUT R96, R101, UR17, R140, 0x96, !PT ;  /* 0x0000001165607c12 */ /* 0x000fe2000f8e968c */
[C---:B-1----:R-:W-:Y:S01]  /*7100*/  HMMA.16816.F32 R64, R4.reuse, R68, R64 ;  /* 0x000000440440723c */ /* 0x042fe20000001840 */
[----:B------:R-:W1:Y:S01]  /*7110*/  LDSM.16.MT88.4 R140, [R184+0x10000] ;  /* 0x01000000b88c783b */ /* 0x000e620000004200 */
[----:B------:R-:W-:Y:S01]  /*7120*/  LOP3.LUT R98, R100, 0xffff, RZ, 0xc0, !PT ;  /* 0x0000ffff64627812 */ /* 0x000fe200078ec0ff */
[-C--:B------:R-:W-:Y:S01]  /*7130*/  FMUL.FTZ R99, R119, R3.reuse ;  /* 0x0000000377637220 */ /* 0x080fe20000410000 */
[--C-:B------:R-:W-:Y:S01]  /*7140*/  SHF.R.U32.HI R97, RZ, 0x10, R100.reuse ;  /* 0x00000010ff617819 */ /* 0x100fe20000011664 */
[----:B------:R-:W-:Y:S01]  /*7150*/  MUFU.EX2 R240, R240 ;  /* 0x000000f000f07308 */ /* 0x000fe20000000800 */
[----:B------:R-:W-:Y:S01]  /*7160*/  SHF.R.U32.HI R101, RZ, 0x18, R100 ;  /* 0x00000018ff657819 */ /* 0x000fe20000011664 */
[-C--:B------:R-:W-:Y:S01]  /*7170*/  FMUL.FTZ R109, R109, R224.reuse ;  /* 0x000000e06d6d7220 */ /* 0x080fe20000410000 */
[C---:B------:R-:W-:Y:S01]  /*7180*/  HMMA.16816.F32 R68, R4.reuse, R70, R88 ;  /* 0x000000460444723c */ /* 0x040fe20000001858 */
[----:B------:R-:W-:Y:S01]  /*7190*/  SHF.R.U32.HI R98, RZ, 0x8, R98 ;  /* 0x00000008ff627819 */ /* 0x000fe20000011662 */
[-C--:B------:R-:W-:Y:S01]  /*71a0*/  FMUL.FTZ R110, R110, R3.reuse ;  /* 0x000000036e6e7220 */ /* 0x080fe20000410000 */
[----:B------:R-:W-:Y:S01]  /*71b0*/  LOP3.LUT R97, R97, 0xff, RZ, 0xc0, !PT ;  /* 0x000000ff61617812 */ /* 0x000fe200078ec0ff */
[-C--:B------:R-:W-:Y:S01]  /*71c0*/  FMUL.FTZ R111, R111, R3.reuse ;  /* 0x000000036f6f7220 */ /* 0x080fe20000410000 */
[----:B------:R-:W-:Y:S01]  /*71d0*/  LOP3.LUT R100, R96, 0xff, RZ, 0xc0, !PT ;  /* 0x000000ff60647812 */ /* 0x000fe200078ec0ff */
[----:B------:R-:W2:Y:S01]  /*71e0*/  MUFU.EX2 R243, R243 ;  /* 0x000000f300f37308 */ /* 0x000ea20000000800 */
[-C--:B------:R-:W-:Y:S01]  /*71f0*/  FMUL.FTZ R88, R104, R224.reuse ;  /* 0x000000e068587220 */ /* 0x080fe20000410000 */
[----:B------:R-:W-:Y:S01]  /*7200*/  PRMT R102, R102, 0x5410, R98 ;  /* 0x0000541066667816 */ /* 0x000fe20000000062 */
[-C--:B------:R-:W-:Y:S01]  /*7210*/  FMUL.FTZ R89, R105, R224.reuse ;  /* 0x000000e069597220 */ /* 0x080fe20000410000 */
[----:B------:R-:W-:Y:S01]  /*7220*/  PRMT R101, R97, 0x5410, R101 ;  /* 0x0000541061657816 */ /* 0x000fe20000000065 */
[-C--:B------:R-:W-:Y:S01]  /*7230*/  FMUL.FTZ R90, R106, R3.reuse ;  /* 0x000000036a5a7220 */ /* 0x080fe20000410000 */
[--C-:B------:R-:W-:Y:S01]  /*7240*/  SHF.R.U32.HI R103, RZ, 0x10, R96.reuse ;  /* 0x00000010ff677819 */ /* 0x100fe20000011660 */
[-C--:B------:R-:W-:Y:S01]  /*7250*/  FMUL.FTZ R91, R107, R3.reuse ;  /* 0x000000036b5b7220 */ /* 0x080fe20000410000 */
[----:B------:R-:W-:Y:S01]  /*7260*/  SHF.R.U32.HI R104, RZ, 0x18, R96 ;  /* 0x00000018ff687819 */ /* 0x000fe20000011660 */
[-C--:B------:R-:W-:Y:S01]  /*7270*/  FMUL.FTZ R97, R117, R224.reuse ;  /* 0x000000e075617220 */ /* 0x080fe20000410000 */
[----:B------:R-:W-:Y:S01]  /*7280*/  MUFU.EX2 R241, R241 ;  /* 0x000000f100f17308 */ /* 0x000fe20000000800 */
[----:B------:R-:W-:Y:S01]  /*7290*/  FMUL.FTZ R98, R118, R3 ;  /* 0x0000000376627220 */ /* 0x000fe20000410000 */
[----:B------:R-:W-:Y:S01]  /*72a0*/  LOP3.LUT R103, R103, 0xff, RZ, 0xc0, !PT ;  /* 0x000000ff67677812 */ /* 0x000fe200078ec0ff */
[-C--:B------:R-:W-:Y:S01]  /*72b0*/  FMUL.FTZ R8, R128, R224.reuse ;  /* 0x000000e080087220 */ /* 0x080fe20000410000 */
[C---:B---3--:R-:W-:Y:S01]  /*72c0*/  HMMA.16816.F32 R88, R4.reuse, R92, R88 ;  /* 0x0000005c0458723c */ /* 0x048fe20000001858 */
[----:B----4-:R-:W-:Y:S01]  /*72d0*/  F2FP.PACK_AB R105, R236, R237 ;  /* 0x000000edec69723e */ /* 0x010fe200000000ff */
[-C--:B------:R-:W-:Y:S01]  /*72e0*/  FMUL.FTZ R9, R129, R224.reuse ;  /* 0x000000e081097220 */ /* 0x080fe20000410000 */
[----:B------:R-:W-:Y:S01]  /*72f0*/  PRMT R103, R103, 0x5410, R104 ;  /* 0x0000541067677816 */ /* 0x000fe20000000068 */
[----:B------:R-:W3:Y:S01]  /*7300*/  MUFU.EX2 R242, R242 ;  /* 0x000000f200f27308 */ /* 0x000ee20000000800 */
[-C--:B------:R-:W-:Y:S01]  /*7310*/  FMUL.FTZ R10, R130, R3.reuse ;  /* 0x00000003820a7220 */ /* 0x080fe20000410000 */
[----:B------:R-:W-:Y:S01]  /*7320*/  HSET2.LE.AND R102, R102, R225, PT ;  /* 0x000000e166667233 */ /* 0x000fe20003803000 */
[----:B------:R-:W-:Y:S01]  /*7330*/  LOP3.LUT R92, R96, 0xffff, RZ, 0xc0, !PT ;  /* 0x0000ffff605c7812 */ /* 0x000fe200078ec0ff */
[----:B------:R-:W-:Y:S01]  /*7340*/  FMUL.FTZ R96, R116, R224 ;  /* 0x000000e074607220 */ /* 0x000fe20000410000 */
[----:B------:R-:W-:Y:S01]  /*7350*/  HMMA.16816.F32 R80, R4, R84, R80 ;  /* 0x000000540450723c */ /* 0x000fe20000001850 */
[----:B------:R-:W4:Y:S01]  /*7360*/  LDSM.16.MT88.4 R116, [R188+0xe800] ;  /* 0x00e80000bc74783b */ /* 0x000f220000004200 */
[----:B------:R-:W-:Y:S01]  /*7370*/  SHF.R.U32.HI R92, RZ, 0x8, R92 ;  /* 0x00000008ff5c7819 */ /* 0x000fe2000001165c */
[----:B------:R-:W-:-:S02]  /*7380*/  FMUL.FTZ R11, R131, R3 ;  /* 0x00000003830b7220 */ /* 0x000fc40000410000 */
[-C--:B------:R-:W-:Y:S01]  /*7390*/  FMUL.FTZ R124, R124, R224.reuse ;  /* 0x000000e07c7c7220 */ /* 0x080fe20000410000 */
[----:B------:R-:W-:Y:S01]  /*73a0*/  PRMT R100, R100, 0x5410, R92 ;  /* 0x0000541064647816 */ /* 0x000fe2000000005c */
[-C--:B------:R-:W-:Y:S01]  /*73b0*/  FMUL.FTZ R125, R125, R224.reuse ;  /* 0x000000e07d7d7220 */ /* 0x080fe20000410000 */
[C---:B------:R-:W-:Y:S01]  /*73c0*/  HMMA.16816.F32 R92, R4.reuse, R94, R108 ;  /* 0x0000005e045c723c */ /* 0x040fe2000000186c */
[-C--:B------:R-:W-:Y:S01]  /*73d0*/  FMUL.FTZ R126, R126, R3.reuse ;  /* 0x000000037e7e7220 */ /* 0x080fe20000410000 */
[----:B------:R-:W-:Y:S01]  /*73e0*/  LDSM.16.MT88.4 R128, [R186+0xc800] ;  /* 0x00c80000ba80783b */ /* 0x000fe20000004200 */
[--C-:B------:R-:W-:Y:S01]  /*73f0*/  HSET2.LE.AND R100, R100, R225.reuse, PT ;  /* 0x000000e164647233 */ /* 0x100fe20003803000 */
[----:B------:R-:W-:Y:S02]  /*7400*/  FMUL.FTZ R127, R127, R3 ;  /* 0x000000037f7f7220 */ /* 0x000fe40000410000 */
[-C--:B------:R-:W-:Y:S01]  /*7410*/  FMUL.FTZ R120, R120, R224.reuse ;  /* 0x000000e078787220 */ /* 0x080fe20000410000 */
[--C-:B------:R-:W-:Y:S01]  /*7420*/  HSET2.LE.AND R109, R103, R225.reuse, PT ;  /* 0x000000e1676d7233 */ /* 0x100fe20003803000 */
[----:B------:R-:W-:Y:S01]  /*7430*/  LOP3.LUT R100, R100, R105, RZ, 0xc0, !PT ;  /* 0x0000006964647212 */ /* 0x000fe200078ec0ff */
[----:B------:R-:W-:Y:S01]  /*7440*/  FMUL.FTZ R121, R121, R224 ;  /* 0x000000e079797220 */ /* 0x000fe20000410000 */
[----:B------:R-:W5:Y:S01]  /*7450*/  LDSM.16.MT88.4 R104, [R186+0xe800] ;  /* 0x00e80000ba68783b */ /* 0x000f620000004200 */
[-C--:B------:R-:W-:Y:S01]  /*7460*/  FMUL.FTZ R122, R122, R3.reuse ;  /* 0x000000037a7a7220 */ /* 0x080fe20000410000 */
[----:B--2---:R-:W-:Y:S01]  /*7470*/  F2FP.PACK_AB R111, R243, R240 ;  /* 0x000000f0f36f723e */ /* 0x004fe200000000ff */
[----:B------:R-:W-:Y:S01]  /*7480*/  FMUL.FTZ R123, R123, R3 ;  /* 0x000000037b7b7220 */ /* 0x000fe20000410000 */
[----:B------:R-:W-:Y:S01]  /*7490*/  F2FP.PACK_AB R110, R238, R239 ;  /* 0x000000efee6e723e */ /* 0x000fe200000000ff */
[-C--:B------:R-:W-:Y:S01]  /*74a0*/  FMUL.FTZ R112, R112, R224.reuse ;  /* 0x000000e070707220 */ /* 0x080fe20000410000 */
[----:B------:R-:W-:Y:S01]  /*74b0*/  HSET2.LE.AND R103, R101, R225, PT ;  /* 0x000000e165677233 */ /* 0x000fe20003803000 */
[----:B------:R-:W-:Y:S01]  /*74c0*/  FMUL.FTZ R113, R113, R224 ;  /* 0x000000e071717220 */ /* 0x000fe20000410000 */
[----:B---3--:R-:W-:Y:S01]  /*74d0*/  F2FP.PACK_AB R108, R242, R241 ;  /* 0x000000f1f26c723e */ /* 0x008fe200000000ff */
[-C--:B------:R-:W-:Y:S01]  /*74e0*/  FMUL.FTZ R114, R114, R3.reuse ;  /* 0x0000000372727220 */ /* 0x080fe20000410000 */
[C---:B------:R-:W-:Y:S01]  /*74f0*/  HMMA.16816.F32 R8, R4.reuse, R12, R8 ;  /* 0x0000000c0408723c */ /* 0x040fe20000001808 */
[----:B------:R-:W-:Y:S01]  /*7500*/  FMUL.FTZ R115, R115, R3 ;  /* 0x0000000373737220 */ /* 0x000fe20000410000 */
[----:B------:R-:W-:Y:S01]  /*7510*/  LOP3.LUT R101, R109, R111, RZ, 0xc0, !PT ;  /* 0x0000006f6d657212 */ /* 0x000fe200078ec0ff */
[--C-:B------:R-:W-:Y:S01]  /*7520*/  FFMA.FTZ R244, R149, c[0x0][0x23c], -R232.reuse ;  /* 0x00008f0095f47a23 */ /* 0x100fe200000108e8 */
[----:B------:R-:W-:Y:S01]  /*7530*/  LOP3.LUT R102, R102, R110, RZ, 0xc0, !PT ;  /* 0x0000006e66667212 */ /* 0x000fe200078ec0ff */
[--C-:B------:R-:W-:Y:S01]  /*7540*/  FFMA.FTZ R150, R150, c[0x0][0x23c], -R232.reuse ;  /* 0x00008f0096967a23 */ /* 0x100fe200000108e8 */
[----:B------:R-:W-:Y:S01]  /*7550*/  LOP3.LUT R103, R103, R108, RZ, 0xc0, !PT ;  /* 0x0000006c67677212 */ /* 0x000fe200078ec0ff */
[----:B------:R-:W-:Y:S01]  /*7560*/  FFMA.FTZ R247, R145, c[0x0][0x23c], -R227 ;  /* 0x00008f0091f77a23 */ /* 0x000fe200000108e3 */
[----:B------:R-:W-:Y:S01]  /*7570*/  HMMA.16816.F32 R12, R4, R14, R124 ;  /* 0x0000000e040c723c */ /* 0x000fe2000000187c */
[----:B------:R-:W2:Y:S01]  /*7580*/  LDSM.16.MT88.4 R108, [R185+0xe800] ;  /* 0x00e80000b96c783b */ /* 0x000ea20000004200 */
[----:B------:R-:W-:Y:S01]  /*7590*/  MUFU.EX2 R244, R244 ;  /* 0x000000f400f47308 */ /* 0x000fe20000000800 */
[----:B------:R-:W-:-:S02]  /*75a0*/  FFMA.FTZ R245, R151, c[0x0][0x23c], -R232 ;  /* 0x00008f0097f57a23 */ /* 0x000fc400000108e8 */
[----:B------:R-:W-:Y:S01]  /*75b0*/  LDSM.16.MT88.4 R124, [R185+0xc800] ;  /* 0x00c80000b97c783b */ /* 0x000fe20000004200 */
[--C-:B------:R-:W-:Y:S02]  /*75c0*/  FFMA.FTZ R246, R148, c[0x0][0x23c], -R232.reuse ;  /* 0x00008f0094f67a23 */ /* 0x100fe400000108e8 */
[C---:B------:R-:W-:Y:S01]  /*75d0*/  HMMA.16816.F32 R84, R4.reuse, R86, R120 ;  /* 0x000000560454723c */ /* 0x040fe20000001878 */
[----:B------:R-:W-:Y:S01]  /*75e0*/  LDSM.16.MT88.4 R120, [R184+0xc800] ;  /* 0x00c80000b878783b */ /* 0x000fe20000004200 */
[--C-:B------:R-:W-:Y:S01]  /*75f0*/  FFMA.FTZ R248, R144, c[0x0][0x23c], -R227.reuse ;  /* 0x00008f0090f87a23 */ /* 0x100fe200000108e3 */
[----:B------:R-:W3:Y:S01]  /*7600*/  MUFU.EX2 R247, R247 ;  /* 0x000000f700f77308 */ /* 0x000ee20000000800 */
[----:B------:R-:W-:Y:S02]  /*7610*/  FFMA.FTZ R249, R147, c[0x0][0x23c], -R227 ;  /* 0x00008f0093f97a23 */ /* 0x000fe400000108e3 */
[--C-:B------:R-:W-:Y:S02]  /*7620*/  FFMA.FTZ R235, R235, c[0x0][0x23c], -R232.reuse ;  /* 0x00008f00ebeb7a23 */ /* 0x100fe400000108e8 */
[----:B-1----:R-:W-:Y:S01]  /*7630*/  HMMA.16816.F32 R96, R4, R140, R96 ;  /* 0x0000008c0460723c */ /* 0x002fe20000001860 */
[----:B------:R-:W-:-:S02]  /*7640*/  FFMA.FTZ R234, R234, c[0x0][0x23c], -R232 ;  /* 0x00008f00eaea7a23 */ /* 0x000fc400000108e8 */
[----:B------:R-:W-:Y:S01]  /*7650*/  MUFU.EX2 R245, R245 ;  /* 0x000000f500f57308 */ /* 0x000fe20000000800 */
[--C-:B------:R-:W-:Y:S02]  /*7660*/  FFMA.FTZ R233, R233, c[0x0][0x23c], -R232.reuse ;  /* 0x00008f00e9e97a23 */ /* 0x100fe400000108e8 */
[----:B------:R-:W-:Y:S02]  /*7670*/  FFMA.FTZ R231, R231, c[0x0][0x23c], -R232 ;  /* 0x00008f00e7e77a23 */ /* 0x000fe400000108e8 */
[----:B------:R-:W-:Y:S01]  /*7680*/  HMMA.16816.F32 R4, R4, R142, R112 ;  /* 0x0000008e0404723c */ /* 0x000fe20000001870 */
[----:B------:R-:W1:Y:S01]  /*7690*/  LDSM.16.MT88.4 R112, [R184+0xe800] ;  /* 0x00e80000b870783b */ /* 0x000e620000004200 */
[--C-:B------:R-:W-:Y:S01]  /*76a0*/  FFMA.FTZ R229, R229, c[0x0][0x23c], -R227.reuse ;  /* 0x00008f00e5e57a23 */ /* 0x100fe200000108e3 */
[----:B------:R-:W-:Y:S01]  /*76b0*/  MUFU.EX2 R246, R246 ;  /* 0x000000f600f67308 */ /* 0x000fe20000000800 */
[--C-:B------:R-:W-:Y:S01]  /*76c0*/  FFMA.FTZ R230, R230, c[0x0][0x23c], -R227.reuse ;  /* 0x00008f00e6e67a23 */ /* 0x100fe200000108e3 */
[----:B------:R-:W-:Y:S01]  /*76d0*/  LDSM.16.MT88.4 R140, [R188+0xf000] ;  /* 0x00f00000bc8c783b */ /* 0x000fe20000004200 */
[----:B------:R-:W-:-:S02]  /*76e0*/  FFMA.FTZ R228, R228, c[0x0][0x23c], -R227 ;  /* 0x00008f00e4e47a23 */ /* 0x000fc400000108e3 */
[C---:B----4-:R-:W-:Y:S01]  /*76f0*/  HMMA.16816.F32 R40, R100.reuse, R116, R40 ;  /* 0x000000746428723c */ /* 0x050fe20000001828 */
[----:B------:R-:W-:Y:S02]  /*7700*/  FFMA.FTZ R226, R226, c[0x0][0x23c], -R227 ;  /* 0x00008f00e2e27a23 */ /* 0x000fe400000108e3 */
[----:B------:R-:W-:Y:S01]  /*7710*/  MUFU.EX2 R248, R248 ;  /* 0x000000f800f87308 */ /* 0x000fe20000000800 */
[----:B------:R-:W-:Y:S02]  /*7720*/  FFMA.FTZ R211, R211, R224, R223 ;  /* 0x000000e0d3d37223 */ /* 0x000fe400000100df */
[----:B------:R-:W-:Y:S02]  /*7730*/  FFMA.FTZ R3, R210, R3, R213 ;  /* 0x00000003d2037223 */ /* 0x000fe400000100d5 */
[C---:B------:R-:W-:Y:S01]  /*7740*/  HMMA.16816.F32 R44, R100.reuse, R118, R44 ;  /* 0x00000076642c723c */ /* 0x040fe2000000182c */
[----:B------:R-:W4:Y:S01]  /*7750*/  LDSM.16.MT88.4 R116, [R188+0x10800] ;  /* 0x01080000bc74783b */ /* 0x000f220000004200 */
[----:B------:R-:W-:Y:S01]  /*7760*/  FADD.FTZ R211, R221, R211 ;  /* 0x000000d3ddd37221 */ /* 0x000fe20000010000 */
[----:B------:R-:W-:Y:S01]  /*7770*/  MUFU.EX2 R249, R249 ;  /* 0x000000f900f97308 */ /* 0x000fe20000000800 */
[----:B------:R-:W-:Y:S01]  /*7780*/  FADD.FTZ R212, R212, R3 ;  /* 0x00000003d4d47221 */ /* 0x000fe20000010000 */
[-C--:B------:R-:W-:Y:S01]  /*7790*/  MOV R3, R0.reuse ;  /* 0x0000000000037202 */ /* 0x080fe20000000f00 */
[----:B------:R-:W-:Y:S01]  /*77a0*/  FADD.FTZ R215, R215, R211 ;  /* 0x000000d3d7d77221 */ /* 0x000fe20000010000 */
[----:B------:R-:W-:Y:S01]  /*77b0*/  @P0 MOV R3, R0 ;  /* 0x0000000000030202 */ /* 0x000fe20000000f00 */
[----:B-----5:R-:W-:Y:S01]  /*77c0*/  HMMA.16816.F32 R48, R100, R104, R48 ;  /* 0x000000686430723c */ /* 0x020fe20000001830 */
[----:B------:R-:W-:-:S02]  /*77d0*/  FADD.FTZ R212, R205, R212 ;  /* 0x000000d4cdd47221 */ /* 0x000fc40000010000 */
[----:B------:R-:W-:Y:S01]  /*77e0*/  MUFU.EX2 R235, R235 ;  /* 0x000000eb00eb7308 */ /* 0x000fe20000000800 */
[----:B------:R-:W-:Y:S02]  /*77f0*/  FADD.FTZ R215, R214, R215 ;  /* 0x000000d7d6d77221 */ /* 0x000fe40000010000 */
[----:B------:R-:W-:Y:S02]  /*7800*/  FADD.FTZ R222, R222, R212 ;  /* 0x000000d4dede7221 */ /* 0x000fe40000010000 */
[----:B------:R-:W-:Y:S01]  /*7810*/  HMMA.16816.F32 R52, R100, R106, R52 ;  /* 0x0000006a6434723c */ /* 0x000fe20000001834 */
[----:B------:R-:W5:Y:S01]  /*7820*/  LDSM.16.MT88.4 R104, [R186+0x10800] ;  /* 0x01080000ba68783b */ /* 0x000f620000004200 */
[----:B------:R-:W-:Y:S01]  /*7830*/  FADD.FTZ R237, R237, R215 ;  /* 0x000000d7eded7221 */ /* 0x000fe20000010000 */
[----:B------:R-:W-:Y:S01]  /*7840*/  MUFU.EX2 R234, R234 ;  /* 0x000000ea00ea7308 */ /* 0x000fe20000000800 */
[----:B------:R-:W-:Y:S02]  /*7850*/  FADD.FTZ R222, R240, R222 ;  /* 0x000000def0de7221 */ /* 0x000fe40000010000 */
[----:B------:R-:W-:-:S02]  /*7860*/  FADD.FTZ R237, R236, R237 ;  /* 0x000000edeced7221 */ /* 0x000fc40000010000 */
[C---:B--2---:R-:W-:Y:S01]  /*7870*/  HMMA.16816.F32 R56, R100.reuse, R108, R56 ;  /* 0x0000006c6438723c */ /* 0x044fe20000001838 */
[----:B------:R-:W-:Y:S02]  /*7880*/  FADD.FTZ R243, R243, R222 ;  /* 0x000000def3f37221 */ /* 0x000fe40000010000 */
[----:B------:R-:W-:Y:S01]  /*7890*/  MUFU.EX2 R233, R233 ;  /* 0x000000e900e97308 */ /* 0x000fe20000000800 */
[----:B------:R-:W-:Y:S02]  /*78a0*/  FADD.FTZ R239, R239, R237 ;  /* 0x000000edefef7221 */ /* 0x000fe40000010000 */
[----:B------:R-:W-:Y:S02]  /*78b0*/  FADD.FTZ R243, R241, R243 ;  /* 0x000000f3f1f37221 */ /* 0x000fe40000010000 */
[----:B------:R-:W-:Y:S01]  /*78c0*/  HMMA.16816.F32 R60, R100, R110, R60 ;  /* 0x0000006e643c723c */ /* 0x000fe2000000183c */
[----:B------:R-:W2:Y:S01]  /*78d0*/  LDSM.16.MT88.4 R108, [R185+0x10800] ;  /* 0x01080000b96c783b */ /* 0x000ea20000004200 */
[----:B------:R-:W-:Y:S01]  /*78e0*/  FADD.FTZ R239, R238, R239 ;  /* 0x000000efeeef7221 */ /* 0x000fe20000010000 */
[----:B------:R-:W-:Y:S01]  /*78f0*/  MUFU.EX2 R231, R231 ;  /* 0x000000e700e77308 */ /* 0x000fe20000000800 */
[----:B------:R-:W-:-:S04]  /*7900*/  FADD.FTZ R242, R242, R243 ;  /* 0x000000f3f2f27221 */ /* 0x000fc80000010000 */
[C---:B-1----:R-:W-:Y:S01]  /*7910*/  HMMA.16816.F32 R64, R100.reuse, R112, R64 ;  /* 0x000000706440723c */ /* 0x042fe20000001840 */
[----:B---3--:R-:W-:Y:S02]  /*7920*/  FADD.FTZ R242, R247, R242 ;  /* 0x000000f2f7f27221 */ /* 0x008fe40000010000 */
[----:B------:R-:W-:Y:S04]  /*7930*/  MUFU.EX2 R229, R229 ;  /* 0x000000e500e57308 */ /* 0x000fe80000000800 */
[----:B------:R-:W-:Y:S01]  /*7940*/  LOP3.LUT R112, R135, UR13, R152, 0x96, !PT ;  /* 0x0000000d87707c12 */ /* 0x000fe2000f8e9698 */
[----:B------:R-:W-:Y:S03]  /*7950*/  HMMA.16816.F32 R68, R100, R114, R68 ;  /* 0x000000726444723c */ /* 0x000fe60000001844 */
[----:B------:R-:W-:Y:S01]  /*7960*/  MUFU.EX2 R230, R230 ;  /* 0x000000e600e67308 */ /* 0x000fe20000000800 */
[----:B------:R-:W-:-:S04]  /*7970*/  IMAD.WIDE.U32 R112, R112, -0x2daee0ad, RZ ;  /* 0xd2511f5370707825 */ /* 0x000fc800078e00ff */
[----:B------:R-:W-:Y:S01]  /*7980*/  IMAD.WIDE.U32 R114, R133, -0x2daee0ad, RZ ;  /* 0xd2511f5385727825 */ /* 0x000fe200078e00ff */
[C---:B----4-:R-:W-:Y:S02]  /*7990*/  HMMA.16816.F32 R72, R100.reuse, R116, R72 ;  /* 0x000000746448723c */ /* 0x050fe40000001848 */
[----:B------:R-:W-:Y:S02]  /*79a0*/  MUFU.EX2 R228, R228 ;  /* 0x000000e400e47308 */ /* 0x000fe40000000800 */
[----:B------:R-:W-:Y:S02]  /*79b0*/  LOP3.LUT R220, R115, UR12, R220, 0x96, !PT ;  /* 0x0000000c73dc7c12 */ /* 0x000fe4000f8e96dc */
[----:B------:R-:W-:Y:S02]  /*79c0*/  LOP3.LUT R113, R113, UR10, R114, 0x96, !PT ;  /* 0x0000000a71717c12 */ /* 0x000fe4000f8e9672 */
[----:B------:R-:W-:Y:S01]  /*79d0*/  HMMA.16816.F32 R76, R100, R118, R76 ;  /* 0x00000076644c723c */ /* 0x000fe2000000184c */
[----:B------:R-:W-:Y:S01]  /*79e0*/  IMAD.WIDE.U32 R116, R220, -0x326172a9, RZ ;  /* 0xcd9e8d57dc747825 */ /* 0x000fe200078e00ff */
[----:B------:R-:W-:Y:S03]  /*79f0*/  MUFU.EX2 R226, R226 ;  /* 0x000000e200e27308 */ /* 0x000fe60000000800 */
[----:B------:R-:W-:Y:S01]  /*7a00*/  IMAD.WIDE.U32 R162, R113, -0x326172a9, RZ ;  /* 0xcd9e8d5771a27825 */ /* 0x000fe200078e00ff */
[----:B------:R-:W-:-:S02]  /*7a10*/  LOP3.LUT R114, R117, UR11, R134, 0x96, !PT ;  /* 0x0000000b75727c12 */ /* 0x000fc4000f8e9686 */
[C---:B-----5:R-:W-:Y:S01]  /*7a20*/  HMMA.16816.F32 R80, R100.reuse, R104, R80 ;  /* 0x000000686450723c */ /* 0x060fe20000001850 */
[----:B------:R-:W-:Y:S01]  /*7a30*/  LDSM.16.MT88.4 R132, [R186+0xf000] ;  /* 0x00f00000ba84783b */ /* 0x000fe20000004200 */
[----:B------:R-:W-:Y:S01]  /*7a40*/  LOP3.LUT R113, R163, UR9, R116, 0x96, !PT ;  /* 0x00000009a3717c12 */ /* 0x000fe2000f8e9674 */
[----:B------:R-:W-:Y:S01]  /*7a50*/  IMAD.WIDE.U32 R114, R114, -0x2daee0ad, RZ ;  /* 0xd2511f5372727825 */ /* 0x000fe200078e00ff */
[----:B------:R1:W-:Y:S01]  /*7a60*/  MUFU.EX2 R220, R150 ;  /* 0x0000009600dc7308 */ /* 0x0003e20000000800 */
[----:B------:R-:W3:Y:S02]  /*7a70*/  LDSM.16.MT88.4 R116, [R184+0x10800] ;  /* 0x01080000b874783b */ /* 0x000ee40000004200 */
[----:B------:R-:W-:Y:S01]  /*7a80*/  IMAD.WIDE.U32 R168, R113, -0x2daee0ad, RZ ;  /* 0xd2511f5371a87825 */ /* 0x000fe200078e00ff */
[----:B------:R-:W-:Y:S01]  /*7a90*/  LOP3.LUT R250, R115, UR8, R112, 0x96, !PT ;  /* 0x0000000873fa7c12 */ /* 0x000fe2000f8e9670 */
[----:B--2---:R-:W-:Y:S03]  /*7aa0*/  HMMA.16816.F32 R88, R100, R108, R88 ;  /* 0x0000006c6458723c */ /* 0x004fe60000001858 */
[----:B------:R-:W-:Y:S01]  /*7ab0*/  LOP3.LUT R104, R169, UR6, R114, 0x96, !PT ;  /* 0x00000006a9687c12 */ /* 0x000fe2000f8e9672 */
[----:B------:R-:W-:-:S04]  /*7ac0*/  IMAD.WIDE.U32 R250, R250, -0x326172a9, RZ ;  /* 0xcd9e8d57fafa7825 */ /* 0x000fc800078e00ff */
[----:B------:R-:W-:Y:S01]  /*7ad0*/  IMAD.WIDE.U32 R112, R104, -0x326172a9, RZ ;  /* 0xcd9e8d5768707825 */ /* 0x000fe200078e00ff */
[C---:B------:R-:W-:Y:S01]  /*7ae0*/  HMMA.16816.F32 R84, R100.reuse, R106, R84 ;  /* 0x0000006a6454723c */ /* 0x040fe20000001854 */
[----:B-1----:R-:W-:Y:S03]  /*7af0*/  LDSM.16.MT88.4 R148, [R184+0xd000] ;  /* 0x00d00000b894783b */ /* 0x002fe60000004200 */
[----:B------:R-:W-:Y:S01]  /*7b00*/  LOP3.LUT R108, R113, UR16, R250, 0x96, !PT ;  /* 0x00000010716c7c12 */ /* 0x000fe2000f8e96fa */
[----:B------:R-:W-:Y:S01]  /*7b10*/  FFMA.FTZ R250, R146, c[0x0][0x23c], -R227 ;  /* 0x00008f0092fa7a23 */ /* 0x000fe200000108e3 */
[----:B------:R-:W-:Y:S02]  /*7b20*/  SHF.R.U32.HI R104, RZ, 0x10, R112 ;  /* 0x00000010ff687819 */ /* 0x000fe40000011670 */
[C---:B------:R-:W-:Y:S01]  /*7b30*/  LOP3.LUT R106, R112.reuse, 0xffff, RZ, 0xc0, !PT ;  /* 0x0000ffff706a7812 */ /* 0x040fe200078ec0ff */
[----:B------:R-:W-:Y:S01]  /*7b40*/  HMMA.16816.F32 R92, R100, R110, R92 ;  /* 0x0000006e645c723c */ /* 0x000fe2000000185c */
[----:B------:R-:W-:Y:S01]  /*7b50*/  LOP3.LUT R105, R112, 0xff, RZ, 0xc0, !PT ;  /* 0x000000ff70697812 */ /* 0x000fe200078ec0ff */
[----:B------:R-:W1:Y:S01]  /*7b60*/  MUFU.EX2 R250, R250 ;  /* 0x000000fa00fa7308 */ /* 0x000e620000000800 */
[----:B------:R-:W-:-:S02]  /*7b70*/  SHF.R.U32.HI R106, RZ, 0x8, R106 ;  /* 0x00000008ff6a7819 */ /* 0x000fc4000001166a */
[C---:B------:R-:W-:Y:S02]  /*7b80*/  LOP3.LUT R109, R108.reuse, 0xff, RZ, 0xc0, !PT ;  /* 0x000000ff6c6d7812 */ /* 0x040fe400078ec0ff */
[----:B------:R-:W-:Y:S01]  /*7b90*/  LOP3.LUT R111, R108, 0xffff, RZ, 0xc0, !PT ;  /* 0x0000ffff6c6f7812 */ /* 0x000fe200078ec0ff */
[C---:B------:R-:W-:Y:S01]  /*7ba0*/  HMMA.16816.F32 R32, R100.reuse, R120, R32 ;  /* 0x000000786420723c */ /* 0x040fe20000001820 */
[----:B------:R-:W-:Y:S02]  /*7bb0*/  SHF.R.U32.HI R110, RZ, 0x10, R108 ;  /* 0x00000010ff6e7819 */ /* 0x000fe4000001166c */
[----:B------:R-:W-:Y:S02]  /*7bc0*/  SHF.R.U32.HI R111, RZ, 0x8, R111 ;  /* 0x00000008ff6f7819 */ /* 0x000fe4000001166f */
[----:B------:R-:W-:Y:S02]  /*7bd0*/  SHF.R.U32.HI R107, RZ, 0x18, R112 ;  /* 0x00000018ff6b7819 */ /* 0x000fe40000011670 */
[----:B------:R-:W-:Y:S01]  /*7be0*/  LOP3.LUT R104, R104, 0xff, RZ, 0xc0, !PT ;  /* 0x000000ff68687812 */ /* 0x000fe200078ec0ff */
[----:B------:R-:W-:Y:S01]  /*7bf0*/  HMMA.16816.F32 R24, R100, R124, R24 ;  /* 0x0000007c6418723c */ /* 0x000fe20000001818 */
[----:B------:R-:W-:Y:S01]  /*7c00*/  SHF.R.U32.HI R108, RZ, 0x18, R108 ;  /* 0x00000018ff6c7819 */ /* 0x000fe2000001166c */
[----:B------:R-:W-:Y:S01]  /*7c10*/  LDSM.16.MT88.4 R112, [R185+0xf000] ;  /* 0x00f00000b970783b */ /* 0x000fe20000004200 */
[----:B------:R-:W-:-:S02]  /*7c20*/  LOP3.LUT R110, R110, 0xff, RZ, 0xc0, !PT ;  /* 0x000000ff6e6e7812 */ /* 0x000fc400078ec0ff */
[----:B------:R-:W-:Y:S02]  /*7c30*/  PRMT R105, R105, 0x5410, R106 ;  /* 0x0000541069697816 */ /* 0x000fe4000000006a */
[----:B------:R-:W-:Y:S01]  /*7c40*/  PRMT R106, R109, 0x5410, R111 ;  /* 0x000054106d6a7816 */ /* 0x000fe2000000006f */
[C---:B---3--:R-:W-:Y:S01]  /*7c50*/  HMMA.16816.F32 R96, R100.reuse, R116, R96 ;  /* 0x000000746460723c */ /* 0x048fe20000001860 */
[----:B------:R-:W-:Y:S02]  /*7c60*/  PRMT R107, R104, 0x5410, R107 ;  /* 0x00005410686b7816 */ /* 0x000fe4000000006b */
[----:B------:R-:W-:Y:S01]  /*7c70*/  PRMT R104, R110, 0x5410, R108 ;  /* 0x000054106e687816 */ /* 0x000fe2000000006c */
[--C-:B------:R-:W-:Y:S01]  /*7c80*/  HSET2.LE.AND R106, R106, R225.reuse, PT ;  /* 0x000000e16a6a7233 */ /* 0x100fe20003803000 */
[----:B-1----:R-:W-:Y:S01]  /*7c90*/  F2FP.PACK_AB R120, R250, R247 ;  /* 0x000000f7fa78723e */ /* 0x002fe200000000ff */
[--C-:B------:R-:W-:Y:S01]  /*7ca0*/  HSET2.LE.AND R107, R107, R225.reuse, PT ;  /* 0x000000e16b6b7233 */ /* 0x100fe20003803000 */
[----:B------:R-:W-:Y:S01]  /*7cb0*/  F2FP.PACK_AB R117, R244, R220 ;  /* 0x000000dcf475723e */ /* 0x000fe200000000ff */
[--C-:B------:R-:W-:Y:S01]  /*7cc0*/  HSET2.LE.AND R116, R104, R225.reuse, PT ;  /* 0x000000e168747233 */ /* 0x100fe20003803000 */
[C---:B------:R-:W-:Y:S01]  /*7cd0*/  HMMA.16816.F32 R28, R100.reuse, R126, R28 ;  /* 0x0000007e641c723c */ /* 0x040fe2000000181c */
[----:B------:R-:W1:Y:S01]  /*7ce0*/  LDSM.16.MT88.4 R124, [R188+0xd000] ;  /* 0x00d00000bc7c783b */ /* 0x000e620000004200 */
[----:B------:R-:W-:Y:S01]  /*7cf0*/  LOP3.LUT R104, R106, R117, RZ, 0xc0, !PT ;  /* 0x000000756a687212 */ /* 0x000fe200078ec0ff */
[----:B------:R-:W-:Y:S01]  /*7d00*/  HSET2.LE.AND R106, R105, R225, PT ;  /* 0x000000e1696a7233 */ /* 0x000fe20003803000 */
[----:B------:R-:W-:Y:S01]  /*7d10*/  LOP3.LUT R105, R116, R120, RZ, 0xc0, !PT ;  /* 0x0000007874697212 */ /* 0x000fe200078ec0ff */
[----:B------:R-:W-:Y:S01]  /*7d20*/  LDSM.16.MT88.4 R108, [R184+0xf000] ;  /* 0x00f00000b86c783b */ /* 0x000fe20000004200 */
[----:B------:R-:W-:Y:S01]  /*7d30*/  F2FP.PACK_AB R117, R246, R245 ;  /* 0x000000f5f675723e */ /* 0x000fe200000000ff */
[----:B------:R-:W-:Y:S01]  /*7d40*/  FADD.FTZ R220, R220, R239 ;  /* 0x000000efdcdc7221 */ /* 0x000fe20000010000 */
[----:B------:R-:W-:Y:S01]  /*7d50*/  F2FP.PACK_AB R116, R249, R248 ;  /* 0x000000f8f974723e */ /* 0x000fe200000000ff */
[C---:B------:R-:W-:Y:S01]  /*7d60*/  HMMA.16816.F32 R8, R100.reuse, R136, R8 ;  /* 0x000000886408723c */ /* 0x040fe20000001808 */
[----:B------:R-:W-:Y:S01]  /*7d70*/  LOP3.LUT R106, R106, R117, RZ, 0xc0, !PT ;  /* 0x000000756a6a7212 */ /* 0x000fe200078ec0ff */
[----:B------:R-:W-:Y:S01]  /*7d80*/  FADD.FTZ R220, R244, R220 ;  /* 0x000000dcf4dc7221 */ /* 0x000fe20000010000 */
[----:B------:R-:W-:Y:S01]  /*7d90*/  LOP3.LUT R107, R107, R116, RZ, 0xc0, !PT ;  /* 0x000000746b6b7212 */ /* 0x000fe200078ec0ff */
[----:B------:R-:W-:Y:S01]  /*7da0*/  FADD.FTZ R250, R250, R242 ;  /* 0x000000f2fafa7221 */ /* 0x000fe20000010000 */
[----:B------:R-:W-:Y:S01]  /*7db0*/  MOV R116, R162 ;  /* 0x000000a200747202 */ /* 0x000fe20000000f00 */
[----:B------:R-:W-:Y:S01]  /*7dc0*/  FADD.FTZ R245, R245, R220 ;  /* 0x000000dcf5f57221 */ /* 0x000fe20000010000 */
[----:B------:R-:W-:Y:S01]  /*7dd0*/  MOV R117, R163 ;  /* 0x000000a300757202 */ /* 0x000fe20000000f00 */
[----:B------:R-:W-:Y:S01]  /*7de0*/  HMMA.16816.F32 R12, R100, R138, R12 ;  /* 0x0000008a640c723c */ /* 0x000fe2000000180c */
[----:B------:R-:W-:Y:S01]  /*7df0*/  LOP3.LUT R251, R251, UR7, R116, 0x96, !PT ;  /* 0x00000007fbfb7c12 */ /* 0x000fe2000f8e9674 */
[----:B------:R-:W-:-:S02]  /*7e00*/  FADD.FTZ R250, R248, R250 ;  /* 0x000000faf8fa7221 */ /* 0x000fc40000010000 */
[----:B------:R-:W-:Y:S02]  /*7e10*/  FADD.FTZ R245, R246, R245 ;  /* 0x000000f5f6f57221 */ /* 0x000fe40000010000 */
[----:B------:R-:W-:Y:S02]  /*7e20*/  FADD.FTZ R249, R249, R250 ;  /* 0x000000faf9f97221 */ /* 0x000fe40000010000 */
[----:B------:R-:W-:Y:S01]  /*7e30*/  HMMA.16816.F32 R144, R104, R140, R40 ;  /* 0x0000008c6890723c */ /* 0x000fe20000001828 */
[----:B------:R-:W-:Y:S01]  /*7e40*/  LDSM.16.MT88.4 R40, [R186+0xd800] ;  /* 0x00d80000ba28783b */ /* 0x000fe20000004200 */
[----:B------:R-:W-:-:S04]  /*7e50*/  FADD.FTZ R249, R229, R249 ;  /* 0x000000f9e5f97221 */ /* 0x000fc80000010000 */
[----:B------:R-:W-:Y:S02]  /*7e60*/  FADD.FTZ R249, R230, R249 ;  /* 0x000000f9e6f97221 */ /* 0x000fe40000010000 */
[----:B------:R-:W-:Y:S01]  /*7e70*/  HMMA.16816.F32 R140, R104, R142, R44 ;  /* 0x0000008e688c723c */ /* 0x000fe2000000182c */
[----:B------:R-:W2:Y:S01]  /*7e80*/  LDSM.16.MT88.4 R44, [R184+0x11000] ;  /* 0x01100000b82c783b */ /* 0x000ea20000004200 */
[----:B------:R-:W-:-:S04]  /*7e90*/  FADD.FTZ R249, R228, R249 ;  /* 0x000000f9e4f97221 */ /* 0x000fc80000010000 */
[----:B------:R-:W-:Y:S02]  /*7ea0*/  FADD.FTZ R210, R226, R249 ;  /* 0x000000f9e2d27221 */ /* 0x000fe40000010000 */
[C---:B------:R-:W-:Y:S08]  /*7eb0*/  HMMA.16816.F32 R16, R100.reuse, R128, R16 ;  /* 0x000000806410723c */ /* 0x040ff00000001810 */
[C---:B------:R-:W-:Y:S08]  /*7ec0*/  HMMA.16816.F32 R20, R100.reuse, R130, R20 ;  /* 0x000000826414723c */ /* 0x040ff00000001814 */
[C---:B------:R-:W-:Y:S01]  /*7ed0*/  HMMA.16816.F32 R36, R100.reuse, R122, R36 ;  /* 0x0000007a6424723c */ /* 0x040fe20000001824 */
[----:B------:R-:W-:Y:S07]  /*7ee0*/  LDSM.16.MT88.4 R120, [R186+0x11000] ;  /* 0x01100000ba78783b */ /* 0x000fee0000004200 */
[----:B------:R-:W-:Y:S01]  /*7ef0*/  HMMA.16816.F32 R4, R100, R118, R4 ;  /* 0x000000766404723c */ /* 0x000fe20000001804 */
[----:B------:R-:W3:Y:S06]  /*7f00*/  LDSM.16.MT88.4 R100, [R188+0x11000] ;  /* 0x01100000bc64783b */ /* 0x000eec0000004200 */
[----:B------:R-:W-:Y:S01]  /*7f10*/  MOV R118, R168 ;  /* 0x000000a800767202 */ /* 0x000fe20000000f00 */
[----:B------:R-:W-:Y:S01]  /*7f20*/  HMMA.16816.F32 R136, R104, R132, R48 ;  /* 0x000000846888723c */ /* 0x000fe20000001830 */
[----:B------:R-:W4:Y:S01]  /*7f30*/  LDSM.16.MT88.4 R48, [R185+0x11000] ;  /* 0x01100000b930783b */ /* 0x000f220000004200 */
[----:B------:R-:W-:-:S06]  /*7f40*/  MOV R119, R169 ;  /* 0x000000a900777202 */ /* 0x000fcc0000000f00 */
[C---:B-1----:R-:W-:Y:S07]  /*7f50*/  HMMA.16816.F32 R128, R104.reuse, R124, R8 ;  /* 0x0000007c6880723c */ /* 0x042fee0000001808 */
[----:B------:R-:W-:Y:S01]  /*7f60*/  IMAD.WIDE.U32 R10, R251, -0x2daee0ad, RZ ;  /* 0xd2511f53fb0a7825 */ /* 0x000fe200078e00ff */
[----:B------:R-:W-:Y:S04]  /*7f70*/  HMMA.16816.F32 R132, R104, R134, R52 ;  /* 0x000000866884723c */ /* 0x000fe80000001834 */
[----:B------:R-:W-:-:S03]  /*7f80*/  LOP3.LUT R8, R10, 0xffff, RZ, 0xc0, !PT ;  /* 0x0000ffff0a087812 */ /* 0x000fc600078ec0ff */
[----:B------:R-:W-:Y:S01]  /*7f90*/  LOP3.LUT R54, R11, UR17, R118, 0x96, !PT ;  /* 0x000000110b367c12 */ /* 0x000fe2000f8e9676 */
[C---:B------:R-:W-:Y:S01]  /*7fa0*/  HMMA.16816.F32 R168, R104.reuse, R164, R16 ;  /* 0x000000a468a8723c */ /* 0x040fe20000001810 */
[----:B------:R-:W-:Y:S02]  /*7fb0*/  LOP3.LUT R52, R10, 0xff, RZ, 0xc0, !PT ;  /* 0x000000ff0a347812 */ /* 0x000fe400078ec0ff */
[----:B------:R-:W-:Y:S02]  /*7fc0*/  SHF.R.U32.HI R8, RZ, 0x8, R8 ;  /* 0x00000008ff087819 */ /* 0x000fe40000011608 */
[----:B------:R-:W-:Y:S02]  /*7fd0*/  SHF.R.U32.HI R53, RZ, 0x10, R10 ;  /* 0x00000010ff357819 */ /* 0x000fe4000001160a */
[----:B------:R-:W-:Y:S01]  /*7fe0*/  PRMT R52, R52, 0x5410, R8 ;  /* 0x0000541034347816 */ /* 0x000fe20000000008 */
[----:B--2---:R-:W-:Y:S01]  /*7ff0*/  HMMA.16816.F32 R116, R104, R44, R96 ;  /* 0x0000002c6874723c */ /* 0x004fe20000001860 */
[----:B------:R-:W1:Y:S01]  /*8000*/  LDSM.16.MT88.4 R96, [R188+0x11800] ;  /* 0x01180000bc60783b */ /* 0x000e620000004200 */
[----:B------:R-:W-:-:S02]  /*8010*/  LOP3.LUT R55, R53, 0xff, RZ, 0xc0, !PT ;  /* 0x000000ff35377812 */ /* 0x000fc400078ec0ff */
[----:B------:R-:W-:-:S03]  /*8020*/  HSET2.LE.AND R52, R52, R225, PT ;  /* 0x000000e134347233 */ /* 0x000fc60003803000 */
[----:B------:R-:W-:Y:S01]  /*8030*/  F2FP.PACK_AB R44, R226, R228 ;  /* 0x000000e4e22c723e */ /* 0x000fe200000000ff */
[C---:B---3--:R-:W-:Y:S01]  /*8040*/  HMMA.16816.F32 R16, R104.reuse, R100, R72 ;  /* 0x000000646810723c */ /* 0x048fe20000001848 */
[----:B------:R-:W2:Y:S07]  /*8050*/  LDSM.16.MT88.4 R72, [R186+0xf800] ;  /* 0x00f80000ba48783b */ /* 0x000eae0000004200 */
[C---:B------:R-:W-:Y:S08]  /*8060*/  HMMA.16816.F32 R160, R104.reuse, R156, R24 ;  /* 0x0000009c68a0723c */ /* 0x040ff00000001818 */
[C---:B------:R-:W-:Y:S08]  /*8070*/  HMMA.16816.F32 R152, R104.reuse, R148, R32 ;  /* 0x000000946898723c */ /* 0x040ff00000001820 */
[C---:B------:R-:W-:Y:S08]  /*8080*/  HMMA.16816.F32 R156, R104.reuse, R158, R28 ;  /* 0x0000009e689c723c */ /* 0x040ff0000000181c */
[C---:B------:R-:W-:Y:S07]  /*8090*/  HMMA.16816.F32 R32, R104.reuse, R112, R56 ;  /* 0x000000706820723c */ /* 0x040fee0000001838 */
[----:B------:R-:W-:Y:S01]  /*80a0*/  LOP3.LUT R57, R54, 0xffff, RZ, 0xc0, !PT ;  /* 0x0000ffff36397812 */ /* 0x000fe200078ec0ff */
[----:B------:R-:W-:Y:S01]  /*80b0*/  HMMA.16816.F32 R28, R104, R114, R60 ;  /* 0x00000072681c723c */ /* 0x000fe2000000183c */
[----:B------:R-:W-:-:S02]  /*80c0*/  SHF.R.U32.HI R56, RZ, 0x10, R54 ;  /* 0x00000010ff387819 */ /* 0x000fc40000011636 */
[----:B------:R-:W-:Y:S01]  /*80d0*/  F2FP.PACK_AB R112, R234, R235 ;  /* 0x000000ebea70723e */ /* 0x000fe200000000ff */
[----:B------:R-:W-:Y:S01]  /*80e0*/  FADD.FTZ R235, R235, R245 ;  /* 0x000000f5ebeb7221 */ /* 0x000fe20000010000 */
[----:B------:R-:W-:Y:S02]  /*80f0*/  LOP3.LUT R53, R56, 0xff, RZ, 0xc0, !PT ;  /* 0x000000ff38357812 */ /* 0x000fe400078ec0ff */
[----:B------:R-:W-:Y:S01]  /*8100*/  SHF.R.U32.HI R115, RZ, 0x18, R10 ;  /* 0x00000018ff737819 */ /* 0x000fe2000001160a */
[----:B------:R-:W-:Y:S01]  /*8110*/  HMMA.16816.F32 R124, R104, R126, R12 ;  /* 0x0000007e687c723c */ /* 0x000fe2000000180c */
[----:B------:R-:W-:Y:S01]  /*8120*/  F2FP.PACK_AB R113, R230, R229 ;  /* 0x000000e5e671723e */ /* 0x000fe200000000ff */
[----:B------:R-:W-:Y:S01]  /*8130*/  FADD.FTZ R235, R234, R235 ;  /* 0x000000ebeaeb7221 */ /* 0x000fe20000010000 */
[----:B------:R-:W-:Y:S02]  /*8140*/  PRMT R115, R55, 0x5410, R115 ;  /* 0x0000541037737816 */ /* 0x000fe40000000073 */
[----:B------:R-:W-:Y:S01]  /*8150*/  F2FP.PACK_AB R114, R231, R233 ;  /* 0x000000e9e772723e */ /* 0x000fe200000000ff */
[----:B------:R-:W-:-:S02]  /*8160*/  FADD.FTZ R235, R233, R235 ;  /* 0x000000ebe9eb7221 */ /* 0x000fc40000010000 */
[----:B------:R-:W-:Y:S01]  /*8170*/  HMMA.16816.F32 R12, R104, R102, R76 ;  /* 0x00000066680c723c */ /* 0x000fe2000000184c */
[----:B------:R-:W-:Y:S01]  /*8180*/  HSET2.LE.AND R115, R115, R225, PT ;  /* 0x000000e173737233 */ /* 0x000fe20003803000 */
[----:B------:R-:W-:Y:S01]  /*8190*/  LOP3.LUT R114, R52, R114, RZ, 0xc0, !PT ;  /* 0x0000007234727212 */ /* 0x000fe200078ec0ff */
[----:B------:R-:W-:-:S03]  /*81a0*/  FADD.FTZ R211, R231, R235 ;  /* 0x000000ebe7d37221 */ /* 0x000fc60000010000 */
[----:B------:R-:W-:Y:S02]  /*81b0*/  LOP3.LUT R115, R115, R44, RZ, 0xc0, !PT ;  /* 0x0000002c73737212 */ /* 0x000fe400078ec0ff */
[C---:B----4-:R-:W-:Y:S01]  /*81c0*/  HMMA.16816.F32 R8, R104.reuse, R48, R88 ;  /* 0x000000306808723c */ /* 0x050fe20000001858 */
[----:B------:R-:W-:Y:S06]  /*81d0*/  LDSM.16.MT88.4 R88, [R184+0xf800] ;  /* 0x00f80000b858783b */ /* 0x000fec0000004200 */
[----:B------:R-:W-:Y:S01]  /*81e0*/  LOP3.LUT R48, R54, 0xff, RZ, 0xc0, !PT ;  /* 0x000000ff36307812 */ /* 0x000fe200078ec0ff */
[----:B------:R-:W-:Y:S01]  /*81f0*/  HMMA.16816.F32 R164, R104, R166, R20 ;  /* 0x000000a668a4723c */ /* 0x000fe20000001814 */
[----:B------:R-:W-:-:S02]  /*8200*/  SHF.R.U32.HI R49, RZ, 0x18, R54 ;  /* 0x00000018ff317819 */ /* 0x000fc40000011636 */
[----:B------:R-:W-:Y:S02]  /*8210*/  SHF.R.U32.HI R54, RZ, 0x8, R57 ;  /* 0x00000008ff367819 */ /* 0x000fe40000011639 */
[----:B------:R-:W-:Y:S01]  /*8220*/  PRMT R53, R53, 0x5410, R49 ;  /* 0x0000541035357816 */ /* 0x000fe20000000031 */
[----:B------:R-:W-:Y:S01]  /*8230*/  LDSM.16.MT88.4 R56, [R184+0xd800] ;  /* 0x00d80000b838783b */ /* 0x000fe20000004200 */
[----:B------:R-:W-:Y:S01]  /*8240*/  PRMT R54, R48, 0x5410, R54 ;  /* 0x0000541030367816 */ /* 0x000fe20000000036 */
[----:B------:R-:W-:Y:S02]  /*8250*/  HMMA.16816.F32 R24, R104, R108, R64 ;  /* 0x0000006c6818723c */ /* 0x000fe40000001840 */
[--C-:B------:R-:W-:Y:S01]  /*8260*/  HSET2.LE.AND R53, R53, R225.reuse, PT ;  /* 0x000000e135357233 */ /* 0x100fe20003803000 */
[----:B------:R-:W-:Y:S01]  /*8270*/  LDSM.16.MT88.4 R64, [R188+0xf800] ;  /* 0x00f80000bc40783b */ /* 0x000fe20000004200 */
[----:B------:R-:W-:-:S03]  /*8280*/  HSET2.LE.AND R54, R54, R225, PT ;  /* 0x000000e136367233 */ /* 0x000fc60003803000 */
[----:B------:R-:W-:Y:S01]  /*8290*/  LOP3.LUT R113, R53, R113, RZ, 0xc0, !PT ;  /* 0x0000007135717212 */ /* 0x000fe200078ec0ff */
[----:B------:R-:W-:Y:S01]  /*82a0*/  HMMA.16816.F32 R20, R104, R110, R68 ;  /* 0x0000006e6814723c */ /* 0x000fe20000001844 */
[----:B------:R-:W-:-:S07]  /*82b0*/  LOP3.LUT R112, R54, R112, RZ, 0xc0, !PT ;  /* 0x0000007036707212 */ /* 0x000fce00078ec0ff */
[C---:B------:R-:W-:Y:S01]  /*82c0*/  HMMA.16816.F32 R148, R104.reuse, R150, R36 ;  /* 0x000000966894723c */ /* 0x040fe20000001824 */
[----:B------:R-:W3:Y:S07]  /*82d0*/  LDSM.16.MT88.4 R36, [R188+0xd800] ;  /* 0x00d80000bc24783b */ /* 0x000eee0000004200 */
[C---:B------:R-:W-:Y:S01]  /*82e0*/  HMMA.16816.F32 R100, R104.reuse, R120, R80 ;  /* 0x000000786864723c */ /* 0x040fe20000001850 */
[----:B------:R-:W-:Y:S07]  /*82f0*/  LDSM.16.MT88.4 R80, [R185+0xf800] ;  /* 0x00f80000b950783b */ /* 0x000fee0000004200 */
[C---:B------:R-:W-:Y:S01]  /*8300*/  HMMA.16816.F32 R108, R104.reuse, R50, R92 ;  /* 0x00000032686c723c */ /* 0x040fe2000000185c */
[----:B------:R-:W4:Y:S07]  /*8310*/  LDSM.16.MT88.4 R48, [R185+0xd800] ;  /* 0x00d80000b930783b */ /* 0x000f2e0000004200 */
[C---:B------:R-:W-:Y:S08]  /*8320*/  HMMA.16816.F32 R120, R104.reuse, R122, R84 ;  /* 0x0000007a6878723c */ /* 0x040ff00000001854 */
[----:B------:R-:W-:Y:S01]  /*8330*/  HMMA.16816.F32 R4, R104, R46, R4 ;  /* 0x0000002e6804723c */ /* 0x000fe20000001804 */
[----:B------:R-:W5:Y:S07]  /*8340*/  LDSM.16.MT88.4 R104, [R186+0x11800] ;  /* 0x01180000ba68783b */ /* 0x000f6e0000004200 */
[C---:B-1----:R-:W-:Y:S08]  /*8350*/  HMMA.16816.F32 R92, R112.reuse, R96, R16 ;  /* 0x00000060705c723c */ /* 0x042ff00000001810 */
[C---:B--2---:R-:W-:Y:S01]  /*8360*/  HMMA.16816.F32 R68, R112.reuse, R72, R136 ;  /* 0x000000487044723c */ /* 0x044fe20000001888 */
[----:B------:R-:W1:Y:S07]  /*8370*/  LDSM.16.MT88.4 R136, [R185+0x11800] ;  /* 0x01180000b988783b */ /* 0x000e6e0000004200 */
[C---:B------:R-:W-:Y:S01]  /*8380*/  HMMA.16816.F32 R96, R112.reuse, R98, R12 ;  /* 0x000000627060723c */ /* 0x040fe2000000180c */
[----:B------:R-:W2:Y:S07]  /*8390*/  LDSM.16.MT88.4 R12, [R184+0x11800] ;  /* 0x01180000b80c783b */ /* 0x000eae0000004200 */
[C---:B---3--:R-:W-:Y:S08]  /*83a0*/  HMMA.16816.F32 R128, R112.reuse, R36, R128 ;  /* 0x000000247080723c */ /* 0x048ff00000001880 */
[C---:B------:R-:W-:Y:S08]  /*83b0*/  HMMA.16816.F32 R124, R112.reuse, R38, R124 ;  /* 0x00000026707c723c */ /* 0x040ff0000000187c */
[C---:B------:R-:W-:Y:S08]  /*83c0*/  HMMA.16816.F32 R36, R112.reuse, R40, R168 ;  /* 0x000000287024723c */ /* 0x040ff000000018a8 */
[C---:B----4-:R-:W-:Y:S08]  /*83d0*/  HMMA.16816.F32 R44, R112.reuse, R48, R160 ;  /* 0x00000030702c723c */ /* 0x050ff000000018a0 */
        /* <DEDUP_REMOVED lines=17> */
[C---:B--2---:R-:W-:Y:S08]  /*84f0*/  HMMA.16816.F32 R116, R112.reuse, R12, R116 ;  /* 0x0000000c7074723c */ /* 0x044ff00000001874 */
[----:B------:R-:W-:Y:S01]  /*8500*/  HMMA.16816.F32 R112, R112, R14, R4 ;  /* 0x0000000e7070723c */ /* 0x000fe20000001804 */
[----:B------:R-:W-:Y:S11]  /*8510*/  @P0 BRA `(.L_x_340) ;  /* 0x0000001000000947 */ /* 0x000ff60003800000 */
.L_x_338:
[----:B------:R-:W-:-:S12]  /*8520*/  UIADD3 UR21, UR26, -0x1, URZ ;  /* 0xffffffff1a157890 */ /* 0x000fd8000fffe03f */
.L_x_340:
[----:B------:R-:W-:-:S13]  /*8530*/  ISETP.LE.AND P0, PT, RZ, UR21, PT ;  /* 0x00000015ff007c0c */ /* 0x000fda000bf03270 */
[----:B------:R-:W-:Y:S05]  /*8540*/  @!P0 BRA `(.L_x_341) ;  /* 0x0000323000008947 */ /* 0x000fea0003800000 */
[----:B------:R-:W1:Y:S01]  /*8550*/  LDC.U8 R205, c[0x0][0x2d8] ;  /* 0x0000b600ffcd7b82 */ /* 0x000e620000000000 */
[----:B------:R-:W-:Y:S01]  /*8560*/  IMAD.WIDE.U32 R214, R217, -0x326172a9, RZ ;  /* 0xcd9e8d57d9d67825 */ /* 0x000fe200078e00ff */
[----:B------:R-:W-:Y:S01]  /*8570*/  UMOV UR29, 0x5 ;  /* 0x00000005001d7882 */ /* 0x000fe20000000000 */
[----:B------:R-:W-:Y:S01]  /*8580*/  MOV R0, R3 ;  /* 0x0000000300007202 */ /* 0x000fe20000000f00 */
[----:B------:R-:W-:Y:S01]  /*8590*/  ULDC.64 UR4, c[0x0][0x198] ;  /* 0x0000660000047ab9 */ /* 0x000fe20000000a00 */
[----:B------:R-:W-:Y:S01]  /*85a0*/  MOV R2, R132 ;  /* 0x0000008400027202 */ /* 0x000fe20000000f00 */
[----:B------:R-:W-:Y:S01]  /*85b0*/  USHF.L.U64.HI UR26, UR4, UR29, UR5 ;  /* 0x0000001d041a7299 */ /* 0x000fe20008010205 */
[----:B------:R-:W-:Y:S01]  /*85c0*/  LOP3.LUT R212, R215, R216, RZ, 0x3c, !PT ;  /* 0x000000d8d7d47212 */ /* 0x000fe200078e3cff */
[----:B------:R-:W-:Y:S01]  /*85d0*/  IMAD.WIDE.U32 R216, R200, -0x2daee0ad, RZ ;  /* 0xd2511f53c8d87825 */ /* 0x000fe200078e00ff */
[----:B------:R-:W-:Y:S01]  /*85e0*/  USHF.L.U32 UR27, UR4, 0x5, URZ ;  /* 0x00000005041b7899 */ /* 0x000fe2000800063f */
[----:B------:R-:W-:Y:S01]  /*85f0*/  MOV R200, R218 ;  /* 0x000000da00c87202 */ /* 0x000fe20000000f00 */
[----:B------:R-:W-:Y:S01]  /*8600*/  UMOV UR30, 0x6 ;  /* 0x00000006001e7882 */ /* 0x000fe20000000000 */
[----:B------:R-:W-:Y:S01]  /*8610*/  IMAD.WIDE.U32 R212, R212, -0x2daee0ad, RZ ;  /* 0xd2511f53d4d47825 */ /* 0x000fe200078e00ff */
[----:B------:R-:W-:-:S02]  /*8620*/  ULDC.64 UR4, c[0x0][0x1a0] ;  /* 0x0000680000047ab9 */ /* 0x000fc40000000a00 */
[----:B------:R-:W-:Y:S02]  /*8630*/  USHF.L.U64.HI UR29, UR4, UR29, UR5 ;  /* 0x0000001d041d7299 */ /* 0x000fe40008010205 */
[----:B------:R-:W-:Y:S02]  /*8640*/  USHF.L.U32 UR28, UR4, 0x5, URZ ;  /* 0x00000005041c7899 */ /* 0x000fe4000800063f */
[----:B------:R-:W-:Y:S02]  /*8650*/  USHF.L.U64.HI UR30, UR4, UR30, UR5 ;  /* 0x0000001e041e7299 */ /* 0x000fe40008010205 */
[----:B------:R-:W-:Y:S01]  /*8660*/  USHF.L.U32 UR32, UR4, 0x6, URZ ;  /* 0x0000000604207899 */ /* 0x000fe2000800063f */
[----:B-1----:R-:W-:Y:S01]  /*8670*/  PRMT R205, R205, 0x7054, R205 ;  /* 0x00007054cdcd7816 */ /* 0x002fe200000000cd */
[----:B------:R-:W-:Y:S05]  /*8680*/  BRA `(.L_x_342) ;  /* 0x0000025000007947 */ /* 0x000fea0003800000 */
.L_x_344:
        /* <DEDUP_REMOVED lines=11> */
[C---:B------:R-:W-:Y:S04]  /*8740*/  LEA R134, P2, R133.reuse, c[0x0][0x168], 0x1 ;  /* 0x00005a0085867a11 */ /* 0x040fe800078408ff */
[----:B------:R-:W-:Y:S02]  /*8750*/  LEA.HI.X R3, R132, R203, R3, 0x6, P1 ;  /* 0x000000cb84037211 */ /* 0x000fe400008f3403 */
[----:B------:R-:W-:Y:S02]  /*8760*/  IADD3 R132, P1, R134, UR27, RZ ;  /* 0x0000001b86847c10 */ /* 0x000fe4000ff3e0ff */
[----:B------:R-:W-:Y:S02]  /*8770*/  LEA.HI.X R135, R133, c[0x0][0x16c], R3, 0x1, P2 ;  /* 0x00005b0085877a11 */ /* 0x000fe400010f0c03 */
[----:B------:R-:W-:Y:S02]  /*8780*/  IADD3 R138, P2, R132, UR27, RZ ;  /* 0x0000001b848a7c10 */ /* 0x000fe4000ff5e0ff */
        /* <DEDUP_REMOVED lines=19> */
[----:B------:R-:W0:Y:S01]  /*88c0*/  LDGDEPBAR ;  /* 0x00000000000079af */ /* 0x000e220000000000 */
[----:B------:R-:W-:-:S05]  /*88d0*/  BRA `(.L_x_343) ;  /* 0x00000c0000007947 */ /* 0x000fca0003800000 */
.L_x_342:
[----:B------:R-:W-:Y:S04]  /*88e0*/  DEPBAR.LE SB0, 0x0 ;  /* 0x000080000000791a */ /* 0x000fe80000000000 */
[----:B------:R-:W-:Y:S01]  /*88f0*/  BAR.SYNC.DEFER_BLOCKING 0x0 ;  /* 0x0000000000007b1d */ /* 0x000fe20000010000 */
[----:B------:R-:W-:Y:S01]  /*8900*/  USHF.R.S32.HI UR5, URZ, 0x1f, UR21 ;  /* 0x0000001f3f057899 */ /* 0x000fe20008011415 */
[----:B------:R-:W-:Y:S01]  /*8910*/  IMAD.U32 R3, RZ, RZ, UR32 ;  /* 0x00000020ff037e24 */ /* 0x000fe2000f8e00ff */
[----:B------:R-:W-:Y:S03]  /*8920*/  UIMAD UR4, UR30, UR21, URZ ;  /* 0x000000151e0472a4 */ /* 0x000fe6000f8e023f */
[----:B------:R-:W-:Y:S01]  /*8930*/  IMAD.WIDE.U32 R6, R3, UR21, R200 ;  /* 0x0000001503067c25 */ /* 0x000fe2000f8e00c8 */
[----:B------:R-:W-:Y:S04]  /*8940*/  UIMAD UR4, UR5, UR32, UR4 ;  /* 0x00000020050472a4 */ /* 0x000fe8000f8e0204 */
[C---:B------:R-:W-:Y:S02]  /*8950*/  LEA R4, P0, R6.reuse, c[0x0][0x170], 0x1 ;  /* 0x00005c0006047a11 */ /* 0x040fe400078008ff */
[----:B------:R-:W-:Y:S04]  /*8960*/  IADD3 R3, R7, UR4, RZ ;  /* 0x0000000407037c10 */ /* 0x000fe8000fffe0ff */
[----:B------:R-:W-:Y:S02]  /*8970*/  LEA.HI.X R5, R6, c[0x0][0x174], R3, 0x1, P0 ;  /* 0x00005d0006057a11 */ /* 0x000fe400000f0c03 */
[----:B------:R-:W-:Y:S04]  /*8980*/  IADD3 R10, P0, R4, UR28, RZ ;  /* 0x0000001c040a7c10 */ /* 0x000fe8000ff1e0ff */
[----:B------:R-:W-:Y:S01]  /*8990*/  IADD3.X R11, R5, UR29, RZ, P0, !PT ;  /* 0x0000001d050b7c10 */ /* 0x000fe200087fe4ff */
[----:B------:R-:W-:Y:S01]  /*89a0*/  @!PT LDS RZ, [RZ] ;  /* 0x00000000fffff984 */ /* 0x000fe20000000800 */
[----:B------:R-:W-:Y:S01]  /*89b0*/  @!PT LDS RZ, [RZ] ;  /* 0x00000000fffff984 */ /* 0x000fe20000000800 */
[----:B------:R-:W-:Y:S01]  /*89c0*/  @!PT LDS RZ, [RZ] ;  /* 0x00000000fffff984 */ /* 0x000fe20000000800 */
[----:B------:R1:W-:Y:S01]  /*89d0*/  LDGSTS.E.BYPASS.LTC128B.128 [R197+0xc000], [R4.64] ;  /* 0x0c00000004c57fae */ /* 0x0003e2000b901d56 */
[----:B------:R-:W-:Y:S03]  /*89e0*/  IADD3 R8, P0, R10, UR28, RZ ;  /* 0x0000001c0a087c10 */ /* 0x000fe6000ff1e0ff */
[----:B------:R1:W-:Y:S01]  /*89f0*/  LDGSTS.E.BYPASS.LTC128B.128 [R197+0xe000], [R4.64+0x80] ;  /* 0x0e00008004c57fae */ /* 0x0003e2000b901d56 */
[----:B------:R-:W-:Y:S02]  /*8a00*/  IADD3.X R9, R11, UR29, RZ, P0, !PT ;  /* 0x0000001d0b097c10 */ /* 0x000fe400087fe4ff */
[----:B------:R-:W-:Y:S01]  /*8a10*/  IADD3 R6, P0, R8, UR28, RZ ;  /* 0x0000001c08067c10 */ /* 0x000fe2000ff1e0ff */
[----:B------:R1:W-:Y:S03]  /*8a20*/  LDGSTS.E.BYPASS.LTC128B.128 [R197+0x10000], [R4.64+0x100] ;  /* 0x1000010004c57fae */ /* 0x0003e6000b901d56 */
[----:B------:R-:W-:Y:S01]  /*8a30*/  IADD3.X R7, R9, UR29, RZ, P0, !PT ;  /* 0x0000001d09077c10 */ /* 0x000fe200087fe4ff */
[----:B------:R2:W-:Y:S01]  /*8a40*/  LDGSTS.E.BYPASS.LTC128B.128 [R197+0xc800], [R10.64] ;  /* 0x0c8000000ac57fae */ /* 0x0005e2000b901d56 */
[----:B------:R-:W-:Y:S03]  /*8a50*/  ISETP.LT.AND P0, PT, RZ, UR21, PT ;  /* 0x00000015ff007c0c */ /* 0x000fe6000bf01270 */
        /* <DEDUP_REMOVED lines=9> */
[----:B------:R-:W-:Y:S04]  /*8af0*/  LDSM.16.M88.4 R16, [R193+0x6800] ;  /* 0x00680000c110783b */ /* 0x000fe80000000200 */
[----:B------:R-:W-:Y:S04]  /*8b00*/  LDSM.16.M88.4 R24, [R193+0x7000] ;  /* 0x00700000c118783b */ /* 0x000fe80000000200 */
[----:B--2---:R-:W1:Y:S04]  /*8b10*/  LDSM.16.M88.4 R8, [R193+0x6000] ;  /* 0x00600000c108783b */ /* 0x004e680000000200 */
[----:B------:R-:W0:Y:S04]  /*8b20*/  LDGDEPBAR ;  /* 0x00000000000079af */ /* 0x000e280000000000 */
[----:B------:R-:W2:Y:S04]  /*8b30*/  LDSM.16.M88.4 R132, [R193+0x7800] ;  /* 0x00780000c184783b */ /* 0x000ea80000000200 */
[----:B------:R-:W-:Y:S04]  /*8b40*/  LDSM.16.M88.4 R136, [R192] ;  /* 0x00000000c088783b */ /* 0x000fe80000000200 */
[----:B------:R-:W3:Y:S04]  /*8b50*/  LDSM.16.M88.4 R140, [R191] ;  /* 0x00000000bf8c783b */ /* 0x000ee80000000200 */
[----:B------:R-:W4:Y:S04]  /*8b60*/  LDSM.16.M88.4 R144, [R183] ;  /* 0x00000000b790783b */ /* 0x000f280000000200 */
[----:B------:R-:W5:Y:S04]  /*8b70*/  LDSM.16.M88.4 R148, [R182] ;  /* 0x00000000b694783b */ /* 0x000f680000000200 */
[----:B------:R-:W2:Y:S04]  /*8b80*/  LDSM.16.M88.4 R152, [R181] ;  /* 0x00000000b598783b */ /* 0x000ea80000000200 */
[----:B------:R-:W-:Y:S04]  /*8b90*/  LDSM.16.M88.4 R156, [R190] ;  /* 0x00000000be9c783b */ /* 0x000fe80000000200 */
[----:B------:R-:W2:Y:S01]  /*8ba0*/  LDSM.16.M88.4 R160, [R187+0x6000] ;  /* 0x00600000bba0783b */ /* 0x000ea20000000200 */
[C---:B-1----:R-:W-:Y:S03]  /*8bb0*/  HMMA.16816.F32 R4, R32.reuse, R8, RZ ;  /* 0x000000082004723c */ /* 0x042fe600000018ff */
[----:B------:R-:W1:Y:S04]  /*8bc0*/  LDSM.16.M88.4 R164, [R187+0x6800] ;  /* 0x00680000bba4783b */ /* 0x000e680000000200 */
[----:B------:R-:W-:Y:S01]  /*8bd0*/  LDSM.16.M88.4 R168, [R187+0x7800] ;  /* 0x00780000bba8783b */ /* 0x000fe20000000200 */
[C---:B------:R-:W-:Y:S08]  /*8be0*/  HMMA.16816.F32 R8, R32.reuse, R10, RZ ;  /* 0x0000000a2008723c */ /* 0x040ff000000018ff */
[C---:B------:R-:W-:Y:S08]  /*8bf0*/  HMMA.16816.F32 R12, R32.reuse, R16, RZ ;  /* 0x00000010200c723c */ /* 0x040ff000000018ff */
[C---:B------:R-:W-:Y:S08]  /*8c00*/  HMMA.16816.F32 R16, R32.reuse, R18, RZ ;  /* 0x000000122010723c */ /* 0x040ff000000018ff */
[C---:B------:R-:W-:Y:S08]  /*8c10*/  HMMA.16816.F32 R20, R32.reuse, R24, RZ ;  /* 0x000000182014723c */ /* 0x040ff000000018ff */
[C---:B------:R-:W-:Y:S08]  /*8c20*/  HMMA.16816.F32 R24, R32.reuse, R26, RZ ;  /* 0x0000001a2018723c */ /* 0x040ff000000018ff */
[C---:B--2---:R-:W-:Y:S08]  /*8c30*/  HMMA.16816.F32 R28, R32.reuse, R132, RZ ;  /* 0x00000084201c723c */ /* 0x044ff000000018ff */
[----:B------:R-:W-:Y:S01]  /*8c40*/  HMMA.16816.F32 R32, R32, R134, RZ ;  /* 0x000000862020723c */ /* 0x000fe200000018ff */
[----:B------:R-:W2:Y:S07]  /*8c50*/  LDSM.16.M88.4 R132, [R187+0x7000] ;  /* 0x00700000bb84783b */ /* 0x000eae0000000200 */
[C---:B---3--:R-:W-:Y:S08]  /*8c60*/  HMMA.16816.F32 R4, R136.reuse, R140, R4 ;  /* 0x0000008c8804723c */ /* 0x048ff00000001804 */
[C---:B------:R-:W-:Y:S01]  /*8c70*/  HMMA.16816.F32 R8, R136.reuse, R142, R8 ;  /* 0x0000008e8808723c */ /* 0x040fe20000001808 */
[----:B------:R-:W-:Y:S07]  /*8c80*/  LDSM.16.M88.4 R140, [R189] ;  /* 0x00000000bd8c783b */ /* 0x000fee0000000200 */
[C---:B----4-:R-:W-:Y:S08]  /*8c90*/  HMMA.16816.F32 R12, R136.reuse, R144, R12 ;  /* 0x00000090880c723c */ /* 0x050ff0000000180c */
[C---:B------:R-:W-:Y:S01]  /*8ca0*/  HMMA.16816.F32 R16, R136.reuse, R146, R16 ;  /* 0x000000928810723c */ /* 0x040fe20000001810 */
[----:B------:R-:W3:Y:S07]  /*8cb0*/  LDSM.16.M88.4 R144, [R180] ;  /* 0x00000000b490783b */ /* 0x000eee0000000200 */
[C---:B-----5:R-:W-:Y:S08]  /*8cc0*/  HMMA.16816.F32 R20, R136.reuse, R148, R20 ;  /* 0x000000948814723c */ /* 0x060ff00000001814 */
[C---:B------:R-:W-:Y:S01]  /*8cd0*/  HMMA.16816.F32 R24, R136.reuse, R150, R24 ;  /* 0x000000968818723c */ /* 0x040fe20000001818 */
[----:B------:R-:W4:Y:S07]  /*8ce0*/  LDSM.16.M88.4 R148, [R180+0x800] ;  /* 0x00080000b494783b */ /* 0x000f2e0000000200 */
        /* <DEDUP_REMOVED lines=127> */
.L_x_343:
[----:B-1----:R-:W-:Y:S01]  /*94e0*/  FMNMX.FTZ R132, R4, R2, !PT ;  /* 0x0000000204847209 */ /* 0x002fe20007810000 */
[----:B------:R-:W-:Y:S01]  /*94f0*/  USHF.L.U32 UR4, UR21, 0x1, URZ ;  /* 0x0000000115047899 */ /* 0x000fe2000800063f */
[----:B------:R-:W-:Y:S01]  /*9500*/  FMNMX.FTZ R3, R6, R0, !PT ;  /* 0x0000000006037209 */ /* 0x000fe20007810000 */
[----:B------:R-:W-:Y:S01]  /*9510*/  LDSM.16.MT88.4 R140, [R188+0xc000] ;  /* 0x00c00000bc8c783b */ /* 0x000fe20000004200 */
[----:B------:R-:W-:Y:S01]  /*9520*/  FMNMX.FTZ R132, R5, R132, !PT ;  /* 0x0000008405847209 */ /* 0x000fe20007810000 */
[----:B------:R-:W-:Y:S01]  /*9530*/  UIADD3 UR21, UR21, -0x1, URZ ;  /* 0xffffffff15157890 */ /* 0x000fe2000fffe03f */
        /* <DEDUP_REMOVED lines=246> */
[----:B------:R-:W-:Y:S01]  /*a4a0*/  FFMA.FTZ R218, R12, c[0x0][0x23c], -R167 ;  /* 0x00008f000cda7a23 */ /* 0x000fe200000108a7 */
        /* <DEDUP_REMOVED lines=22> */
[----:B------:R-:W-:Y:S01]  /*a610*/  FMUL.FTZ R110, R0, R110 ;  /* 0x0000006e006e7220 */ /* 0x000fe20000410000 */
        /* <DEDUP_REMOVED lines=26> */
[--C-:B------:R-:W-:Y:S02]  /*a7c0*/  FFMA.FTZ R224, R22, c[0x0][0x23c], -R166.reuse ;  /* 0x00008f0016e07a23 */ /* 0x100fe400000108a6 */
[----:B------:R-:W-:Y:S01]  /*a7d0*/  FFMA.FTZ R225, R23, c[0x0][0x23c], -R166 ;  /* 0x00008f0017e17a23 */ /* 0x000fe200000108a6 */
[----:B------:R-:W-:Y:S01]  /*a7e0*/  LOP3.LUT R116, R116, R121, RZ, 0xc0, !PT ;  /* 0x0000007974747212 */ /* 0x000fe200078ec0ff */
[----:B------:R-:W-:Y:S01]  /*a7f0*/  FFMA.FTZ R162, R2, R211, R162 ;  /* 0x000000d302a27223 */ /* 0x000fe200000100a2 */
[----:B--2---:R-:W-:Y:S01]  /*a800*/  F2FP.PACK_AB R120, R221, R220 ;  /* 0x000000dcdd78723e */ /* 0x004fe200000000ff */
[----:B------:R-:W1:Y:S02]  /*a810*/  MUFU.EX2 R224, R224 ;  /* 0x000000e000e07308 */ /* 0x000e640000000800 */
[----:B------:R-:W-:Y:S01]  /*a820*/  MOV R2, R132 ;  /* 0x0000008400027202 */ /* 0x000fe20000000f00 */
[----:B------:R-:W-:Y:S01]  /*a830*/  FFMA.FTZ R164, R0, R210, R164 ;  /* 0x000000d200a47223 */ /* 0x000fe200000100a4 */
[----:B------:R-:W-:Y:S01]  /*a840*/  LOP3.LUT R117, R117, R120, RZ, 0xc0, !PT ;  /* 0x0000007875757212 */ /* 0x000fe200078ec0ff */
[----:B------:R-:W-:Y:S01]  /*a850*/  FADD.FTZ R162, R163, R162 ;  /* 0x000000a2a3a27221 */ /* 0x000fe20000010000 */
[----:B------:R-:W2:Y:S01]  /*a860*/  LDSM.16.MT88.4 R120, [R184+0xe800] ;  /* 0x00e80000b878783b */ /* 0x000ea20000004200 */
[----:B------:R-:W-:Y:S01]  /*a870*/  MOV R0, R3 ;  /* 0x0000000300007202 */ /* 0x000fe20000000f00 */
[----:B------:R-:W-:Y:S01]  /*a880*/  FADD.FTZ R164, R165, R164 ;  /* 0x000000a4a5a47221 */ /* 0x000fe20000010000 */
[----:B---3--:R-:W-:Y:S01]  /*a890*/  F2FP.PACK_AB R133, R171, R170 ;  /* 0x000000aaab85723e */ /* 0x008fe200000000ff */
[----:B------:R-:W-:Y:S01]  /*a8a0*/  MUFU.EX2 R225, R225 ;  /* 0x000000e100e17308 */ /* 0x000fe20000000800 */
[----:B------:R-:W-:Y:S02]  /*a8b0*/  FADD.FTZ R162, R134, R162 ;  /* 0x000000a286a27221 */ /* 0x000fe40000010000 */
        /* <DEDUP_REMOVED lines=16> */
[----:B------:R-:W-:Y:S02]  /*a9c0*/  FADD.FTZ R169, R169, R219 ;  /* 0x000000dba9a97221 */ /* 0x000fe40000010000 */
[----:B------:R-:W-:Y:S02]  /*a9d0*/  FADD.FTZ R171, R171, R221 ;  /* 0x000000ddabab7221 */ /* 0x000fe40000010000 */
[C---:B------:R-:W-:Y:S04]  /*a9e0*/  HMMA.16816.F32 R44, R116.reuse, R140, R44 ;  /* 0x0000008c742c723c */ /* 0x040fe8000000182c */
[----:B-1----:R-:W-:Y:S04]  /*a9f0*/  FADD.FTZ R171, R224, R171 ;  /* 0x000000abe0ab7221 */ /* 0x002fe80000010000 */
        /* <DEDUP_REMOVED lines=24> */
[----:B------:R-:W-:Y:S01]  /*ab80*/  LOP3.LUT R136, R223, UR13, R136, 0x96, !PT ;  /* 0x0000000ddf887c12 */ /* 0x000fe2000f8e9688 */
[--C-:B------:R-:W-:Y:S01]  /*ab90*/  FFMA.FTZ R223, R21, c[0x0][0x23c], -R167.reuse ;  /* 0x00008f0015df7a23 */ /* 0x100fe200000108a7 */
        /* <DEDUP_REMOVED lines=9> */
[----:B------:R-:W-:Y:S01]  /*ac30*/  IMAD.WIDE.U32 R24, R24, -0x326172a9, RZ ;  /* 0xcd9e8d5718187825 */ /* 0x000fe200078e00ff */
[----:B------:R-:W-:Y:S03]  /*ac40*/  MUFU.EX2 R223, R223 ;  /* 0x000000df00df7308 */ /* 0x000fe60000000800 */
[----:B------:R-:W-:Y:S01]  /*ac50*/  IMAD.WIDE.U32 R228, R228, -0x326172a9, RZ ;  /* 0xcd9e8d57e4e47825 */ /* 0x000fe200078e00ff */
[C---:B------:R-:W-:Y:S01]  /*ac60*/  HMMA.16816.F32 R16, R116.reuse, R130, R16 ;  /* 0x000000827410723c */ /* 0x040fe20000001810 */
[----:B------:R-:W-:Y:S02]  /*ac70*/  LDSM.16.MT88.4 R128, [R186+0xd000] ;  /* 0x00d00000ba80783b */ /* 0x000fe40000004200 */
[----:B------:R-:W-:Y:S02]  /*ac80*/  LOP3.LUT R222, R25, UR11, R222, 0x96, !PT ;  /* 0x0000000b19de7c12 */ /* 0x000fe4000f8e96de */
[----:B------:R-:W-:Y:S03]  /*ac90*/  LOP3.LUT R226, R229, UR9, R24, 0x96, !PT ;  /* 0x00000009e5e27c12 */ /* 0x000fe6000f8e9618 */
[C---:B--2---:R-:W-:Y:S04]  /*aca0*/  HMMA.16816.F32 R104, R116.reuse, R120, R104 ;  /* 0x000000787468723c */ /* 0x044fe80000001868 */
        /* <DEDUP_REMOVED lines=8> */
[----:B------:R-:W1:Y:S01]  /*ad30*/  MUFU.EX2 R222, R222 ;  /* 0x000000de00de7308 */ /* 0x000e620000000800 */
[----:B------:R-:W2:Y:S01]  /*ad40*/  LDSM.16.MT88.4 R24, [R184+0x10800] ;  /* 0x01080000b818783b */ /* 0x000ea20000004200 */
[----:B------:R-:W-:Y:S01]  /*ad50*/  IMAD.WIDE.U32 R124, R20, -0x326172a9, RZ ;  /* 0xcd9e8d57147c7825 */ /* 0x000fe200078e00ff */
[----:B------:R-:W-:Y:S04]  /*ad60*/  LOP3.LUT R228, R231, UR7, R228, 0x96, !PT ;  /* 0x00000007e7e47c12 */ /* 0x000fe8000f8e96e4 */
[----:B------:R-:W-:Y:S01]  /*ad70*/  LOP3.LUT R20, R125, UR16, R230, 0x96, !PT ;  /* 0x000000107d147c12 */ /* 0x000fe2000f8e96e6 */
[----:B------:R-:W-:Y:S01]  /*ad80*/  IMAD.WIDE.U32 R228, R228, -0x2daee0ad, RZ ;  /* 0xd2511f53e4e47825 */ /* 0x000fe200078e00ff */
[C---:B------:R-:W-:Y:S02]  /*ad90*/  LOP3.LUT R133, R124.reuse, 0xffff, RZ, 0xc0, !PT ;  /* 0x0000ffff7c857812 */ /* 0x040fe400078ec0ff */
[--C-:B------:R-:W-:Y:S02]  /*ada0*/  SHF.R.U32.HI R140, RZ, 0x10, R124.reuse ;  /* 0x00000010ff8c7819 */ /* 0x100fe4000001167c */
[----:B------:R-:W-:Y:S02]  /*adb0*/  LOP3.LUT R22, R124, 0xff, RZ, 0xc0, !PT ;  /* 0x000000ff7c167812 */ /* 0x000fe400078ec0ff */
[----:B------:R-:W-:Y:S02]  /*adc0*/  SHF.R.U32.HI R21, RZ, 0x18, R124 ;  /* 0x00000018ff157819 */ /* 0x000fe4000001167c */
[----:B------:R-:W3:Y:S01]  /*add0*/  LDSM.16.MT88.4 R124, [R188+0xd000] ;  /* 0x00d00000bc7c783b */ /* 0x000ee20000004200 */
[----:B------:R-:W-:Y:S02]  /*ade0*/  LOP3.LUT R121, R20, 0xffff, RZ, 0xc0, !PT ;  /* 0x0000ffff14797812 */ /* 0x000fe400078ec0ff */
[----:B------:R-:W-:Y:S02]  /*adf0*/  SHF.R.U32.HI R133, RZ, 0x8, R133 ;  /* 0x00000008ff857819 */ /* 0x000fe40000011685 */
[--C-:B------:R-:W-:Y:S02]  /*ae00*/  SHF.R.U32.HI R152, RZ, 0x10, R20.reuse ;  /* 0x00000010ff987819 */ /* 0x100fe40000011614 */
[----:B------:R-:W-:Y:S01]  /*ae10*/  LOP3.LUT R23, R140, 0xff, RZ, 0xc0, !PT ;  /* 0x000000ff8c177812 */ /* 0x000fe200078ec0ff */
[----:B-1----:R-:W-:Y:S01]  /*ae20*/  FADD.FTZ R169, R222, R169 ;  /* 0x000000a9dea97221 */ /* 0x002fe20000010000 */
[----:B------:R-:W-:Y:S01]  /*ae30*/  LOP3.LUT R120, R20, 0xff, RZ, 0xc0, !PT ;  /* 0x000000ff14787812 */ /* 0x000fe200078ec0ff */
[----:B------:R-:W-:Y:S01]  /*ae40*/  LDSM.16.MT88.4 R140, [R188+0xf000] ;  /* 0x00f00000bc8c783b */ /* 0x000fe20000004200 */
[----:B------:R-:W-:Y:S02]  /*ae50*/  SHF.R.U32.HI R121, RZ, 0x8, R121 ;  /* 0x00000008ff797819 */ /* 0x000fe40000011679 */
[----:B------:R-:W-:Y:S02]  /*ae60*/  LOP3.LUT R152, R152, 0xff, RZ, 0xc0, !PT ;  /* 0x000000ff98987812 */ /* 0x000fe400078ec0ff */
[----:B------:R-:W-:Y:S02]  /*ae70*/  PRMT R22, R22, 0x5410, R133 ;  /* 0x0000541016167816 */ /* 0x000fe40000000085 */
[----:B------:R-:W-:Y:S02]  /*ae80*/  SHF.R.U32.HI R133, RZ, 0x18, R20 ;  /* 0x00000018ff857819 */ /* 0x000fe40000011614 */
[----:B------:R-:W-:Y:S01]  /*ae90*/  PRMT R23, R23, 0x5410, R21 ;  /* 0x0000541017177816 */ /* 0x000fe20000000015 */
[--C-:B------:R-:W-:Y:S01]  /*aea0*/  HSET2.LE.AND R22, R22, R205.reuse, PT ;  /* 0x000000cd16167233 */ /* 0x100fe20003803000 */
[----:B------:R-:W-:Y:S02]  /*aeb0*/  PRMT R21, R120, 0x5410, R121 ;  /* 0x0000541078157816 */ /* 0x000fe40000000079 */
[----:B------:R-:W1:Y:S01]  /*aec0*/  LDSM.16.MT88.4 R120, [R184+0xd000] ;  /* 0x00d00000b878783b */ /* 0x000e620000004200 */
[C---:B--2---:R-:W-:Y:S03]  /*aed0*/  HMMA.16816.F32 R12, R116.reuse, R24, R12 ;  /* 0x00000018740c723c */ /* 0x044fe6000000180c */
[----:B------:R-:W-:Y:S01]  /*aee0*/  PRMT R152, R152, 0x5410, R133 ;  /* 0x0000541098987816 */ /* 0x000fe20000000085 */
[--C-:B------:R-:W-:Y:S01]  /*aef0*/  HSET2.LE.AND R23, R23, R205.reuse, PT ;  /* 0x000000cd17177233 */ /* 0x100fe20003803000 */
[----:B------:R-:W-:Y:S02]  /*af00*/  F2FP.PACK_AB R20, R157, R156 ;  /* 0x0000009c9d14723e */ /* 0x000fe400000000ff */
[--C-:B------:R-:W-:Y:S01]  /*af10*/  HSET2.LE.AND R25, R21, R205.reuse, PT ;  /* 0x000000cd15197233 */ /* 0x100fe20003803000 */
[----:B------:R-:W-:Y:S01]  /*af20*/  HMMA.16816.F32 R112, R116, R26, R112 ;  /* 0x0000001a7470723c */ /* 0x000fe20000001870 */
[----:B------:R-:W-:Y:S03]  /*af30*/  LDSM.16.MT88.4 R116, [R186+0x11000] ;  /* 0x01100000ba74783b */ /* 0x000fe60000004200 */
[--C-:B------:R-:W-:Y:S01]  /*af40*/  HSET2.LE.AND R21, R152, R205.reuse, PT ;  /* 0x000000cd98157233 */ /* 0x100fe20003803000 */
[----:B------:R-:W-:Y:S02]  /*af50*/  LOP3.LUT R22, R22, R20, RZ, 0xc0, !PT ;  /* 0x0000001416167212 */ /* 0x000fe400078ec0ff */
[C---:B------:R-:W-:Y:S01]  /*af60*/  F2FP.PACK_AB R24, R225.reuse, R224 ;  /* 0x000000e0e118723e */ /* 0x040fe200000000ff */
[----:B------:R-:W-:Y:S01]  /*af70*/  FADD.FTZ R225, R225, R171 ;  /* 0x000000abe1e17221 */ /* 0x000fe20000010000 */
[----:B------:R-:W-:Y:S01]  /*af80*/  F2FP.PACK_AB R20, R159, R158 ;  /* 0x0000009e9f14723e */ /* 0x000fe200000000ff */
[----:B------:R-:W2:Y:S02]  /*af90*/  LDSM.16.MT88.4 R152, [R184+0xf000] ;  /* 0x00f00000b898783b */ /* 0x000ea40000004200 */
[C---:B------:R-:W-:Y:S01]  /*afa0*/  F2FP.PACK_AB R133, R223.reuse, R222 ;  /* 0x000000dedf85723e */ /* 0x040fe200000000ff */
[----:B------:R-:W-:Y:S01]  /*afb0*/  FADD.FTZ R223, R223, R169 ;  /* 0x000000a9dfdf7221 */ /* 0x000fe20000010000 */
[----:B------:R-:W-:Y:S01]  /*afc0*/  LOP3.LUT R23, R23, R20, RZ, 0xc0, !PT ;  /* 0x0000001417177212 */ /* 0x000fe200078ec0ff */
[----:B------:R-:W-:Y:S01]  /*afd0*/  FADD.FTZ R225, R158, R225 ;  /* 0x000000e19ee17221 */ /* 0x000fe20000010000 */
[----:B------:R-:W-:Y:S01]  /*afe0*/  LOP3.LUT R20, R25, R133, RZ, 0xc0, !PT ;  /* 0x0000008519147212 */ /* 0x000fe200078ec0ff */
[----:B------:R-:W-:Y:S01]  /*aff0*/  FFMA.FTZ R133, R28, c[0x0][0x23c], -R167 ;  /* 0x00008f001c857a23 */ /* 0x000fe200000108a7 */
[----:B------:R-:W-:Y:S01]  /*b000*/  LOP3.LUT R21, R21, R24, RZ, 0xc0, !PT ;  /* 0x0000001815157212 */ /* 0x000fe200078ec0ff */
[----:B------:R-:W-:Y:S01]  /*b010*/  FADD.FTZ R223, R156, R223 ;  /* 0x000000df9cdf7221 */ /* 0x000fe20000010000 */
[----:B------:R-:W4:Y:S01]  /*b020*/  LDSM.16.MT88.4 R24, [R188+0x11000] ;  /* 0x01100000bc18783b */ /* 0x000f220000004200 */
[----:B------:R-:W-:Y:S01]  /*b030*/  LOP3.LUT R28, R228, 0xffff, RZ, 0xc0, !PT ;  /* 0x0000ffffe41c7812 */ /* 0x000fe200078ec0ff */
[----:B------:R-:W-:Y:S01]  /*b040*/  FADD.FTZ R159, R159, R225 ;  /* 0x000000e19f9f7221 */ /* 0x000fe20000010000 */
[----:B------:R-:W-:Y:S01]  /*b050*/  LOP3.LUT R227, R229, UR17, R226, 0x96, !PT ;  /* 0x00000011e5e37c12 */ /* 0x000fe2000f8e96e2 */
[----:B------:R-:W-:Y:S01]  /*b060*/  FFMA.FTZ R226, R34, c[0x0][0x23c], -R166 ;  /* 0x00008f0022e27a23 */ /* 0x000fe200000108a6 */
[C---:B---3--:R-:W-:Y:S01]  /*b070*/  HMMA.16816.F32 R4, R20.reuse, R124, R4 ;  /* 0x0000007c1404723c */ /* 0x048fe20000001804 */
[----:B------:R-:W3:Y:S04]  /*b080*/  MUFU.EX2 R133, R133 ;  /* 0x0000008500857308 */ /* 0x000ee80000000800 */
[----:B------:R-:W-:Y:S01]  /*b090*/  LOP3.LUT R34, R227, 0xffff, RZ, 0xc0, !PT ;  /* 0x0000ffffe3227812 */ /* 0x000fe200078ec0ff */
[----:B------:R-:W-:Y:S02]  /*b0a0*/  FADD.FTZ R157, R157, R223 ;  /* 0x000000df9d9d7221 */ /* 0x000fe40000010000 */
[C---:B------:R-:W-:Y:S01]  /*b0b0*/  HMMA.16816.F32 R8, R20.reuse, R126, R8 ;  /* 0x0000007e1408723c */ /* 0x040fe20000001808 */
[----:B------:R-:W-:Y:S02]  /*b0c0*/  LDSM.16.MT88.4 R124, [R188+0xd800] ;  /* 0x00d80000bc7c783b */ /* 0x000fe40000004200 */
[----:B------:R-:W-:Y:S01]  /*b0d0*/  MUFU.EX2 R226, R226 ;  /* 0x000000e200e27308 */ /* 0x000fe20000000800 */
[----:B------:R-:W-:Y:S04]  /*b0e0*/  SHF.R.U32.HI R34, RZ, 0x8, R34 ;  /* 0x00000008ff227819 */ /* 0x000fe80000011622 */
[C---:B------:R-:W-:Y:S08]  /*b0f0*/  HMMA.16816.F32 R36, R20.reuse, R128, R36 ;  /* 0x000000801424723c */ /* 0x040ff00000001824 */
[C---:B------:R-:W-:Y:S04]  /*b100*/  HMMA.16816.F32 R40, R20.reuse, R130, R40 ;  /* 0x000000821428723c */ /* 0x040fe80000001828 */
[----:B---3--:R-:W-:Y:S03]  /*b110*/  FADD.FTZ R157, R133, R157 ;  /* 0x0000009d859d7221 */ /* 0x008fe60000010000 */
[----:B------:R-:W-:Y:S01]  /*b120*/  SHF.R.U32.HI R130, RZ, 0x18, R228 ;  /* 0x00000018ff827819 */ /* 0x000fe200000116e4 */
[C---:B------:R-:W-:Y:S08]  /*b130*/  HMMA.16816.F32 R44, R20.reuse, R136, R44 ;  /* 0x00000088142c723c */ /* 0x040ff0000000182c */
[C---:B------:R-:W-:Y:S01]  /*b140*/  HMMA.16816.F32 R48, R20.reuse, R138, R48 ;  /* 0x0000008a1430723c */ /* 0x040fe20000001830 */
[----:B------:R-:W-:Y:S07]  /*b150*/  LDSM.16.MT88.4 R136, [R188+0xf800] ;  /* 0x00f80000bc88783b */ /* 0x000fee0000004200 */
        /* <DEDUP_REMOVED lines=19> */
[C---:B----4-:R-:W-:Y:S01]  /*b290*/  HMMA.16816.F32 R92, R20.reuse, R24, R92 ;  /* 0x00000018145c723c */ /* 0x050fe2000000185c */
        /* <DEDUP_REMOVED lines=10> */
[----:B------:R-:W-:Y:S01]  /*b340*/  PRMT R130, R32, 0x5410, R130 ;  /* 0x0000541020827816 */ /* 0x000fe20000000082 */
[C---:B------:R-:W-:Y:S04]  /*b350*/  HMMA.16816.F32 R100, R20.reuse, R116, R100 ;  /* 0x000000741464723c */ /* 0x040fe80000001864 */
[----:B------:R-:W-:Y:S01]  /*b360*/  LOP3.LUT R28, R227, 0xff, RZ, 0xc0, !PT ;  /* 0x000000ffe31c7812 */ /* 0x000fe200078ec0ff */
[----:B------:R-:W5:Y:S01]  /*b370*/  MUFU.EX2 R154, R154 ;  /* 0x0000009a009a7308 */ /* 0x000f620000000800 */
[--C-:B------:R-:W-:Y:S01]  /*b380*/  HSET2.LE.AND R30, R30, R205.reuse, PT ;  /* 0x000000cd1e1e7233 */ /* 0x100fe20003803000 */
[----:B------:R-:W-:Y:S01]  /*b390*/  SHF.R.U32.HI R31, RZ, 0x10, R227 ;  /* 0x00000010ff1f7819 */ /* 0x000fe200000116e3 */
[C---:B------:R-:W-:Y:S01]  /*b3a0*/  HMMA.16816.F32 R16, R20.reuse, R118, R16 ;  /* 0x000000761410723c */ /* 0x040fe20000001810 */
[----:B------:R-:W-:Y:S03]  /*b3b0*/  LDSM.16.MT88.4 R116, [R185+0xd800] ;  /* 0x00d80000b974783b */ /* 0x000fe60000004200 */
[----:B------:R-:W-:Y:S01]  /*b3c0*/  PRMT R28, R28, 0x5410, R34 ;  /* 0x000054101c1c7816 */ /* 0x000fe20000000022 */
[----:B--2---:R-:W-:Y:S01]  /*b3d0*/  FADD.FTZ R159, R153, R159 ;  /* 0x0000009f999f7221 */ /* 0x004fe20000010000 */
[----:B------:R-:W-:Y:S01]  /*b3e0*/  LOP3.LUT R31, R31, 0xff, RZ, 0xc0, !PT ;  /* 0x000000ff1f1f7812 */ /* 0x000fe200078ec0ff */
[----:B------:R-:W2:Y:S01]  /*b3f0*/  MUFU.EX2 R155, R155 ;  /* 0x0000009b009b7308 */ /* 0x000ea20000000800 */
[C---:B-1----:R-:W-:Y:S01]  /*b400*/  HMMA.16816.F32 R104, R20.reuse, R120, R104 ;  /* 0x000000781468723c */ /* 0x042fe20000001868 */
[----:B------:R-:W1:Y:S03]  /*b410*/  LDSM.16.MT88.4 R32, [R186+0xd800] ;  /* 0x00d80000ba20783b */ /* 0x000e660000004200 */
[C---:B----4-:R-:W-:Y:S01]  /*b420*/  F2FP.PACK_AB R129, R152.reuse, R133 ;  /* 0x000000859881723e */ /* 0x050fe200000000ff */
[--C-:B------:R-:W-:Y:S01]  /*b430*/  HSET2.LE.AND R28, R28, R205.reuse, PT ;  /* 0x000000cd1c1c7233 */ /* 0x100fe20003803000 */
[----:B------:R-:W-:Y:S01]  /*b440*/  SHF.R.U32.HI R29, RZ, 0x18, R227 ;  /* 0x00000018ff1d7819 */ /* 0x000fe200000116e3 */
[----:B------:R-:W-:Y:S01]  /*b450*/  FADD.FTZ R157, R152, R157 ;  /* 0x0000009d989d7221 */ /* 0x000fe20000010000 */
[C---:B------:R-:W-:Y:S01]  /*b460*/  HMMA.16816.F32 R108, R20.reuse, R122, R108 ;  /* 0x0000007a146c723c */ /* 0x040fe2000000186c */
[----:B------:R-:W4:Y:S01]  /*b470*/  MUFU.EX2 R167, R167 ;  /* 0x000000a700a77308 */ /* 0x000f220000000800 */
[----:B------:R-:W1:Y:S02]  /*b480*/  LDSM.16.MT88.4 R120, [R184+0xd800] ;  /* 0x00d80000b878783b */ /* 0x000e640000004200 */
[----:B------:R-:W-:Y:S01]  /*b490*/  LOP3.LUT R28, R28, R129, RZ, 0xc0, !PT ;  /* 0x000000811c1c7212 */ /* 0x000fe200078ec0ff */
[C---:B-----5:R-:W-:Y:S01]  /*b4a0*/  FADD.FTZ R159, R154.reuse, R159 ;  /* 0x0000009f9a9f7221 */ /* 0x060fe20000010000 */
[----:B------:R-:W-:Y:S02]  /*b4b0*/  F2FP.PACK_AB R128, R154, R153 ;  /* 0x000000999a80723e */ /* 0x000fe400000000ff */
[----:B------:R-:W-:Y:S01]  /*b4c0*/  PRMT R29, R31, 0x5410, R29 ;  /* 0x000054101f1d7816 */ /* 0x000fe2000000001d */
[C---:B---3--:R-:W-:Y:S02]  /*b4d0*/  HMMA.16816.F32 R12, R20.reuse, R24, R12 ;  /* 0x00000018140c723c */ /* 0x048fe4000000180c */
[----:B------:R-:W3:Y:S01]  /*b4e0*/  MUFU.EX2 R166, R166 ;  /* 0x000000a600a67308 */ /* 0x000ee20000000800 */
[----:B------:R-:W-:Y:S01]  /*b4f0*/  FADD.FTZ R159, R226, R159 ;  /* 0x0000009fe29f7221 */ /* 0x000fe20000010000 */
[--C-:B------:R-:W-:Y:S01]  /*b500*/  HSET2.LE.AND R29, R29, R205.reuse, PT ;  /* 0x000000cd1d1d7233 */ /* 0x100fe20003803000 */
[----:B--2---:R-:W-:Y:S03]  /*b510*/  FADD.FTZ R157, R155, R157 ;  /* 0x0000009d9b9d7221 */ /* 0x004fe60000010000 */
[----:B------:R-:W-:Y:S01]  /*b520*/  HMMA.16816.F32 R112, R20, R26, R112 ;  /* 0x0000001a1470723c */ /* 0x000fe20000001870 */
[----:B------:R-:W2:Y:S03]  /*b530*/  LDSM.16.MT88.4 R20, [R188+0x11800] ;  /* 0x01180000bc14783b */ /* 0x000ea60000004200 */
[----:B------:R-:W-:Y:S02]  /*b540*/  LOP3.LUT R29, R29, R128, RZ, 0xc0, !PT ;  /* 0x000000801d1d7212 */ /* 0x000fe400078ec0ff */
[C---:B----4-:R-:W-:Y:S01]  /*b550*/  F2FP.PACK_AB R31, R167.reuse, R155 ;  /* 0x0000009ba71f723e */ /* 0x050fe200000000ff */
[----:B------:R-:W-:Y:S05]  /*b560*/  FADD.FTZ R211, R167, R157 ;  /* 0x0000009da7d37221 */ /* 0x000fea0000010000 */
[----:B------:R-:W-:Y:S01]  /*b570*/  LOP3.LUT R30, R30, R31, RZ, 0xc0, !PT ;  /* 0x0000001f1e1e7212 */ /* 0x000fe200078ec0ff */
[----:B------:R-:W-:Y:S01]  /*b580*/  HSET2.LE.AND R31, R130, R205, PT ;  /* 0x000000cd821f7233 */ /* 0x000fe20003803000 */
        /* <DEDUP_REMOVED lines=31> */
.L_x_341:
        /* <DEDUP_REMOVED lines=36> */
[CC--:B------:R-:W-:Y:S01]  /*b9c0*/  LEA.HI R8, R0.reuse, R2.reuse, RZ, 0x2 ;  /* 0x0000000200087211 */ /* 0x0c0fe200078f10ff */
[----:B------:R-:W-:Y:S01]  /*b9d0*/  @UP2 UIMAD UR14, UR14, UR8, URZ ;  /* 0x000000080e0e22a4 */ /* 0x000fe2000f8e023f */
[----:B------:R-:W-:Y:S01]  /*b9e0*/  LEA.HI R0, R0, R2, RZ, 0x5 ;  /* 0x0000000200007211 */ /* 0x000fe200078f28ff */
[----:B---3--:R-:W-:Y:S01]  /*b9f0*/  FADD.FTZ R4, R210, R4 ;  /* 0x00000004d2047221 */ /* 0x008fe20000010000 */
        /* <DEDUP_REMOVED lines=19> */
[----:B------:R-:W-:Y:S01]  /*bb30*/  SHF.R.S32.HI R7, RZ, 0x5, R0 ;  /* 0x00000005ff077819 */ /* 0x000fe20000011400 */
[----:B------:R-:W1:Y:S01]  /*bb40*/  @P3 MUFU.RCP R10, R4 ;  /* 0x00000004000a3308 */ /* 0x000e620000001000 */
[C---:B------:R-:W-:Y:S01]  /*bb50*/  SHF.L.U32 R11, R6.reuse, 0x6, RZ ;  /* 0x00000006060b7819 */ /* 0x040fe200000006ff */
[----:B------:R-:W-:Y:S01]  /*bb60*/  USEL UR5, UR5, URZ, !UP3 ;  /* 0x0000003f05057287 */ /* 0x000fe2000d800000 */
[C---:B------:R-:W-:Y:S01]  /*bb70*/  R2P PR, R6.reuse, 0x6 ;  /* 0x0000000606007804 */ /* 0x040fe20000000000 */
[----:B------:R-:W-:Y:S01]  /*bb80*/  USHF.L.U32 UR4, UR4, 0x6, URZ ;  /* 0x0000000604047899 */ /* 0x000fe2000800063f */
[----:B------:R-:W-:Y:S01]  /*bb90*/  LOP3.LUT R11, R11, 0x1c0, RZ, 0xc0, !PT ;  /* 0x000001c00b0b7812 */ /* 0x000fe200078ec0ff */
[----:B----4-:R-:W-:Y:S01]  /*bba0*/  UIMAD UR14, UR10, UR14, UR5 ;  /* 0x0000000e0a0e72a4 */ /* 0x010fe2000f8e0205 */
[----:B------:R-:W-:Y:S01]  /*bbb0*/  LOP3.LUT R6, R6, 0x1, RZ, 0xc0, !PT ;  /* 0x0000000106067812 */ /* 0x000fe200078ec0ff */
[----:B--2---:R-:W-:Y:S01]  /*bbc0*/  FMUL.FTZ R9, R9, c[0x0][0x2dc] ;  /* 0x0000b70009097a20 */ /* 0x004fe20000410000 */
[----:B------:R-:W-:Y:S01]  /*bbd0*/  LEA R8, R7, R8, 0x9 ;  /* 0x0000000807087211 */ /* 0x000fe200078e48ff */
[----:B------:R-:W2:Y:S01]  /*bbe0*/  @P4 MUFU.LG2 R5, R5 ;  /* 0x0000000500054308 */ /* 0x000ea20000000c00 */
[----:B------:R-:W-:Y:S01]  /*bbf0*/  LEA.HI R11, R11, R11, RZ, 0x1d ;  /* 0x0000000b0b0b7211 */ /* 0x000fe200078fe8ff */
[C---:B------:R-:W-:Y:S01]  /*bc00*/  FMUL.FTZ R128, R9.reuse, R128 ;  /* 0x0000008009807220 */ /* 0x040fe20000410000 */
[----:B------:R-:W-:Y:S01]  /*bc10*/  ISETP.NE.U32.AND P0, PT, R6, 0x1, PT ;  /* 0x000000010600780c */ /* 0x000fe20003f05070 */
[C---:B------:R-:W-:Y:S01]  /*bc20*/  FMUL.FTZ R129, R9.reuse, R129 ;  /* 0x0000008109817220 */ /* 0x040fe20000410000 */
[----:B------:R-:W-:Y:S01]  /*bc30*/  LEA R8, R8, R11, 0x1 ;  /* 0x0000000b08087211 */ /* 0x000fe200078e08ff */
[----:B-1----:R-:W-:Y:S01]  /*bc40*/  FMUL.FTZ R10, R10, c[0x0][0x2dc] ;  /* 0x0000b7000a0a7a20 */ /* 0x002fe20000410000 */
[----:B------:R-:W-:Y:S01]  /*bc50*/  MOV R6, 0x20 ;  /* 0x0000002000067802 */ /* 0x000fe20000000f00 */
[C---:B------:R-:W-:Y:S01]  /*bc60*/  FMUL.FTZ R124, R9.reuse, R124 ;  /* 0x0000007c097c7220 */ /* 0x040fe20000410000 */
[----:B------:R-:W-:Y:S01]  /*bc70*/  SHF.L.U32 R8, R8, 0x1, RZ ;  /* 0x0000000108087819 */ /* 0x000fe200000006ff */
[----:B------:R-:W-:Y:S01]  /*bc80*/  FMUL.FTZ R130, R10, R130 ;  /* 0x000000820a827220 */ /* 0x000fe20000410000 */
[----:B------:R-:W-:Y:S01]  /*bc90*/  SEL R6, R6, 0xffffffe0, !P1 ;  /* 0xffffffe006067807 */ /* 0x000fe20004800000 */
[----:B------:R-:W-:Y:S01]  /*bca0*/  FMUL.FTZ R131, R10, R131 ;  /* 0x000000830a837220 */ /* 0x000fe20000410000 */
[----:B------:R-:W-:Y:S01]  /*bcb0*/  IADD3 R11, R8, -0x10, RZ ;  /* 0xfffffff0080b7810 */ /* 0x000fe20007ffe0ff */
[----:B------:R-:W-:Y:S01]  /*bcc0*/  FMUL.FTZ R125, R9, R125 ;  /* 0x0000007d097d7220 */ /* 0x000fe20000410000 */
[----:B------:R-:W-:Y:S01]  /*bcd0*/  F2FP.PACK_AB R128, R129, R128 ;  /* 0x000000808180723e */ /* 0x000fe200000000ff */
[----:B------:R-:W-:Y:S01]  /*bce0*/  FMUL.FTZ R126, R10, R126 ;  /* 0x0000007e0a7e7220 */ /* 0x000fe20000410000 */
[----:B------:R-:W-:Y:S01]  /*bcf0*/  @P0 IADD3 R11, R8, 0x10, RZ ;  /* 0x00000010080b0810 */ /* 0x000fe20007ffe0ff */
[----:B------:R-:W-:Y:S01]  /*bd00*/  FMUL.FTZ R127, R10, R127 ;  /* 0x0000007f0a7f7220 */ /* 0x000fe20000410000 */
[----:B------:R-:W-:Y:S01]  /*bd10*/  F2FP.PACK_AB R130, R131, R130 ;  /* 0x000000828382723e */ /* 0x000fe200000000ff */
[C---:B------:R-:W-:Y:S01]  /*bd20*/  FMUL.FTZ R36, R9.reuse, R36 ;  /* 0x0000002409247220 */ /* 0x040fe20000410000 */
[----:B------:R-:W-:Y:S01]  /*bd30*/  SEL R12, R12, 0xffffffc0, !P2 ;  /* 0xffffffc00c0c7807 */ /* 0x000fe20005000000 */
[----:B------:R-:W-:Y:S01]  /*bd40*/  FMUL.FTZ R37, R9, R37 ;  /* 0x0000002509257220 */ /* 0x000fe20000410000 */
[----:B------:R-:W-:Y:S01]  /*bd50*/  F2FP.PACK_AB R124, R125, R124 ;  /* 0x0000007c7d7c723e */ /* 0x000fe200000000ff */
[C---:B------:R-:W-:Y:S01]  /*bd60*/  FMUL.FTZ R38, R10.reuse, R38 ;  /* 0x000000260a267220 */ /* 0x040fe20000410000 */
[----:B------:R-:W-:Y:S01]  /*bd70*/  F2FP.PACK_AB R126, R127, R126 ;  /* 0x0000007e7f7e723e */ /* 0x000fe200000000ff */
        /* <DEDUP_REMOVED lines=164> */
[----:B------:R-:W-:Y:S01]  /*c7c0*/  FMUL.FTZ R114, R10, R114 ;  /* 0x000000720a727220 */ /* 0x000fe20000410000 */
[----:B------:R-:W-:Y:S01]  /*c7d0*/  LOP3.LUT R0, R0, 0xffffffe0, RZ, 0xc0, !PT ;  /* 0xffffffe000007812 */ /* 0x000fe200078ec0ff */
[----:B------:R-:W-:Y:S01]  /*c7e0*/  FMUL.FTZ R9, R9, R113 ;  /* 0x0000007109097220 */ /* 0x000fe20000410000 */
[----:B------:R-:W-:Y:S01]  /*c7f0*/  F2FP.PACK_AB R118, R119, R118 ;  /* 0x000000767776723e */ /* 0x000fe200000000ff */
[----:B------:R-:W-:Y:S01]  /*c800*/  FMUL.FTZ R10, R10, R115 ;  /* 0x000000730a0a7220 */ /* 0x000fe20000410000 */
[----:B------:R-:W-:Y:S01]  /*c810*/  STS [R11+0x4400], R98 ;  /* 0x004400620b007388 */ /* 0x000fe20000000800 */
[----:B------:R-:W1:Y:S01]  /*c820*/  @P3 MUFU.LG2 R4, R4 ;  /* 0x0000000400043308 */ /* 0x000e620000000c00 */
[----:B------:R-:W-:Y:S01]  /*c830*/  F2FP.PACK_AB R9, R9, R112 ;  /* 0x000000700909723e */ /* 0x000fe200000000ff */
[----:B------:R-:W-:Y:S01]  /*c840*/  @!UP3 UMOV UR26, URZ ;  /* 0x0000003f001abc82 */ /* 0x000fe20008000000 */
[----:B------:R-:W-:Y:S01]  /*c850*/  F2FP.PACK_AB R10, R10, R114 ;  /* 0x000000720a0a723e */ /* 0x000fe200000000ff */
[----:B------:R-:W-:Y:S01]  /*c860*/  STS [R13+0x4000], R100 ;  /* 0x004000640d007388 */ /* 0x000fe20000000800 */
[----:B------:R-:W-:Y:S01]  /*c870*/  IADD3 R0, -R0, R2, RZ ;  /* 0x0000000200007210 */ /* 0x000fe20007ffe1ff */
[----:B------:R-:W-:Y:S01]  /*c880*/  @UP3 UMOV UR26, UR16 ;  /* 0x00000010001a3c82 */ /* 0x000fe20008000000 */
[----:B--2---:R-:W-:Y:S01]  /*c890*/  @P4 FMUL.FTZ R5, R5, 0.69314718246459960938 ;  /* 0x3f31721805054820 */ /* 0x004fe20000410000 */
[----:B------:R-:W-:Y:S01]  /*c8a0*/  STS [R13+0x4400], R102 ;  /* 0x004400660d007388 */ /* 0x000fe20000000800 */
[----:B------:R-:W-:Y:S01]  /*c8b0*/  LOP3.LUT P0, RZ, R0, 0x3, RZ, 0xc0, !PT ;  /* 0x0000000300ff7812 */ /* 0x000fe2000780c0ff */
[----:B------:R-:W-:Y:S01]  /*c8c0*/  @!UP3 UMOV UR27, URZ ;  /* 0x0000003f001bbc82 */ /* 0x000fe20008000000 */
[----:B------:R-:W-:Y:S01]  /*c8d0*/  MOV R0, 0x7f800000 ;  /* 0x7f80000000007802 */ /* 0x000fe20000000f00 */
[----:B------:R-:W-:Y:S01]  /*c8e0*/  STS [R6+0x4000], R120 ;  /* 0x0040007806007388 */ /* 0x000fe20000000800 */
[----:B------:R-:W-:Y:S01]  /*c8f0*/  USHF.R.S32.HI UR5, URZ, 0x1f, UR4 ;  /* 0x0000001f3f057899 */ /* 0x000fe20008011404 */
[----:B------:R-:W-:Y:S01]  /*c900*/  MOV R2, 0x7f800000 ;  /* 0x7f80000000027802 */ /* 0x000fe20000000f00 */
[----:B------:R-:W-:Y:S01]  /*c910*/  @UP3 USHF.R.S32.HI UR27, URZ, 0x1f, UR16 ;  /* 0x0000001f3f1b3899 */ /* 0x000fe20008011410 */
[----:B------:R2:W-:Y:S01]  /*c920*/  STS [R6+0x4400], R122 ;  /* 0x0044007a06007388 */ /* 0x0005e20000000800 */
[----:B------:R-:W-:Y:S01]  /*c930*/  USHF.R.S32.HI UR6, URZ, 0x1f, UR14 ;  /* 0x0000001f3f067899 */ /* 0x000fe2000801140e */
[----:B-1----:R-:W-:Y:S01]  /*c940*/  @P3 FMUL.FTZ R4, R4, 0.69314718246459960938 ;  /* 0x3f31721804043820 */ /* 0x002fe20000410000 */
[----:B------:R-:W-:Y:S01]  /*c950*/  UIADD3 UR4, UP2, UP1, UR4, UR26, UR14 ;  /* 0x0000001a04047290 */ /* 0x000fe2000f95e00e */
[----:B------:R1:W-:Y:S01]  /*c960*/  STS [R14+0x4000], R104 ;  /* 0x004000680e007388 */ /* 0x0003e20000000800 */
[----:B------:R-:W-:Y:S01]  /*c970*/  @!UP0 UMOV UR12, UR24 ;  /* 0x00000018000c8c82 */ /* 0x000fe20008000000 */
[----:B------:R-:W-:Y:S01]  /*c980*/  @P4 FFMA.FTZ R0, R132, c[0x0][0x238], R5 ;  /* 0x00008e0084004a23 */ /* 0x000fe20000010005 */
[----:B------:R-:W-:Y:S01]  /*c990*/  UIADD3.X UR5, UR5, UR27, UR6, UP2, UP1 ;  /* 0x0000001b05057290 */ /* 0x000fe200097e2406 */
[----:B------:R1:W-:Y:S01]  /*c9a0*/  STS [R14+0x4400], R106 ;  /* 0x0044006a0e007388 */ /* 0x0003e20000000800 */
[----:B------:R-:W-:-:S03]  /*c9b0*/  @P3 FFMA.FTZ R2, R3, c[0x0][0x238], R4 ;  /* 0x00008e0003023a23 */ /* 0x000fc60000010004 */
[----:B------:R1:W-:Y:S04]  /*c9c0*/  STS [R15+0x4000], R108 ;  /* 0x0040006c0f007388 */ /* 0x0003e80000000800 */
[----:B------:R1:W-:Y:S04]  /*c9d0*/  STS [R15+0x4400], R110 ;  /* 0x0044006e0f007388 */ /* 0x0003e80000000800 */
[----:B------:R1:W-:Y:S04]  /*c9e0*/  STS [R16+0x4000], R116 ;  /* 0x0040007410007388 */ /* 0x0003e80000000800 */
[----:B------:R1:W-:Y:S01]  /*c9f0*/  STS [R16+0x4400], R118 ;  /* 0x0044007610007388 */ /* 0x0003e20000000800 */
[----:B--2---:R-:W-:-:S03]  /*ca00*/  SHF.R.S32.HI R6, RZ, 0x1f, R7 ;  /* 0x0000001fff067819 */ /* 0x004fc60000011407 */
[----:B------:R1:W-:Y:S01]  /*ca10*/  STS [R12+0x4000], R9 ;  /* 0x004000090c007388 */ /* 0x0003e20000000800 */
[----:B------:R-:W-:-:S03]  /*ca20*/  LEA.HI R6, R6, R7, RZ, 0x2 ;  /* 0x0000000706067211 */ /* 0x000fc600078f10ff */
[----:B------:R1:W-:Y:S01]  /*ca30*/  STS [R12+0x4400], R10 ;  /* 0x0044000a0c007388 */ /* 0x0003e20000000800 */
[----:B------:R-:W-:-:S03]  /*ca40*/  LOP3.LUT R6, R6, 0xffffffc, RZ, 0xc0, !PT ;  /* 0x0ffffffc06067812 */ /* 0x000fc600078ec0ff */
[----:B------:R-:W-:Y:S01]  /*ca50*/  BAR.SYNC.DEFER_BLOCKING 0x0 ;  /* 0x0000000000007b1d */ /* 0x000fe20000010000 */
[----:B------:R-:W-:-:S04]  /*ca60*/  IADD3 R6, R7, -R6, RZ ;  /* 0x8000000607067210 */ /* 0x000fc80007ffe0ff */
[----:B------:R-:W-:Y:S01]  /*ca70*/  LEA R6, R6, R204, 0x4 ;  /* 0x000000cc06067211 */ /* 0x000fe200078e20ff */
[----:B------:R1:W2:Y:S04]  /*ca80*/  LDS.128 R48, [R197] ;  /* 0x00000000c5307984 */ /* 0x0002a80000000c00 */
[----:B------:R1:W3:Y:S04]  /*ca90*/  LDS.128 R44, [R197+0x800] ;  /* 0x00080000c52c7984 */ /* 0x0002e80000000c00 */
[----:B------:R1:W4:Y:S04]  /*caa0*/  LDS.128 R40, [R197+0x1000] ;  /* 0x00100000c5287984 */ /* 0x0003280000000c00 */
[----:B------:R1:W1:Y:S04]  /*cab0*/  LDS.128 R36, [R197+0x1800] ;  /* 0x00180000c5247984 */ /* 0x0002680000000c00 */
[----:B------:R1:W1:Y:S04]  /*cac0*/  LDS.128 R32, [R197+0x2000] ;  /* 0x00200000c5207984 */ /* 0x0002680000000c00 */
[----:B------:R1:W1:Y:S04]  /*cad0*/  LDS.128 R28, [R197+0x2800] ;  /* 0x00280000c51c7984 */ /* 0x0002680000000c00 */
[----:B------:R1:W1:Y:S04]  /*cae0*/  LDS.128 R24, [R197+0x3000] ;  /* 0x00300000c5187984 */ /* 0x0002680000000c00 */
[----:B------:R1:W1:Y:S04]  /*caf0*/  LDS.128 R20, [R197+0x3800] ;  /* 0x00380000c5147984 */ /* 0x0002680000000c00 */
[----:B------:R1:W1:Y:S04]  /*cb00*/  LDS.128 R16, [R197+0x4000] ;  /* 0x00400000c5107984 */ /* 0x0002680000000c00 */
[----:B------:R1:W1:Y:S04]  /*cb10*/  LDS.128 R12, [R197+0x4800] ;  /* 0x00480000c50c7984 */ /* 0x0002680000000c00 */
[----:B------:R1:W1:Y:S04]  /*cb20*/  LDS.128 R8, [R197+0x5000] ;  /* 0x00500000c5087984 */ /* 0x0002680000000c00 */
[----:B------:R1:W1:Y:S01]  /*cb30*/  LDS.128 R52, [R197+0x5800] ;  /* 0x00580000c5347984 */ /* 0x0002620000000c00 */
[----:B------:R-:W-:Y:S05]  /*cb40*/  @P0 BRA `(.L_x_346) ;  /* 0x0000010000000947 */ /* 0x000fea0003800000 */
[----:B--23--:R-:W-:Y:S01]  /*cb50*/  UIMAD UR6, UR9, -0x40, UR20 ;  /* 0xffffffc0090678a4 */ /* 0x00cfe2000f8e0214 */
        /* <DEDUP_REMOVED lines=15> */
.L_x_346:
[----:B--23--:R-:W-:Y:S05]  /*cc50*/  BSYNC B0 ;  /* 0x0000000000007941 */ /* 0x00cfea0003800000 */
.L_x_345:
[----:B------:R-:W2:Y:S01]  /*cc60*/  S2R R3, SR_TID.X ;  /* 0x0000000000037919 */ /* 0x000ea20000002100 */
[----:B------:R-:W-:Y:S01]  /*cc70*/  IADD3 R4, P0, R206, UR12, RZ ;  /* 0x0000000cce047c10 */ /* 0x000fe2000ff1e0ff */
[----:B------:R-:W-:Y:S01]  /*cc80*/  USHF.R.S32.HI UR6, URZ, 0x1f, UR10 ;  /* 0x0000001f3f067899 */ /* 0x000fe2000801140a */
[----:B------:R-:W-:Y:S01]  /*cc90*/  BSSY B0, `(.L_x_347) ;  /* 0x0000017000007945 */ /* 0x000fe20003800000 */
[----:B------:R-:W3:Y:S01]  /*cca0*/  S2R R0, SR_CTAID.Z ;  /* 0x0000000000007919 */ /* 0x000ee20000002700 */
[----:B------:R-:W-:Y:S01]  /*ccb0*/  IADD3.X R5, R207, UR7, RZ, P0, !PT ;  /* 0x00000007cf057c10 */ /* 0x000fe200087fe4ff */
[----:B------:R-:W-:-:S02]  /*ccc0*/  ULDC.64 UR4, c[0x0][0x1f0] ;  /* 0x00007c0000047ab9 */ /* 0x000fc40000000a00 */
[----:B------:R-:W-:-:S04]  /*ccd0*/  UIMAD UR4, UR6, UR4, URZ ;  /* 0x00000004060472a4 */ /* 0x000fc8000f8e023f */
[----:B------:R-:W-:Y:S01]  /*cce0*/  UIMAD UR4, UR10, UR5, UR4 ;  /* 0x000000050a0472a4 */ /* 0x000fe2000f8e0204 */
[----:B--2---:R-:W-:-:S04]  /*ccf0*/  SHF.R.S32.HI R2, RZ, 0x1f, R3 ;  /* 0x0000001fff027819 */ /* 0x004fc80000011403 */
[----:B------:R-:W-:Y:S01]  /*cd00*/  LEA.HI R2, R2, R3, RZ, 0x3 ;  /* 0x0000000302027211 */ /* 0x000fe200078f18ff */
[----:B---3--:R-:W-:-:S03]  /*cd10*/  IMAD.WIDE.U32 R4, R0, c[0x0][0x1f0], R4 ;  /* 0x00007c0000047a25 */ /* 0x008fc600078e0004 */
[----:B------:R-:W-:Y:S02]  /*cd20*/  SHF.R.S32.HI R2, RZ, 0x3, R2 ;  /* 0x00000003ff027819 */ /* 0x000fe40000011402 */
[----:B------:R-:W-:Y:S02]  /*cd30*/  IADD3 R7, R5, UR4, RZ ;  /* 0x0000000405077c10 */ /* 0x000fe4000fffe0ff */
[----:B------:R-:W-:-:S13]  /*cd40*/  ISETP.GE.AND P0, PT, R2, UR18, PT ;  /* 0x0000001202007c0c */ /* 0x000fda000bf06270 */
        /* <DEDUP_REMOVED lines=11> */
.L_x_348:
[----:B------:R-:W-:Y:S05]  /*ce00*/  BSYNC B0 ;  /* 0x0000000000007941 */ /* 0x000fea0003800000 */
.L_x_347:
[----:B------:R-:W-:Y:S01]  /*ce10*/  IADD3 R2, R2, 0x10, RZ ;  /* 0x0000001002027810 */ /* 0x000fe20007ffe0ff */
[----:B------:R-:W-:Y:S03]  /*ce20*/  BSSY B0, `(.L_x_349) ;  /* 0x0000010000007945 */ /* 0x000fe60003800000 */
[----:B------:R-:W-:-:S13]  /*ce30*/  ISETP.GE.AND P0, PT, R2, UR18, PT ;  /* 0x0000001202007c0c */ /* 0x000fda000bf06270 */
[----:B------:R-:W-:Y:S05]  /*ce40*/  @P0 BRA `(.L_x_350) ;  /* 0x000000d000000947 */ /* 0x000fea0003800000 */
[----:B------:R-:W-:Y:S01]  /*ce50*/  IADD3 R2, P0, R208, 0x10, RZ ;  /* 0x00000010d0027810 */ /* 0x000fe20007f1e0ff */
[----:B-12---:R-:W-:Y:S01]  /*ce60*/  IMAD.MOV.U32 R16, RZ, RZ, R4 ;  /* 0x000000ffff107224 */ /* 0x006fe200078e0004 */
        /* <DEDUP_REMOVED lines=8> */
[----:B------:R1:W-:Y:S04]  /*cef0*/  STG.E.128 [R2.64], R44 ;  /* 0x0000002c02007986 */ /* 0x0003e8000c101d16 */
[----:B------:R1:W-:Y:S04]  /*cf00*/  STG.E.128 [R2.64+0x80], R28 ;  /* 0x0000801c02007986 */ /* 0x0003e8000c101d16 */
[----:B------:R1:W-:Y:S02]  /*cf10*/  STG.E.128 [R2.64+0x100], R12 ;  /* 0x0001000c02007986 */ /* 0x0003e4000c101d16 */
.L_x_350:
[----:B------:R-:W-:Y:S05]  /*cf20*/  BSYNC B0 ;  /* 0x0000000000007941 */ /* 0x000fea0003800000 */
.L_x_349:
[----:B------:R-:W-:Y:S01]  /*cf30*/  ISETP.GE.AND P0, PT, R196, UR18, PT ;  /* 0x00000012c4007c0c */ /* 0x000fe2000bf06270 */
[----:B------:R-:W-:-:S12]  /*cf40*/  BSSY B0, `(.L_x_351) ;  /* 0x000000f000007945 */ /* 0x000fd80003800000 */
[----:B------:R-:W-:Y:S05]  /*cf50*/  @P0 BRA `(.L_x_352) ;  /* 0x000000d000000947 */ /* 0x000fea0003800000 */
[----:B-1----:R-:W-:Y:S01]  /*cf60*/  IADD3 R2, P0, R208, 0x20, RZ ;  /* 0x00000020d0027810 */ /* 0x002fe20007f1e0ff */
        /* <DEDUP_REMOVED lines=9> */
[----:B----4-:R1:W-:Y:S04]  /*d000*/  STG.E.128 [R2.64], R40 ;  /* 0x0000002802007986 */ /* 0x0103e8000c101d16 */
[----:B------:R1:W-:Y:S04]  /*d010*/  STG.E.128 [R2.64+0x80], R24 ;  /* 0x0000801802007986 */ /* 0x0003e8000c101d16 */
[----:B------:R1:W-:Y:S02]  /*d020*/  STG.E.128 [R2.64+0x100], R8 ;  /* 0x0001000802007986 */ /* 0x0003e4000c101d16 */
.L_x_352:
[----:B------:R-:W-:Y:S05]  /*d030*/  BSYNC B0 ;  /* 0x0000000000007941 */ /* 0x000fea0003800000 */
.L_x_351:
[----:B------:R-:W-:-:S13]  /*d040*/  ISETP.GE.AND P0, PT, R195, UR18, PT ;  /* 0x00000012c3007c0c */ /* 0x000fda000bf06270 */
[----:B------:R-:W-:Y:S05]  /*d050*/  @P0 EXIT ;  /* 0x000000000000094d */ /* 0x000fea0003800000 */
[----:B------:R-:W-:Y:S01]  /*d060*/  IADD3 R0, P0, R208, 0x30, RZ ;  /* 0x00000030d0007810 */ /* 0x000fe20007f1e0ff */
[----:B-1----:R-:W-:Y:S01]  /*d070*/  IMAD.MOV.U32 R2, RZ, RZ, R4 ;  /* 0x000000ffff027224 */ /* 0x002fe200078e0004 */
        /* <DEDUP_REMOVED lines=12> */
.L_x_334:
[----:B------:R-:W-:Y:S01]  /*d140*/  UISETP.NE.AND UP4, UPT, UR19, -0x1, UPT ;  /* 0xffffffff1300788c */ /* 0x000fe2000bf85270 */
[----:B------:R-:W-:Y:S01]  /*d150*/  LEA.HI R7, R7, R86, RZ, 0x3 ;  /* 0x0000005607077211 */ /* 0x000fe200078f18ff */
[----:B------:R-:W-:Y:S01]  /*d160*/  ULDC.U8 UR15, c[0x0][0x329] ;  /* 0x0000ca40000f7ab9 */ /* 0x000fe20000000000 */
[----:B------:R-:W1:Y:S01]  /*d170*/  S2R R8, SR_CTAID.Z ;  /* 0x0000000000087919 */ /* 0x000e620000002700 */
[----:B------:R-:W-:Y:S01]  /*d180*/  UISETP.NE.AND UP3, UPT, UR15, URZ, UPT ;  /* 0x0000003f0f00728c */ /* 0x000fe2000bf65270 */
[----:B------:R-:W-:Y:S01]  /*d190*/  LOP3.LUT R0, R7, 0x1ffffff8, RZ, 0xc0, !PT ;  /* 0x1ffffff807007812 */ /* 0x000fe200078ec0ff */
[----:B------:R-:W-:Y:S01]  /*d1a0*/  ULDC.64 UR4, c[0x0][0x1e0] ;  /* 0x0000780000047ab9 */ /* 0x000fe20000000a00 */
[----:B------:R-:W2:Y:S01]  /*d1b0*/  S2R R12, SR_CTAID.X ;  /* 0x00000000000c7919 */ /* 0x000ea20000002500 */
[----:B------:R-:W-:Y:S01]  /*d1c0*/  ULDC.64 UR6, c[0x0][0x1e8] ;  /* 0x00007a0000067ab9 */ /* 0x000fe20000000a00 */
[----:B------:R-:W-:Y:S01]  /*d1d0*/  SHF.R.S32.HI R6, RZ, 0x3, R7 ;  /* 0x00000003ff067819 */ /* 0x000fe20000011407 */
[----:B------:R-:W-:Y:S01]  /*d1e0*/  USHF.R.S32.HI UR14, URZ, 0x1f, UR8 ;  /* 0x0000001f3f0e7899 */ /* 0x000fe20008011408 */
[----:B------:R-:W-:Y:S01]  /*d1f0*/  IMAD.IADD R0, R86, 0x1, -R0 ;  /* 0x0000000156007824 */ /* 0x000fe200078e0a00 */
[----:B------:R-:W-:Y:S01]  /*d200*/  @!UP4 USHF.R.S32.HI UR17, URZ, 0x1f, UR11 ;  /* 0x0000001f3f11c899 */ /* 0x000fe2000801140b */
[----:B------:R-:W-:Y:S01]  /*d210*/  SHF.R.S32.HI R7, RZ, 0x1f, R6 ;  /* 0x0000001fff077819 */ /* 0x000fe20000011406 */
[----:B------:R-:W-:Y:S01]  /*d220*/  @UP4 UIMAD.WIDE.U32 UR12, UR19, UR6, URZ ;  /* 0x00000006130c42a5 */ /* 0x000fe2000f8e003f */
[----:B------:R-:W-:Y:S01]  /*d230*/  IMAD.SHL.U32 R0, R0, 0x8, RZ ;  /* 0x0000000800007824 */ /* 0x000fe200078e00ff */
[----:B------:R-:W-:Y:S01]  /*d240*/  @!UP4 UIMAD UR17, UR17, UR4, URZ ;  /* 0x000000041111c2a4 */ /* 0x000fe2000f8e023f */
[----:B------:R-:W-:Y:S01]  /*d250*/  BSSY B0, `(.L_x_353) ;  /* 0x0000038000007945 */ /* 0x000fe20003800000 */
[----:B------:R-:W-:-:S02]  /*d260*/  ULDC.U8 UR16, c[0x0][0x328] ;  /* 0x0000ca0000107ab9 */ /* 0x000fc40000000000 */
[----:B------:R-:W-:Y:S02]  /*d270*/  @!UP4 UIMAD.WIDE.U32 UR24, UR11, UR4, URZ ;  /* 0x000000040b18c2a5 */ /* 0x000fe4000f8e003f */
[----:B------:R-:W-:Y:S02]  /*d280*/  @!UP4 UIMAD UR17, UR11, UR5, UR17 ;  /* 0x000000050b11c2a4 */ /* 0x000fe4000f8e0211 */
[----:B------:R-:W-:Y:S02]  /*d290*/  UISETP.NE.AND UP2, UPT, UR16, URZ, UPT ;  /* 0x0000003f1000728c */ /* 0x000fe4000bf45270 */
[----:B------:R-:W-:Y:S02]  /*d2a0*/  ULDC.64 UR4, c[0x0][0x1f0] ;  /* 0x00007c0000047ab9 */ /* 0x000fe40000000a00 */
[----:B------:R-:W-:Y:S02]  /*d2b0*/  UIMAD UR4, UR14, UR4, URZ ;  /* 0x000000040e0472a4 */ /* 0x000fe4000f8e023f */
[----:B------:R-:W-:Y:S01]  /*d2c0*/  @UP4 UIMAD UR7, UR19, UR7, UR13 ;  /* 0x00000007130742a4 */ /* 0x000fe2000f8e020d */
[----:B--2---:R-:W-:Y:S01]  /*d2d0*/  IMAD.WIDE R12, R12, 0x40, R6 ;  /* 0x000000400c0c7825 */ /* 0x004fe200078e0206 */
[----:B------:R-:W-:-:S02]  /*d2e0*/  @UP4 UMOV UR14, UR12 ;  /* 0x0000000c000e4c82 */ /* 0x000fc40008000000 */
[----:B------:R-:W-:Y:S02]  /*d2f0*/  UISETP.EQ.AND UP2, UPT, UR15, URZ, UP2 ;  /* 0x0000003f0f00728c */ /* 0x000fe40009742270 */
[----:B------:R-:W-:Y:S02]  /*d300*/  @!UP3 UISETP.NE.AND UP1, UPT, UR16, URZ, UPT ;  /* 0x0000003f1000b28c */ /* 0x000fe4000bf25270 */
[----:B------:R-:W-:Y:S02]  /*d310*/  ULDC UR13, c[0x0][0x214] ;  /* 0x00008500000d7ab9 */ /* 0x000fe40000000800 */
[----:B------:R-:W-:Y:S02]  /*d320*/  @UP3 ULDC UR12, c[0x0][0x210] ;  /* 0x00008400000c3ab9 */ /* 0x000fe40000000800 */
[----:B------:R-:W-:Y:S02]  /*d330*/  ULDC UR10, c[0x0][0x234] ;  /* 0x00008d00000a7ab9 */ /* 0x000fe40000000800 */
[----:B------:R-:W-:-:S02]  /*d340*/  @UP3 UIMAD UR12, UR12, UR13, URZ ;  /* 0x0000000d0c0c32a4 */ /* 0x000fc4000f8e023f */
[----:B------:R-:W-:Y:S02]  /*d350*/  UISETP.NE.OR UP0, UPT, UR19, -0x1, !UP2 ;  /* 0xffffffff1300788c */ /* 0x000fe4000d705670 */
[----:B------:R-:W-:Y:S02]  /*d360*/  @!UP3 USEL UR12, UR13, UR10, !UP1 ;  /* 0x0000000a0d0cb287 */ /* 0x000fe4000c800000 */
        /* <DEDUP_REMOVED lines=10> */
[----:B------:R-:W-:Y:S01]  /*d410*/  @UP3 ULDC UR18, c[0x0][0x210] ;  /* 0x0000840000123ab9 */ /* 0x000fe20000000800 */
[----:B------:R-:W-:Y:S01]  /*d420*/  ISETP.GE.AND P0, PT, R6, UR20, PT ;  /* 0x0000001406007c0c */ /* 0x000fe2000bf06270 */
[----:B------:R-:W-:-:S02]  /*d430*/  USEL UR15, UR15, URZ, !UP2 ;  /* 0x0000003f0f0f7287 */ /* 0x000fc4000d000000 */
[----:B------:R-:W-:Y:S01]  /*d440*/  @!UP3 UMOV UR18, 0x1 ;  /* 0x000000010012b882 */ /* 0x000fe20000000000 */
[----:B-1----:R-:W-:Y:S01]  /*d450*/  IMAD.WIDE.U32 R8, R8, c[0x0][0x1f0], R2 ;  /* 0x00007c0008087a25 */ /* 0x002fe200078e0002 */
[----:B------:R-:W-:Y:S02]  /*d460*/  UIMAD UR9, UR9, UR18, URZ ;  /* 0x00000012090972a4 */ /* 0x000fe4000f8e023f */
[----:B------:R-:W-:Y:S02]  /*d470*/  UIMAD UR15, UR8, UR12, UR15 ;  /* 0x0000000c080f72a4 */ /* 0x000fe4000f8e020f */
        /* <DEDUP_REMOVED lines=21> */
.L_x_354:
[----:B------:R-:W-:Y:S05]  /*d5d0*/  BSYNC B0 ;  /* 0x0000000000007941 */ /* 0x000fea0003800000 */
.L_x_353:
[----:B-1----:R-:W-:Y:S01]  /*d5e0*/  IADD3 R5, R6, 0x10, RZ ;  /* 0x0000001006057810 */ /* 0x002fe20007ffe0ff */
[----:B------:R-:W-:Y:S03]  /*d5f0*/  BSSY B0, `(.L_x_355) ;  /* 0x0000010000007945 */ /* 0x000fe60003800000 */
[----:B------:R-:W-:-:S13]  /*d600*/  ISETP.GE.AND P0, PT, R5, UR20, PT ;  /* 0x0000001405007c0c */ /* 0x000fda000bf06270 */
        /* <DEDUP_REMOVED lines=11> */
[----:B------:R1:W-:Y:S04]  /*d6c0*/  STG.E.128 [R2.64], RZ ;  /* 0x000000ff02007986 */ /* 0x0003e8000c101d16 */
[----:B------:R1:W-:Y:S04]  /*d6d0*/  STG.E.128 [R2.64+0x80], RZ ;  /* 0x000080ff02007986 */ /* 0x0003e8000c101d16 */
[----:B------:R1:W-:Y:S02]  /*d6e0*/  STG.E.128 [R2.64+0x100], RZ ;  /* 0x000100ff02007986 */ /* 0x0003e4000c101d16 */
.L_x_356:
[----:B------:R-:W-:Y:S05]  /*d6f0*/  BSYNC B0 ;  /* 0x0000000000007941 */ /* 0x000fea0003800000 */
.L_x_355:
[----:B------:R-:W-:Y:S01]  /*d700*/  IADD3 R4, R6, 0x20, RZ ;  /* 0x0000002006047810 */ /* 0x000fe20007ffe0ff */
[----:B------:R-:W-:Y:S03]  /*d710*/  BSSY B0, `(.L_x_357) ;  /* 0x0000010000007945 */ /* 0x000fe60003800000 */
[----:B------:R-:W-:-:S13]  /*d720*/  ISETP.GE.AND P0, PT, R4, UR20, PT ;  /* 0x0000001404007c0c */ /* 0x000fda000bf06270 */
        /* <DEDUP_REMOVED lines=14> */
.L_x_358:
[----:B------:R-:W-:Y:S05]  /*d810*/  BSYNC B0 ;  /* 0x0000000000007941 */ /* 0x000fea0003800000 */
.L_x_357:
[----:B-1----:R-:W-:Y:S01]  /*d820*/  IADD3 R3, R6, 0x30, RZ ;  /* 0x0000003006037810 */ /* 0x002fe20007ffe0ff */
[----:B------:R-:W-:Y:S03]  /*d830*/  BSSY B0, `(.L_x_359) ;  /* 0x000000f000007945 */ /* 0x000fe60003800000 */
[----:B------:R-:W-:-:S13]  /*d840*/  ISETP.GE.AND P0, PT, R3, UR20, PT ;  /* 0x0000001403007c0c */ /* 0x000fda000bf06270 */
[----:B------:R-:W-:Y:S05]  /*d850*/  @P0 BRA `(.L_x_360) ;  /* 0x000000c000000947 */ /* 0x000fea0003800000 */
[----:B------:R-:W-:Y:S02]  /*d860*/  IADD3 R2, P0, R12, 0x30, RZ ;  /* 0x000000300c027810 */ /* 0x000fe40007f1e0ff */
[----:B------:R-:W-:Y:S02]  /*d870*/  MOV R9, R11 ;  /* 0x0000000b00097202 */ /* 0x000fe40000000f00 */
[----:B------:R-:W-:-:S03]  /*d880*/  IADD3.X R0, RZ, R13, RZ, P0, !PT ;  /* 0x0000000dff007210 */ /* 0x000fc600007fe4ff */
        /* <DEDUP_REMOVED lines=9> */
.L_x_360:
[----:B------:R-:W-:Y:S05]  /*d920*/  BSYNC B0 ;  /* 0x0000000000007941 */ /* 0x000fea0003800000 */
.L_x_359:
[----:B------:R-:W-:-:S04]  /*d930*/  LOP3.LUT P6, RZ, R86, 0x7, RZ, 0xc0, !PT ;  /* 0x0000000756ff7812 */ /* 0x000fc800078cc0ff */
[----:B------:R-:W-:Y:S02]  /*d940*/  ISETP.GE.OR P5, PT, R6, UR20, P6 ;  /* 0x0000001406007c0c */ /* 0x000fe4000b7a6670 */
[----:B------:R-:W-:Y:S02]  /*d950*/  ISETP.GE.OR P4, PT, R5, UR20, P6 ;  /* 0x0000001405007c0c */ /* 0x000fe4000b786670 */
[----:B------:R-:W-:Y:S02]  /*d960*/  ISETP.GE.OR P3, PT, R4, UR20, P6 ;  /* 0x0000001404007c0c */ /* 0x000fe4000b766670 */
[----:B------:R-:W-:-:S07]  /*d970*/  ISETP.GE.OR P6, PT, R3, UR20, P6 ;  /* 0x0000001403007c0c */ /* 0x000fce000b7c6670 */
[----:B------:R-:W-:Y:S02]  /*d980*/  @!P5 IMAD R7, R6, UR18, RZ ;  /* 0x000000120607dc24 */ /* 0x000fe4000f8e02ff */
[----:B------:R-:W-:Y:S02]  /*d990*/  @!P4 IMAD R0, R5, UR18, RZ ;  /* 0x000000120500cc24 */ /* 0x000fe4000f8e02ff */
[----:B------:R-:W-:Y:S01]  /*d9a0*/  @!P3 IMAD R4, R4, UR18, RZ ;  /* 0x000000120404bc24 */ /* 0x000fe2000f8e02ff */
[C---:B------:R-:W-:Y:S02]  /*d9b0*/  @!P5 IADD3 R6, P0, R7.reuse, UR9, RZ ;  /* 0x000000090706dc10 */ /* 0x040fe4000ff1e0ff */
[----:B------:R-:W-:Y:S02]  /*d9c0*/  @!P4 IADD3 R2, P1, R0, UR9, RZ ;  /* 0x000000090002cc10 */ /* 0x000fe4000ff3e0ff */
[----:B------:R-:W-:Y:S02]  /*d9d0*/  @!P5 LEA.HI.X.SX32 R7, R7, UR6, 0x1, P0 ;  /* 0x000000060707dc11 */ /* 0x000fe400080f0eff */
[----:B-1----:R-:W-:-:S02]  /*d9e0*/  @!P5 LEA R10, P2, R6, c[0x0][0x200], 0x2 ;  /* 0x00008000060ada11 */ /* 0x002fc400078410ff */
        /* <DEDUP_REMOVED lines=15> */
[----:B-1----:R-:W-:-:S05]  /*dae0*/  IMAD R0, R3, UR18, RZ ;  /* 0x0000001203007c24 */ /* 0x002fca000f8e02ff */
[----:B------:R-:W-:-:S04]  /*daf0*/  IADD3 R2, P0, R0, UR9, RZ ;  /* 0x0000000900027c10 */ /* 0x000fc8000ff1e0ff */
[----:B------:R-:W-:Y:S02]  /*db00*/  LEA.HI.X.SX32 R0, R0, UR6, 0x1, P0 ;  /* 0x0000000600007c11 */ /* 0x000fe400080f0eff */
[----:B------:R-:W-:-:S04]  /*db10*/  LEA R4, P0, R2, c[0x0][0x200], 0x2 ;  /* 0x0000800002047a11 */ /* 0x000fc800078010ff */
[----:B------:R-:W-:Y:S01]  /*db20*/  LEA.HI.X R5, R2, c[0x0][0x204], R0, 0x2, P0 ;  /* 0x0000810002057a11 */ /* 0x000fe200000f1400 */
[----:B------:R-:W-:-:S05]  /*db30*/  IMAD.MOV.U32 R0, RZ, RZ, 0x7f800000 ;  /* 0x7f800000ff007424 */ /* 0x000fca00078e00ff */
[----:B------:R-:W-:Y:S01]  /*db40*/  STG.E [R4.64], R0 ;  /* 0x0000000004007986 */ /* 0x000fe2000c101916 */
[----:B------:R-:W-:Y:S05]  /*db50*/  EXIT ;  /* 0x000000000000794d */ /* 0x000fea0003800000 */
.L_x_361:
        /* <DEDUP_REMOVED lines=10> */
.L_x_689:


//--------------------- .text._ZN5flash16flash_fwd_kernelI23Flash_fwd_kernel_traitsILi192ELi64ELi64ELi4ELb0ELb0EN7cutlass6half_tE19Flash_kernel_traitsILi192ELi64ELi64ELi4ES3_EELb0ELb1ELb0ELb0ELb0ELb1ELb1ELb0EEEvNS_16Flash_fwd_paramsE --------------------------
	.section	.text._ZN5flash16flash_fwd_kernelI23Flash_fwd_kernel_traitsILi192ELi64ELi64ELi4ELb0ELb0EN7cutlass6half_tE19Flash_kernel_traitsILi192ELi64ELi64ELi4ES3_EELb0ELb1ELb0ELb0ELb0ELb1ELb1ELb0EEEvNS_16Flash_fwd_paramsE,"ax",@progbits
	.sectioninfo	@"SHI_REGISTERS=254"
	.align	128
        .global         _ZN5flash16flash_fwd_kernelI23Flash_fwd_kernel_traitsILi192ELi64ELi64ELi4ELb0ELb0EN7cutlass6half_tE19Flash_kernel_traitsILi192ELi64ELi64ELi4ES3_EELb0ELb1ELb0ELb0ELb0ELb1ELb1ELb0EEEvNS_16Flash_fwd_paramsE
        .type           _ZN5flash16flash_fwd_kernelI23Flash_fwd_kernel_traitsILi192ELi64ELi64ELi4ELb0ELb0EN7cutlass6half_tE19Flash_kernel_traitsILi192ELi64ELi64ELi4ES3_EELb0ELb1ELb0ELb0ELb0ELb1ELb1ELb0EEEvNS_16Flash_fwd_paramsE,@function
        .size           _ZN5flash16flash_fwd_kernelI23Flash_fwd_kernel_traitsILi192ELi64ELi64ELi4ELb0ELb0EN7cutlass6half_tE19Flash_kernel_traitsILi192ELi64ELi64ELi4ES3_EELb0ELb1ELb0ELb0ELb0ELb1ELb1ELb0EEEvNS_16Flash_fwd_paramsE,(.L_x_690 - _ZN5flash16flash_fwd_kernelI23Flash_fwd_kernel_traitsILi192ELi64ELi64ELi4ELb0ELb0EN7cutlass6half_tE19Flash_kernel_traitsILi192ELi64ELi64ELi4ES3_EELb0ELb1ELb0ELb0ELb0ELb1ELb1ELb0EEEvNS_16Flash_fwd_paramsE)
        .other          _ZN5flash16flash_fwd_kernelI23Flash_fwd_kernel_traitsILi192ELi64ELi64ELi4ELb0ELb0EN7cutlass6half_tE19Flash_kernel_traitsILi192ELi64ELi64ELi4ES3_EELb0ELb1ELb0ELb0ELb0ELb1ELb1ELb0EEEvNS_16Flash_fwd_paramsE,@"STO_CUDA_ENTRY STV_DEFAULT"
_ZN5flash16flash_fwd_kernelI23Flash_fwd_kernel_traitsILi192ELi64ELi64ELi4ELb0ELb0EN7cutlass6half_tE19Flash_kernel_traitsILi192ELi64ELi64ELi4ES3_EELb0ELb1ELb0ELb0ELb0ELb1ELb1ELb0EEEvNS_16Flash_fwd_paramsE:
.text._ZN5flash16flash_fwd_kernelI23Flash_fwd_kernel_traitsILi192ELi64ELi64ELi4ELb0ELb0EN7cutlass6half_tE19Flash_kernel_traitsILi192ELi64ELi64ELi4ES3_EELb0ELb1ELb0ELb0ELb0ELb1ELb1ELb0EEEvNS_16Flash_fwd_paramsE:
[----:B------:R-:W-:Y:S02]  /*0000*/  MOV R1, c[0x0][0x28] ;  /* 0x00000a0000017a02 */ /* 0x000fe40000000f00 */
[----:B------:R-:W1:Y:S01]  /*0010*/  S2UR UR10, SR_CTAID.Y ;  /* 0x00000000000a79c3 */ /* 0x000e620000002600 */
[----:B------:R-:W-:Y:S02]  /*0020*/  ULDC.64 UR4, c[0x0][0x240] ;  /* 0x0000900000047ab9 */ /* 0x000fe40000000a00 */
[----:B------:R-:W-:Y:S02]  /*0030*/  UISETP.NE.U32.AND UP2, UPT, URZ, UR4, UPT ;  /* 0x000000043f00728c */ /* 0x000fe4000bf45070 */
[----:B------:R-:W-:Y:S02]  /*0040*/  UMOV UR7, 0x4 ;  /* 0x0000000400077882 */ /* 0x000fe40000000000 */
[----:B------:R-:W-:Y:S02]  /*0050*/  UISETP.NE.AND.EX UP2, UPT, URZ, UR5, UPT, UP2 ;  /* 0x000000053f00728c */ /* 0x000fe4000bf45320 */
[----:B------:R-:W-:Y:S02]  /*0060*/  ULDC.64 UR12, c[0x0][0x240] ;  /* 0x00009000000c7ab9 */ /* 0x000fe40000000a00 */
[----:B------:R-:W-:-:S02]  /*0070*/  ULDC.64 UR4, c[0x0][0x250] ;  /* 0x0000940000047ab9 */ /* 0x000fc40000000a00 */
[----:B------:R-:W-:Y:S01]  /*0080*/  PLOP3.LUT P2, PT, PT, PT, UP2, 0x80, 0x0 ;  /* 0x000000000000781c */ /* 0x000fe20003f4f028 */
[----:B------:R-:W-:Y:S02]  /*0090*/  UISETP.NE.U32.AND UP0, UPT, URZ, UR4, UPT ;  /* 0x000000043f00728c */ /* 0x000fe4000bf05070 */
[----:B------:R-:W-:Y:S02]  /*00a0*/  ULDC.64 UR16, c[0x0][0x118] ;  /* 0x0000460000107ab9 */ /* 0x000fe40000000a00 */
[----:B------:R-:W-:Y:S02]  /*00b0*/  UISETP.NE.AND.EX UP0, UPT, URZ, UR5, UPT, UP0 ;  /* 0x000000053f00728c */ /* 0x000fe4000bf05300 */
[----:B------:R-:W-:Y:S02]  /*00c0*/  ULDC.U8 UR6, c[0x0][0x312] ;  /* 0x0000c48000067ab9 */ /* 0x000fe40000000000 */
[----:B------:R-:W-:Y:S02]  /*00d0*/  ULDC.64 UR8, c[0x0][0x248] ;  /* 0x0000920000087ab9 */ /* 0x000fe40000000a00 */
[----:B-1----:R-:W-:Y:S01]  /*00e0*/  UIMAD.WIDE UR12, UR10, UR7, UR12 ;  /* 0x000000070a0c72a5 */ /* 0x002fe2000f8e020c */
[----:B------:R-:W-:Y:S01]  /*00f0*/  PLOP3.LUT P0, PT, PT, PT, UP0, 0x80, 0x0 ;  /* 0x000000000000781c */ /* 0x000fe20003f0f008 */
[----:B------:R-:W-:-:S02]  /*0100*/  ULDC.64 UR4, c[0x0][0x250] ;  /* 0x0000940000047ab9 */ /* 0x000fc40000000a00 */
[----:B------:R-:W-:Y:S02]  /*0110*/  UISETP.NE.AND UP3, UPT, UR6, URZ, UPT ;  /* 0x0000003f0600728c */ /* 0x000fe4000bf65270 */
[----:B------:R-:W-:Y:S01]  /*0120*/  IMAD.U32 R8, RZ, RZ, UR12 ;  /* 0x0000000cff087e24 */ /* 0x000fe2000f8e00ff */
[----:B------:R-:W-:Y:S01]  /*0130*/  UISETP.EQ.U32.AND UP1, UPT, URZ, UR8, UPT ;  /* 0x000000083f00728c */ /* 0x000fe2000bf22070 */
[----:B------:R-:W-:Y:S01]  /*0140*/  IMAD.U32 R9, RZ, RZ, UR13 ;  /* 0x0000000dff097e24 */ /* 0x000fe2000f8e00ff */
[----:B------:R-:W-:Y:S02]  /*0150*/  @UP0 UIMAD.WIDE UR4, UR10, UR7, UR4 ;  /* 0x000000070a0402a5 */ /* 0x000fe4000f8e0204 */
[----:B------:R-:W-:Y:S02]  /*0160*/  UISETP.EQ.OR.EX UP1, UPT, URZ, UR9, !UP3, UP1 ;  /* 0x000000093f00728c */ /* 0x000fe4000df22710 */
[----:B------:R-:W2:Y:S01]  /*0170*/  @P2 LDG.E R7, [R8.64] ;  /* 0x0000001008072981 */ /* 0x000ea2000c1e1900 */
[----:B------:R-:W-:-:S03]  /*0180*/  ULDC.64 UR8, c[0x0][0x248] ;  /* 0x0000920000087ab9 */ /* 0x000fc60000000a00 */
[----:B------:R-:W3:Y:S01]  /*0190*/  @P2 LDG.E R0, [R8.64+0x4] ;  /* 0x0000041008002981 */ /* 0x000ee2000c1e1900 */
[----:B------:R-:W-:Y:S01]  /*01a0*/  MOV R5, UR5 ;  /* 0x0000000500057c02 */ /* 0x000fe20008000f00 */
[----:B------:R-:W-:Y:S01]  /*01b0*/  IMAD.U32 R4, RZ, RZ, UR4 ;  /* 0x00000004ff047e24 */ /* 0x000fe2000f8e00ff */
[----:B------:R-:W-:-:S04]  /*01c0*/  PLOP3.LUT P1, PT, PT, PT, UP1, 0x80, 0x0 ;  /* 0x000000000000781c */ /* 0x000fc80003f2f018 */
[----:B------:R1:W4:Y:S01]  /*01d0*/  @P0 LDG.E R5, [R4.64] ;  /* 0x0000001004050981 */ /* 0x000322000c1e1900 */
[----:B------:R-:W-:-:S06]  /*01e0*/  UIMAD.WIDE UR8, UR10, UR7, UR8 ;  /* 0x000000070a0872a5 */ /* 0x000fcc000f8e0208 */
[----:B------:R-:W-:Y:S01]  /*01f0*/  IMAD.U32 R2, RZ, RZ, UR8 ;  /* 0x00000008ff027e24 */ /* 0x000fe2000f8e00ff */
[----:B------:R-:W-:-:S05]  /*0200*/  MOV R3, UR9 ;  /* 0x0000000900037c02 */ /* 0x000fca0008000f00 */
[----:B------:R-:W5:Y:S01]  /*0210*/  @!P1 LDG.E R6, [R2.64] ;  /* 0x0000001002069981 */ /* 0x000f62000c1e1900 */
[----:B------:R-:W-:Y:S02]  /*0220*/  UMOV UR9, 0xffffffff ;  /* 0xffffffff00097882 */ /* 0x000fe40000000000 */
[----:B------:R-:W-:Y:S01]  /*0230*/  UMOV UR14, URZ ;  /* 0x0000003f000e7c82 */ /* 0x000fe20008000000 */
[----:B-1----:R-:W1:Y:S01]  /*0240*/  S2R R4, SR_TID.X ;  /* 0x0000000000047919 */ /* 0x002e620000002100 */
[----:B------:R-:W-:Y:S01]  /*0250*/  UMOV UR19, 0xffffffff ;  /* 0xffffffff00137882 */ /* 0x000fe20000000000 */
[----:B------:R-:W1:Y:S08]  /*0260*/  S2UR UR12, SR_CTAID.X ;  /* 0x00000000000c79c3 */ /* 0x000e700000002500 */
[----:B------:R-:W1:Y:S08]  /*0270*/  S2UR UR11, SR_CTAID.Z ;  /* 0x00000000000b79c3 */ /* 0x000e700000002700 */
[----:B--2---:R-:W2:Y:S08]  /*0280*/  @P2 R2UR UR9, R7 ;  /* 0x00000000070923c2 */ /* 0x004eb000000e0000 */
[----:B---3--:R-:W2:Y:S08]  /*0290*/  @P2 R2UR UR15, R0 ;  /* 0x00000000000f23c2 */ /* 0x008eb000000e0000 */
[----:B----4-:R3:W4:Y:S01]  /*02a0*/  @P0 R2UR UR14, R5 ;  /* 0x00000000050e03c2 */ /* 0x01072200000e0000 */
[----:B------:R-:W-:-:S04]  /*02b0*/  ISETP.NE.U32.AND P0, PT, RZ, c[0x0][0x248], PT ;  /* 0x00009200ff007a0c */ /* 0x000fc80003f05070 */
[----:B------:R-:W-:-:S03]  /*02c0*/  ISETP.NE.AND.EX P0, PT, RZ, c[0x0][0x24c], PT, P0 ;  /* 0x00009300ff007a0c */ /* 0x000fc60003f05300 */
[----:B-----5:R3:W1:Y:S01]  /*02d0*/  @!P1 R2UR UR19, R6 ;  /* 0x00000000061393c2 */ /* 0x02066200000e0000 */
[----:B--2---:R-:W-:-:S07]  /*02e0*/  @UP2 UIADD3 UR15, UR15, -UR9, URZ ;  /* 0x800000090f0f2290 */ /* 0x004fce000fffe03f */
[----:B------:R-:W-:Y:S02]  /*02f0*/  @!UP2 ULDC UR15, c[0x0][0x214] ;  /* 0x00008500000faab9 */ /* 0x000fe40000000800 */
[----:B-1-34-:R-:W-:Y:S05]  /*0300*/  @!P0 BRA `(.L_x_362) ;  /* 0x0000007000008947 */ /* 0x01afea0003800000 */
[----:B------:R-:W-:-:S13]  /*0310*/  PLOP3.LUT P0, PT, PT, PT, UP3, 0x80, 0x0 ;  /* 0x000000000000781c */ /* 0x000fda0003f0f038 */
[----:B------:R-:W2:Y:S04]  /*0320*/  @P0 LDG.E R0, [R2.64+0x4] ;  /* 0x0000041002000981 */ /* 0x000ea8000c1e1900 */
[----:B------:R-:W3:Y:S01]  /*0330*/  @!P0 LDG.E R5, [R2.64] ;  /* 0x0000001002058981 */ /* 0x000ee2000c1e1900 */
[----:B--2---:R-:W1:Y:S02]  /*0340*/  @P0 R2UR UR6, R0 ;  /* 0x00000000000603c2 */ /* 0x004e6400000e0000 */
[----:B-1----:R-:W-:-:S11]  /*0350*/  @UP3 UIADD3 UR6, UR6, -UR19, URZ ;  /* 0x8000001306063290 */ /* 0x002fd6000fffe03f */
[----:B---3--:R1:W2:Y:S02]  /*0360*/  @!P0 R2UR UR6, R5 ;  /* 0x00000000050683c2 */ /* 0x0082a400000e0000 */
[----:B-12---:R-:W-:Y:S05]  /*0370*/  BRA `(.L_x_363) ;  /* 0x0000001000007947 */ /* 0x006fea0003800000 */
.L_x_362:
[----:B------:R-:W-:Y:S02]  /*0380*/  ULDC UR6, c[0x0][0x218] ;  /* 0x0000860000067ab9 */ /* 0x000fe40000000800 */
.L_x_363:
        /* <DEDUP_REMOVED lines=36> */
[----:B------:R-:W-:Y:S02]  /*05d0*/  UISETP.NE.AND UP1, UPT, UR9, -0x1, UPT ;  /* 0xffffffff0900788c */ /* 0x000fe4000bf25270 */
        /* <DEDUP_REMOVED lines=8> */
[----:B------:R-:W-:Y:S02]  /*0660*/  @!UP1 UIMAD.WIDE.U32 UR20, UR10, UR6, URZ ;  /* 0x000000060a1492a5 */ /* 0x000fe4000f8e003f */
[----:B------:R-:W-:-:S02]  /*0670*/  ULDC.64 UR4, c[0x0][0x198] ;  /* 0x0000660000047ab9 */ /* 0x000fc40000000a00 */
[----:B------:R-:W-:Y:S02]  /*0680*/  @!UP1 UIMAD UR22, UR22, UR6, URZ ;  /* 0x00000006161692a4 */ /* 0x000fe4000f8e023f */
[----:B------:R-:W-:Y:S02]  /*0690*/  @UP0 UIMAD.WIDE.U32 UR26, UR23, UR4, URZ ;  /* 0x00000004171a02a5 */ /* 0x000fe4000f8e003f */
[----:B------:R-:W-:Y:S02]  /*06a0*/  @!UP1 UIMAD UR22, UR10, UR7, UR22 ;  /* 0x000000070a1692a4 */ /* 0x000fe4000f8e0216 */
[----:B------:R-:W-:Y:S02]  /*06b0*/  @UP1 UMOV UR6, UR24 ;  /* 0x0000001800061c82 */ /* 0x000fe40008000000 */
[----:B------:R-:W-:Y:S02]  /*06c0*/  @!UP1 UMOV UR6, UR20 ;  /* 0x0000001400069c82 */ /* 0x000fe40008000000 */
[----:B------:R-:W-:-:S02]  /*06d0*/  @UP0 UIMAD UR7, UR23, UR5, UR27 ;  /* 0x00000005170702a4 */ /* 0x000fc4000f8e021b */
[----:B------:R-:W-:Y:S02]  /*06e0*/  @!UP1 UIADD3 UR18, UR21, UR22, URZ ;  /* 0x0000001615129290 */ /* 0x000fe4000fffe03f */
[----:B------:R-:W-:Y:S01]  /*06f0*/  @UP0 UMOV UR20, UR26 ;  /* 0x0000001a00140c82 */ /* 0x000fe20008000000 */
        /* <DEDUP_REMOVED lines=14> */
.L_x_365:
[----:B------:R-:W-:Y:S01]  /*07e0*/  IABS R3, c[0x0][0x1c8] ;  /* 0x0000720000037a13 */ /* 0x000fe20000000000 */
[----:B------:R-:W1:Y:S01]  /*07f0*/  S2R R0, SR_CTAID.Z ;  /* 0x0000000000007919 */ /* 0x000e620000002700 */
[----:B------:R-:W-:Y:S02]  /*0800*/  ULDC UR4, c[0x0][0x1c8] ;  /* 0x0000720000047ab9 */ /* 0x000fe40000000800 */
[----:B------:R-:W2:Y:S01]  /*0810*/  I2F.RP R5, R3 ;  /* 0x0000000300057306 */ /* 0x000ea20000209400 */
[----:B------:R-:W-:Y:S02]  /*0820*/  ULOP3.LUT UR4, UR11, UR4, URZ, 0x3c, !UPT ;  /* 0x000000040b047292 */ /* 0x000fe4000f8e3c3f */
[----:B------:R-:W-:Y:S02]  /*0830*/  @UP0 UIADD3 UR19, UR14, UR19, URZ ;  /* 0x000000130e130290 */ /* 0x000fe4000fffe03f */
[----:B------:R-:W-:Y:S02]  /*0840*/  USHF.R.S32.HI UR21, URZ, 0x1f, UR11 ;  /* 0x0000001f3f157899 */ /* 0x000fe4000801140b */
[----:B------:R-:W-:Y:S01]  /*0850*/  ISETP.LE.AND P1, PT, RZ, UR4, PT ;  /* 0x00000004ff007c0c */ /* 0x000fe2000bf23270 */
[----:B------:R-:W-:-:S02]  /*0860*/  ULDC.64 UR4, c[0x0][0x1a0] ;  /* 0x0000680000047ab9 */ /* 0x000fc40000000a00 */
[----:B------:R-:W-:-:S04]  /*0870*/  @UP0 UIMAD.WIDE.U32 UR22, UR19, UR4, URZ ;  /* 0x00000004131602a5 */ /* 0x000fc8000f8e003f */
[----:B------:R-:W-:Y:S01]  /*0880*/  @UP0 UIMAD UR19, UR19, UR5, UR23 ;  /* 0x00000005131302a4 */ /* 0x000fe2000f8e0217 */
[----:B--2---:R-:W2:Y:S01]  /*0890*/  MUFU.RCP R6, R5 ;  /* 0x0000000500067308 */ /* 0x004ea20000001000 */
[----:B-1----:R-:W-:Y:S02]  /*08a0*/  IABS R0, R0 ;  /* 0x0000000000007213 */ /* 0x002fe40000000000 */
[----:B--2---:R-:W-:-:S05]  /*08b0*/  IADD3 R6, R6, 0xffffffe, RZ ;  /* 0x0ffffffe06067810 */ /* 0x004fca0007ffe0ff */
        /* <DEDUP_REMOVED lines=30> */
.L_x_366:
[----:B------:R-:W-:Y:S01]  /*0aa0*/  SHF.R.S32.HI R7, RZ, 0x1f, R4 ;  /* 0x0000001fff077819 */ /* 0x000fe20000011404 */
[----:B------:R-:W1:Y:S01]  /*0ab0*/  S2R R219, SR_CTAID.X ;  /* 0x0000000000db7919 */ /* 0x000e620000002500 */
[----:B------:R-:W-:Y:S01]  /*0ac0*/  UIADD3 UR10, -UR12, UR15, URZ ;  /* 0x0000000f0c0a7290 */ /* 0x000fe2000fffe13f */
[----:B------:R-:W-:Y:S01]  /*0ad0*/  IMAD.SHL.U32 R134, R4, 0x2, RZ ;  /* 0x0000000204867824 */ /* 0x000fe200078e00ff */
[CC--:B------:R-:W-:Y:S01]  /*0ae0*/  LEA.HI R10, R7.reuse, R4.reuse, RZ, 0x3 ;  /* 0x00000004070a7211 */ /* 0x0c0fe200078f18ff */
[----:B------:R-:W2:Y:S01]  /*0af0*/  S2R R18, SR_CTAID.Z ;  /* 0x0000000000127919 */ /* 0x000ea20000002700 */
[----:B------:R-:W-:Y:S01]  /*0b00*/  ULDC.64 UR4, c[0x0][0x1a8] ;  /* 0x00006a0000047ab9 */ /* 0x000fe20000000a00 */
[-C--:B------:R-:W-:Y:S01]  /*0b10*/  LEA.HI R5, R7, R4.reuse, RZ, 0x6 ;  /* 0x0000000407057211 */ /* 0x080fe200078f30ff */
[----:B------:R-:W-:Y:S01]  /*0b20*/  UIMAD UR4, UR21, UR4, URZ ;  /* 0x00000004150472a4 */ /* 0x000fe2000f8e023f */
[----:B------:R-:W-:Y:S02]  /*0b30*/  LOP3.LUT R3, R10, 0xfffffff8, RZ, 0xc0, !PT ;  /* 0xfffffff80a037812 */ /* 0x000fe400078ec0ff */
[----:B------:R-:W-:Y:S01]  /*0b40*/  SHF.R.S32.HI R10, RZ, 0x3, R10 ;  /* 0x00000003ff0a7819 */ /* 0x000fe2000001140a */
[----:B------:R-:W-:Y:S01]  /*0b50*/  UIMAD UR4, UR11, UR5, UR4 ;  /* 0x000000050b0472a4 */ /* 0x000fe2000f8e0204 */
[----:B------:R-:W-:Y:S01]  /*0b60*/  IMAD.SHL.U32 R5, R5, 0x8, RZ ;  /* 0x0000000805057824 */ /* 0x000fe200078e00ff */
[----:B------:R-:W-:Y:S01]  /*0b70*/  LEA.HI R100, R7, R4, RZ, 0x5 ;  /* 0x0000000407647211 */ /* 0x000fe200078f28ff */
[----:B------:R-:W-:Y:S01]  /*0b80*/  IMAD.IADD R0, R4, 0x1, -R3 ;  /* 0x0000000104007824 */ /* 0x000fe200078e0a03 */
[C---:B------:R-:W-:Y:S01]  /*0b90*/  IADD3 R9, R10.reuse, 0x10, RZ ;  /* 0x000000100a097810 */ /* 0x040fe20007ffe0ff */
[C---:B------:R-:W-:Y:S01]  /*0ba0*/  IMAD.SHL.U32 R3, R10.reuse, 0x40, RZ ;  /* 0x000000400a037824 */ /* 0x040fe200078e00ff */
[----:B------:R-:W-:Y:S01]  /*0bb0*/  IADD3 R207, R10, 0x30, RZ ;  /* 0x000000300acf7810 */ /* 0x000fe20007ffe0ff */
[----:B------:R-:W-:Y:S01]  /*0bc0*/  IMAD.SHL.U32 R216, R0, 0x8, RZ ;  /* 0x0000000800d87824 */ /* 0x000fe200078e00ff */
[----:B------:R-:W-:-:S02]  /*0bd0*/  ISETP.GE.AND P1, PT, R9, UR10, PT ;  /* 0x0000000a09007c0c */ /* 0x000fc4000bf26270 */
[----:B------:R-:W-:Y:S02]  /*0be0*/  SHF.R.S32.HI R11, RZ, 0x1f, R10 ;  /* 0x0000001fff0b7819 */ /* 0x000fe4000001140a */
[----:B------:R-:W-:Y:S02]  /*0bf0*/  SHF.R.S32.HI R217, RZ, 0x1f, R216 ;  /* 0x0000001fffd97819 */ /* 0x000fe400000114d8 */
[----:B------:R-:W-:Y:S01]  /*0c00*/  IADD3 R12, P0, R216, UR6, RZ ;  /* 0x00000006d80c7c10 */ /* 0x000fe2000ff1e0ff */
[----:B-1----:R-:W-:Y:S01]  /*0c10*/  IMAD.WIDE R218, R219, 0x40, R10 ;  /* 0x00000040dbda7825 */ /* 0x002fe200078e020a */
[----:B------:R-:W-:Y:S02]  /*0c20*/  LOP3.LUT R3, R3, 0x1c0, RZ, 0xc0, !PT ;  /* 0x000001c003037812 */ /* 0x000fe400078ec0ff */
[----:B------:R-:W-:Y:S01]  /*0c30*/  IADD3.X R13, R217, UR18, RZ, P0, !PT ;  /* 0x00000012d90d7c10 */ /* 0x000fe200087fe4ff */
[----:B------:R-:W-:Y:S01]  /*0c40*/  UIADD3 UR18, UR8, -0x1, URZ ;  /* 0xffffffff08127890 */ /* 0x000fe2000fffe03f */
[----:B------:R-:W-:-:S02]  /*0c50*/  ISETP.GE.AND P0, PT, R207, UR10, PT ;  /* 0x0000000acf007c0c */ /* 0x000fc4000bf06270 */
[----:B------:R-:W-:Y:S01]  /*0c60*/  SHF.R.U32.HI R208, RZ, 0x3, R3 ;  /* 0x00000003ffd07819 */ /* 0x000fe20000011603 */
[----:B--2---:R-:W-:Y:S01]  /*0c70*/  IMAD.WIDE.U32 R18, R18, c[0x0][0x1a8], R12 ;  /* 0x00006a0012127a25 */ /* 0x004fe200078e000c */
[--C-:B------:R-:W-:Y:S01]  /*0c80*/  LOP3.LUT R3, R3, 0x38, R216.reuse, 0xf8, !PT ;  /* 0x0000003803037812 */ /* 0x100fe200078ef8d8 */
[----:B------:R-:W-:Y:S01]  /*0c90*/  UIMAD UR11, UR18, -0x40, UR13 ;  /* 0xffffffc0120b78a4 */ /* 0x000fe2000f8e020d */
[C---:B------:R-:W-:Y:S01]  /*0ca0*/  IADD3 R2, R10.reuse, 0x20, RZ ;  /* 0x000000200a027810 */ /* 0x040fe20007ffe0ff */
[C---:B------:R-:W-:Y:S01]  /*0cb0*/  IMAD.WIDE.U32 R12, R10.reuse, c[0x0][0x198], R216 ;  /* 0x000066000a0c7a25 */ /* 0x040fe200078e00d8 */
[----:B------:R-:W-:Y:S01]  /*0cc0*/  ISETP.GE.AND P5, PT, R10, UR10, PT ;  /* 0x0000000a0a007c0c */ /* 0x000fe2000bfa6270 */
[----:B------:R-:W-:Y:S01]  /*0cd0*/  USHF.R.S32.HI UR14, URZ, 0x1f, UR18 ;  /* 0x0000001f3f0e7899 */ /* 0x000fe20008011412 */
[----:B------:R-:W-:Y:S01]  /*0ce0*/  LOP3.LUT R208, R3, R208, RZ, 0x3c, !PT ;  /* 0x000000d003d07212 */ /* 0x000fe200078e3cff */
[----:B------:R-:W-:Y:S01]  /*0cf0*/  IMAD R3, R11, c[0x0][0x198], RZ ;  /* 0x000066000b037a24 */ /* 0x000fe200078e02ff */
[----:B------:R-:W-:Y:S01]  /*0d00*/  @!P1 IADD3 R16, P3, R218, 0x10, RZ ;  /* 0x00000010da109810 */ /* 0x000fe20007f7e0ff */
[--C-:B------:R-:W-:Y:S01]  /*0d10*/  @!P1 IMAD.MOV.U32 R24, RZ, RZ, R18.reuse ;  /* 0x000000ffff189224 */ /* 0x100fe200078e0012 */
[----:B------:R-:W-:Y:S01]  /*0d20*/  ISETP.GE.AND P4, PT, R2, UR10, PT ;  /* 0x0000000a02007c0c */ /* 0x000fe2000bf86270 */
[----:B------:R-:W-:Y:S01]  /*0d30*/  IMAD R3, R10, c[0x0][0x19c], R3 ;  /* 0x000067000a037a24 */ /* 0x000fe200078e0203 */
[----:B------:R-:W-:Y:S01]  /*0d40*/  IADD3 R210, P2, R12, UR20, RZ ;  /* 0x000000140cd27c10 */ /* 0x000fe2000ff5e0ff */
[----:B------:R-:W-:Y:S01]  /*0d50*/  @!P1 IMAD.X R15, RZ, RZ, R219, P3 ;  /* 0x000000ffff0f9224 */ /* 0x000fe200018e06db */
[----:B------:R-:W-:Y:S01]  /*0d60*/  @!P0 IADD3 R12, P3, R218, 0x30, RZ ;  /* 0x00000030da0c8810 */ /* 0x000fe20007f7e0ff */
[--C-:B------:R-:W-:Y:S01]  /*0d70*/  @!P0 IMAD.MOV.U32 R20, RZ, RZ, R18.reuse ;  /* 0x000000ffff148224 */ /* 0x100fe200078e0012 */
[----:B------:R-:W-:Y:S01]  /*0d80*/  IADD3 R19, R19, UR4, RZ ;  /* 0x0000000413137c10 */ /* 0x000fe2000fffe0ff */
[----:B------:R-:W-:Y:S01]  /*0d90*/  @!P1 IMAD R15, R15, c[0x0][0x190], RZ ;  /* 0x000064000f0f9a24 */ /* 0x000fe200078e02ff */
[----:B------:R-:W-:Y:S01]  /*0da0*/  IADD3.X R211, R13, UR7, R3, P2, !PT ;  /* 0x000000070dd37c10 */ /* 0x000fe200097fe403 */
[----:B------:R-:W-:Y:S01]  /*0db0*/  @!P0 IMAD.X R13, RZ, RZ, R219, P3 ;  /* 0x000000ffff0d8224 */ /* 0x000fe200018e06db */
[----:B------:R-:W-:Y:S01]  /*0dc0*/  LOP3.LUT R208, R208, 0xfffffe00, R5, 0xf8, !PT ;  /* 0xfffffe00d0d07812 */ /* 0x000fe200078ef805 */
[----:B------:R-:W-:Y:S01]  /*0dd0*/  @!P5 IMAD R5, R219, c[0x0][0x190], RZ ;  /* 0x00006400db05da24 */ /* 0x000fe200078e02ff */
[----:B------:R-:W-:Y:S01]  /*0de0*/  ULDC.64 UR6, c[0x0][0x198] ;  /* 0x0000660000067ab9 */ /* 0x000fe20000000a00 */
[----:B------:R-:W-:Y:S01]  /*0df0*/  @!P4 IADD3 R14, P2, R218, 0x20, RZ ;  /* 0x00000020da0ec810 */ /* 0x000fe20007f5e0ff */
[--C-:B------:R-:W-:Y:S01]  /*0e00*/  @!P1 IMAD.MOV.U32 R25, RZ, RZ, R19.reuse ;  /* 0x000000ffff199224 */ /* 0x100fe200078e0013 */
[----:B------:R-:W-:Y:S01]  /*0e10*/  UMOV UR20, 0x6 ;  /* 0x0000000600147882 */ /* 0x000fe20000000000 */
[--C-:B------:R-:W-:Y:S01]  /*0e20*/  @!P4 IMAD.MOV.U32 R22, RZ, RZ, R18.reuse ;  /* 0x000000ffff16c224 */ /* 0x100fe200078e0012 */
[----:B------:R-:W-:Y:S01]  /*0e30*/  USHF.L.U32 UR21, UR6, 0x6, URZ ;  /* 0x0000000606157899 */ /* 0x000fe2000800063f */
[--C-:B------:R-:W-:Y:S01]  /*0e40*/  @!P4 IMAD.MOV.U32 R23, RZ, RZ, R19.reuse ;  /* 0x000000ffff17c224 */ /* 0x100fe200078e0013 */
[----:B------:R-:W-:Y:S01]  /*0e50*/  USHF.L.U64.HI UR20, UR6, UR20, UR7 ;  /* 0x0000001406147299 */ /* 0x000fe20008010207 */
[----:B------:R-:W-:Y:S01]  /*0e60*/  @!P0 IMAD.MOV.U32 R21, RZ, RZ, R19 ;  /* 0x000000ffff158224 */ /* 0x000fe200078e0013 */
[----:B------:R-:W-:Y:S01]  /*0e70*/  ISETP.GE.AND P6, PT, R10, UR11, PT ;  /* 0x0000000b0a007c0c */ /* 0x000fe2000bfc6270 */
[----:B------:R-:W-:Y:S01]  /*0e80*/  @!P0 IMAD R13, R13, c[0x0][0x190], RZ ;  /* 0x000064000d0d8a24 */ /* 0x000fe200078e02ff */
[----:B------:R-:W-:Y:S01]  /*0e90*/  UIMAD UR4, UR20, UR18, URZ ;  /* 0x00000012140472a4 */ /* 0x000fe2000f8e023f */
[C---:B------:R-:W-:Y:S01]  /*0ea0*/  @!P5 IMAD R5, R218.reuse, c[0x0][0x194], R5 ;  /* 0x00006500da05da24 */ /* 0x040fe200078e0205 */
[----:B------:R-:W-:Y:S01]  /*0eb0*/  UIMAD.WIDE.U32 UR24, UR6, 0x20, URZ ;  /* 0x00000020061878a5 */ /* 0x000fe2000f8e003f */
[----:B------:R-:W-:Y:S01]  /*0ec0*/  @!P5 IMAD.WIDE.U32 R18, R218, c[0x0][0x190], R18 ;  /* 0x00006400da12da25 */ /* 0x000fe200078e0012 */
[----:B------:R-:W-:Y:S01]  /*0ed0*/  UIMAD UR4, UR14, UR21, UR4 ;  /* 0x000000150e0472a4 */ /* 0x000fe2000f8e0204 */
[----:B------:R-:W-:-:S02]  /*0ee0*/  LOP3.LUT R134, R134, 0x6, RZ, 0xc0, !PT ;  /* 0x0000000686867812 */ /* 0x000fc400078ec0ff */
[----:B------:R-:W-:Y:S02]  /*0ef0*/  @!P4 IMAD.X R3, RZ, RZ, R219, P2 ;  /* 0x000000ffff03c224 */ /* 0x000fe400010e06db */
[C---:B------:R-:W-:Y:S02]  /*0f00*/  @!P0 IMAD R6, R12.reuse, c[0x0][0x194], R13 ;  /* 0x000065000c068a24 */ /* 0x040fe400078e020d */
[----:B------:R-:W-:Y:S01]  /*0f10*/  @!P0 IMAD.WIDE.U32 R12, R12, c[0x0][0x190], R20 ;  /* 0x000064000c0c8a25 */ /* 0x000fe200078e0014 */
[----:B------:R-:W-:-:S03]  /*0f20*/  @!P5 LEA R20, P3, R18, c[0x0][0x160], 0x1 ;  /* 0x000058001214da11 */ /* 0x000fc600078608ff */
[----:B------:R-:W-:Y:S02]  /*0f30*/  @!P5 IMAD.IADD R5, R19, 0x1, R5 ;  /* 0x000000011305d824 */ /* 0x000fe400078e0205 */
[C---:B------:R-:W-:Y:S02]  /*0f40*/  @!P1 IMAD R8, R16.reuse, c[0x0][0x194], R15 ;  /* 0x0000650010089a24 */ /* 0x040fe400078e020f */
[----:B------:R-:W-:Y:S01]  /*0f50*/  @!P1 IMAD.WIDE.U32 R16, R16, c[0x0][0x190], R24 ;  /* 0x0000640010109a25 */ /* 0x000fe200078e0018 */
[----:B------:R-:W-:Y:S02]  /*0f60*/  @!P5 LEA.HI.X R21, R18, c[0x0][0x164], R5, 0x1, P3 ;  /* 0x000059001215da11 */ /* 0x000fe400018f0c05 */
[----:B------:R-:W-:Y:S01]  /*0f70*/  SHF.R.S32.HI R5, RZ, 0x1f, R232 ;  /* 0x0000001fff057819 */ /* 0x000fe200000114e8 */
[----:B------:R-:W-:Y:S01]  /*0f80*/  @!P4 IMAD R3, R3, c[0x0][0x190], RZ ;  /* 0x000064000303ca24 */ /* 0x000fe200078e02ff */
[----:B------:R-:W-:Y:S01]  /*0f90*/  @!P1 LEA R26, P2, R16, c[0x0][0x160], 0x1 ;  /* 0x00005800101a9a11 */ /* 0x000fe200078408ff */
[----:B------:R-:W-:Y:S01]  /*0fa0*/  @!P1 IMAD.IADD R8, R17, 0x1, R8 ;  /* 0x0000000111089824 */ /* 0x000fe200078e0208 */
[----:B------:R-:W-:Y:S01]  /*0fb0*/  ISETP.GE.AND P3, PT, R9, UR11, PT ;  /* 0x0000000b09007c0c */ /* 0x000fe2000bf66270 */
[----:B------:R-:W-:-:S02]  /*0fc0*/  @!P4 IMAD R3, R14, c[0x0][0x194], R3 ;  /* 0x000065000e03ca24 */ /* 0x000fc400078e0203 */
[----:B------:R-:W-:Y:S01]  /*0fd0*/  @!P4 IMAD.WIDE.U32 R14, R14, c[0x0][0x190], R22 ;  /* 0x000064000e0eca25 */ /* 0x000fe200078e0016 */
[----:B------:R-:W-:-:S03]  /*0fe0*/  @!P1 LEA.HI.X R27, R16, c[0x0][0x164], R8, 0x1, P2 ;  /* 0x00005900101b9a11 */ /* 0x000fc600010f0c08 */
[----:B------:R-:W-:Y:S01]  /*0ff0*/  IMAD R215, R5, c[0x0][0x1b0], RZ ;  /* 0x00006c0005d77a24 */ /* 0x000fe200078e02ff */
[----:B------:R-:W-:Y:S01]  /*1000*/  @!P4 LEA R16, P2, R14, c[0x0][0x160], 0x1 ;  /* 0x000058000e10ca11 */ /* 0x000fe200078408ff */
[----:B------:R-:W-:Y:S02]  /*1010*/  @!P4 IMAD.IADD R3, R15, 0x1, R3 ;  /* 0x000000010f03c824 */ /* 0x000fe400078e0203 */
[C---:B------:R-:W-:Y:S02]  /*1020*/  IMAD R215, R232.reuse, c[0x0][0x1b4], R215 ;  /* 0x00006d00e8d77a24 */ /* 0x040fe400078e02d7 */
[----:B------:R-:W-:Y:S01]  /*1030*/  IMAD.WIDE.U32 R210, R232, c[0x0][0x1b0], R210 ;  /* 0x00006c00e8d27a25 */ /* 0x000fe200078e00d2 */
[----:B------:R-:W-:Y:S02]  /*1040*/  @!P4 LEA.HI.X R17, R14, c[0x0][0x164], R3, 0x1, P2 ;  /* 0x000059000e11ca11 */ /* 0x000fe400010f0c03 */
[----:B------:R-:W-:Y:S01]  /*1050*/  @!P0 LEA R24, P2, R12, c[0x0][0x160], 0x1 ;  /* 0x000058000c188a11 */ /* 0x000fe200078408ff */
[----:B------:R-:W-:-:S02]  /*1060*/  @!P0 IMAD.IADD R6, R13, 0x1, R6 ;  /* 0x000000010d068824 */ /* 0x000fc400078e0206 */
[----:B------:R-:W-:Y:S02]  /*1070*/  IMAD.IADD R215, R211, 0x1, R215 ;  /* 0x00000001d3d77824 */ /* 0x000fe400078e02d7 */
[----:B------:R-:W-:Y:S01]  /*1080*/  IMAD.U32 R3, RZ, RZ, UR21 ;  /* 0x00000015ff037e24 */ /* 0x000fe2000f8e00ff */
[----:B------:R-:W-:Y:S01]  /*1090*/  @!P0 LEA.HI.X R25, R12, c[0x0][0x164], R6, 0x1, P2 ;  /* 0x000059000c198a11 */ /* 0x000fe200010f0c06 */
[----:B------:R-:W-:Y:S02]  /*10a0*/  IMAD.MOV.U32 R214, RZ, RZ, R210 ;  /* 0x000000ffffd67224 */ /* 0x000fe400078e00d2 */
[----:B------:R-:W-:Y:S02]  /*10b0*/  IMAD.SHL.U32 R208, R208, 0x2, RZ ;  /* 0x00000002d0d07824 */ /* 0x000fe400078e00ff */
[----:B------:R-:W-:-:S03]  /*10c0*/  IMAD.WIDE.U32 R12, R3, UR18, R214 ;  /* 0x00000012030c7c25 */ /* 0x000fc6000f8e00d6 */
[----:B------:R-:W-:Y:S01]  /*10d0*/  @!PT LDS RZ, [RZ] ;  /* 0x00000000fffff984 */ /* 0x000fe20000000800 */
[----:B------:R-:W-:Y:S01]  /*10e0*/  @!PT LDS RZ, [RZ] ;  /* 0x00000000fffff984 */ /* 0x000fe20000000800 */
[----:B------:R-:W-:Y:S01]  /*10f0*/  @!PT LDS RZ, [RZ] ;  /* 0x00000000fffff984 */ /* 0x000fe20000000800 */
[----:B------:R1:W-:Y:S01]  /*1100*/  @!P5 LDGSTS.E.BYPASS.LTC128B.128 [R208], [R20.64] ;  /* 0x0000000014d0dfae */ /* 0x0003e2000b901d50 */
[----:B------:R-:W-:Y:S01]  /*1110*/  IMAD.MOV.U32 R8, RZ, RZ, c[0x0][0x198] ;  /* 0x00006600ff087624 */ /* 0x000fe200078e00ff */
[----:B------:R-:W-:Y:S01]  /*1120*/  IADD3 R19, R13, UR4, RZ ;  /* 0x000000040d137c10 */ /* 0x000fe2000fffe0ff */
[----:B------:R-:W-:Y:S01]  /*1130*/  IMAD.U32 R15, RZ, RZ, UR7 ;  /* 0x00000007ff0f7e24 */ /* 0x000fe2000f8e00ff */
[----:B------:R1:W-:Y:S01]  /*1140*/  @!P5 LDGSTS.E.BYPASS.LTC128B.128 [R208+0x2000], [R20.64+0x80] ;  /* 0x0200008014d0dfae */ /* 0x0003e2000b901d50 */
[----:B------:R-:W-:Y:S01]  /*1150*/  IMAD R11, R11, c[0x0][0x1a0], RZ ;  /* 0x000068000b0b7a24 */ /* 0x000fe200078e02ff */
[C---:B------:R-:W-:Y:S01]  /*1160*/  @!P3 LEA R13, P2, R8.reuse, R12, 0x4 ;  /* 0x0000000c080db211 */ /* 0x040fe200078420ff */
[----:B------:R-:W-:Y:S01]  /*1170*/  IMAD R213, R5, c[0x0][0x1b8], RZ ;  /* 0x00006e0005d57a24 */ /* 0x000fe200078e02ff */
[----:B------:R1:W-:Y:S01]  /*1180*/  @!P5 LDGSTS.E.BYPASS.LTC128B.128 [R208+0x4000], [R20.64+0x100] ;  /* 0x0400010014d0dfae */ /* 0x0003e2000b901d50 */
[----:B------:R-:W-:Y:S01]  /*1190*/  ULDC.64 UR4, c[0x0][0x1a0] ;  /* 0x0000680000047ab9 */ /* 0x000fe20000000a00 */
[----:B------:R-:W-:Y:S01]  /*11a0*/  @!P3 LEA.HI.X R6, R8, R19, R15, 0x4, P2 ;  /* 0x000000130806b211 */ /* 0x000fe200010f240f */
[----:B------:R-:W-:Y:S01]  /*11b0*/  UIMAD UR14, UR14, UR4, URZ ;  /* 0x000000040e0e72a4 */ /* 0x000fe2000f8e023f */
[----:B------:R2:W-:Y:S01]  /*11c0*/  @!P1 LDGSTS.E.BYPASS.LTC128B.128 [R208+0x800], [R26.64] ;  /* 0x008000001ad09fae */ /* 0x0005e2000b901d50 */
[C---:B------:R-:W-:Y:S01]  /*11d0*/  @!P3 LEA R14, P2, R13.reuse, c[0x0][0x168], 0x1 ;  /* 0x00005a000d0eba11 */ /* 0x040fe200078408ff */
[----:B------:R-:W-:Y:S01]  /*11e0*/  IMAD R213, R232, c[0x0][0x1bc], R213 ;  /* 0x00006f00e8d57a24 */ /* 0x000fe200078e02d5 */
[----:B------:R-:W-:Y:S01]  /*11f0*/  UIMAD.WIDE.U32 UR26, UR18, UR4, URZ ;  /* 0x00000004121a72a5 */ /* 0x000fe2000f8e003f */
[----:B------:R2:W-:Y:S01]  /*1200*/  @!P1 LDGSTS.E.BYPASS.LTC128B.128 [R208+0x2800], [R26.64+0x80] ;  /* 0x028000801ad09fae */ /* 0x0005e2000b901d50 */
[----:B------:R-:W-:Y:S01]  /*1210*/  @!P3 LEA.HI.X R15, R13, c[0x0][0x16c], R6, 0x1, P2 ;  /* 0x00005b000d0fba11 */ /* 0x000fe200010f0c06 */
[----:B------:R-:W-:Y:S01]  /*1220*/  IMAD R6, R10, c[0x0][0x1a4], R11 ;  /* 0x000069000a067a24 */ /* 0x000fe200078e020b */
[----:B------:R-:W-:Y:S01]  /*1230*/  ISETP.GE.AND P2, PT, R2, UR11, PT ;  /* 0x0000000b02007c0c */ /* 0x000fe2000bf46270 */
[----:B------:R2:W-:Y:S01]  /*1240*/  @!P1 LDGSTS.E.BYPASS.LTC128B.128 [R208+0x4800], [R26.64+0x100] ;  /* 0x048001001ad09fae */ /* 0x0005e2000b901d50 */
[----:B------:R-:W-:Y:S01]  /*1250*/  @!P6 LEA R22, P1, R12, c[0x0][0x168], 0x1 ;  /* 0x00005a000c16ea11 */ /* 0x000fe200078208ff */
[----:B------:R-:W-:Y:S01]  /*1260*/  UIMAD UR14, UR18, UR5, UR14 ;  /* 0x00000005120e72a4 */ /* 0x000fe2000f8e020e */
[----:B------:R-:W-:Y:S01]  /*1270*/  IMAD.SHL.U32 R11, R10, 0x8, RZ ;  /* 0x000000080a0b7824 */ /* 0x000fe200078e00ff */
[----:B------:R3:W-:Y:S01]  /*1280*/  @!P4 LDGSTS.E.BYPASS.LTC128B.128 [R208+0x1000], [R16.64] ;  /* 0x0100000010d0cfae */ /* 0x0007e2000b901d50 */
[----:B------:R-:W-:Y:S01]  /*1290*/  @!P6 LEA.HI.X R23, R12, c[0x0][0x16c], R19, 0x1, P1 ;  /* 0x00005b000c17ea11 */ /* 0x000fe200008f0c13 */
[----:B------:R-:W-:Y:S01]  /*12a0*/  UIADD3 UR14, UR27, UR14, URZ ;  /* 0x0000000e1b0e7290 */ /* 0x000fe2000fffe03f */
[----:B------:R-:W-:Y:S01]  /*12b0*/  ISETP.GE.AND P1, PT, R207, UR11, PT ;  /* 0x0000000bcf007c0c */ /* 0x000fe2000bf26270 */
[----:B------:R3:W-:Y:S04]  /*12c0*/  @!P4 LDGSTS.E.BYPASS.LTC128B.128 [R208+0x3000], [R16.64+0x80] ;  /* 0x0300008010d0cfae */ /* 0x0007e8000b901d50 */
[----:B------:R3:W-:Y:S01]  /*12d0*/  @!P4 LDGSTS.E.BYPASS.LTC128B.128 [R208+0x5000], [R16.64+0x100] ;  /* 0x0500010010d0cfae */ /* 0x0007e2000b901d50 */
[----:B-1----:R-:W-:-:S03]  /*12e0*/  IMAD.WIDE.U32 R20, R10, c[0x0][0x1a0], R216 ;  /* 0x000068000a147a25 */ /* 0x002fc600078e00d8 */
[----:B------:R1:W-:Y:S02]  /*12f0*/  @!P0 LDGSTS.E.BYPASS.LTC128B.128 [R208+0x1800], [R24.64] ;  /* 0x0180000018d08fae */ /* 0x0003e4000b901d50 */
[----:B------:R-:W-:Y:S01]  /*1300*/  IADD3 R20, P5, R20, UR22, RZ ;  /* 0x0000001614147c10 */ /* 0x000fe2000ffbe0ff */
[----:B------:R-:W-:Y:S01]  /*1310*/  USHF.L.U32 UR22, UR7, 0x5, URZ ;  /* 0x0000000507167899 */ /* 0x000fe2000800063f */
[----:B------:R-:W-:Y:S01]  /*1320*/  @!P1 IMAD.MOV.U32 R18, RZ, RZ, R12 ;  /* 0x000000ffff129224 */ /* 0x000fe200078e000c */
[----:B------:R-:W-:Y:S01]  /*1330*/  VOTEU.ALL UP0, P1 ;  /* 0x00000000003f7886 */ /* 0x000fe20000800000 */
[----:B------:R-:W-:Y:S01]  /*1340*/  IADD3.X R21, R21, UR19, R6, P5, !PT ;  /* 0x0000001315157c10 */ /* 0x000fe2000affe406 */
[----:B------:R1:W-:Y:S01]  /*1350*/  @!P0 LDGSTS.E.BYPASS.LTC128B.128 [R208+0x3800], [R24.64+0x80] ;  /* 0x0380008018d08fae */ /* 0x0003e2000b901d50 */
[----:B------:R-:W-:Y:S01]  /*1360*/  @!P2 IADD3 R6, P5, R12, UR24, RZ ;  /* 0x000000180c06ac10 */ /* 0x000fe2000ffbe0ff */
[----:B------:R-:W-:Y:S01]  /*1370*/  IMAD.U32 R5, RZ, RZ, UR22 ;  /* 0x00000016ff057e24 */ /* 0x000fe2000f8e00ff */
[----:B------:R-:W-:Y:S01]  /*1380*/  @!UP0 UIMAD UR19, UR7, 0x30, URZ ;  /* 0x00000030071388a4 */ /* 0x000fe2000f8e023f */
[----:B------:R-:W-:Y:S01]  /*1390*/  IMAD.WIDE.U32 R232, R232, c[0x0][0x1b8], R20 ;  /* 0x00006e00e8e87a25 */ /* 0x000fe200078e0014 */
[----:B------:R1:W-:Y:S01]  /*13a0*/  @!P0 LDGSTS.E.BYPASS.LTC128B.128 [R208+0x5800], [R24.64+0x100] ;  /* 0x0580010018d08fae */ /* 0x0003e2000b901d50 */
[----:B------:R-:W-:Y:S01]  /*13b0*/  UIMAD.WIDE.U32 UR22, UR4, 0x20, URZ ;  /* 0x00000020041678a5 */ /* 0x000fe2000f8e003f */
[----:B------:R-:W-:Y:S01]  /*13c0*/  @!P2 IADD3.X R5, R19, UR25, R5, P5, !PT ;  /* 0x000000191305ac10 */ /* 0x000fe2000affe405 */
[----:B------:R-:W-:Y:S01]  /*13d0*/  @!P1 IMAD.WIDE.U32 R12, R8, 0x30, R18 ;  /* 0x00000030080c9825 */ /* 0x000fe200078e0012 */
[C---:B------:R-:W-:Y:S01]  /*13e0*/  @!P2 LEA R20, P5, R6.reuse, c[0x0][0x168], 0x1 ;  /* 0x00005a000614aa11 */ /* 0x040fe200078a08ff */
[----:B------:R4:W-:Y:S02]  /*13f0*/  @!P6 LDGSTS.E.BYPASS.LTC128B.128 [R208+0x6000], [R22.64] ;  /* 0x0600000016d0efae */ /* 0x0009e4000b901d50 */
[----:B--2---:R-:W-:Y:S01]  /*1400*/  IMAD.U32 R26, RZ, RZ, UR26 ;  /* 0x0000001aff1a7e24 */ /* 0x004fe2000f8e00ff */
[----:B------:R-:W-:Y:S01]  /*1410*/  @!P2 LEA.HI.X R21, R6, c[0x0][0x16c], R5, 0x1, P5 ;  /* 0x00005b000615aa11 */ /* 0x000fe200028f0c05 */
[----:B------:R4:W-:Y:S01]  /*1420*/  @!P6 LDGSTS.E.BYPASS.LTC128B.128 [R208+0x8000], [R22.64+0x80] ;  /* 0x0800008016d0efae */ /* 0x0009e2000b901d50 */
[----:B------:R-:W-:Y:S01]  /*1430*/  ISETP.GE.AND P5, PT, R9, UR11, PT ;  /* 0x0000000b09007c0c */ /* 0x000fe2000bfa6270 */
[----:B------:R-:W-:Y:S01]  /*1440*/  IMAD.U32 R5, RZ, RZ, UR14 ;  /* 0x0000000eff057e24 */ /* 0x000fe2000f8e00ff */
[----:B------:R-:W-:Y:S01]  /*1450*/  @!P1 IADD3 R8, R13, UR19, RZ ;  /* 0x000000130d089c10 */ /* 0x000fe2000fffe0ff */
[----:B------:R-:W-:Y:S01]  /*1460*/  IMAD.IADD R213, R233, 0x1, R213 ;  /* 0x00000001e9d57824 */ /* 0x000fe200078e02d5 */
[----:B------:R-:W-:Y:S01]  /*1470*/  @!P1 LEA R18, P4, R12, c[0x0][0x168], 0x1 ;  /* 0x00005a000c129a11 */ /* 0x000fe200078808ff */
[----:B------:R4:W-:Y:S01]  /*1480*/  @!P6 LDGSTS.E.BYPASS.LTC128B.128 [R208+0xa000], [R22.64+0x100] ;  /* 0x0a00010016d0efae */ /* 0x0009e2000b901d50 */
[----:B------:R-:W-:Y:S01]  /*1490*/  IMAD.U32 R9, RZ, RZ, UR4 ;  /* 0x00000004ff097e24 */ /* 0x000fe2000f8e00ff */
[----:B------:R-:W-:Y:S01]  /*14a0*/  ISETP.GE.AND P6, PT, R10, UR11, PT ;  /* 0x0000000b0a007c0c */ /* 0x000fe2000bfc6270 */
[----:B------:R-:W-:Y:S01]  /*14b0*/  IMAD.U32 R6, RZ, RZ, UR4 ;  /* 0x00000004ff067e24 */ /* 0x000fe2000f8e00ff */
[----:B------:R-:W-:Y:S01]  /*14c0*/  @!P1 LEA.HI.X R19, R12, c[0x0][0x16c], R8, 0x1, P4 ;  /* 0x00005b000c139a11 */ /* 0x000fe200020f0c08 */
[----:B------:R2:W-:Y:S01]  /*14d0*/  @!P3 LDGSTS.E.BYPASS.LTC128B.128 [R208+0x6800], [R14.64] ;  /* 0x068000000ed0bfae */ /* 0x0005e2000b901d50 */
[----:B---3--:R-:W-:Y:S01]  /*14e0*/  LEA R16, P4, R26, R232, 0x6 ;  /* 0x000000e81a107211 */ /* 0x008fe200078830ff */
[----:B------:R-:W-:-:S02]  /*14f0*/  IMAD.SHL.U32 R8, R0, 0x40, RZ ;  /* 0x0000004000087824 */ /* 0x000fc400078e00ff */
[----:B------:R2:W-:Y:S01]  /*1500*/  @!P3 LDGSTS.E.BYPASS.LTC128B.128 [R208+0x8800], [R14.64+0x80] ;  /* 0x088000800ed0bfae */ /* 0x0005e2000b901d50 */
[----:B------:R-:W-:Y:S01]  /*1510*/  LEA.HI.X R17, R26, R213, R5, 0x6, P4 ;  /* 0x000000d51a117211 */ /* 0x000fe200020f3405 */
[----:B------:R-:W-:Y:S01]  /*1520*/  IMAD.U32 R5, RZ, RZ, UR5 ;  /* 0x00000005ff057e24 */ /* 0x000fe2000f8e00ff */
[----:B------:R-:W-:Y:S01]  /*1530*/  @!P5 LEA R9, P0, R9, R16, 0x4 ;  /* 0x000000100909d211 */ /* 0x000fe200078020ff */
[----:B------:R2:W-:Y:S01]  /*1540*/  @!P3 LDGSTS.E.BYPASS.LTC128B.128 [R208+0xa800], [R14.64+0x100] ;  /* 0x0a8001000ed0bfae */ /* 0x0005e2000b901d50 */
[----:B------:R-:W-:Y:S01]  /*1550*/  ISETP.GE.AND P4, PT, R2, UR11, PT ;  /* 0x0000000b02007c0c */ /* 0x000fe2000bf86270 */
[----:B------:R-:W-:Y:S01]  /*1560*/  IMAD.U32 R27, RZ, RZ, UR27 ;  /* 0x0000001bff1b7e24 */ /* 0x000fe2000f8e00ff */
[----:B------:R-:W-:Y:S01]  /*1570*/  @!P5 LEA.HI.X R6, R6, R17, R5, 0x4, P0 ;  /* 0x000000110606d211 */ /* 0x000fe200000f2405 */
[----:B------:R4:W-:Y:S01]  /*1580*/  @!P2 LDGSTS.E.BYPASS.LTC128B.128 [R208+0x7000], [R20.64] ;  /* 0x0700000014d0afae */ /* 0x0009e2000b901d50 */
[----:B------:R-:W-:Y:S01]  /*1590*/  LEA.HI R5, R7, R4, RZ, 0x4 ;  /* 0x0000000407057211 */ /* 0x000fe200078f20ff */
[----:B------:R-:W-:Y:S01]  /*15a0*/  IMAD.MOV.U32 R7, RZ, RZ, 0x10 ;  /* 0x00000010ff077424 */ /* 0x000fe200078e00ff */
[----:B------:R-:W-:Y:S01]  /*15b0*/  LOP3.LUT R8, R8, 0x1c0, RZ, 0xc0, !PT ;  /* 0x000001c008087812 */ /* 0x000fe200078ec0ff */
[----:B------:R4:W-:Y:S01]  /*15c0*/  @!P2 LDGSTS.E.BYPASS.LTC128B.128 [R208+0x9000], [R20.64+0x80] ;  /* 0x0900008014d0afae */ /* 0x0009e2000b901d50 */
[----:B------:R-:W-:-:S02]  /*15d0*/  LOP3.LUT R13, R5, 0xfffffff0, RZ, 0xc0, !PT ;  /* 0xfffffff0050d7812 */ /* 0x000fc400078ec0ff */
[----:B------:R-:W-:Y:S01]  /*15e0*/  SHF.R.S32.HI R12, RZ, 0x4, R5 ;  /* 0x00000004ff0c7819 */ /* 0x000fe20000011405 */
[----:B------:R4:W-:Y:S01]  /*15f0*/  @!P2 LDGSTS.E.BYPASS.LTC128B.128 [R208+0xb000], [R20.64+0x100] ;  /* 0x0b00010014d0afae */ /* 0x0009e2000b901d50 */
[----:B------:R-:W-:Y:S01]  /*1600*/  ISETP.GE.AND P3, PT, R207, UR11, PT ;  /* 0x0000000bcf007c0c */ /* 0x000fe2000bf66270 */
[----:B------:R-:W-:Y:S01]  /*1610*/  IMAD.IADD R13, R4, 0x1, -R13 ;  /* 0x00000001040d7824 */ /* 0x000fe200078e0a0d */
[----:B------:R-:W-:Y:S01]  /*1620*/  LEA.HI R5, R5, R12, RZ, 0x1 ;  /* 0x0000000c05057211 */ /* 0x000fe200078f08ff */
[----:B------:R3:W-:Y:S01]  /*1630*/  @!P1 LDGSTS.E.BYPASS.LTC128B.128 [R208+0x7800], [R18.64] ;  /* 0x0780000012d09fae */ /* 0x0007e2000b901d50 */
[----:B------:R-:W-:Y:S01]  /*1640*/  LOP3.LUT R11, R8, 0x8, R11, 0xf8, !PT ;  /* 0x00000008080b7812 */ /* 0x000fe200078ef80b */
[----:B------:R-:W-:Y:S01]  /*1650*/  USHF.L.U32 UR11, UR5, 0x5, URZ ;  /* 0x00000005050b7899 */ /* 0x000fe2000800063f */
[----:B------:R-:W-:Y:S01]  /*1660*/  SHF.R.S32.HI R2, RZ, 0x1f, R13 ;  /* 0x0000001fff027819 */ /* 0x000fe2000001140d */
[----:B------:R3:W-:Y:S01]  /*1670*/  @!P1 LDGSTS.E.BYPASS.LTC128B.128 [R208+0x9800], [R18.64+0x80] ;  /* 0x0980008012d09fae */ /* 0x0007e2000b901d50 */
[----:B------:R-:W-:-:S02]  /*1680*/  SHF.R.U32.HI R8, RZ, 0x3, R8 ;  /* 0x00000003ff087819 */ /* 0x000fc40000011608 */
[----:B------:R-:W-:Y:S01]  /*1690*/  LEA.HI R2, R2, R13, RZ, 0x3 ;  /* 0x0000000d02027211 */ /* 0x000fe200078f18ff */
[----:B------:R3:W-:Y:S01]  /*16a0*/  @!P1 LDGSTS.E.BYPASS.LTC128B.128 [R208+0xb800], [R18.64+0x100] ;  /* 0x0b80010012d09fae */ /* 0x0007e2000b901d50 */
[----:B------:R-:W-:Y:S01]  /*16b0*/  LOP3.LUT R5, R5, 0xfffffffe, RZ, 0xc0, !PT ;  /* 0xfffffffe05057812 */ /* 0x000fe200078ec0ff */
[----:B------:R-:W-:Y:S01]  /*16c0*/  VOTEU.ALL UP0, P3 ;  /* 0x00000000003f7886 */ /* 0x000fe20001800000 */
[----:B--2---:R-:W-:Y:S01]  /*16d0*/  @!P5 LEA R14, P0, R9, c[0x0][0x170], 0x1 ;  /* 0x00005c00090eda11 */ /* 0x004fe200078008ff */
[----:B------:R-:W0:Y:S01]  /*16e0*/  LDGDEPBAR ;  /* 0x00000000000079af */ /* 0x000e220000000000 */
[----:B------:R-:W-:Y:S01]  /*16f0*/  LOP3.LUT R10, R2, 0xfffffff8, RZ, 0xc0, !PT ;  /* 0xfffffff8020a7812 */ /* 0x000fe200078ec0ff */
[----:B------:R-:W-:Y:S01]  /*1700*/  IMAD.IADD R5, R12, 0x1, -R5 ;  /* 0x000000010c057824 */ /* 0x000fe200078e0a05 */
[----:B------:R-:W-:Y:S01]  /*1710*/  LOP3.LUT R8, R11, R8, RZ, 0x3c, !PT ;  /* 0x000000080b087212 */ /* 0x000fe200078e3cff */
[----:B------:R-:W-:Y:S01]  /*1720*/  IMAD.U32 R11, RZ, RZ, UR11 ;  /* 0x0000000bff0b7e24 */ /* 0x000fe2000f8e00ff */
[----:B------:R-:W-:Y:S01]  /*1730*/  @!P5 LEA.HI.X R15, R9, c[0x0][0x174], R6, 0x1, P0 ;  /* 0x00005d00090fda11 */ /* 0x000fe200000f0c06 */
[----:B------:R-:W-:Y:S01]  /*1740*/  IMAD.IADD R10, R13, 0x1, -R10 ;  /* 0x000000010d0a7824 */ /* 0x000fe200078e0a0a */
[C---:B------:R-:W-:Y:S01]  /*1750*/  @!P4 IADD3 R6, P0, R16.reuse, UR22, RZ ;  /* 0x000000161006cc10 */ /* 0x040fe2000ff1e0ff */
[----:B------:R-:W-:Y:S01]  /*1760*/  IMAD R205, R5, 0x200, R8 ;  /* 0x0000020005cd7824 */ /* 0x000fe200078e0208 */
[----:B------:R-:W-:Y:S01]  /*1770*/  @!P6 LEA R12, P1, R16, c[0x0][0x170], 0x1 ;  /* 0x00005c00100cea11 */ /* 0x000fe200078208ff */
[----:B------:R-:W-:Y:S01]  /*1780*/  IMAD.SHL.U32 R8, R10, 0x40, RZ ;  /* 0x000000400a087824 */ /* 0x000fe200078e00ff */
[----:B------:R-:W-:Y:S01]  /*1790*/  @!P4 IADD3.X R11, R17, UR23, R11, P0, !PT ;  /* 0x00000017110bcc10 */ /* 0x000fe200087fe40b */
[----:B------:R-:W-:Y:S01]  /*17a0*/  IMAD.U32 R9, RZ, RZ, UR4 ;  /* 0x00000004ff097e24 */ /* 0x000fe2000f8e00ff */
[--C-:B------:R-:W-:Y:S01]  /*17b0*/  @!P6 LEA.HI.X R13, R16, c[0x0][0x174], R17.reuse, 0x1, P1 ;  /* 0x00005d00100dea11 */ /* 0x100fe200008f0c11 */
[----:B------:R-:W-:Y:S01]  /*17c0*/  IMAD.SHL.U32 R5, R5, 0x8, RZ ;  /* 0x0000000805057824 */ /* 0x000fe200078e00ff */
[----:B------:R-:W-:Y:S01]  /*17d0*/  LOP3.LUT R8, R8, 0x1c0, RZ, 0xc0, !PT ;  /* 0x000001c008087812 */ /* 0x000fe200078ec0ff */
[----:B------:R-:W-:Y:S01]  /*17e0*/  @!UP0 UIMAD UR11, UR5, 0x30, URZ ;  /* 0x00000030050b88a4 */ /* 0x000fe2000f8e023f */
[----:B------:R-:W-:Y:S01]  /*17f0*/  @!P3 IMAD.WIDE.U32 R16, R9, 0x30, R16 ;  /* 0x000000300910b825 */ /* 0x000fe200078e0010 */
[----:B------:R-:W-:Y:S01]  /*1800*/  UISETP.GE.AND UP0, UPT, UR8, 0x2, UPT ;  /* 0x000000020800788c */ /* 0x000fe2000bf06270 */
[----:B------:R-:W-:-:S02]  /*1810*/  SHF.R.U32.HI R9, RZ, 0x3, R8 ;  /* 0x00000003ff097819 */ /* 0x000fc40000011608 */
[----:B------:R-:W-:Y:S01]  /*1820*/  IMAD.SHL.U32 R101, R2, 0x40, RZ ;  /* 0x0000004002657824 */ /* 0x000fe200078e00ff */
[----:B---3--:R-:W-:Y:S01]  /*1830*/  @!P4 LEA R18, P0, R6, c[0x0][0x170], 0x1 ;  /* 0x00005c000612ca11 */ /* 0x008fe200078008ff */
[----:B------:R-:W-:-:S04]  /*1840*/  DEPBAR.LE SB0, 0x0 ;  /* 0x000080000000791a */ /* 0x000fc80000000000 */
[----:B------:R-:W-:Y:S01]  /*1850*/  BAR.SYNC.DEFER_BLOCKING 0x0 ;  /* 0x0000000000007b1d */ /* 0x000fe20000010000 */
[----:B------:R-:W-:Y:S01]  /*1860*/  @!P4 LEA.HI.X R19, R6, c[0x0][0x174], R11, 0x1, P0 ;  /* 0x00005d000613ca11 */ /* 0x000fe200000f0c0b */
[----:B------:R-:W-:Y:S01]  /*1870*/  IMAD.SHL.U32 R205, R205, 0x2, RZ ;  /* 0x00000002cdcd7824 */ /* 0x000fe200078e00ff */
[----:B------:R-:W-:Y:S02]  /*1880*/  LOP3.LUT R6, R8, 0x8, R5, 0xf8, !PT ;  /* 0x0000000808067812 */ /* 0x000fe400078ef805 */
[----:B------:R-:W-:Y:S02]  /*1890*/  @!P3 IADD3 R5, R17, UR11, RZ ;  /* 0x0000000b1105bc10 */ /* 0x000fe4000fffe0ff */
[----:B------:R-:W-:Y:S02]  /*18a0*/  LOP3.LUT R2, R6, R9, RZ, 0x3c, !PT ;  /* 0x0000000906027212 */ /* 0x000fe400078e3cff */
[----:B------:R-:W-:Y:S02]  /*18b0*/  R2P PR, R10, 0x6 ;  /* 0x000000060a007804 */ /* 0x000fe40000000000 */
[----:B------:R-:W-:-:S02]  /*18c0*/  @!P3 LEA R8, P0, R16, c[0x0][0x170], 0x1 ;  /* 0x00005c001008ba11 */ /* 0x000fc400078008ff */
[----:B------:R-:W-:Y:S02]  /*18d0*/  SHF.R.S32.HI R6, RZ, 0x5, R100 ;  /* 0x00000005ff067819 */ /* 0x000fe40000011464 */
[----:B------:R-:W-:Y:S02]  /*18e0*/  LOP3.LUT R101, R101, 0xfffffe00, RZ, 0xc0, !PT ;  /* 0xfffffe0065657812 */ /* 0x000fe400078ec0ff */
[----:B------:R-:W-:Y:S02]  /*18f0*/  @!P3 LEA.HI.X R9, R16, c[0x0][0x174], R5, 0x1, P0 ;  /* 0x00005d001009ba11 */ /* 0x000fe400000f0c05 */
[----:B------:R-:W-:Y:S01]  /*1900*/  SEL R7, R7, 0xfffffff0, !P1 ;  /* 0xfffffff007077807 */ /* 0x000fe20004800000 */
[----:B------:R-:W-:Y:S01]  /*1910*/  IMAD R5, R6, 0x400, R101 ;  /* 0x0000040006057824 */ /* 0x000fe200078e0265 */
[----:B------:R-:W-:Y:S01]  /*1920*/  IADD3 R203, R205, 0x6020, RZ ;  /* 0x00006020cdcb7810 */ /* 0x000fe20007ffe0ff */
[----:B------:R-:W-:Y:S02]  /*1930*/  @P6 STS.128 [R208+0xc000], RZ ;  /* 0x00c000ffd0006388 */ /* 0x000fe40000000c00 */
[----:B------:R-:W-:-:S02]  /*1940*/  IMAD.IADD R206, R2, 0x1, R5 ;  /* 0x0000000102ce7824 */ /* 0x000fc400078e0205 */
[----:B------:R-:W-:Y:S01]  /*1950*/  IMAD.MOV.U32 R5, RZ, RZ, 0x20 ;  /* 0x00000020ff057424 */ /* 0x000fe200078e00ff */
[----:B------:R-:W-:Y:S01]  /*1960*/  @P6 STS.128 [R208+0xe000], RZ ;  /* 0x00e000ffd0006388 */ /* 0x000fe20000000c00 */
[----:B------:R-:W-:-:S03]  /*1970*/  IMAD.SHL.U32 R206, R206, 0x2, RZ ;  /* 0x00000002cece7824 */ /* 0x000fc600078e00ff */
[----:B------:R-:W-:Y:S01]  /*1980*/  @P6 STS.128 [R208+0x10000], RZ ;  /* 0x010000ffd0006388 */ /* 0x000fe20000000c00 */
[----:B------:R-:W-:Y:S01]  /*1990*/  SEL R5, R5, 0xffffffe0, !P2 ;  /* 0xffffffe005057807 */ /* 0x000fe20005000000 */
[--C-:B------:R-:W-:Y:S01]  /*19a0*/  IMAD R204, R7, 0x2, R206.reuse ;  /* 0x0000000207cc7824 */ /* 0x100fe200078e02ce */
[----:B------:R-:W-:Y:S01]  /*19b0*/  R2P PR, R0, 0x6 ;  /* 0x0000000600007804 */ /* 0x000fe20000000000 */
[----:B------:R-:W-:Y:S01]  /*19c0*/  @!PT LDS RZ, [RZ] ;  /* 0x00000000fffff984 */ /* 0x000fe20000000800 */
[----:B------:R-:W-:Y:S01]  /*19d0*/  @!PT LDS RZ, [RZ] ;  /* 0x00000000fffff984 */ /* 0x000fe20000000800 */
[----:B------:R-:W-:Y:S01]  /*19e0*/  @!PT LDS RZ, [RZ] ;  /* 0x00000000fffff984 */ /* 0x000fe20000000800 */
[----:B------:R2:W-:Y:S01]  /*19f0*/  @!P6 LDGSTS.E.BYPASS.LTC128B.128 [R208+0xc000], [R12.64] ;  /* 0x0c0000000cd0efae */ /* 0x0005e2000b901d50 */
[----:B------:R-:W-:Y:S01]  /*1a00*/  IADD3 R0, R205, 0x6000, RZ ;  /* 0x00006000cd007810 */ /* 0x000fe20007ffe0ff */
[C---:B------:R-:W-:Y:S02]  /*1a10*/  IMAD R202, R5.reuse, 0x2, R206 ;  /* 0x0000000205ca7824 */ /* 0x040fe400078e02ce */
[----:B------:R2:W-:Y:S01]  /*1a20*/  @!P6 LDGSTS.E.BYPASS.LTC128B.128 [R208+0xe000], [R12.64+0x80] ;  /* 0x0e0000800cd0efae */ /* 0x0005e2000b901d50 */
[----:B------:R-:W-:-:S03]  /*1a30*/  IMAD R201, R5, 0x2, R204 ;  /* 0x0000000205c97824 */ /* 0x000fc600078e02cc */
[----:B------:R2:W-:Y:S04]  /*1a40*/  @!P6 LDGSTS.E.BYPASS.LTC128B.128 [R208+0x10000], [R12.64+0x100] ;  /* 0x100001000cd0efae */ /* 0x0005e8000b901d50 */
[----:B------:R-:W-:Y:S01]  /*1a50*/  @P5 STS.128 [R208+0xc800], RZ ;  /* 0x00c800ffd0005388 */ /* 0x000fe20000000c00 */
[----:B------:R-:W-:Y:S01]  /*1a60*/  @P1 IADD3 R203, R0, -0x20, RZ ;  /* 0xffffffe000cb1810 */ /* 0x000fe20007ffe0ff */
[----:B------:R-:W-:Y:S02]  /*1a70*/  IMAD.MOV.U32 R0, RZ, RZ, 0x40 ;  /* 0x00000040ff007424 */ /* 0x000fe400078e00ff */
[----:B------:R-:W-:Y:S01]  /*1a80*/  @P5 STS.128 [R208+0xe800], RZ ;  /* 0x00e800ffd0005388 */ /* 0x000fe20000000c00 */
[C---:B------:R-:W-:Y:S02]  /*1a90*/  IADD3 R195, R203.reuse, 0x800, RZ ;  /* 0x00000800cbc37810 */ /* 0x040fe40007ffe0ff */
[----:B------:R-:W-:Y:S01]  /*1aa0*/  SEL R0, R0, 0xffffffc0, !P2 ;  /* 0xffffffc000007807 */ /* 0x000fe20005000000 */
[----:B------:R-:W-:Y:S01]  /*1ab0*/  @P5 STS.128 [R208+0x10800], RZ ;  /* 0x010800ffd0005388 */ /* 0x000fe20000000c00 */
[----:B------:R-:W-:-:S02]  /*1ac0*/  IADD3 R194, R203, 0x1000, RZ ;  /* 0x00001000cbc27810 */ /* 0x000fc40007ffe0ff */
[----:B------:R-:W-:Y:S01]  /*1ad0*/  IADD3 R193, R203, 0x1800, RZ ;  /* 0x00001800cbc17810 */ /* 0x000fe20007ffe0ff */
[----:B------:R-:W-:Y:S01]  /*1ae0*/  @!PT LDS RZ, [RZ] ;  /* 0x00000000fffff984 */ /* 0x000fe20000000800 */
[----:B------:R-:W-:Y:S01]  /*1af0*/  @!PT LDS RZ, [RZ] ;  /* 0x00000000fffff984 */ /* 0x000fe20000000800 */
[----:B------:R-:W-:Y:S01]  /*1b00*/  @!PT LDS RZ, [RZ] ;  /* 0x00000000fffff984 */ /* 0x000fe20000000800 */
[----:B------:R2:W-:Y:S01]  /*1b10*/  @!P5 LDGSTS.E.BYPASS.LTC128B.128 [R208+0xc800], [R14.64] ;  /* 0x0c8000000ed0dfae */ /* 0x0005e2000b901d50 */
[----:B------:R-:W-:Y:S01]  /*1b20*/  IMAD.IADD R199, R205, 0x1, R0 ;  /* 0x00000001cdc77824 */ /* 0x000fe200078e0200 */
[C---:B------:R-:W-:Y:S01]  /*1b30*/  IADD3 R191, R203.reuse, 0x2000, RZ ;  /* 0x00002000cbbf7810 */ /* 0x040fe20007ffe0ff */
[----:B------:R-:W-:Y:S01]  /*1b40*/  IMAD.IADD R192, R0, 0x1, R203 ;  /* 0x0000000100c07824 */ /* 0x000fe200078e02cb */
[----:B------:R2:W-:Y:S01]  /*1b50*/  @!P5 LDGSTS.E.BYPASS.LTC128B.128 [R208+0xe800], [R14.64+0x80] ;  /* 0x0e8000800ed0dfae */ /* 0x0005e2000b901d50 */
[C---:B------:R-:W-:Y:S02]  /*1b60*/  IADD3 R190, R203.reuse, 0x2800, RZ ;  /* 0x00002800cbbe7810 */ /* 0x040fe40007ffe0ff */
[C---:B------:R-:W-:Y:S01]  /*1b70*/  IADD3 R189, R203.reuse, 0x3000, RZ ;  /* 0x00003000cbbd7810 */ /* 0x040fe20007ffe0ff */
[----:B------:R2:W-:Y:S01]  /*1b80*/  @!P5 LDGSTS.E.BYPASS.LTC128B.128 [R208+0x10800], [R14.64+0x100] ;  /* 0x108001000ed0dfae */ /* 0x0005e2000b901d50 */
[----:B------:R-:W-:-:S02]  /*1b90*/  IADD3 R188, R203, 0x3800, RZ ;  /* 0x00003800cbbc7810 */ /* 0x000fc40007ffe0ff */
[C---:B------:R-:W-:Y:S01]  /*1ba0*/  IADD3 R187, R203.reuse, 0x4000, RZ ;  /* 0x00004000cbbb7810 */ /* 0x040fe20007ffe0ff */
[----:B------:R-:W-:Y:S01]  /*1bb0*/  @P4 STS.128 [R208+0xd000], RZ ;  /* 0x00d000ffd0004388 */ /* 0x000fe20000000c00 */
[C---:B------:R-:W-:Y:S02]  /*1bc0*/  IADD3 R186, R203.reuse, 0x4800, RZ ;  /* 0x00004800cbba7810 */ /* 0x040fe40007ffe0ff */
[C---:B------:R-:W-:Y:S01]  /*1bd0*/  IADD3 R185, R203.reuse, 0x5000, RZ ;  /* 0x00005000cbb97810 */ /* 0x040fe20007ffe0ff */
[----:B------:R-:W-:Y:S01]  /*1be0*/  @P4 STS.128 [R208+0xf000], RZ ;  /* 0x00f000ffd0004388 */ /* 0x000fe20000000c00 */
[----:B------:R-:W-:-:S03]  /*1bf0*/  IADD3 R184, R203, 0x5800, RZ ;  /* 0x00005800cbb87810 */ /* 0x000fc60007ffe0ff */
        /* <DEDUP_REMOVED lines=16> */
[----:B------:R-:W-:Y:S04]  /*1d00*/  LDSM.16.M88.4 R48, [R206] ;  /* 0x00000000ce30783b */ /* 0x000fe80000000200 */
[----:B-1----:R-:W3:Y:S04]  /*1d10*/  LDSM.16.M88.4 R24, [R205+0x6000] ;  /* 0x00600000cd18783b */ /* 0x002ee80000000200 */
[----:B------:R-:W-:Y:S04]  /*1d20*/  LDSM.16.M88.4 R36, [R204] ;  /* 0x00000000cc24783b */ /* 0x000fe80000000200 */
[----:B------:R-:W-:Y:S04]  /*1d30*/  LDSM.16.M88.4 R76, [R203] ;  /* 0x00000000cb4c783b */ /* 0x000fe80000000200 */
[----:B------:R-:W1:Y:S04]  /*1d40*/  LDSM.16.M88.4 R44, [R205+0x6800] ;  /* 0x00680000cd2c783b */ /* 0x000e680000000200 */
[----:B------:R-:W1:Y:S04]  /*1d50*/  LDSM.16.M88.4 R60, [R205+0x7000] ;  /* 0x00700000cd3c783b */ /* 0x000e680000000200 */
[----:B------:R-:W-:Y:S04]  /*1d60*/  LDSM.16.M88.4 R80, [R202] ;  /* 0x00000000ca50783b */ /* 0x000fe80000000200 */
[----:B------:R-:W1:Y:S04]  /*1d70*/  LDSM.16.M88.4 R72, [R199+0x6000] ;  /* 0x00600000c748783b */ /* 0x000e680000000200 */
[----:B------:R-:W1:Y:S04]  /*1d80*/  LDSM.16.M88.4 R68, [R205+0x7800] ;  /* 0x00780000cd44783b */ /* 0x000e680000000200 */
[----:B----4-:R-:W4:Y:S04]  /*1d90*/  LDSM.16.M88.4 R20, [R203+0x800] ;  /* 0x00080000cb14783b */ /* 0x010f280000000200 */
[----:B--2---:R-:W2:Y:S01]  /*1da0*/  LDSM.16.M88.4 R12, [R203+0x1000] ;  /* 0x00100000cb0c783b */ /* 0x004ea20000000200 */
[C---:B---3--:R-:W-:Y:S03]  /*1db0*/  HMMA.16816.F32 R16, R48.reuse, R24, RZ ;  /* 0x000000183010723c */ /* 0x048fe600000018ff */
[----:B------:R-:W-:Y:S04]  /*1dc0*/  LDSM.16.M88.4 R40, [R201] ;  /* 0x00000000c928783b */ /* 0x000fe80000000200 */
[----:B------:R-:W3:Y:S01]  /*1dd0*/  LDSM.16.M88.4 R88, [R192] ;  /* 0x00000000c058783b */ /* 0x000ee20000000200 */
[C---:B------:R-:W-:Y:S03]  /*1de0*/  HMMA.16816.F32 R24, R48.reuse, R26, RZ ;  /* 0x0000001a3018723c */ /* 0x040fe600000018ff */
[----:B------:R-:W2:Y:S04]  /*1df0*/  LDSM.16.M88.4 R52, [R203+0x1800] ;  /* 0x00180000cb34783b */ /* 0x000ea80000000200 */
[----:B-----5:R-:W5:Y:S01]  /*1e00*/  LDSM.16.M88.4 R8, [R199+0x6800] ;  /* 0x00680000c708783b */ /* 0x020f620000000200 */
[----:B-1----:R-:W-:Y:S03]  /*1e10*/  HMMA.16816.F32 R32, R48, R44, RZ ;  /* 0x0000002c3020723c */ /* 0x002fe600000018ff */
[----:B------:R-:W1:Y:S04]  /*1e20*/  LDSM.16.M88.4 R28, [R199+0x7000] ;  /* 0x00700000c71c783b */ /* 0x000e680000000200 */
[----:B------:R-:W-:Y:S01]  /*1e30*/  LDSM.16.M88.4 R84, [R199+0x7800] ;  /* 0x00780000c754783b */ /* 0x000fe20000000200 */
[----:B------:R-:W-:Y:S03]  /*1e40*/  HMMA.16816.F32 R16, R36, R76, R16 ;  /* 0x0000004c2410723c */ /* 0x000fe60000001810 */
[----:B------:R-:W-:Y:S04]  /*1e50*/  LDSM.16.M88.4 R96, [R205+0xa800] ;  /* 0x00a80000cd60783b */ /* 0x000fe80000000200 */
[----:B------:R-:W-:Y:S01]  /*1e60*/  LDSM.16.M88.4 R92, [R199+0xa000] ;  /* 0x00a00000c75c783b */ /* 0x000fe20000000200 */
[C---:B------:R-:W-:Y:S03]  /*1e70*/  HMMA.16816.F32 R64, R48.reuse, R60, RZ ;  /* 0x0000003c3040723c */ /* 0x040fe600000018ff */
[----:B------:R-:W0:Y:S05]  /*1e80*/  LDGDEPBAR ;  /* 0x00000000000079af */ /* 0x000e2a0000000000 */
[C---:B------:R-:W-:Y:S08]  /*1e90*/  HMMA.16816.F32 R44, R48.reuse, R46, RZ ;  /* 0x0000002e302c723c */ /* 0x040ff000000018ff */
[----:B------:R-:W-:Y:S08]  /*1ea0*/  HMMA.16816.F32 R60, R48, R62, RZ ;  /* 0x0000003e303c723c */ /* 0x000ff000000018ff */
[----:B------:R-:W-:Y:S01]  /*1eb0*/  HMMA.16816.F32 R24, R36, R78, R24 ;  /* 0x0000004e2418723c */ /* 0x000fe20000001818 */
[----:B------:R-:W-:Y:S07]  /*1ec0*/  LDSM.16.M88.4 R76, [R205+0x8000] ;  /* 0x00800000cd4c783b */ /* 0x000fee0000000200 */
[----:B------:R-:W-:Y:S08]  /*1ed0*/  HMMA.16816.F32 R16, R80, R72, R16 ;  /* 0x000000485010723c */ /* 0x000ff00000001810 */
[C---:B------:R-:W-:Y:S08]  /*1ee0*/  HMMA.16816.F32 R56, R48.reuse, R68, RZ ;  /* 0x000000443038723c */ /* 0x040ff000000018ff */
[----:B------:R-:W-:Y:S01]  /*1ef0*/  HMMA.16816.F32 R48, R48, R70, RZ ;  /* 0x000000463030723c */ /* 0x000fe200000018ff */
[----:B------:R-:W-:Y:S07]  /*1f00*/  LDSM.16.M88.4 R68, [R192+0x1000] ;  /* 0x00100000c044783b */ /* 0x000fee0000000200 */
[C---:B----4-:R-:W-:Y:S08]  /*1f10*/  HMMA.16816.F32 R32, R36.reuse, R20, R32 ;  /* 0x000000142420723c */ /* 0x050ff00000001820 */
[C---:B------:R-:W-:Y:S01]  /*1f20*/  HMMA.16816.F32 R44, R36.reuse, R22, R44 ;  /* 0x00000016242c723c */ /* 0x040fe2000000182c */
[----:B------:R-:W-:Y:S07]  /*1f30*/  LDSM.16.M88.4 R20, [R192+0x800] ;  /* 0x00080000c014783b */ /* 0x000fee0000000200 */
[C---:B--2---:R-:W-:Y:S08]  /*1f40*/  HMMA.16816.F32 R64, R36.reuse, R12, R64 ;  /* 0x0000000c2440723c */ /* 0x044ff00000001840 */
[----:B------:R-:W-:Y:S01]  /*1f50*/  HMMA.16816.F32 R60, R36, R14, R60 ;  /* 0x0000000e243c723c */ /* 0x000fe2000000183c */
[----:B------:R-:W2:Y:S07]  /*1f60*/  LDSM.16.M88.4 R12, [R206+0x2000] ;  /* 0x00200000ce0c783b */ /* 0x000eae0000000200 */
[----:B------:R-:W-:Y:S01]  /*1f70*/  HMMA.16816.F32 R24, R80, R74, R24 ;  /* 0x0000004a5018723c */ /* 0x000fe20000001818 */
[----:B------:R-:W-:Y:S07]  /*1f80*/  LDSM.16.M88.4 R72, [R192+0x1800] ;  /* 0x00180000c048783b */ /* 0x000fee0000000200 */
[----:B---3--:R-:W-:Y:S08]  /*1f90*/  HMMA.16816.F32 R16, R40, R88, R16 ;  /* 0x000000582810723c */ /* 0x008ff00000001810 */
[C---:B------:R-:W-:Y:S08]  /*1fa0*/  HMMA.16816.F32 R56, R36.reuse, R52, R56 ;  /* 0x000000342438723c */ /* 0x040ff00000001838 */
[----:B------:R-:W-:Y:S01]  /*1fb0*/  HMMA.16816.F32 R36, R36, R54, R48 ;  /* 0x000000362424723c */ /* 0x000fe20000001830 */
[----:B------:R-:W-:Y:S04]  /*1fc0*/  LDSM.16.M88.4 R52, [R203+0x2000] ;  /* 0x00200000cb34783b */ /* 0x000fe80000000200 */
[----:B------:R-:W-:Y:S03]  /*1fd0*/  LDSM.16.M88.4 R48, [R205+0x9000] ;  /* 0x00900000cd30783b */ /* 0x000fe60000000200 */
[C---:B-----5:R-:W-:Y:S08]  /*1fe0*/  HMMA.16816.F32 R32, R80.reuse, R8, R32 ;  /* 0x000000085020723c */ /* 0x060ff00000001820 */
[C---:B------:R-:W-:Y:S01]  /*1ff0*/  HMMA.16816.F32 R44, R80.reuse, R10, R44 ;  /* 0x0000000a502c723c */ /* 0x040fe2000000182c */
[----:B------:R-:W-:Y:S07]  /*2000*/  LDSM.16.M88.4 R8, [R205+0x8800] ;  /* 0x00880000cd08783b */ /* 0x000fee0000000200 */
[C---:B-1----:R-:W-:Y:S08]  /*2010*/  HMMA.16816.F32 R64, R80.reuse, R28, R64 ;  /* 0x0000001c5040723c */ /* 0x042ff00000001840 */
[----:B------:R-:W-:Y:S01]  /*2020*/  HMMA.16816.F32 R60, R80, R30, R60 ;  /* 0x0000001e503c723c */ /* 0x000fe2000000183c */
[----:B------:R-:W1:Y:S07]  /*2030*/  LDSM.16.M88.4 R28, [R204+0x2000] ;  /* 0x00200000cc1c783b */ /* 0x000e6e0000000200 */
[----:B------:R-:W-:Y:S01]  /*2040*/  HMMA.16816.F32 R24, R40, R90, R24 ;  /* 0x0000005a2818723c */ /* 0x000fe20000001818 */
[----:B------:R-:W-:Y:S07]  /*2050*/  LDSM.16.M88.4 R88, [R199+0x9800] ;  /* 0x00980000c758783b */ /* 0x000fee0000000200 */
        /* <DEDUP_REMOVED lines=8> */
[C---:B------:R-:W-:Y:S08]  /*20e0*/  HMMA.16816.F32 R64, R40.reuse, R68, R64 ;  /* 0x000000442840723c */ /* 0x040ff00000001840 */
[----:B------:R-:W-:Y:S01]  /*20f0*/  HMMA.16816.F32 R60, R40, R70, R60 ;  /* 0x00000046283c723c */ /* 0x000fe2000000183c */
[----:B------:R-:W2:Y:S07]  /*2100*/  LDSM.16.M88.4 R68, [R199+0x8000] ;  /* 0x00800000c744783b */ /* 0x000eae0000000200 */
[----:B------:R-:W-:Y:S01]  /*2110*/  HMMA.16816.F32 R24, R12, R78, R24 ;  /* 0x0000004e0c18723c */ /* 0x000fe20000001818 */
[----:B------:R-:W-:Y:S07]  /*2120*/  LDSM.16.M88.4 R76, [R201+0x2000] ;  /* 0x00200000c94c783b */ /* 0x000fee0000000200 */
        /* <DEDUP_REMOVED lines=10> */
[----:B------:R-:W1:Y:S07]  /*21d0*/  LDSM.16.M88.4 R48, [R192+0x2000] ;  /* 0x00200000c030783b */ /* 0x000e6e0000000200 */
[----:B------:R-:W-:Y:S01]  /*21e0*/  HMMA.16816.F32 R24, R28, R54, R24 ;  /* 0x000000361c18723c */ /* 0x000fe20000001818 */
[----:B------:R-:W-:Y:S07]  /*21f0*/  LDSM.16.M88.4 R52, [R206+0x4000] ;  /* 0x00400000ce34783b */ /* 0x000fee0000000200 */
[----:B--2---:R-:W-:Y:S08]  /*2200*/  HMMA.16816.F32 R16, R84, R68, R16 ;  /* 0x000000445410723c */ /* 0x004ff00000001810 */
[C---:B------:R-:W-:Y:S08]  /*2210*/  HMMA.16816.F32 R56, R12.reuse, R36, R56 ;  /* 0x000000240c38723c */ /* 0x040ff00000001838 */
[----:B------:R-:W-:Y:S01]  /*2220*/  HMMA.16816.F32 R80, R12, R38, R80 ;  /* 0x000000260c50723c */ /* 0x000fe20000001850 */
[----:B------:R-:W2:Y:S04]  /*2230*/  LDSM.16.M88.4 R36, [R199+0x8800] ;  /* 0x00880000c724783b */ /* 0x000ea80000000200 */
[----:B------:R-:W-:Y:S03]  /*2240*/  LDSM.16.M88.4 R12, [R199+0x9000] ;  /* 0x00900000c70c783b */ /* 0x000fe60000000200 */
[C---:B------:R-:W-:Y:S08]  /*2250*/  HMMA.16816.F32 R32, R28.reuse, R20, R32 ;  /* 0x000000141c20723c */ /* 0x040ff00000001820 */
[----:B------:R-:W-:Y:S01]  /*2260*/  HMMA.16816.F32 R44, R28, R22, R44 ;  /* 0x000000161c2c723c */ /* 0x000fe2000000182c */
[----:B------:R-:W3:Y:S07]  /*2270*/  LDSM.16.M88.4 R20, [R205+0xa000] ;  /* 0x00a00000cd14783b */ /* 0x000eee0000000200 */
[----:B------:R-:W-:Y:S01]  /*2280*/  HMMA.16816.F32 R24, R84, R70, R24 ;  /* 0x000000465418723c */ /* 0x000fe20000001818 */
[----:B------:R-:W-:Y:S07]  /*2290*/  LDSM.16.M88.4 R68, [R192+0x3800] ;  /* 0x00380000c044783b */ /* 0x000fee0000000200 */
[----:B-1----:R-:W-:Y:S08]  /*22a0*/  HMMA.16816.F32 R16, R76, R48, R16 ;  /* 0x000000304c10723c */ /* 0x002ff00000001810 */
[C---:B------:R-:W-:Y:S08]  /*22b0*/  HMMA.16816.F32 R64, R28.reuse, R8, R64 ;  /* 0x000000081c40723c */ /* 0x040ff00000001840 */
[C---:B------:R-:W-:Y:S01]  /*22c0*/  HMMA.16816.F32 R60, R28.reuse, R10, R60 ;  /* 0x0000000a1c3c723c */ /* 0x040fe2000000183c */
[----:B------:R-:W1:Y:S07]  /*22d0*/  LDSM.16.M88.4 R8, [R192+0x2800] ;  /* 0x00280000c008783b */ /* 0x000e6e0000000200 */
[C---:B------:R-:W-:Y:S08]  /*22e0*/  HMMA.16816.F32 R56, R28.reuse, R40, R56 ;  /* 0x000000281c38723c */ /* 0x040ff00000001838 */
[----:B------:R-:W-:Y:S01]  /*22f0*/  HMMA.16816.F32 R80, R28, R42, R80 ;  /* 0x0000002a1c50723c */ /* 0x000fe20000001850 */
[----:B------:R-:W-:Y:S04]  /*2300*/  LDSM.16.M88.4 R40, [R204+0x4000] ;  /* 0x00400000cc28783b */ /* 0x000fe80000000200 */
[----:B------:R-:W4:Y:S03]  /*2310*/  LDSM.16.M88.4 R28, [R203+0x4000] ;  /* 0x00400000cb1c783b */ /* 0x000f260000000200 */
[----:B------:R-:W-:Y:S01]  /*2320*/  HMMA.16816.F32 R24, R76, R50, R24 ;  /* 0x000000324c18723c */ /* 0x000fe20000001818 */
[----:B------:R-:W-:Y:S07]  /*2330*/  LDSM.16.M88.4 R48, [R205+0xb000] ;  /* 0x00b00000cd30783b */ /* 0x000fee0000000200 */
[C---:B--2---:R-:W-:Y:S08]  /*2340*/  HMMA.16816.F32 R32, R84.reuse, R36, R32 ;  /* 0x000000245420723c */ /* 0x044ff00000001820 */
[----:B------:R-:W-:Y:S01]  /*2350*/  HMMA.16816.F32 R44, R84, R38, R44 ;  /* 0x00000026542c723c */ /* 0x000fe2000000182c */
[----:B------:R-:W-:Y:S07]  /*2360*/  LDSM.16.M88.4 R36, [R203+0x4800] ;  /* 0x00480000cb24783b */ /* 0x000fee0000000200 */
[----:B---3--:R-:W-:Y:S08]  /*2370*/  HMMA.16816.F32 R16, R52, R20, R16 ;  /* 0x000000143410723c */ /* 0x008ff00000001810 */
[C---:B------:R-:W-:Y:S08]  /*2380*/  HMMA.16816.F32 R64, R84.reuse, R12, R64 ;  /* 0x0000000c5440723c */ /* 0x040ff00000001840 */
[----:B------:R-:W-:Y:S01]  /*2390*/  HMMA.16816.F32 R60, R84, R14, R60 ;  /* 0x0000000e543c723c */ /* 0x000fe2000000183c */
[----:B------:R-:W2:Y:S07]  /*23a0*/  LDSM.16.M88.4 R12, [R202+0x4000] ;  /* 0x00400000ca0c783b */ /* 0x000eae0000000200 */
[----:B------:R-:W-:Y:S01]  /*23b0*/  HMMA.16816.F32 R24, R52, R22, R24 ;  /* 0x000000163418723c */ /* 0x000fe20000001818 */
[----:B------:R-:W-:Y:S07]  /*23c0*/  LDSM.16.M88.4 R20, [R192+0x4000] ;  /* 0x00400000c014783b */ /* 0x000fee0000000200 */
[C---:B-1----:R-:W-:Y:S08]  /*23d0*/  HMMA.16816.F32 R32, R76.reuse, R8, R32 ;  /* 0x000000084c20723c */ /* 0x042ff00000001820 */
[----:B------:R-:W-:Y:S01]  /*23e0*/  HMMA.16816.F32 R44, R76, R10, R44 ;  /* 0x0000000a4c2c723c */ /* 0x000fe2000000182c */
[----:B------:R-:W1:Y:S07]  /*23f0*/  LDSM.16.M88.4 R8, [R201+0x4000] ;  /* 0x00400000c908783b */ /* 0x000e6e0000000200 */
[C---:B----4-:R-:W-:Y:S08]  /*2400*/  HMMA.16816.F32 R16, R40.reuse, R28, R16 ;  /* 0x0000001c2810723c */ /* 0x050ff00000001810 */
[----:B------:R-:W-:Y:S01]  /*2410*/  HMMA.16816.F32 R24, R40, R30, R24 ;  /* 0x0000001e2818723c */ /* 0x000fe20000001818 */
[----:B------:R-:W3:Y:S07]  /*2420*/  LDSM.16.M88.4 R28, [R199+0xa800] ;  /* 0x00a80000c71c783b */ /* 0x000eee0000000200 */
[----:B------:R-:W-:Y:S08]  /*2430*/  HMMA.16816.F32 R32, R52, R96, R32 ;  /* 0x000000603420723c */ /* 0x000ff00000001820 */
[----:B------:R-:W-:Y:S08]  /*2440*/  HMMA.16816.F32 R64, R76, R72, R64 ;  /* 0x000000484c40723c */ /* 0x000ff00000001840 */
[----:B------:R-:W-:Y:S08]  /*2450*/  HMMA.16816.F32 R44, R52, R98, R44 ;  /* 0x00000062342c723c */ /* 0x000ff0000000182c */
[----:B--2---:R-:W-:Y:S08]  /*2460*/  HMMA.16816.F32 R16, R12, R92, R16 ;  /* 0x0000005c0c10723c */ /* 0x004ff00000001810 */
[----:B------:R-:W-:Y:S01]  /*2470*/  HMMA.16816.F32 R60, R76, R74, R60 ;  /* 0x0000004a4c3c723c */ /* 0x000fe2000000183c */
[----:B------:R-:W2:Y:S07]  /*2480*/  LDSM.16.M88.4 R72, [R203+0x5000] ;  /* 0x00500000cb48783b */ /* 0x000eae0000000200 */
[----:B------:R-:W-:Y:S08]  /*2490*/  HMMA.16816.F32 R24, R12, R94, R24 ;  /* 0x0000005e0c18723c */ /* 0x000ff00000001818 */
[----:B------:R-:W-:Y:S08]  /*24a0*/  HMMA.16816.F32 R32, R40, R36, R32 ;  /* 0x000000242820723c */ /* 0x000ff00000001820 */
[----:B------:R-:W-:Y:S08]  /*24b0*/  HMMA.16816.F32 R64, R52, R48, R64 ;  /* 0x000000303440723c */ /* 0x000ff00000001840 */
[----:B------:R-:W-:Y:S01]  /*24c0*/  HMMA.16816.F32 R44, R40, R38, R44 ;  /* 0x00000026282c723c */ /* 0x000fe2000000182c */
[----:B------:R-:W4:Y:S07]  /*24d0*/  LDSM.16.M88.4 R36, [R199+0xb000] ;  /* 0x00b00000c724783b */ /* 0x000f2e0000000200 */
[----:B-1----:R-:W-:Y:S08]  /*24e0*/  HMMA.16816.F32 R16, R8, R20, R16 ;  /* 0x000000140810723c */ /* 0x002ff00000001810 */
[----:B------:R-:W-:Y:S08]  /*24f0*/  HMMA.16816.F32 R56, R84, R88, R56 ;  /* 0x000000585438723c */ /* 0x000ff00000001838 */
[----:B------:R-:W-:Y:S01]  /*2500*/  HMMA.16816.F32 R24, R8, R22, R24 ;  /* 0x000000160818723c */ /* 0x000fe20000001818 */
[----:B------:R-:W1:Y:S07]  /*2510*/  LDSM.16.M88.4 R20, [R192+0x5000] ;  /* 0x00500000c014783b */ /* 0x000e6e0000000200 */
[----:B---3--:R-:W-:Y:S01]  /*2520*/  HMMA.16816.F32 R32, R12, R28, R32 ;  /* 0x0000001c0c20723c */ /* 0x008fe20000001820 */
[----:B------:R-:W-:-:S06]  /*2530*/  FMUL.FTZ R48, R17, c[0x0][0x2ec] ;  /* 0x0000bb0011307a20 */ /* 0x000fcc0000410000 */
[----:B------:R-:W-:Y:S01]  /*2540*/  FMUL.FTZ R28, R16, c[0x0][0x2ec] ;  /* 0x0000bb00101c7a20 */ /* 0x000fe20000410000 */
[----:B--2---:R-:W-:Y:S01]  /*2550*/  HMMA.16816.F32 R64, R40, R72, R64 ;  /* 0x000000482840723c */ /* 0x004fe20000001840 */
[----:B------:R-:W-:Y:S01]  /*2560*/  FMUL.FTZ R29, R18, c[0x0][0x2ec] ;  /* 0x0000bb00121d7a20 */ /* 0x000fe20000410000 */
[----:B------:R-:W2:Y:S06]  /*2570*/  MUFU.TANH R48, R48 ;  /* 0x0000003000307308 */ /* 0x000eac0000002400 */
[----:B------:R-:W-:Y:S01]  /*2580*/  HMMA.16816.F32 R44, R12, R30, R44 ;  /* 0x0000001e0c2c723c */ /* 0x000fe2000000182c */
[----:B------:R-:W-:Y:S01]  /*2590*/  FMUL.FTZ R24, R24, c[0x0][0x2ec] ;  /* 0x0000bb0018187a20 */ /* 0x000fe20000410000 */
[----:B------:R-:W-:Y:S01]  /*25a0*/  MUFU.TANH R28, R28 ;  /* 0x0000001c001c7308 */ /* 0x000fe20000002400 */
[----:B------:R-:W-:-:S04]  /*25b0*/  FMUL.FTZ R49, R25, c[0x0][0x2ec] ;  /* 0x0000bb0019317a20 */ /* 0x000fc80000410000 */
[----:B------:R-:W-:Y:S01]  /*25c0*/  FMUL.FTZ R30, R19, c[0x0][0x2ec] ;  /* 0x0000bb00131e7a20 */ /* 0x000fe20000410000 */
[----:B------:R-:W-:Y:S01]  /*25d0*/  HMMA.16816.F32 R80, R84, R90, R80 ;  /* 0x0000005a5450723c */ /* 0x000fe20000001850 */
[----:B------:R-:W3:Y:S01]  /*25e0*/  LDSM.16.M88.4 R16, [R205+0xb800] ;  /* 0x00b80000cd10783b */ /* 0x000ee20000000200 */
[----:B------:R5:W-:Y:S06]  /*25f0*/  MUFU.TANH R31, R24 ;  /* 0x00000018001f7308 */ /* 0x000bec0000002400 */
[----:B------:R-:W-:Y:S01]  /*2600*/  HMMA.16816.F32 R84, R76, R68, R56 ;  /* 0x000000444c54723c */ /* 0x000fe20000001838 */
[----:B------:R-:W-:Y:S01]  /*2610*/  LDSM.16.M88.4 R56, [R192+0x4800] ;  /* 0x00480000c038783b */ /* 0x000fe20000000200 */
[----:B------:R-:W1:Y:S06]  /*2620*/  MUFU.TANH R30, R30 ;  /* 0x0000001e001e7308 */ /* 0x000e6c0000002400 */
[----:B----4-:R-:W-:Y:S02]  /*2630*/  HMMA.16816.F32 R64, R12, R36, R64 ;  /* 0x000000240c40723c */ /* 0x010fe40000001840 */
[----:B------:R-:W-:Y:S05]  /*2640*/  MUFU.TANH R49, R49 ;  /* 0x0000003100317308 */ /* 0x000fea0000002400 */
[----:B------:R-:W-:Y:S01]  /*2650*/  FMUL.FTZ R36, R26, c[0x0][0x2ec] ;  /* 0x0000bb001a247a20 */ /* 0x000fe20000410000 */
[----:B------:R-:W-:Y:S01]  /*2660*/  HMMA.16816.F32 R80, R76, R70, R80 ;  /* 0x000000464c50723c */ /* 0x000fe20000001850 */
[----:B------:R-:W-:Y:S01]  /*2670*/  FMUL.FTZ R37, R27, c[0x0][0x2ec] ;  /* 0x0000bb001b257a20 */ /* 0x000fe20000410000 */
[----:B------:R-:W-:Y:S01]  /*2680*/  MUFU.TANH R29, R29 ;  /* 0x0000001d001d7308 */ /* 0x000fe20000002400 */
[----:B-----5:R-:W4:Y:S05]  /*2690*/  LDSM.16.M88.4 R24, [R203+0x5800] ;  /* 0x00580000cb18783b */ /* 0x020f2a0000000200 */
[----:B------:R-:W-:Y:S02]  /*26a0*/  HMMA.16816.F32 R60, R52, R50, R60 ;  /* 0x00000032343c723c */ /* 0x000fe4000000183c */
[----:B------:R-:W5:Y:S06]  /*26b0*/  MUFU.TANH R36, R36 ;  /* 0x0000002400247308 */ /* 0x000f6c0000002400 */
[----:B-1----:R-:W-:Y:S02]  /*26c0*/  HMMA.16816.F32 R64, R8, R20, R64 ;  /* 0x000000140840723c */ /* 0x002fe40000001840 */
[----:B------:R-:W1:Y:S06]  /*26d0*/  MUFU.TANH R37, R37 ;  /* 0x0000002500257308 */ /* 0x000e6c0000002400 */
[C---:B---3--:R-:W-:Y:S08]  /*26e0*/  HMMA.16816.F32 R84, R52.reuse, R16, R84 ;  /* 0x000000103454723c */ /* 0x048ff00000001854 */
[----:B------:R-:W-:Y:S01]  /*26f0*/  HMMA.16816.F32 R80, R52, R18, R80 ;  /* 0x000000123450723c */ /* 0x000fe20000001850 */
[----:B------:R-:W3:Y:S07]  /*2700*/  LDSM.16.M88.4 R16, [R199+0xb800] ;  /* 0x00b80000c710783b */ /* 0x000eee0000000200 */
[----:B------:R-:W-:Y:S01]  /*2710*/  HMMA.16816.F32 R60, R40, R74, R60 ;  /* 0x0000004a283c723c */ /* 0x000fe2000000183c */
[----:B------:R-:W-:-:S02]  /*2720*/  FMUL.FTZ R64, R64, c[0x0][0x2ec] ;  /* 0x0000bb0040407a20 */ /* 0x000fc40000410000 */
[----:B------:R-:W-:Y:S02]  /*2730*/  FMUL.FTZ R66, R66, c[0x0][0x2ec] ;  /* 0x0000bb0042427a20 */ /* 0x000fe40000410000 */
[----:B------:R-:W-:Y:S01]  /*2740*/  MUFU.TANH R167, R64 ;  /* 0x0000004000a77308 */ /* 0x000fe20000002400 */
[----:B------:R-:W-:Y:S02]  /*2750*/  FMUL.FTZ R65, R65, c[0x0][0x2ec] ;  /* 0x0000bb0041417a20 */ /* 0x000fe40000410000 */
[----:B----4-:R-:W-:Y:S01]  /*2760*/  HMMA.16816.F32 R84, R40, R24, R84 ;  /* 0x000000182854723c */ /* 0x010fe20000001854 */
[----:B------:R-:W-:-:S04]  /*2770*/  FMUL.FTZ R67, R67, c[0x0][0x2ec] ;  /* 0x0000bb0043437a20 */ /* 0x000fc80000410000 */
[----:B------:R-:W-:Y:S03]  /*2780*/  MUFU.TANH R164, R66 ;  /* 0x0000004200a47308 */ /* 0x000fe60000002400 */
[----:B------:R-:W-:Y:S01]  /*2790*/  HMMA.16816.F32 R80, R40, R26, R80 ;  /* 0x0000001a2850723c */ /* 0x000fe20000001850 */
[----:B------:R-:W4:Y:S01]  /*27a0*/  LDSM.16.M88.4 R24, [R192+0x5800] ;  /* 0x00580000c018783b */ /* 0x000f220000000200 */
[----:B------:R-:W-:-:S04]  /*27b0*/  DEPBAR.LE SB0, 0x0 ;  /* 0x000080000000791a */ /* 0x000fc80000000000 */
[----:B------:R-:W-:Y:S01]  /*27c0*/  MUFU.TANH R161, R65 ;  /* 0x0000004100a17308 */ /* 0x000fe20000002400 */
[----:B------:R-:W-:Y:S01]  /*27d0*/  LEA R40, R6, UR12, 0x4 ;  /* 0x0000000c06287c11 */ /* 0x000fe2000f8e20ff */
[----:B------:R-:W-:Y:S06]  /*27e0*/  HMMA.16816.F32 R60, R12, R38, R60 ;  /* 0x000000260c3c723c */ /* 0x000fec000000183c */
[----:B------:R-:W-:Y:S01]  /*27f0*/  MUFU.TANH R174, R67 ;  /* 0x0000004300ae7308 */ /* 0x000fe20000002400 */
[----:B------:R-:W-:Y:S01]  /*2800*/  LOP3.LUT R39, R100, 0xffffffe0, RZ, 0xc0, !PT ;  /* 0xffffffe064277812 */ /* 0x000fe200078ec0ff */
[----:B------:R-:W-:Y:S04]  /*2810*/  HMMA.16816.F32 R32, R8, R56, R32 ;  /* 0x000000380820723c */ /* 0x000fe80000001820 */
[----:B------:R-:W-:-:S04]  /*2820*/  IMAD.IADD R0, R4, 0x1, -R39 ;  /* 0x0000000104007824 */ /* 0x000fc800078e0a27 */
[----:B---3--:R-:W-:Y:S01]  /*2830*/  HMMA.16816.F32 R84, R12, R16, R84 ;  /* 0x000000100c54723c */ /* 0x008fe20000001854 */
[----:B------:R-:W-:-:S04]  /*2840*/  SHF.R.S32.HI R209, RZ, 0x1f, R0 ;  /* 0x0000001fffd17819 */ /* 0x000fc80000011400 */
[----:B------:R-:W-:Y:S01]  /*2850*/  LEA.HI R209, R209, R0, RZ, 0x2 ;  /* 0x00000000d1d17211 */ /* 0x000fe200078f10ff */
[----:B------:R-:W-:Y:S02]  /*2860*/  IMAD.U32 R0, RZ, RZ, UR13 ;  /* 0x0000000dff007e24 */ /* 0x000fe4000f8e00ff */
[----:B------:R-:W-:Y:S01]  /*2870*/  HMMA.16816.F32 R44, R8, R58, R44 ;  /* 0x0000003a082c723c */ /* 0x000fe2000000182c */
[----:B------:R-:W-:-:S04]  /*2880*/  SHF.R.S32.HI R209, RZ, 0x2, R209 ;  /* 0x00000002ffd17819 */ /* 0x000fc800000114d1 */
[----:B------:R-:W-:-:S03]  /*2890*/  IADD3 R39, R40, 0x1, R209 ;  /* 0x0000000128277810 */ /* 0x000fc60007ffe0d1 */
[----:B------:R-:W-:Y:S01]  /*28a0*/  HMMA.16816.F32 R80, R12, R18, R80 ;  /* 0x000000120c50723c */ /* 0x000fe20000001850 */
[----:B------:R-:W-:Y:S01]  /*28b0*/  IADD3 R4, R0, -UR15, R39 ;  /* 0x8000000f00047c10 */ /* 0x000fe2000fffe027 */
[----:B------:R-:W-:Y:S02]  /*28c0*/  IMAD.IADD R0, R101, 0x1, R2 ;  /* 0x0000000165007824 */ /* 0x000fe400078e0202 */
[----:B------:R-:W-:Y:S01]  /*28d0*/  FMUL.FTZ R32, R32, c[0x0][0x2ec] ;  /* 0x0000bb0020207a20 */ /* 0x000fe20000410000 */
[----:B------:R-:W-:Y:S01]  /*28e0*/  IADD3 R4, R4, c[0x0][0x2e8], RZ ;  /* 0x0000ba0004047a10 */ /* 0x000fe20007ffe0ff */
[----:B------:R-:W-:Y:S02]  /*28f0*/  FMUL.FTZ R34, R34, c[0x0][0x2ec] ;  /* 0x0000bb0022227a20 */ /* 0x000fe40000410000 */
[----:B------:R-:W-:Y:S01]  /*2900*/  HMMA.16816.F32 R60, R8, R22, R60 ;  /* 0x00000016083c723c */ /* 0x000fe2000000183c */
[C---:B------:R-:W-:Y:S01]  /*2910*/  IADD3 R2, R4.reuse, 0x8, RZ ;  /* 0x0000000804027810 */ /* 0x040fe20007ffe0ff */
[----:B------:R-:W3:Y:S01]  /*2920*/  MUFU.TANH R32, R32 ;  /* 0x0000002000207308 */ /* 0x000ee20000002400 */
[----:B------:R-:W-:Y:S01]  /*2930*/  IMNMX R133, R4, UR13, PT ;  /* 0x0000000d04857c17 */ /* 0x000fe2000b800200 */
[----:B------:R-:W-:Y:S01]  /*2940*/  FMUL.FTZ R33, R33, c[0x0][0x2ec] ;  /* 0x0000bb0021217a20 */ /* 0x000fe20000410000 */
[----:B------:R-:W-:Y:S01]  /*2950*/  IMNMX R2, R2, UR13, PT ;  /* 0x0000000d02027c17 */ /* 0x000fe2000b800200 */
[----:B------:R-:W-:-:S02]  /*2960*/  FMUL.FTZ R35, R35, c[0x0][0x2ec] ;  /* 0x0000bb0023237a20 */ /* 0x000fc40000410000 */
[----:B------:R-:W-:Y:S01]  /*2970*/  IMAD.U32 R23, RZ, RZ, UR18 ;  /* 0x00000012ff177e24 */ /* 0x000fe2000f8e00ff */
[C---:B----4-:R-:W-:Y:S01]  /*2980*/  HMMA.16816.F32 R84, R8.reuse, R24, R84 ;  /* 0x000000180854723c */ /* 0x050fe20000001854 */
[----:B------:R-:W-:Y:S01]  /*2990*/  FMUL.FTZ R21, R45, c[0x0][0x2ec] ;  /* 0x0000bb002d157a20 */ /* 0x000fe20000410000 */
[----:B------:R-:W4:Y:S01]  /*29a0*/  MUFU.TANH R34, R34 ;  /* 0x0000002200227308 */ /* 0x000f220000002400 */
[----:B------:R-:W-:Y:S02]  /*29b0*/  IMAD R22, R23, 0x40, R134 ;  /* 0x0000004017167824 */ /* 0x000fe400078e0286 */
[----:B------:R-:W-:Y:S02]  /*29c0*/  FMUL.FTZ R38, R46, c[0x0][0x2ec] ;  /* 0x0000bb002e267a20 */ /* 0x000fe40000410000 */
[----:B------:R-:W-:Y:S01]  /*29d0*/  FMUL.FTZ R47, R47, c[0x0][0x2ec] ;  /* 0x0000bb002f2f7a20 */ /* 0x000fe20000410000 */
[C---:B------:R-:W-:Y:S01]  /*29e0*/  IADD3 R16, R22.reuse, 0x1, RZ ;  /* 0x0000000116107810 */ /* 0x040fe20007ffe0ff */
[----:B------:R-:W-:Y:S01]  /*29f0*/  HMMA.16816.F32 R24, R8, R26, R80 ;  /* 0x0000001a0818723c */ /* 0x000fe20000001850 */
[----:B------:R-:W-:Y:S01]  /*2a00*/  IADD3 R4, R22, 0x8, RZ ;  /* 0x0000000816047810 */ /* 0x000fe20007ffe0ff */
[----:B------:R-:W-:Y:S01]  /*2a10*/  MUFU.TANH R21, R21 ;  /* 0x0000001500157308 */ /* 0x000fe20000002400 */
[-C--:B------:R-:W-:Y:S01]  /*2a20*/  ISETP.GE.AND P6, PT, R16, R133.reuse, PT ;  /* 0x000000851000720c */ /* 0x080fe20003fc6270 */
[----:B------:R-:W-:Y:S01]  /*2a30*/  FMUL.FTZ R20, R44, c[0x0][0x2ec] ;  /* 0x0000bb002c147a20 */ /* 0x000fe20000410000 */
[-C--:B------:R-:W-:Y:S01]  /*2a40*/  ISETP.GE.AND P4, PT, R4, R133.reuse, PT ;  /* 0x000000850400720c */ /* 0x080fe20003f86270 */
[----:B------:R-:W-:Y:S01]  /*2a50*/  FMUL.FTZ R60, R60, c[0x0][0x2ec] ;  /* 0x0000bb003c3c7a20 */ /* 0x000fe20000410000 */
[-C--:B------:R-:W-:Y:S01]  /*2a60*/  ISETP.GE.AND P1, PT, R4, R2.reuse, PT ;  /* 0x000000020400720c */ /* 0x080fe20003f26270 */
[----:B------:R-:W-:Y:S01]  /*2a70*/  FMUL.FTZ R63, R63, c[0x0][0x2ec] ;  /* 0x0000bb003f3f7a20 */ /* 0x000fe20000410000 */
[----:B------:R-:W-:Y:S01]  /*2a80*/  IADD3 R4, R22, 0x10, RZ ;  /* 0x0000001016047810 */ /* 0x000fe20007ffe0ff */
[----:B------:R-:W1:Y:S01]  /*2a90*/  MUFU.TANH R38, R38 ;  /* 0x0000002600267308 */ /* 0x000e620000002400 */
[----:B--2---:R-:W-:Y:S01]  /*2aa0*/  FSEL R23, R48, -INF , !P6 ;  /* 0xff80000030177808 */ /* 0x004fe20007000000 */
[----:B------:R-:W-:Y:S01]  /*2ab0*/  FMUL.FTZ R61, R61, c[0x0][0x2ec] ;  /* 0x0000bb003d3d7a20 */ /* 0x000fe20000410000 */
[-C--:B------:R-:W-:Y:S01]  /*2ac0*/  ISETP.GE.AND P3, PT, R16, R2.reuse, PT ;  /* 0x000000021000720c */ /* 0x080fe20003f66270 */
[----:B------:R-:W-:Y:S01]  /*2ad0*/  FMUL.FTZ R62, R62, c[0x0][0x2ec] ;  /* 0x0000bb003e3e7a20 */ /* 0x000fe20000410000 */
[CC--:B------:R-:W-:Y:S01]  /*2ae0*/  ISETP.GE.AND P2, PT, R4.reuse, R133.reuse, PT ;  /* 0x000000850400720c */ /* 0x0c0fe20003f46270 */
[----:B------:R-:W-:Y:S01]  /*2af0*/  FMUL.FTZ R87, R87, c[0x0][0x2ec] ;  /* 0x0000bb0057577a20 */ /* 0x000fe20000410000 */
[-C--:B------:R-:W-:Y:S01]  /*2b00*/  ISETP.GE.AND P6, PT, R4, R2.reuse, PT ;  /* 0x000000020400720c */ /* 0x080fe20003fc6270 */
[----:B------:R-:W2:Y:S01]  /*2b10*/  MUFU.TANH R6, R47 ;  /* 0x0000002f00067308 */ /* 0x000ea20000002400 */
[----:B------:R-:W-:Y:S01]  /*2b20*/  IADD3 R16, R22, 0x9, RZ ;  /* 0x0000000916107810 */ /* 0x000fe20007ffe0ff */
[----:B------:R-:W-:Y:S01]  /*2b30*/  FMUL.FTZ R84, R84, c[0x0][0x2ec] ;  /* 0x0000bb0054547a20 */ /* 0x000fe20000410000 */
[----:B------:R-:W-:Y:S01]  /*2b40*/  IADD3 R4, R22, 0x11, RZ ;  /* 0x0000001116047810 */ /* 0x000fe20007ffe0ff */
[----:B------:R-:W-:Y:S01]  /*2b50*/  FMUL.FTZ R85, R85, c[0x0][0x2ec] ;  /* 0x0000bb0055557a20 */ /* 0x000fe20000410000 */
[----:B------:R-:W-:Y:S01]  /*2b60*/  FSEL R30, R30, -INF , !P3 ;  /* 0xff8000001e1e7808 */ /* 0x000fe20005800000 */
[----:B------:R-:W-:Y:S01]  /*2b70*/  FMUL.FTZ R86, R86, c[0x0][0x2ec] ;  /* 0x0000bb0056567a20 */ /* 0x000fe20000410000 */
[----:B------:R-:W-:Y:S01]  /*2b80*/  FSEL R31, R31, -INF , !P4 ;  /* 0xff8000001f1f7808 */ /* 0x000fe20006000000 */
[----:B------:R-:W1:Y:S01]  /*2b90*/  MUFU.TANH R159, R60 ;  /* 0x0000003c009f7308 */ /* 0x000e620000002400 */
[-C--:B------:R-:W-:Y:S01]  /*2ba0*/  ISETP.GE.AND P0, PT, R16, R133.reuse, PT ;  /* 0x000000851000720c */ /* 0x080fe20003f06270 */
[----:B------:R-:W-:Y:S01]  /*2bb0*/  FMUL.FTZ R24, R24, c[0x0][0x2ec] ;  /* 0x0000bb0018187a20 */ /* 0x000fe20000410000 */
[C---:B------:R-:W-:Y:S01]  /*2bc0*/  ISETP.GE.AND P3, PT, R4.reuse, R133, PT ;  /* 0x000000850400720c */ /* 0x040fe20003f66270 */
[----:B------:R-:W-:Y:S01]  /*2bd0*/  FMUL.FTZ R25, R25, c[0x0][0x2ec] ;  /* 0x0000bb0019197a20 */ /* 0x000fe20000410000 */
[-C--:B------:R-:W-:Y:S01]  /*2be0*/  ISETP.GE.AND P4, PT, R4, R2.reuse, PT ;  /* 0x000000020400720c */ /* 0x080fe20003f86270 */
[----:B------:R-:W-:Y:S01]  /*2bf0*/  FMUL.FTZ R26, R26, c[0x0][0x2ec] ;  /* 0x0000bb001a1a7a20 */ /* 0x000fe20000410000 */
[----:B------:R-:W-:Y:S01]  /*2c00*/  IADD3 R4, R22, 0x18, RZ ;  /* 0x0000001816047810 */ /* 0x000fe20007ffe0ff */
[----:B------:R-:W2:Y:S01]  /*2c10*/  MUFU.TANH R33, R33 ;  /* 0x0000002100217308 */ /* 0x000ea20000002400 */
[----:B------:R-:W-:Y:S01]  /*2c20*/  ISETP.GE.AND P5, PT, R16, R2, PT ;  /* 0x000000021000720c */ /* 0x000fe20003fa6270 */
[----:B------:R-:W-:Y:S01]  /*2c30*/  FMUL.FTZ R27, R27, c[0x0][0x2ec] ;  /* 0x0000bb001b1b7a20 */ /* 0x000fe20000410000 */
[----:B------:R-:W-:-:S02]  /*2c40*/  IADD3 R12, R22, 0x19, RZ ;  /* 0x00000019160c7810 */ /* 0x000fc40007ffe0ff */
[----:B-----5:R-:W-:Y:S02]  /*2c50*/  FSEL R36, R36, -INF , !P1 ;  /* 0xff80000024247808 */ /* 0x020fe40004800000 */
[----:B------:R-:W-:Y:S01]  /*2c60*/  FSEL R49, R49, -INF , !P0 ;  /* 0xff80000031317808 */ /* 0x000fe20004000000 */
[----:B------:R-:W5:Y:S01]  /*2c70*/  MUFU.TANH R35, R35 ;  /* 0x0000002300237308 */ /* 0x000f620000002400 */
[CC--:B------:R-:W-:Y:S02]  /*2c80*/  ISETP.GE.AND P1, PT, R4.reuse, R133.reuse, PT ;  /* 0x000000850400720c */ /* 0x0c0fe40003f26270 */
[----:B------:R-:W-:Y:S02]  /*2c90*/  ISETP.GE.AND P0, PT, R4, R2, PT ;  /* 0x000000020400720c */ /* 0x000fe40003f06270 */
[----:B-1----:R-:W-:Y:S02]  /*2ca0*/  FSEL R4, R37, -INF , !P5 ;  /* 0xff80000025047808 */ /* 0x002fe40006800000 */
[----:B---3--:R-:W-:Y:S01]  /*2cb0*/  FSEL R17, R32, -INF , !P2 ;  /* 0xff80000020117808 */ /* 0x008fe20005000000 */
[----:B------:R-:W1:Y:S01]  /*2cc0*/  MUFU.TANH R142, R87 ;  /* 0x00000057008e7308 */ /* 0x000e620000002400 */
[----:B------:R-:W-:-:S02]  /*2cd0*/  ISETP.GE.AND P5, PT, R12, R133, PT ;  /* 0x000000850c00720c */ /* 0x000fc40003fa6270 */
[----:B------:R-:W-:Y:S02]  /*2ce0*/  ISETP.GE.AND P2, PT, R12, R2, PT ;  /* 0x000000020c00720c */ /* 0x000fe40003f46270 */
[----:B------:R-:W-:Y:S02]  /*2cf0*/  IADD3 R12, R22, 0x20, RZ ;  /* 0x00000020160c7810 */ /* 0x000fe40007ffe0ff */
[----:B----4-:R-:W-:Y:S01]  /*2d00*/  FSEL R14, R34, -INF , !P6 ;  /* 0xff800000220e7808 */ /* 0x010fe20007000000 */
[----:B------:R-:W3:Y:S01]  /*2d10*/  MUFU.TANH R20, R20 ;  /* 0x0000001400147308 */ /* 0x000ee20000002400 */
[----:B------:R-:W-:Y:S02]  /*2d20*/  IADD3 R8, R22, 0x28, RZ ;  /* 0x0000002816087810 */ /* 0x000fe40007ffe0ff */
[----:B------:R-:W-:Y:S02]  /*2d30*/  ISETP.GE.AND P6, PT, R12, R133, PT ;  /* 0x000000850c00720c */ /* 0x000fe40003fc6270 */
[----:B------:R-:W-:-:S02]  /*2d40*/  IADD3 R11, R22, 0x29, RZ ;  /* 0x00000029160b7810 */ /* 0x000fc40007ffe0ff */
[----:B------:R-:W-:Y:S01]  /*2d50*/  FSEL R10, R38, -INF , !P0 ;  /* 0xff800000260a7808 */ /* 0x000fe20004000000 */
[----:B------:R-:W4:Y:S01]  /*2d60*/  MUFU.TANH R172, R63 ;  /* 0x0000003f00ac7308 */ /* 0x000f220000002400 */
[----:B------:R-:W-:Y:S02]  /*2d70*/  FSEL R9, R21, -INF , !P5 ;  /* 0xff80000015097808 */ /* 0x000fe40006800000 */
[C---:B------:R-:W-:Y:S02]  /*2d80*/  ISETP.GE.AND P0, PT, R8.reuse, R133, PT ;  /* 0x000000850800720c */ /* 0x040fe40003f06270 */
[----:B------:R-:W-:Y:S02]  /*2d90*/  ISETP.GE.AND P5, PT, R8, R2, PT ;  /* 0x000000020800720c */ /* 0x000fe40003fa6270 */
[----:B--2---:R-:W-:Y:S01]  /*2da0*/  FSEL R8, R6, -INF , !P2 ;  /* 0xff80000006087808 */ /* 0x004fe20005000000 */
[----:B------:R-:W2:Y:S01]  /*2db0*/  MUFU.TANH R171, R84 ;  /* 0x0000005400ab7308 */ /* 0x000ea20000002400 */
[----:B------:R-:W-:-:S02]  /*2dc0*/  FSEL R167, R167, -INF , !P6 ;  /* 0xff800000a7a77808 */ /* 0x000fc40007000000 */
[C---:B------:R-:W-:Y:S02]  /*2dd0*/  ISETP.GE.AND P2, PT, R11.reuse, R133, PT ;  /* 0x000000850b00720c */ /* 0x040fe40003f46270 */
[-C--:B------:R-:W-:Y:S02]  /*2de0*/  ISETP.GE.AND P6, PT, R11, R2.reuse, PT ;  /* 0x000000020b00720c */ /* 0x080fe40003fc6270 */
[----:B------:R-:W-:Y:S01]  /*2df0*/  IADD3 R11, R22, 0x31, RZ ;  /* 0x00000031160b7810 */ /* 0x000fe20007ffe0ff */
[----:B------:R-:W-:Y:S01]  /*2e00*/  MUFU.TANH R165, R61 ;  /* 0x0000003d00a57308 */ /* 0x000fe20000002400 */
[----:B------:R-:W-:Y:S02]  /*2e10*/  FSEL R159, R159, -INF , !P0 ;  /* 0xff8000009f9f7808 */ /* 0x000fe40004000000 */
[----:B------:R-:W-:Y:S02]  /*2e20*/  FSEL R15, R33, -INF , !P3 ;  /* 0xff800000210f7808 */ /* 0x000fe40005800000 */
[----:B------:R-:W-:-:S02]  /*2e30*/  ISETP.GE.AND P0, PT, R11, R2, PT ;  /* 0x000000020b00720c */ /* 0x000fc40003f06270 */
[----:B------:R-:W-:Y:S01]  /*2e40*/  IADD3 R16, R22, 0x21, RZ ;  /* 0x0000002116107810 */ /* 0x000fe20007ffe0ff */
[----:B------:R-:W2:Y:S01]  /*2e50*/  MUFU.TANH R166, R62 ;  /* 0x0000003e00a67308 */ /* 0x000ea20000002400 */
[----:B------:R-:W-:Y:S02]  /*2e60*/  ISETP.GE.AND P3, PT, R12, R2, PT ;  /* 0x000000020c00720c */ /* 0x000fe40003f66270 */
[----:B------:R-:W-:Y:S02]  /*2e70*/  IADD3 R6, R22, 0x30, RZ ;  /* 0x0000003016067810 */ /* 0x000fe40007ffe0ff */
[----:B-----5:R-:W-:Y:S02]  /*2e80*/  FSEL R12, R35, -INF , !P4 ;  /* 0xff800000230c7808 */ /* 0x020fe40006000000 */
[----:B-1----:R-:W-:Y:S01]  /*2e90*/  FSEL R142, R142, -INF , !P0 ;  /* 0xff8000008e8e7808 */ /* 0x002fe20004000000 */
[----:B------:R-:W-:Y:S01]  /*2ea0*/  MUFU.TANH R169, R85 ;  /* 0x0000005500a97308 */ /* 0x000fe20000002400 */
[----:B------:R-:W-:-:S02]  /*2eb0*/  ISETP.GE.AND P4, PT, R16, R133, PT ;  /* 0x000000851000720c */ /* 0x000fc40003f86270 */
[----:B---3--:R-:W-:Y:S02]  /*2ec0*/  FSEL R13, R20, -INF , !P1 ;  /* 0xff800000140d7808 */ /* 0x008fe40004800000 */
[----:B------:R-:W-:Y:S02]  /*2ed0*/  FSEL R164, R164, -INF , !P3 ;  /* 0xff800000a4a47808 */ /* 0x000fe40005800000 */
[----:B------:R-:W-:Y:S01]  /*2ee0*/  PLOP3.LUT P0, PT, PT, PT, UP0, 0x80, 0x0 ;  /* 0x000000000000781c */ /* 0x000fe20003f0f008 */
[----:B------:R-:W1:Y:S01]  /*2ef0*/  MUFU.TANH R168, R86 ;  /* 0x0000005600a87308 */ /* 0x000e620000002400 */
[----:B------:R-:W-:Y:S02]  /*2f00*/  ISETP.GE.AND P1, PT, R16, R2, PT ;  /* 0x000000021000720c */ /* 0x000fe40003f26270 */
[----:B------:R-:W-:Y:S02]  /*2f10*/  ISETP.GE.AND P3, PT, R6, R133, PT ;  /* 0x000000850600720c */ /* 0x000fe40003f66270 */
[----:B------:R-:W-:-:S02]  /*2f20*/  FSEL R161, R161, -INF , !P4 ;  /* 0xff800000a1a17808 */ /* 0x000fc40006000000 */
[----:B------:R-:W-:Y:S01]  /*2f30*/  ISETP.GE.AND P4, PT, R6, R2, PT ;  /* 0x000000020600720c */ /* 0x000fe20003f86270 */
[----:B------:R-:W3:Y:S01]  /*2f40*/  MUFU.TANH R143, R24 ;  /* 0x00000018008f7308 */ /* 0x000ee20000002400 */
[----:B------:R-:W-:Y:S02]  /*2f50*/  FSEL R174, R174, -INF , !P1 ;  /* 0xff800000aeae7808 */ /* 0x000fe40004800000 */
[----:B----4-:R-:W-:Y:S02]  /*2f60*/  FSEL R172, R172, -INF , !P6 ;  /* 0xff800000acac7808 */ /* 0x010fe40007000000 */
[----:B--2---:R-:W-:Y:S02]  /*2f70*/  FSEL R171, R171, -INF , !P3 ;  /* 0xff800000abab7808 */ /* 0x004fe40005800000 */
[----:B------:R-:W-:Y:S01]  /*2f80*/  IADD3 R6, R22, 0x38, RZ ;  /* 0x0000003816067810 */ /* 0x000fe20007ffe0ff */
[----:B------:R-:W-:Y:S01]  /*2f90*/  MUFU.TANH R141, R25 ;  /* 0x00000019008d7308 */ /* 0x000fe20000002400 */
[----:B------:R-:W-:-:S02]  /*2fa0*/  ISETP.GE.AND P1, PT, R11, R133, PT ;  /* 0x000000850b00720c */ /* 0x000fc40003f26270 */
[C---:B------:R-:W-:Y:S02]  /*2fb0*/  ISETP.GE.AND P6, PT, R22.reuse, R133, PT ;  /* 0x000000851600720c */ /* 0x040fe40003fc6270 */
[C---:B------:R-:W-:Y:S02]  /*2fc0*/  ISETP.GE.AND P3, PT, R22.reuse, R2, PT ;  /* 0x000000021600720c */ /* 0x040fe40003f66270 */
[----:B------:R-:W-:Y:S01]  /*2fd0*/  IADD3 R22, R22, 0x39, RZ ;  /* 0x0000003916167810 */ /* 0x000fe20007ffe0ff */
[----:B------:R-:W2:Y:S01]  /*2fe0*/  MUFU.TANH R140, R26 ;  /* 0x0000001a008c7308 */ /* 0x000ea20000002400 */
[----:B------:R-:W-:Y:S02]  /*2ff0*/  FSEL R166, R166, -INF , !P5 ;  /* 0xff800000a6a67808 */ /* 0x000fe40006800000 */
[----:B------:R-:W-:Y:S02]  /*3000*/  FSEL R165, R165, -INF , !P2 ;  /* 0xff800000a5a57808 */ /* 0x000fe40005000000 */
[----:B-1----:R-:W-:-:S02]  /*3010*/  FSEL R168, R168, -INF , !P4 ;  /* 0xff800000a8a87808 */ /* 0x002fc40006000000 */
[----:B------:R-:W-:Y:S01]  /*3020*/  FSEL R169, R169, -INF , !P1 ;  /* 0xff800000a9a97808 */ /* 0x000fe20004800000 */
[----:B------:R-:W1:Y:S01]  /*3030*/  MUFU.TANH R162, R27 ;  /* 0x0000001b00a27308 */ /* 0x000e620000002400 */
[----:B------:R-:W-:Y:S01]  /*3040*/  BAR.SYNC.DEFER_BLOCKING 0x0 ;  /* 0x0000000000007b1d */ /* 0x000fe20000010000 */
[CC--:B------:R-:W-:Y:S02]  /*3050*/  ISETP.GE.AND P5, PT, R6.reuse, R133.reuse, PT ;  /* 0x000000850600720c */ /* 0x0c0fe40003fa6270 */
[-C--:B------:R-:W-:Y:S02]  /*3060*/  ISETP.GE.AND P2, PT, R6, R2.reuse, PT ;  /* 0x000000020600720c */ /* 0x080fe40003f46270 */
[C---:B------:R-:W-:Y:S02]  /*3070*/  ISETP.GE.AND P4, PT, R22.reuse, R133, PT ;  /* 0x000000851600720c */ /* 0x040fe40003f86270 */
[----:B------:R-:W-:Y:S02]  /*3080*/  ISETP.GE.AND P1, PT, R22, R2, PT ;  /* 0x000000021600720c */ /* 0x000fe40003f26270 */
[----:B---3--:R-:W-:-:S02]  /*3090*/  FSEL R143, R143, -INF , !P5 ;  /* 0xff8000008f8f7808 */ /* 0x008fc40006800000 */
[----:B--2---:R-:W-:Y:S02]  /*30a0*/  FSEL R140, R140, -INF , !P2 ;  /* 0xff8000008c8c7808 */ /* 0x004fe40005000000 */
[----:B------:R-:W-:Y:S02]  /*30b0*/  FSEL R28, R28, -INF , !P6 ;  /* 0xff8000001c1c7808 */ /* 0x000fe40007000000 */
[----:B------:R-:W-:Y:S02]  /*30c0*/  FSEL R29, R29, -INF , !P3 ;  /* 0xff8000001d1d7808 */ /* 0x000fe40005800000 */
[----:B------:R-:W-:Y:S02]  /*30d0*/  FSEL R141, R141, -INF , !P4 ;  /* 0xff8000008d8d7808 */ /* 0x000fe40006000000 */
[----:B-1----:R-:W-:Y:S01]  /*30e0*/  FSEL R162, R162, -INF , !P1 ;  /* 0xff800000a2a27808 */ /* 0x002fe20004800000 */
[----:B------:R-:W-:Y:S05]  /*30f0*/  @!P0 BRA `(.L_x_367) ;  /* 0x0000020000008947 */ /* 0x000fea0003800000 */
[----:B------:R-:W-:-:S04]  /*3100*/  UIADD3 UR12, UR8, -0x2, URZ ;  /* 0xfffffffe080c7890 */ /* 0x000fc8000fffe03f */
[----:B------:R-:W-:Y:S02]  /*3110*/  USHF.R.S32.HI UR11, URZ, 0x1f, UR12 ;  /* 0x0000001f3f0b7899 */ /* 0x000fe4000801140c */
[----:B------:R-:W-:Y:S01]  /*3120*/  UIMAD UR20, UR20, UR12, URZ ;  /* 0x0000000c141472a4 */ /* 0x000fe2000f8e023f */
[----:B------:R-:W-:Y:S01]  /*3130*/  IMAD.WIDE.U32 R18, R3, UR12, R214 ;  /* 0x0000000c03127c25 */ /* 0x000fe2000f8e00d6 */
[----:B------:R-:W-:Y:S02]  /*3140*/  USHF.L.U32 UR12, UR6, 0x5, URZ ;  /* 0x00000005060c7899 */ /* 0x000fe4000800063f */
[----:B------:R-:W-:Y:S02]  /*3150*/  UIMAD UR11, UR11, UR21, UR20 ;  /* 0x000000150b0b72a4 */ /* 0x000fe4000f8e0214 */
[----:B------:R-:W-:Y:S01]  /*3160*/  LEA R24, P2, R18, c[0x0][0x168], 0x1 ;  /* 0x00005a0012187a11 */ /* 0x000fe200078408ff */
[----:B------:R-:W-:-:S03]  /*3170*/  USHF.L.U64.HI UR6, UR6, 0x5, UR7 ;  /* 0x0000000506067899 */ /* 0x000fc60008010207 */
[----:B------:R-:W-:Y:S02]  /*3180*/  IADD3 R3, R19, UR11, RZ ;  /* 0x0000000b13037c10 */ /* 0x000fe4000fffe0ff */
        /* <DEDUP_REMOVED lines=8> */
[----:B------:R-:W-:-:S02]  /*3210*/  IADD3 R18, P1, R26, UR12, RZ ;  /* 0x0000000c1a127c10 */ /* 0x000fc4000ff3e0ff */
        /* <DEDUP_REMOVED lines=14> */
.L_x_367:
[----:B------:R-:W-:Y:S02]  /*3300*/  FMNMX.FTZ R16, R28, R23, !PT ;  /* 0x000000171c107209 */ /* 0x000fe40007810000 */
[----:B-1----:R-:W-:-:S02]  /*3310*/  FMNMX.FTZ R19, R29, R30, !PT ;  /* 0x0000001e1d137209 */ /* 0x002fc40007810000 */
        /* <DEDUP_REMOVED lines=72> */
[----:B------:R-:W4:Y:S01]  /*37a0*/  LDSM.16.MT88.4 R4, [R196+0x10000] ;  /* 0x01000000c404783b */ /* 0x000f220000004200 */
[--C-:B------:R-:W-:Y:S02]  /*37b0*/  FFMA.FTZ R135, R9, c[0x0][0x23c], -R170.reuse ;  /* 0x00008f0009877a23 */ /* 0x100fe400000108aa */
[--C-:B------:R-:W-:Y:S01]  /*37c0*/  FFMA.FTZ R145, R10, c[0x0][0x23c], -R163.reuse ;  /* 0x00008f000a917a23 */ /* 0x100fe200000108a3 */
[----:B------:R-:W-:Y:S01]  /*37d0*/  LDSM.16.MT88.4 R16, [R197+0xe800] ;  /* 0x00e80000c510783b */ /* 0x000fe20000004200 */
[----:B------:R-:W-:Y:S01]  /*37e0*/  FFMA.FTZ R0, R8, c[0x0][0x23c], -R163 ;  /* 0x00008f0008007a23 */ /* 0x000fe200000108a3 */
[----:B------:R-:W-:Y:S01]  /*37f0*/  MUFU.EX2 R151, R151 ;  /* 0x0000009700977308 */ /* 0x000fe20000000800 */
[--C-:B------:R-:W-:Y:S01]  /*3800*/  FFMA.FTZ R147, R15, c[0x0][0x23c], -R170.reuse ;  /* 0x00008f000f937a23 */ /* 0x100fe200000108aa */
[----:B------:R-:W5:Y:S01]  /*3810*/  LDSM.16.MT88.4 R8, [R200+0xe800] ;  /* 0x00e80000c808783b */ /* 0x000f620000004200 */
[----:B------:R-:W-:-:S02]  /*3820*/  FFMA.FTZ R146, R13, c[0x0][0x23c], -R170 ;  /* 0x00008f000d927a23 */ /* 0x000fc400000108aa */
[--C-:B------:R-:W-:Y:S01]  /*3830*/  FFMA.FTZ R149, R14, c[0x0][0x23c], -R163.reuse ;  /* 0x00008f000e957a23 */ /* 0x100fe200000108a3 */
[----:B------:R-:W-:Y:S01]  /*3840*/  LDSM.16.MT88.4 R28, [R196+0xc800] ;  /* 0x00c80000c41c783b */ /* 0x000fe20000004200 */
[----:B------:R-:W-:Y:S01]  /*3850*/  FFMA.FTZ R144, R12, c[0x0][0x23c], -R163 ;  /* 0x00008f000c907a23 */ /* 0x000fe200000108a3 */
[----:B------:R-:W3:Y:S01]  /*3860*/  MUFU.EX2 R148, R148 ;  /* 0x0000009400947308 */ /* 0x000ee20000000800 */
[----:B--2---:R-:W-:Y:S01]  /*3870*/  F2FP.PACK_AB R96, R153, R154 ;  /* 0x0000009a9960723e */ /* 0x004fe200000000ff */
[----:B------:R-:W2:Y:S01]  /*3880*/  LDSM.16.MT88.4 R12, [R196+0xe800] ;  /* 0x00e80000c40c783b */ /* 0x000ea20000004200 */
        /* <DEDUP_REMOVED lines=8> */
[----:B------:R-:W1:Y:S01]  /*3910*/  MUFU.EX2 R156, R156 ;  /* 0x0000009c009c7308 */ /* 0x000e620000000800 */
        /* <DEDUP_REMOVED lines=30> */
[----:B------:R-:W3:Y:S06]  /*3b00*/  MUFU.EX2 R144, R144 ;  /* 0x0000009000907308 */ /* 0x000eec0000000800 */
        /* <DEDUP_REMOVED lines=35> */
[----:B------:R-:W2:Y:S06]  /*3d40*/  MUFU.EX2 R221, R221 ;  /* 0x000000dd00dd7308 */ /* 0x000eac0000000800 */
[C---:B----4-:R-:W-:Y:S07]  /*3d50*/  HMMA.16816.F32 R92, R96.reuse, R4, RZ ;  /* 0x00000004605c723c */ /* 0x050fee00000018ff */
[----:B-1----:R-:W-:Y:S01]  /*3d60*/  F2FP.PACK_AB R4, R147, R152 ;  /* 0x000000989304723e */ /* 0x002fe200000000ff */
[----:B------:R-:W-:Y:S01]  /*3d70*/  HMMA.16816.F32 R96, R96, R6, RZ ;  /* 0x000000066060723c */ /* 0x000fe200000018ff */
[----:B---3--:R-:W-:Y:S01]  /*3d80*/  F2FP.PACK_AB R5, R144, R149 ;  /* 0x000000959005723e */ /* 0x008fe200000000ff */
        /* <DEDUP_REMOVED lines=9> */
[----:B-----5:R-:W-:Y:S01]  /*3e20*/  HMMA.16816.F32 R36, R4, R8, R36 ;  /* 0x000000080424723c */ /* 0x020fe20000001824 */
        /* <DEDUP_REMOVED lines=131> */
[----:B------:R-:W-:-:S02]  /*4660*/  USHF.L.U32 UR11, UR4, 0x5, URZ ;  /* 0x00000005040b7899 */ /* 0x000fc4000800063f */
[----:B------:R-:W-:Y:S01]  /*4670*/  UIADD3 UR6, UR21, UR6, URZ ;  /* 0x0000000615067290 */ /* 0x000fe2000fffe03f */
[----:B------:R-:W-:Y:S01]  /*4680*/  IMAD.U32 R6, RZ, RZ, UR20 ;  /* 0x00000014ff067e24 */ /* 0x000fe2000f8e00ff */
[----:B------:R-:W-:Y:S01]  /*4690*/  UISETP.NE.AND UP0, UPT, UR8, 0x2, UPT ;  /* 0x000000020800788c */ /* 0x000fe2000bf05270 */
[----:B------:R-:W-:-:S03]  /*46a0*/  IMAD.U32 R7, RZ, RZ, UR21 ;  /* 0x00000015ff077e24 */ /* 0x000fc6000f8e00ff */
[----:B------:R-:W-:Y:S01]  /*46b0*/  IMAD.U32 R5, RZ, RZ, UR6 ;  /* 0x00000006ff057e24 */ /* 0x000fe2000f8e00ff */
[----:B------:R-:W-:Y:S01]  /*46c0*/  BAR.SYNC.DEFER_BLOCKING 0x0 ;  /* 0x0000000000007b1d */ /* 0x000fe20000010000 */
[----:B------:R-:W-:Y:S01]  /*46d0*/  LEA R0, P0, R6, R232, 0x6 ;  /* 0x000000e806007211 */ /* 0x000fe200078030ff */
[----:B------:R-:W-:-:S03]  /*46e0*/  USHF.L.U64.HI UR6, UR4, 0x5, UR5 ;  /* 0x0000000504067899 */ /* 0x000fc60008010205 */
[----:B------:R-:W-:Y:S02]  /*46f0*/  LEA R4, P1, R0, c[0x0][0x170], 0x1 ;  /* 0x00005c0000047a11 */ /* 0x000fe400078208ff */
[----:B------:R-:W-:Y:S02]  /*4700*/  LEA.HI.X R5, R6, R213, R5, 0x6, P0 ;  /* 0x000000d506057211 */ /* 0x000fe400000f3405 */
[----:B------:R-:W-:Y:S02]  /*4710*/  IADD3 R6, P0, R4, UR11, RZ ;  /* 0x0000000b04067c10 */ /* 0x000fe4000ff1e0ff */
[----:B------:R-:W-:Y:S02]  /*4720*/  LEA.HI.X R5, R0, c[0x0][0x174], R5, 0x1, P1 ;  /* 0x00005d0000057a11 */ /* 0x000fe400008f0c05 */
[----:B------:R-:W-:Y:S02]  /*4730*/  IADD3 R10, P1, R6, UR11, RZ ;  /* 0x0000000b060a7c10 */ /* 0x000fe4000ff3e0ff */
[----:B------:R-:W-:-:S02]  /*4740*/  IADD3.X R7, R5, UR6, RZ, P0, !PT ;  /* 0x0000000605077c10 */ /* 0x000fc400087fe4ff */
[----:B------:R-:W-:Y:S02]  /*4750*/  IADD3 R8, P0, R10, UR11, RZ ;  /* 0x0000000b0a087c10 */ /* 0x000fe4000ff1e0ff */
[----:B------:R-:W-:-:S04]  /*4760*/  IADD3.X R11, R7, UR6, RZ, P1, !PT ;  /* 0x00000006070b7c10 */ /* 0x000fc80008ffe4ff */
[----:B------:R-:W-:Y:S01]  /*4770*/  IADD3.X R9, R11, UR6, RZ, P0, !PT ;  /* 0x000000060b097c10 */ /* 0x000fe200087fe4ff */
        /* <DEDUP_REMOVED lines=16> */
[----:B------:R-:W1:Y:S04]  /*4880*/  LDSM.16.M88.4 R16, [R205+0x6000] ;  /* 0x00600000cd10783b */ /* 0x000e680000000200 */
[----:B------:R-:W-:Y:S04]  /*4890*/  LDSM.16.M88.4 R32, [R204] ;  /* 0x00000000cc20783b */ /* 0x000fe80000000200 */
[----:B------:R-:W-:Y:S04]  /*48a0*/  LDSM.16.M88.4 R12, [R203] ;  /* 0x00000000cb0c783b */ /* 0x000fe80000000200 */
[----:B------:R-:W3:Y:S04]  /*48b0*/  LDSM.16.M88.4 R140, [R205+0x6800] ;  /* 0x00680000cd8c783b */ /* 0x000ee80000000200 */
[----:B------:R-:W4:Y:S04]  /*48c0*/  LDSM.16.M88.4 R152, [R205+0x7000] ;  /* 0x00700000cd98783b */ /* 0x000f280000000200 */
[----:B------:R-:W5:Y:S04]  /*48d0*/  LDSM.16.M88.4 R24, [R205+0x7800] ;  /* 0x00780000cd18783b */ /* 0x000f680000000200 */
[----:B--2---:R-:W-:Y:S04]  /*48e0*/  LDSM.16.M88.4 R8, [R202] ;  /* 0x00000000ca08783b */ /* 0x004fe80000000200 */
[----:B------:R-:W2:Y:S04]  /*48f0*/  LDSM.16.M88.4 R20, [R199+0x6000] ;  /* 0x00600000c714783b */ /* 0x000ea80000000200 */
[----:B------:R-:W2:Y:S04]  /*4900*/  LDSM.16.M88.4 R148, [R195] ;  /* 0x00000000c394783b */ /* 0x000ea80000000200 */
[----:B------:R-:W2:Y:S01]  /*4910*/  LDSM.16.M88.4 R144, [R194] ;  /* 0x00000000c290783b */ /* 0x000ea20000000200 */
[C---:B-1----:R-:W-:Y:S03]  /*4920*/  HMMA.16816.F32 R4, R168.reuse, R16, RZ ;  /* 0x00000010a804723c */ /* 0x042fe600000018ff */
[----:B------:R-:W1:Y:S04]  /*4930*/  LDSM.16.M88.4 R136, [R193] ;  /* 0x00000000c188783b */ /* 0x000e680000000200 */
[----:B------:R-:W-:Y:S01]  /*4940*/  LDSM.16.M88.4 R160, [R199+0x7800] ;  /* 0x00780000c7a0783b */ /* 0x000fe20000000200 */
[C---:B------:R-:W-:Y:S03]  /*4950*/  HMMA.16816.F32 R16, R168.reuse, R18, RZ ;  /* 0x00000012a810723c */ /* 0x040fe600000018ff */
[----:B------:R-:W-:Y:S04]  /*4960*/  LDSM.16.M88.4 R176, [R199+0x6800] ;  /* 0x00680000c7b0783b */ /* 0x000fe80000000200 */
[----:B------:R-:W-:Y:S01]  /*4970*/  LDSM.16.M88.4 R164, [R199+0x7000] ;  /* 0x00700000c7a4783b */ /* 0x000fe20000000200 */
[----:B---3--:R-:W-:Y:S03]  /*4980*/  HMMA.16816.F32 R28, R168, R140, RZ ;  /* 0x0000008ca81c723c */ /* 0x008fe600000018ff */
[----:B------:R-:W-:Y:S04]  /*4990*/  LDSM.16.M88.4 R180, [R202+0x2000] ;  /* 0x00200000cab4783b */ /* 0x000fe80000000200 */
[----:B------:R-:W-:Y:S01]  /*49a0*/  LDSM.16.M88.4 R228, [R205+0xa800] ;  /* 0x00a80000cde4783b */ /* 0x000fe20000000200 */
[----:B------:R-:W-:Y:S03]  /*49b0*/  HMMA.16816.F32 R4, R32, R12, R4 ;  /* 0x0000000c2004723c */ /* 0x000fe60000001804 */
[----:B------:R-:W-:Y:S04]  /*49c0*/  LDSM.16.M88.4 R224, [R199+0xa000] ;  /* 0x00a00000c7e0783b */ /* 0x000fe80000000200 */
[----:B------:R-:W0:Y:S01]  /*49d0*/  LDGDEPBAR ;  /* 0x00000000000079af */ /* 0x000e220000000000 */
[C---:B----4-:R-:W-:Y:S08]  /*49e0*/  HMMA.16816.F32 R156, R168.reuse, R152, RZ ;  /* 0x00000098a89c723c */ /* 0x050ff000000018ff */
[C---:B------:R-:W-:Y:S08]  /*49f0*/  HMMA.16816.F32 R140, R168.reuse, R142, RZ ;  /* 0x0000008ea88c723c */ /* 0x040ff000000018ff */
[C---:B------:R-:W-:Y:S08]  /*4a00*/  HMMA.16816.F32 R152, R168.reuse, R154, RZ ;  /* 0x0000009aa898723c */ /* 0x040ff000000018ff */
[C---:B-----5:R-:W-:Y:S08]  /*4a10*/  HMMA.16816.F32 R172, R168.reuse, R24, RZ ;  /* 0x00000018a8ac723c */ /* 0x060ff000000018ff */
[----:B------:R-:W-:Y:S01]  /*4a20*/  HMMA.16816.F32 R168, R168, R26, RZ ;  /* 0x0000001aa8a8723c */ /* 0x000fe200000018ff */
[----:B------:R-:W-:Y:S07]  /*4a30*/  LDSM.16.M88.4 R24, [R201] ;  /* 0x00000000c918783b */ /* 0x000fee0000000200 */
[----:B------:R-:W-:Y:S01]  /*4a40*/  HMMA.16816.F32 R16, R32, R14, R16 ;  /* 0x0000000e2010723c */ /* 0x000fe20000001810 */
[----:B------:R-:W3:Y:S07]  /*4a50*/  LDSM.16.M88.4 R12, [R192] ;  /* 0x00000000c00c783b */ /* 0x000eee0000000200 */
[----:B--2---:R-:W-:Y:S08]  /*4a60*/  HMMA.16816.F32 R4, R8, R20, R4 ;  /* 0x000000140804723c */ /* 0x004ff00000001804 */
        /* <DEDUP_REMOVED lines=8> */
[----:B------:R-:W-:Y:S04]  /*4af0*/  LDSM.16.M88.4 R32, [R206+0x2000] ;  /* 0x00200000ce20783b */ /* 0x000fe80000000200 */
[----:B------:R-:W-:Y:S03]  /*4b00*/  LDSM.16.M88.4 R136, [R192+0x1800] ;  /* 0x00180000c088783b */ /* 0x000fe60000000200 */
[----:B------:R-:W-:Y:S01]  /*4b10*/  HMMA.16816.F32 R16, R8, R22, R16 ;  /* 0x000000160810723c */ /* 0x000fe20000001810 */
[----:B------:R-:W1:Y:S07]  /*4b20*/  LDSM.16.M88.4 R20, [R205+0x8000] ;  /* 0x00800000cd14783b */ /* 0x000e6e0000000200 */
[----:B---3--:R-:W-:Y:S08]  /*4b30*/  HMMA.16816.F32 R4, R24, R12, R4 ;  /* 0x0000000c1804723c */ /* 0x008ff00000001804 */
[C---:B------:R-:W-:Y:S08]  /*4b40*/  HMMA.16816.F32 R172, R8.reuse, R160, R172 ;  /* 0x000000a008ac723c */ /* 0x040ff000000018ac */
[----:B------:R-:W-:Y:S01]  /*4b50*/  HMMA.16816.F32 R168, R8, R162, R168 ;  /* 0x000000a208a8723c */ /* 0x000fe200000018a8 */
[----:B------:R-:W-:Y:S07]  /*4b60*/  LDSM.16.M88.4 R160, [R191] ;  /* 0x00000000bfa0783b */ /* 0x000fee0000000200 */
[----:B------:R-:W-:Y:S01]  /*4b70*/  HMMA.16816.F32 R16, R24, R14, R16 ;  /* 0x0000000e1810723c */ /* 0x000fe20000001810 */
[----:B------:R-:W2:Y:S07]  /*4b80*/  LDSM.16.M88.4 R12, [R204+0x2000] ;  /* 0x00200000cc0c783b */ /* 0x000eae0000000200 */
        /* <DEDUP_REMOVED lines=16> */
[----:B--2---:R-:W-:Y:S08]  /*4c90*/  HMMA.16816.F32 R4, R12, R160, R4 ;  /* 0x000000a00c04723c */ /* 0x004ff00000001804 */
[C---:B------:R-:W-:Y:S08]  /*4ca0*/  HMMA.16816.F32 R172, R24.reuse, R136, R172 ;  /* 0x0000008818ac723c */ /* 0x040ff000000018ac */
[----:B------:R-:W-:Y:S01]  /*4cb0*/  HMMA.16816.F32 R168, R24, R138, R168 ;  /* 0x0000008a18a8723c */ /* 0x000fe200000018a8 */
[----:B------:R-:W2:Y:S04]  /*4cc0*/  LDSM.16.M88.4 R136, [R190] ;  /* 0x00000000be88783b */ /* 0x000ea80000000200 */
[----:B------:R-:W2:Y:S03]  /*4cd0*/  LDSM.16.M88.4 R24, [R192+0x2000] ;  /* 0x00200000c018783b */ /* 0x000ea60000000200 */
[C---:B---3--:R-:W-:Y:S08]  /*4ce0*/  HMMA.16816.F32 R28, R32.reuse, R8, R28 ;  /* 0x00000008201c723c */ /* 0x048ff0000000181c */
[----:B------:R-:W-:Y:S01]  /*4cf0*/  HMMA.16816.F32 R140, R32, R10, R140 ;  /* 0x0000000a208c723c */ /* 0x000fe2000000188c */
[----:B------:R-:W3:Y:S07]  /*4d00*/  LDSM.16.M88.4 R8, [R189] ;  /* 0x00000000bd08783b */ /* 0x000eee0000000200 */
[----:B------:R-:W-:Y:S01]  /*4d10*/  HMMA.16816.F32 R16, R12, R162, R16 ;  /* 0x000000a20c10723c */ /* 0x000fe20000001810 */
[----:B------:R-:W-:Y:S07]  /*4d20*/  LDSM.16.M88.4 R160, [R188] ;  /* 0x00000000bca0783b */ /* 0x000fee0000000200 */
[----:B-1----:R-:W-:Y:S08]  /*4d30*/  HMMA.16816.F32 R4, R180, R20, R4 ;  /* 0x00000014b404723c */ /* 0x002ff00000001804 */
        /* <DEDUP_REMOVED lines=10> */
[----:B------:R-:W-:Y:S01]  /*4de0*/  HMMA.16816.F32 R16, R180, R22, R16 ;  /* 0x00000016b410723c */ /* 0x000fe20000001810 */
[----:B------:R-:W-:Y:S07]  /*4df0*/  LDSM.16.M88.4 R20, [R199+0x9000] ;  /* 0x00900000c714783b */ /* 0x000fee0000000200 */
[----:B------:R-:W-:Y:S08]  /*4e00*/  HMMA.16816.F32 R4, R164, R24, R4 ;  /* 0x00000018a404723c */ /* 0x000ff00000001804 */
[C---:B---3--:R-:W-:Y:S08]  /*4e10*/  HMMA.16816.F32 R156, R12.reuse, R8, R156 ;  /* 0x000000080c9c723c */ /* 0x048ff0000000189c */
[----:B------:R-:W-:Y:S01]  /*4e20*/  HMMA.16816.F32 R152, R12, R10, R152 ;  /* 0x0000000a0c98723c */ /* 0x000fe20000001898 */
[----:B------:R-:W2:Y:S07]  /*4e30*/  LDSM.16.M88.4 R8, [R192+0x2800] ;  /* 0x00280000c008783b */ /* 0x000eae0000000200 */
[----:B------:R-:W-:Y:S08]  /*4e40*/  HMMA.16816.F32 R28, R180, R176, R28 ;  /* 0x000000b0b41c723c */ /* 0x000ff0000000181c */
[----:B------:R-:W-:Y:S01]  /*4e50*/  HMMA.16816.F32 R16, R164, R26, R16 ;  /* 0x0000001aa410723c */ /* 0x000fe20000001810 */
[----:B------:R-:W3:Y:S07]  /*4e60*/  LDSM.16.M88.4 R24, [R202+0x4000] ;  /* 0x00400000ca18783b */ /* 0x000eee0000000200 */
[----:B-1----:R-:W-:Y:S08]  /*4e70*/  HMMA.16816.F32 R4, R148, R32, R4 ;  /* 0x000000209404723c */ /* 0x002ff00000001804 */
[----:B------:R-:W-:Y:S01]  /*4e80*/  HMMA.16816.F32 R140, R180, R178, R140 ;  /* 0x000000b2b48c723c */ /* 0x000fe2000000188c */
[----:B------:R-:W-:Y:S07]  /*4e90*/  LDSM.16.M88.4 R176, [R199+0x9800] ;  /* 0x00980000c7b0783b */ /* 0x000fee0000000200 */
[----:B------:R-:W-:Y:S01]  /*4ea0*/  HMMA.16816.F32 R16, R148, R34, R16 ;  /* 0x000000229410723c */ /* 0x000fe20000001810 */
[----:B------:R-:W-:Y:S07]  /*4eb0*/  LDSM.16.M88.4 R32, [R186] ;  /* 0x00000000ba20783b */ /* 0x000fee0000000200 */
[----:B--2---:R-:W-:Y:S08]  /*4ec0*/  HMMA.16816.F32 R28, R164, R8, R28 ;  /* 0x00000008a41c723c */ /* 0x004ff0000000181c */
[----:B------:R-:W-:Y:S08]  /*4ed0*/  HMMA.16816.F32 R4, R136, R144, R4 ;  /* 0x000000908804723c */ /* 0x000ff00000001804 */
[----:B------:R-:W-:Y:S01]  /*4ee0*/  HMMA.16816.F32 R140, R164, R10, R140 ;  /* 0x0000000aa48c723c */ /* 0x000fe2000000188c */
[----:B------:R-:W-:Y:S07]  /*4ef0*/  LDSM.16.M88.4 R8, [R192+0x4000] ;  /* 0x00400000c008783b */ /* 0x000fee0000000200 */
[C---:B------:R-:W-:Y:S08]  /*4f00*/  HMMA.16816.F32 R172, R12.reuse, R160, R172 ;  /* 0x000000a00cac723c */ /* 0x040ff000000018ac */
[----:B------:R-:W-:Y:S01]  /*4f10*/  HMMA.16816.F32 R168, R12, R162, R168 ;  /* 0x000000a20ca8723c */ /* 0x000fe200000018a8 */
[----:B------:R-:W1:Y:S04]  /*4f20*/  LDSM.16.M88.4 R160, [R192+0x3000] ;  /* 0x00300000c0a0783b */ /* 0x000e680000000200 */
[----:B------:R-:W2:Y:S03]  /*4f30*/  LDSM.16.M88.4 R12, [R201+0x4000] ;  /* 0x00400000c90c783b */ /* 0x000ea60000000200 */
[----:B------:R-:W-:Y:S08]  /*4f40*/  HMMA.16816.F32 R156, R180, R20, R156 ;  /* 0x00000014b49c723c */ /* 0x000ff0000000189c */
[----:B------:R-:W-:Y:S08]  /*4f50*/  HMMA.16816.F32 R28, R148, R228, R28 ;  /* 0x000000e4941c723c */ /* 0x000ff0000000181c */
[----:B------:R-:W-:Y:S01]  /*4f60*/  HMMA.16816.F32 R16, R136, R146, R16 ;  /* 0x000000928810723c */ /* 0x000fe20000001810 */
[----:B------:R-:W4:Y:S07]  /*4f70*/  LDSM.16.M88.4 R144, [R205+0xb000] ;  /* 0x00b00000cd90783b */ /* 0x000f2e0000000200 */
[----:B---3--:R-:W-:Y:S08]  /*4f80*/  HMMA.16816.F32 R4, R24, R224, R4 ;  /* 0x000000e01804723c */ /* 0x008ff00000001804 */
[----:B------:R-:W-:Y:S08]  /*4f90*/  HMMA.16816.F32 R140, R148, R230, R140 ;  /* 0x000000e6948c723c */ /* 0x000ff0000000188c */
[----:B------:R-:W-:Y:S01]  /*4fa0*/  HMMA.16816.F32 R152, R180, R22, R152 ;  /* 0x00000016b498723c */ /* 0x000fe20000001898 */
[----:B------:R-:W3:Y:S07]  /*4fb0*/  LDSM.16.M88.4 R20, [R199+0xa800] ;  /* 0x00a80000c714783b */ /* 0x000eee0000000200 */
[----:B-1----:R-:W-:Y:S08]  /*4fc0*/  HMMA.16816.F32 R156, R164, R160, R156 ;  /* 0x000000a0a49c723c */ /* 0x002ff0000000189c */
[----:B------:R-:W-:Y:S08]  /*4fd0*/  HMMA.16816.F32 R28, R136, R32, R28 ;  /* 0x00000020881c723c */ /* 0x000ff0000000181c */
[----:B------:R-:W-:Y:S01]  /*4fe0*/  HMMA.16816.F32 R16, R24, R226, R16 ;  /* 0x000000e21810723c */ /* 0x000fe20000001810 */
[----:B------:R-:W-:Y:S07]  /*4ff0*/  LDSM.16.M88.4 R224, [R185] ;  /* 0x00000000b9e0783b */ /* 0x000fee0000000200 */
[----:B--2---:R-:W-:Y:S08]  /*5000*/  HMMA.16816.F32 R4, R12, R8, R4 ;  /* 0x000000080c04723c */ /* 0x004ff00000001804 */
[----:B------:R-:W-:Y:S01]  /*5010*/  HMMA.16816.F32 R140, R136, R34, R140 ;  /* 0x00000022888c723c */ /* 0x000fe2000000188c */
[----:B------:R-:W1:Y:S07]  /*5020*/  LDSM.16.M88.4 R32, [R192+0x3800] ;  /* 0x00380000c020783b */ /* 0x000e6e0000000200 */
[C---:B------:R-:W-:Y:S08]  /*5030*/  HMMA.16816.F32 R172, R180.reuse, R176, R172 ;  /* 0x000000b0b4ac723c */ /* 0x040ff000000018ac */
[----:B------:R-:W-:Y:S01]  /*5040*/  HMMA.16816.F32 R176, R180, R178, R168 ;  /* 0x000000b2b4b0723c */ /* 0x000fe200000018a8 */
[----:B------:R-:W2:Y:S01]  /*5050*/  LDSM.16.M88.4 R168, [R192+0x4800] ;  /* 0x00480000c0a8783b */ /* 0x000ea20000000200 */
[----:B------:R-:W-:-:S02]  /*5060*/  FMUL.FTZ R0, R4, c[0x0][0x2ec] ;  /* 0x0000bb0004007a20 */ /* 0x000fc40000410000 */
[----:B------:R-:W-:-:S04]  /*5070*/  FMUL.FTZ R135, R6, c[0x0][0x2ec] ;  /* 0x0000bb0006877a20 */ /* 0x000fc80000410000 */
[----:B----4-:R-:W-:Y:S01]  /*5080*/  HMMA.16816.F32 R156, R148, R144, R156 ;  /* 0x00000090949c723c */ /* 0x010fe2000000189c */
[----:B------:R-:W-:Y:S06]  /*5090*/  MUFU.TANH R0, R0 ;  /* 0x0000000000007308 */ /* 0x000fec0000002400 */
[----:B------:R-:W-:Y:S01]  /*50a0*/  FMUL.FTZ R144, R5, c[0x0][0x2ec] ;  /* 0x0000bb0005907a20 */ /* 0x000fe20000410000 */
[----:B------:R-:W-:Y:S01]  /*50b0*/  HMMA.16816.F32 R152, R164, R162, R152 ;  /* 0x000000a2a498723c */ /* 0x000fe20000001898 */
[----:B------:R-:W-:Y:S01]  /*50c0*/  FMUL.FTZ R145, R7, c[0x0][0x2ec] ;  /* 0x0000bb0007917a20 */ /* 0x000fe20000410000 */
[----:B------:R-:W-:Y:S01]  /*50d0*/  MUFU.TANH R135, R135 ;  /* 0x0000008700877308 */ /* 0x000fe20000002400 */
[----:B------:R-:W4:Y:S05]  /*50e0*/  LDSM.16.M88.4 R4, [R205+0xb800] ;  /* 0x00b80000cd04783b */ /* 0x000f2a0000000200 */
[----:B---3--:R-:W-:Y:S02]  /*50f0*/  HMMA.16816.F32 R28, R24, R20, R28 ;  /* 0x00000014181c723c */ /* 0x008fe4000000181c */
[----:B------:R-:W3:Y:S06]  /*5100*/  MUFU.TANH R144, R144 ;  /* 0x0000009000907308 */ /* 0x000eec0000002400 */
[----:B------:R-:W-:Y:S01]  /*5110*/  HMMA.16816.F32 R16, R12, R10, R16 ;  /* 0x0000000a0c10723c */ /* 0x000fe20000001810 */
[----:B------:R-:W-:Y:S01]  /*5120*/  LDSM.16.M88.4 R8, [R199+0xb000] ;  /* 0x00b00000c708783b */ /* 0x000fe20000000200 */
[----:B------:R-:W-:Y:S06]  /*5130*/  MUFU.TANH R145, R145 ;  /* 0x0000009100917308 */ /* 0x000fec0000002400 */
[----:B-1----:R-:W-:Y:S08]  /*5140*/  HMMA.16816.F32 R172, R164, R32, R172 ;  /* 0x00000020a4ac723c */ /* 0x002ff000000018ac */
[----:B------:R-:W-:Y:S08]  /*5150*/  HMMA.16816.F32 R152, R148, R146, R152 ;  /* 0x000000929498723c */ /* 0x000ff00000001898 */
[----:B--2---:R-:W-:Y:S01]  /*5160*/  HMMA.16816.F32 R28, R12, R168, R28 ;  /* 0x000000a80c1c723c */ /* 0x004fe2000000181c */
[----:B------:R-:W-:-:S02]  /*5170*/  FMUL.FTZ R160, R16, c[0x0][0x2ec] ;  /* 0x0000bb0010a07a20 */ /* 0x000fc40000410000 */
[----:B------:R-:W-:Y:S02]  /*5180*/  FMUL.FTZ R146, R17, c[0x0][0x2ec] ;  /* 0x0000bb0011927a20 */ /* 0x000fe40000410000 */
[----:B------:R-:W-:Y:S02]  /*5190*/  FMUL.FTZ R32, R18, c[0x0][0x2ec] ;  /* 0x0000bb0012207a20 */ /* 0x000fe40000410000 */
[----:B------:R-:W-:Y:S01]  /*51a0*/  FMUL.FTZ R33, R19, c[0x0][0x2ec] ;  /* 0x0000bb0013217a20 */ /* 0x000fe20000410000 */
[----:B------:R-:W-:Y:S01]  /*51b0*/  HMMA.16816.F32 R176, R164, R34, R176 ;  /* 0x00000022a4b0723c */ /* 0x000fe200000018b0 */
[----:B------:R-:W1:Y:S01]  /*51c0*/  LDSM.16.M88.4 R16, [R184] ;  /* 0x00000000b810783b */ /* 0x000e620000000200 */
[----:B------:R-:W2:Y:S06]  /*51d0*/  MUFU.TANH R160, R160 ;  /* 0x000000a000a07308 */ /* 0x000eac0000002400 */
[----:B----4-:R-:W-:Y:S02]  /*51e0*/  HMMA.16816.F32 R172, R148, R4, R172 ;  /* 0x0000000494ac723c */ /* 0x010fe400000018ac */
[----:B------:R-:W-:Y:S06]  /*51f0*/  MUFU.TANH R32, R32 ;  /* 0x0000002000207308 */ /* 0x000fec0000002400 */
[----:B------:R-:W-:Y:S01]  /*5200*/  HMMA.16816.F32 R156, R136, R224, R156 ;  /* 0x000000e0889c723c */ /* 0x000fe2000000189c */
[----:B------:R-:W-:Y:S01]  /*5210*/  FMUL.FTZ R147, R28, c[0x0][0x2ec] ;  /* 0x0000bb001c937a20 */ /* 0x000fe20000410000 */
[----:B------:R-:W-:Y:S01]  /*5220*/  MUFU.TANH R33, R33 ;  /* 0x0000002100217308 */ /* 0x000fe20000002400 */
[----:B------:R-:W-:-:S02]  /*5230*/  FMUL.FTZ R161, R29, c[0x0][0x2ec] ;  /* 0x0000bb001da17a20 */ /* 0x000fc40000410000 */
[----:B------:R-:W-:Y:S02]  /*5240*/  FMUL.FTZ R4, R30, c[0x0][0x2ec] ;  /* 0x0000bb001e047a20 */ /* 0x000fe40000410000 */
[----:B------:R-:W-:Y:S01]  /*5250*/  FMUL.FTZ R5, R31, c[0x0][0x2ec] ;  /* 0x0000bb001f057a20 */ /* 0x000fe20000410000 */
[----:B------:R-:W-:Y:S01]  /*5260*/  HMMA.16816.F32 R152, R136, R226, R152 ;  /* 0x000000e28898723c */ /* 0x000fe20000001898 */
[----:B------:R-:W4:Y:S01]  /*5270*/  LDSM.16.M88.4 R28, [R199+0xb800] ;  /* 0x00b80000c71c783b */ /* 0x000f220000000200 */
[----:B------:R-:W-:Y:S06]  /*5280*/  MUFU.TANH R146, R146 ;  /* 0x0000009200927308 */ /* 0x000fec0000002400 */
[----:B------:R-:W-:Y:S02]  /*5290*/  HMMA.16816.F32 R176, R148, R6, R176 ;  /* 0x0000000694b0723c */ /* 0x000fe400000018b0 */
[----:B------:R-:W5:Y:S05]  /*52a0*/  MUFU.TANH R147, R147 ;  /* 0x0000009300937308 */ /* 0x000f6a0000002400 */
[----:B------:R-:W-:Y:S01]  /*52b0*/  IMAD.U32 R7, RZ, RZ, UR18 ;  /* 0x00000012ff077e24 */ /* 0x000fe2000f8e00ff */
[----:B------:R-:W-:Y:S01]  /*52c0*/  HMMA.16816.F32 R140, R24, R22, R140 ;  /* 0x00000016188c723c */ /* 0x000fe2000000188c */
[----:B------:R-:W5:Y:S01]  /*52d0*/  LDSM.16.M88.4 R20, [R192+0x5000] ;  /* 0x00500000c014783b */ /* 0x000f620000000200 */
[----:B------:R-:W2:Y:S01]  /*52e0*/  MUFU.TANH R4, R4 ;  /* 0x0000000400047308 */ /* 0x000ea20000002400 */
[----:B------:R-:W-:-:S05]  /*52f0*/  IMAD R134, R7, 0x40, R134 ;  /* 0x0000004007867824 */ /* 0x000fca00078e0286 */
[----:B-1----:R-:W-:Y:S01]  /*5300*/  HMMA.16816.F32 R172, R136, R16, R172 ;  /* 0x0000001088ac723c */ /* 0x002fe200000018ac */
[C---:B------:R-:W-:Y:S01]  /*5310*/  IADD3 R7, R134.reuse, 0x1, RZ ;  /* 0x0000000186077810 */ /* 0x040fe20007ffe0ff */
[----:B------:R-:W1:Y:S03]  /*5320*/  MUFU.TANH R5, R5 ;  /* 0x0000000500057308 */ /* 0x000e660000002400 */
[C---:B------:R-:W-:Y:S02]  /*5330*/  ISETP.GE.AND P5, PT, R7.reuse, R133, PT ;  /* 0x000000850700720c */ /* 0x040fe40003fa6270 */
[----:B------:R-:W-:Y:S01]  /*5340*/  ISETP.GE.AND P2, PT, R7, R2, PT ;  /* 0x000000020700720c */ /* 0x000fe20003f46270 */
[----:B------:R-:W-:Y:S01]  /*5350*/  HMMA.16816.F32 R156, R24, R8, R156 ;  /* 0x00000008189c723c */ /* 0x000fe2000000189c */
[----:B------:R-:W-:Y:S01]  /*5360*/  IADD3 R7, R134, 0x8, RZ ;  /* 0x0000000886077810 */ /* 0x000fe20007ffe0ff */
[----:B------:R-:W-:Y:S01]  /*5370*/  MUFU.TANH R161, R161 ;  /* 0x000000a100a17308 */ /* 0x000fe20000002400 */
[----:B---3--:R-:W-:-:S02]  /*5380*/  FSEL R144, R144, -INF , !P5 ;  /* 0xff80000090907808 */ /* 0x008fc40006800000 */
[C---:B------:R-:W-:Y:S02]  /*5390*/  ISETP.GE.AND P4, PT, R7.reuse, R133, PT ;  /* 0x000000850700720c */ /* 0x040fe40003f86270 */
[----:B------:R-:W-:Y:S01]  /*53a0*/  ISETP.GE.AND P1, PT, R7, R2, PT ;  /* 0x000000020700720c */ /* 0x000fe20003f26270 */
[----:B------:R-:W-:Y:S01]  /*53b0*/  HMMA.16816.F32 R152, R24, R10, R152 ;  /* 0x0000000a1898723c */ /* 0x000fe20000001898 */
[----:B------:R-:W3:Y:S01]  /*53c0*/  LDSM.16.M88.4 R8, [R192+0x5800] ;  /* 0x00580000c008783b */ /* 0x000ee20000000200 */
[----:B------:R-:W-:Y:S01]  /*53d0*/  IADD3 R7, R134, 0x10, RZ ;  /* 0x0000001086077810 */ /* 0x000fe20007ffe0ff */
[----:B------:R-:W-:-:S04]  /*53e0*/  DEPBAR.LE SB0, 0x0 ;  /* 0x000080000000791a */ /* 0x000fc80000000000 */
[C---:B------:R-:W-:Y:S01]  /*53f0*/  ISETP.GE.AND P3, PT, R7.reuse, R133, PT ;  /* 0x000000850700720c */ /* 0x040fe20003f66270 */
[----:B------:R-:W-:Y:S01]  /*5400*/  HMMA.16816.F32 R176, R136, R18, R176 ;  /* 0x0000001288b0723c */ /* 0x000fe200000018b0 */
[----:B------:R-:W-:Y:S02]  /*5410*/  ISETP.GE.AND P5, PT, R7, R2, PT ;  /* 0x000000020700720c */ /* 0x000fe40003fa6270 */
[----:B--2---:R-:W-:Y:S02]  /*5420*/  FSEL R160, R160, -INF , !P4 ;  /* 0xff800000a0a07808 */ /* 0x004fe40006000000 */
[C---:B------:R-:W-:Y:S02]  /*5430*/  IADD3 R17, R134.reuse, 0x19, RZ ;  /* 0x0000001986117810 */ /* 0x040fe40007ffe0ff */
[----:B------:R-:W-:Y:S01]  /*5440*/  IADD3 R18, R134, 0x18, RZ ;  /* 0x0000001886127810 */ /* 0x000fe20007ffe0ff */
[----:B----4-:R-:W-:Y:S01]  /*5450*/  HMMA.16816.F32 R172, R24, R28, R172 ;  /* 0x0000001c18ac723c */ /* 0x010fe200000018ac */
[----:B------:R-:W-:-:S07]  /*5460*/  FSEL R7, R145, -INF , !P2 ;  /* 0xff80000091077808 */ /* 0x000fce0005000000 */
[C---:B------:R-:W-:Y:S08]  /*5470*/  HMMA.16816.F32 R140, R12.reuse, R170, R140 ;  /* 0x000000aa0c8c723c */ /* 0x040ff0000000188c */
[----:B-----5:R-:W-:Y:S08]  /*5480*/  HMMA.16816.F32 R156, R12, R20, R156 ;  /* 0x000000140c9c723c */ /* 0x020ff0000000189c */
[----:B------:R-:W-:Y:S07]  /*5490*/  HMMA.16816.F32 R176, R24, R30, R176 ;  /* 0x0000001e18b0723c */ /* 0x000fee00000018b0 */
[----:B------:R-:W-:Y:S01]  /*54a0*/  FSEL R24, R147, -INF , !P3 ;  /* 0xff80000093187808 */ /* 0x000fe20005800000 */
[C---:B------:R-:W-:Y:S01]  /*54b0*/  HMMA.16816.F32 R152, R12.reuse, R22, R152 ;  /* 0x000000160c98723c */ /* 0x040fe20000001898 */
[----:B------:R-:W-:Y:S01]  /*54c0*/  FMUL.FTZ R20, R140, c[0x0][0x2ec] ;  /* 0x0000bb008c147a20 */ /* 0x000fe20000410000 */
[----:B------:R-:W-:Y:S01]  /*54d0*/  FSEL R27, R4, -INF , !P5 ;  /* 0xff800000041b7808 */ /* 0x000fe20006800000 */
[----:B------:R-:W-:Y:S01]  /*54e0*/  FMUL.FTZ R21, R141, c[0x0][0x2ec] ;  /* 0x0000bb008d157a20 */ /* 0x000fe20000410000 */
[----:B------:R-:W-:Y:S01]  /*54f0*/  ISETP.GE.AND P3, PT, R17, R2, PT ;  /* 0x000000021100720c */ /* 0x000fe20003f66270 */
[----:B------:R-:W-:Y:S01]  /*5500*/  FMUL.FTZ R16, R142, c[0x0][0x2ec] ;  /* 0x0000bb008e107a20 */ /* 0x000fe20000410000 */
[----:B------:R-:W-:Y:S01]  /*5510*/  IADD3 R4, R134, 0x29, RZ ;  /* 0x0000002986047810 */ /* 0x000fe20007ffe0ff */
[----:B------:R-:W-:Y:S01]  /*5520*/  FMUL.FTZ R143, R143, c[0x0][0x2ec] ;  /* 0x0000bb008f8f7a20 */ /* 0x000fe20000410000 */
[----:B---3--:R-:W-:Y:S01]  /*5530*/  HMMA.16816.F32 R172, R12, R8, R172 ;  /* 0x000000080cac723c */ /* 0x008fe200000018ac */
[----:B------:R-:W-:Y:S01]  /*5540*/  FMUL.FTZ R156, R156, c[0x0][0x2ec] ;  /* 0x0000bb009c9c7a20 */ /* 0x000fe20000410000 */
[----:B------:R-:W2:Y:S01]  /*5550*/  MUFU.TANH R20, R20 ;  /* 0x0000001400147308 */ /* 0x000ea20000002400 */
[----:B------:R-:W-:-:S02]  /*5560*/  FMUL.FTZ R159, R159, c[0x0][0x2ec] ;  /* 0x0000bb009f9f7a20 */ /* 0x000fc40000410000 */
[----:B------:R-:W-:Y:S02]  /*5570*/  FMUL.FTZ R157, R157, c[0x0][0x2ec] ;  /* 0x0000bb009d9d7a20 */ /* 0x000fe40000410000 */
[----:B------:R-:W-:Y:S01]  /*5580*/  IADD3 R8, R134, 0x9, RZ ;  /* 0x0000000986087810 */ /* 0x000fe20007ffe0ff */
[----:B------:R-:W-:Y:S01]  /*5590*/  HMMA.16816.F32 R176, R12, R10, R176 ;  /* 0x0000000a0cb0723c */ /* 0x000fe200000018b0 */
[----:B------:R-:W-:Y:S01]  /*55a0*/  FSEL R9, R32, -INF , !P1 ;  /* 0xff80000020097808 */ /* 0x000fe20004800000 */
[----:B------:R-:W3:Y:S01]  /*55b0*/  MUFU.TANH R21, R21 ;  /* 0x0000001500157308 */ /* 0x000ee20000002400 */
[-C--:B------:R-:W-:Y:S01]  /*55c0*/  ISETP.GE.AND P0, PT, R8, R133.reuse, PT ;  /* 0x000000850800720c */ /* 0x080fe20003f06270 */
[----:B------:R-:W-:Y:S01]  /*55d0*/  FMUL.FTZ R158, R158, c[0x0][0x2ec] ;  /* 0x0000bb009e9e7a20 */ /* 0x000fe20000410000 */
[-C--:B------:R-:W-:Y:S02]  /*55e0*/  ISETP.GE.AND P6, PT, R8, R2.reuse, PT ;  /* 0x000000020800720c */ /* 0x080fe40003fc6270 */
[----:B------:R-:W-:Y:S01]  /*55f0*/  IADD3 R8, R134, 0x11, RZ ;  /* 0x0000001186087810 */ /* 0x000fe20007ffe0ff */
[----:B------:R-:W-:Y:S01]  /*5600*/  FMUL.FTZ R152, R152, c[0x0][0x2ec] ;  /* 0x0000bb0098987a20 */ /* 0x000fe20000410000 */
[----:B------:R-:W-:Y:S01]  /*5610*/  IADD3 R11, R134, 0x20, RZ ;  /* 0x00000020860b7810 */ /* 0x000fe20007ffe0ff */
[----:B------:R-:W4:Y:S01]  /*5620*/  MUFU.TANH R16, R16 ;  /* 0x0000001000107308 */ /* 0x000f220000002400 */
[-C--:B------:R-:W-:Y:S01]  /*5630*/  ISETP.GE.AND P4, PT, R8, R2.reuse, PT ;  /* 0x000000020800720c */ /* 0x080fe20003f86270 */
[----:B------:R-:W-:Y:S01]  /*5640*/  FMUL.FTZ R154, R154, c[0x0][0x2ec] ;  /* 0x0000bb009a9a7a20 */ /* 0x000fe20000410000 */
[-C--:B------:R-:W-:Y:S01]  /*5650*/  ISETP.GE.AND P2, PT, R8, R133.reuse, PT ;  /* 0x000000850800720c */ /* 0x080fe20003f46270 */
[----:B------:R-:W-:Y:S01]  /*5660*/  FMUL.FTZ R153, R153, c[0x0][0x2ec] ;  /* 0x0000bb0099997a20 */ /* 0x000fe20000410000 */
[-C--:B------:R-:W-:Y:S01]  /*5670*/  ISETP.GE.AND P1, PT, R18, R133.reuse, PT ;  /* 0x000000851200720c */ /* 0x080fe20003f26270 */
[----:B------:R-:W-:Y:S01]  /*5680*/  FMUL.FTZ R139, R175, c[0x0][0x2ec] ;  /* 0x0000bb00af8b7a20 */ /* 0x000fe20000410000 */
[----:B------:R-:W-:Y:S01]  /*5690*/  FSEL R33, R33, -INF , !P6 ;  /* 0xff80000021217808 */ /* 0x000fe20007000000 */
[----:B------:R-:W5:Y:S01]  /*56a0*/  MUFU.TANH R6, R143 ;  /* 0x0000008f00067308 */ /* 0x000f620000002400 */
[----:B------:R-:W-:Y:S01]  /*56b0*/  FSEL R8, R146, -INF , !P0 ;  /* 0xff80000092087808 */ /* 0x000fe20004000000 */
[----:B------:R-:W-:Y:S01]  /*56c0*/  FMUL.FTZ R151, R174, c[0x0][0x2ec] ;  /* 0x0000bb00ae977a20 */ /* 0x000fe20000410000 */
[-C--:B------:R-:W-:Y:S01]  /*56d0*/  ISETP.GE.AND P6, PT, R17, R133.reuse, PT ;  /* 0x000000851100720c */ /* 0x080fe20003fc6270 */
[----:B------:R-:W-:Y:S01]  /*56e0*/  FMUL.FTZ R155, R155, c[0x0][0x2ec] ;  /* 0x0000bb009b9b7a20 */ /* 0x000fe20000410000 */
[----:B------:R-:W-:Y:S01]  /*56f0*/  ISETP.GE.AND P0, PT, R18, R2, PT ;  /* 0x000000021200720c */ /* 0x000fe20003f06270 */
[----:B------:R-:W-:Y:S01]  /*5700*/  FMUL.FTZ R138, R176, c[0x0][0x2ec] ;  /* 0x0000bb00b08a7a20 */ /* 0x000fe20000410000 */
[----:B------:R-:W-:Y:S01]  /*5710*/  ISETP.GE.AND P5, PT, R11, R133, PT ;  /* 0x000000850b00720c */ /* 0x000fe20003fa6270 */
[----:B------:R-:W5:Y:S01]  /*5720*/  MUFU.TANH R168, R156 ;  /* 0x0000009c00a87308 */ /* 0x000f620000002400 */
[----:B-1----:R-:W-:Y:S01]  /*5730*/  FSEL R25, R5, -INF , !P4 ;  /* 0xff80000005197808 */ /* 0x002fe20006000000 */
[----:B------:R-:W-:Y:S01]  /*5740*/  FMUL.FTZ R136, R177, c[0x0][0x2ec] ;  /* 0x0000bb00b1887a20 */ /* 0x000fe20000410000 */
[----:B------:R-:W-:Y:S01]  /*5750*/  IADD3 R5, R134, 0x28, RZ ;  /* 0x0000002886057810 */ /* 0x000fe20007ffe0ff */
[----:B------:R-:W-:Y:S01]  /*5760*/  FMUL.FTZ R137, R178, c[0x0][0x2ec] ;  /* 0x0000bb00b2897a20 */ /* 0x000fe20000410000 */
[----:B--2---:R-:W-:Y:S01]  /*5770*/  FSEL R22, R20, -INF , !P1 ;  /* 0xff80000014167808 */ /* 0x004fe20004800000 */
[----:B------:R-:W-:Y:S01]  /*5780*/  FMUL.FTZ R149, R179, c[0x0][0x2ec] ;  /* 0x0000bb00b3957a20 */ /* 0x000fe20000410000 */
[----:B---3--:R-:W-:Y:S01]  /*5790*/  FSEL R20, R21, -INF , !P6 ;  /* 0xff80000015147808 */ /* 0x008fe20007000000 */
[----:B------:R1:W2:Y:S01]  /*57a0*/  MUFU.TANH R166, R152 ;  /* 0x0000009800a67308 */ /* 0x0002a20000002400 */
[----:B----4-:R-:W-:-:S02]  /*57b0*/  FSEL R23, R16, -INF , !P0 ;  /* 0xff80000010177808 */ /* 0x010fc40004000000 */
[----:B-----5:R-:W-:Y:S02]  /*57c0*/  FSEL R21, R6, -INF , !P3 ;  /* 0xff80000006157808 */ /* 0x020fe40005800000 */
[-C--:B------:R-:W-:Y:S02]  /*57d0*/  ISETP.GE.AND P0, PT, R5, R133.reuse, PT ;  /* 0x000000850500720c */ /* 0x080fe40003f06270 */
[----:B------:R-:W-:Y:S01]  /*57e0*/  ISETP.GE.AND P3, PT, R4, R133, PT ;  /* 0x000000850400720c */ /* 0x000fe20003f66270 */
[----:B------:R-:W3:Y:S01]  /*57f0*/  MUFU.TANH R139, R139 ;  /* 0x0000008b008b7308 */ /* 0x000ee20000002400 */
[----:B------:R-:W-:Y:S02]  /*5800*/  FSEL R168, R168, -INF , !P5 ;  /* 0xff800000a8a87808 */ /* 0x000fe40006800000 */
[----:B------:R-:W-:Y:S02]  /*5810*/  ISETP.GE.AND P5, PT, R4, R2, PT ;  /* 0x000000020400720c */ /* 0x000fe40003fa6270 */
[----:B------:R-:W-:-:S02]  /*5820*/  IADD3 R4, R134, 0x31, RZ ;  /* 0x0000003186047810 */ /* 0x000fc40007ffe0ff */
[----:B------:R-:W-:Y:S01]  /*5830*/  IADD3 R10, R134, 0x21, RZ ;  /* 0x00000021860a7810 */ /* 0x000fe20007ffe0ff */
[----:B------:R4:W-:Y:S01]  /*5840*/  MUFU.TANH R165, R154 ;  /* 0x0000009a00a57308 */ /* 0x0009e20000002400 */
[----:B-1----:R-:W-:Y:S01]  /*5850*/  FMUL.FTZ R152, R173, c[0x0][0x2ec] ;  /* 0x0000bb00ad987a20 */ /* 0x002fe20000410000 */
[----:B--2---:R-:W-:Y:S02]  /*5860*/  FSEL R166, R166, -INF , !P0 ;  /* 0xff800000a6a67808 */ /* 0x004fe40004000000 */
[----:B------:R-:W-:Y:S02]  /*5870*/  ISETP.GE.AND P0, PT, R4, R2, PT ;  /* 0x000000020400720c */ /* 0x000fe40003f06270 */
[----:B------:R-:W-:Y:S02]  /*5880*/  FSEL R26, R161, -INF , !P2 ;  /* 0xff800000a11a7808 */ /* 0x000fe40005000000 */
[----:B------:R-:W1:Y:S01]  /*5890*/  MUFU.TANH R167, R159 ;  /* 0x0000009f00a77308 */ /* 0x000e620000002400 */
[----:B---3--:R-:W-:-:S02]  /*58a0*/  FSEL R139, R139, -INF , !P0 ;  /* 0xff8000008b8b7808 */ /* 0x008fc40004000000 */
[-C--:B------:R-:W-:Y:S02]  /*58b0*/  ISETP.GE.AND P1, PT, R10, R2.reuse, PT ;  /* 0x000000020a00720c */ /* 0x080fe40003f26270 */
[----:B------:R-:W-:Y:S02]  /*58c0*/  PLOP3.LUT P0, PT, PT, PT, UP0, 0x80, 0x0 ;  /* 0x000000000000781c */ /* 0x000fe40003f0f008 */
[-C--:B------:R-:W-:Y:S01]  /*58d0*/  ISETP.GE.AND P2, PT, R11, R2.reuse, PT ;  /* 0x000000020b00720c */ /* 0x080fe20003f46270 */
[----:B----4-:R-:W-:Y:S01]  /*58e0*/  FMUL.FTZ R154, R172, c[0x0][0x2ec] ;  /* 0x0000bb00ac9a7a20 */ /* 0x010fe20000410000 */
[----:B------:R-:W2:Y:S01]  /*58f0*/  MUFU.TANH R170, R157 ;  /* 0x0000009d00aa7308 */ /* 0x000ea20000002400 */
[----:B------:R-:W-:Y:S02]  /*5900*/  ISETP.GE.AND P4, PT, R10, R133, PT ;  /* 0x000000850a00720c */ /* 0x000fe40003f86270 */
[----:B------:R-:W-:Y:S02]  /*5910*/  ISETP.GE.AND P6, PT, R5, R2, PT ;  /* 0x000000020500720c */ /* 0x000fe40003fc6270 */
[----:B------:R-:W-:-:S02]  /*5920*/  IADD3 R5, R134, 0x30, RZ ;  /* 0x0000003086057810 */ /* 0x000fc40007ffe0ff */
[----:B-1----:R-:W-:Y:S01]  /*5930*/  FSEL R167, R167, -INF , !P1 ;  /* 0xff800000a7a77808 */ /* 0x002fe20004800000 */
[----:B------:R-:W1:Y:S01]  /*5940*/  MUFU.TANH R169, R158 ;  /* 0x0000009e00a97308 */ /* 0x000e620000002400 */
[-C--:B------:R-:W-:Y:S02]  /*5950*/  ISETP.GE.AND P1, PT, R4, R133.reuse, PT ;  /* 0x000000850400720c */ /* 0x080fe40003f26270 */
[----:B------:R-:W-:Y:S02]  /*5960*/  FSEL R165, R165, -INF , !P6 ;  /* 0xff800000a5a57808 */ /* 0x000fe40007000000 */
[C---:B------:R-:W-:Y:S02]  /*5970*/  ISETP.GE.AND P6, PT, R134.reuse, R133, PT ;  /* 0x000000858600720c */ /* 0x040fe40003fc6270 */
[----:B------:R-:W-:Y:S01]  /*5980*/  IADD3 R4, R134, 0x38, RZ ;  /* 0x0000003886047810 */ /* 0x000fe20007ffe0ff */
[----:B------:R-:W3:Y:S01]  /*5990*/  MUFU.TANH R164, R153 ;  /* 0x0000009900a47308 */ /* 0x000ee20000002400 */
[----:B--2---:R-:W-:-:S02]  /*59a0*/  FSEL R170, R170, -INF , !P4 ;  /* 0xff800000aaaa7808 */ /* 0x004fc40006000000 */
[----:B------:R-:W-:Y:S02]  /*59b0*/  ISETP.GE.AND P4, PT, R5, R2, PT ;  /* 0x000000020500720c */ /* 0x000fe40003f86270 */
[----:B------:R-:W-:-:S03]  /*59c0*/  FSEL R0, R0, -INF , !P6 ;  /* 0xff80000000007808 */ /* 0x000fc60007000000 */
[----:B------:R-:W2:Y:S01]  /*59d0*/  MUFU.TANH R163, R155 ;  /* 0x0000009b00a37308 */ /* 0x000ea20000002400 */
[----:B-1----:R-:W-:Y:S02]  /*59e0*/  FSEL R169, R169, -INF , !P2 ;  /* 0xff800000a9a97808 */ /* 0x002fe40005000000 */
[----:B------:R-:W-:-:S05]  /*59f0*/  ISETP.GE.AND P2, PT, R5, R133, PT ;  /* 0x000000850500720c */ /* 0x000fca0003f46270 */
[----:B------:R-:W1:Y:S01]  /*5a00*/  MUFU.TANH R154, R154 ;  /* 0x0000009a009a7308 */ /* 0x000e620000002400 */
[----:B---3--:R-:W-:Y:S02]  /*5a10*/  FSEL R164, R164, -INF , !P3 ;  /* 0xff800000a4a47808 */ /* 0x008fe40005800000 */
[C---:B------:R-:W-:Y:S02]  /*5a20*/  ISETP.GE.AND P3, PT, R134.reuse, R2, PT ;  /* 0x000000028600720c */ /* 0x040fe40003f66270 */
[----:B------:R-:W-:Y:S02]  /*5a30*/  IADD3 R134, R134, 0x39, RZ ;  /* 0x0000003986867810 */ /* 0x000fe40007ffe0ff */
[----:B------:R-:W-:Y:S01]  /*5a40*/  FSEL R135, R135, -INF , !P3 ;  /* 0xff80000087877808 */ /* 0x000fe20005800000 */
[----:B------:R-:W3:Y:S01]  /*5a50*/  MUFU.TANH R152, R152 ;  /* 0x0000009800987308 */ /* 0x000ee20000002400 */
[----:B--2---:R-:W-:Y:S02]  /*5a60*/  FSEL R163, R163, -INF , !P5 ;  /* 0xff800000a3a37808 */ /* 0x004fe40006800000 */
[----:B------:R-:W-:-:S05]  /*5a70*/  ISETP.GE.AND P5, PT, R4, R133, PT ;  /* 0x000000850400720c */ /* 0x000fca0003fa6270 */
[----:B------:R-:W2:Y:S01]  /*5a80*/  MUFU.TANH R151, R151 ;  /* 0x0000009700977308 */ /* 0x000ea20000002400 */
[----:B-1----:R-:W-:Y:S01]  /*5a90*/  FSEL R154, R154, -INF , !P2 ;  /* 0xff8000009a9a7808 */ /* 0x002fe20005000000 */
[----:B------:R-:W-:Y:S01]  /*5aa0*/  BAR.SYNC.DEFER_BLOCKING 0x0 ;  /* 0x0000000000007b1d */ /* 0x000fe20000010000 */
[----:B------:R-:W-:-:S05]  /*5ab0*/  ISETP.GE.AND P2, PT, R4, R2, PT ;  /* 0x000000020400720c */ /* 0x000fca0003f46270 */
[----:B------:R-:W1:Y:S01]  /*5ac0*/  MUFU.TANH R138, R138 ;  /* 0x0000008a008a7308 */ /* 0x000e620000002400 */
[----:B---3--:R-:W-:Y:S02]  /*5ad0*/  FSEL R152, R152, -INF , !P1 ;  /* 0xff80000098987808 */ /* 0x008fe40004800000 */
[----:B------:R-:W-:-:S05]  /*5ae0*/  ISETP.GE.AND P1, PT, R134, R2, PT ;  /* 0x000000028600720c */ /* 0x000fca0003f26270 */
[----:B------:R-:W3:Y:S01]  /*5af0*/  MUFU.TANH R136, R136 ;  /* 0x0000008800887308 */ /* 0x000ee20000002400 */
[----:B--2---:R-:W-:Y:S02]  /*5b00*/  FSEL R151, R151, -INF , !P4 ;  /* 0xff80000097977808 */ /* 0x004fe40006000000 */
[----:B------:R-:W-:-:S05]  /*5b10*/  ISETP.GE.AND P4, PT, R134, R133, PT ;  /* 0x000000858600720c */ /* 0x000fca0003f86270 */
[----:B------:R-:W2:Y:S01]  /*5b20*/  MUFU.TANH R137, R137 ;  /* 0x0000008900897308 */ /* 0x000ea20000002400 */
[----:B-1----:R-:W-:-:S07]  /*5b30*/  FSEL R138, R138, -INF , !P5 ;  /* 0xff8000008a8a7808 */ /* 0x002fce0006800000 */
[----:B------:R-:W1:Y:S01]  /*5b40*/  MUFU.TANH R149, R149 ;  /* 0x0000009500957308 */ /* 0x000e620000002400 */
[----:B---3--:R-:W-:Y:S02]  /*5b50*/  FSEL R136, R136, -INF , !P4 ;  /* 0xff80000088887808 */ /* 0x008fe40006000000 */
[----:B--2---:R-:W-:Y:S02]  /*5b60*/  FSEL R137, R137, -INF , !P2 ;  /* 0xff80000089897808 */ /* 0x004fe40005000000 */
[----:B-1----:R-:W-:Y:S01]  /*5b70*/  FSEL R149, R149, -INF , !P1 ;  /* 0xff80000095957808 */ /* 0x002fe20004800000 */
[----:B------:R-:W-:Y:S05]  /*5b80*/  @!P0 BRA `(.L_x_369) ;  /* 0x0000026000008947 */ /* 0x000fea0003800000 */
[----:B------:R-:W-:Y:S02]  /*5b90*/  UIADD3 UR11, UR8, -0x3, URZ ;  /* 0xfffffffd080b7890 */ /* 0x000fe4000fffe03f */
[----:B------:R-:W-:Y:S02]  /*5ba0*/  ULDC.64 UR12, c[0x0][0x198] ;  /* 0x00006600000c7ab9 */ /* 0x000fe40000000a00 */
[----:B------:R-:W-:-:S02]  /*5bb0*/  USHF.R.S32.HI UR6, URZ, 0x1f, UR11 ;  /* 0x0000001f3f067899 */ /* 0x000fc4000801140b */
        /* <DEDUP_REMOVED lines=35> */
.L_x_369:
[----:B-1----:R-:W-:Y:S01]  /*5df0*/  FMNMX.FTZ R5, R132, R0, !PT ;  /* 0x0000000084057209 */ /* 0x002fe20007810000 */
        /* <DEDUP_REMOVED lines=9> */
[----:B------:R-:W-:Y:S02]  /*5e90*/  FMNMX.FTZ R5, R8, R5, !PT ;  /* 0x0000000508057209 */ /* 0x000fe40007810000 */
        /* <DEDUP_REMOVED lines=40> */
[----:B------:R-:W-:Y:S01]  /*6120*/  FFMA.FTZ R144, R160, c[0x0][0x23c], -R153 ;  /* 0x00008f00a0907a23 */ /* 0x000fe20000010899 */
[C---:B------:R-:W-:Y:S01]  /*6130*/  FSETP.NEU.FTZ.AND P0, PT, R0.reuse, -INF , PT ;  /* 0xff8000000000780b */ /* 0x040fe20003f1d000 */
[----:B------:R-:W-:Y:S01]  /*6140*/  FMUL.FTZ R150, R0, c[0x0][0x23c] ;  /* 0x00008f0000967a20 */ /* 0x000fe20000410000 */
[----:B------:R-:W-:Y:S01]  /*6150*/  MUFU.EX2 R146, R146 ;  /* 0x0000009200927308 */ /* 0x000fe20000000800 */
[----:B------:R-:W-:Y:S01]  /*6160*/  FADD.FTZ R4, R132, -R5 ;  /* 0x8000000584047221 */ /* 0x000fe20000010000 */
[----:B------:R-:W-:Y:S01]  /*6170*/  FSEL R6, R0, RZ, P0 ;  /* 0x000000ff00067208 */ /* 0x000fe20000000000 */
[----:B------:R-:W-:Y:S01]  /*6180*/  FFMA.FTZ R143, R8, c[0x0][0x23c], -R153 ;  /* 0x00008f00088f7a23 */ /* 0x000fe20000010899 */
[----:B------:R-:W-:Y:S01]  /*6190*/  FSEL R150, R150, RZ, P0 ;  /* 0x000000ff96967208 */ /* 0x000fe20000000000 */
[----:B------:R-:W-:Y:S01]  /*61a0*/  FMUL.FTZ R148, R4, c[0x0][0x23c] ;  /* 0x00008f0004947a20 */ /* 0x000fe20000410000 */
[----:B------:R-:W-:Y:S01]  /*61b0*/  PLOP3.LUT P0, PT, PT, PT, UP0, 0x80, 0x0 ;  /* 0x000000000000781c */ /* 0x000fe20003f0f008 */
[----:B------:R-:W-:Y:S01]  /*61c0*/  FADD.FTZ R6, R3, -R6 ;  /* 0x8000000603067221 */ /* 0x000fe20000010000 */
[----:B------:R-:W1:Y:S01]  /*61d0*/  MUFU.EX2 R145, R145 ;  /* 0x0000009100917308 */ /* 0x000e620000000800 */
[----:B------:R-:W-:-:S02]  /*61e0*/  FFMA.FTZ R142, R135, c[0x0][0x23c], -R150 ;  /* 0x00008f00878e7a23 */ /* 0x000fc40000010896 */
[--C-:B------:R-:W-:Y:S01]  /*61f0*/  FFMA.FTZ R141, R7, c[0x0][0x23c], -R150.reuse ;  /* 0x00008f00078d7a23 */ /* 0x100fe20000010896 */
[----:B------:R-:W-:Y:S01]  /*6200*/  LDSM.16.MT88.4 R132, [R198+0xc800] ;  /* 0x00c80000c684783b */ /* 0x000fe20000004200 */
[--C-:B------:R-:W-:Y:S02]  /*6210*/  FFMA.FTZ R140, R9, c[0x0][0x23c], -R150.reuse ;  /* 0x00008f00098c7a23 */ /* 0x100fe40000010896 */
[----:B------:R-:W-:Y:S01]  /*6220*/  FFMA.FTZ R147, R33, c[0x0][0x23c], -R150 ;  /* 0x00008f0021937a23 */ /* 0x000fe20000010896 */
[----:B------:R-:W-:Y:S01]  /*6230*/  MUFU.EX2 R144, R144 ;  /* 0x0000009000907308 */ /* 0x000fe20000000800 */
[----:B------:R-:W-:Y:S01]  /*6240*/  FMUL.FTZ R3, R6, c[0x0][0x23c] ;  /* 0x00008f0006037a20 */ /* 0x000fe20000410000 */
[----:B------:R-:W2:Y:S01]  /*6250*/  LDSM.16.MT88.4 R8, [R197+0xc000] ;  /* 0x00c00000c508783b */ /* 0x000ea20000004200 */
[--C-:B------:R-:W-:Y:S02]  /*6260*/  FFMA.FTZ R155, R24, c[0x0][0x23c], -R153.reuse ;  /* 0x00008f00189b7a23 */ /* 0x100fe40000010899 */
[--C-:B------:R-:W-:Y:S01]  /*6270*/  FFMA.FTZ R156, R26, c[0x0][0x23c], -R153.reuse ;  /* 0x00008f001a9c7a23 */ /* 0x100fe20000010899 */
[----:B------:R-:W-:Y:S01]  /*6280*/  LDSM.16.MT88.4 R32, [R197+0xc800] ;  /* 0x00c80000c520783b */ /* 0x000fe20000004200 */
[--C-:B------:R-:W-:Y:S01]  /*6290*/  FFMA.FTZ R157, R22, c[0x0][0x23c], -R153.reuse ;  /* 0x00008f00169d7a23 */ /* 0x100fe20000010899 */
[----:B------:R-:W3:Y:S01]  /*62a0*/  MUFU.EX2 R143, R143 ;  /* 0x0000008f008f7308 */ /* 0x000ee20000000800 */
[----:B-1----:R-:W-:Y:S01]  /*62b0*/  F2FP.PACK_AB R4, R145, R146 ;  /* 0x000000929104723e */ /* 0x002fe200000000ff */
[----:B------:R-:W-:-:S02]  /*62c0*/  FFMA.FTZ R158, R20, c[0x0][0x23c], -R153 ;  /* 0x00008f00149e7a23 */ /* 0x000fc40000010899 */
[--C-:B------:R-:W-:Y:S02]  /*62d0*/  FFMA.FTZ R159, R27, c[0x0][0x23c], -R150.reuse ;  /* 0x00008f001b9f7a23 */ /* 0x100fe40000010896 */
[--C-:B------:R-:W-:Y:S02]  /*62e0*/  FFMA.FTZ R160, R25, c[0x0][0x23c], -R150.reuse ;  /* 0x00008f0019a07a23 */ /* 0x100fe40000010896 */
[----:B------:R-:W-:Y:S01]  /*62f0*/  MUFU.EX2 R142, R142 ;  /* 0x0000008e008e7308 */ /* 0x000fe20000000800 */
[--C-:B------:R-:W-:Y:S01]  /*6300*/  FFMA.FTZ R161, R23, c[0x0][0x23c], -R150.reuse ;  /* 0x00008f0017a17a23 */ /* 0x100fe20000010896 */
[----:B------:R-:W-:Y:S01]  /*6310*/  LDSM.16.MT88.4 R24, [R200+0xe800] ;  /* 0x00e80000c818783b */ /* 0x000fe20000004200 */
[----:B------:R-:W-:Y:S02]  /*6320*/  FFMA.FTZ R162, R21, c[0x0][0x23c], -R150 ;  /* 0x00008f0015a27a23 */ /* 0x000fe40000010896 */
        /* <DEDUP_REMOVED lines=182> */
[----:B------:R-:W-:Y:S02]  /*6e90*/  FADD.FTZ R145, R145, R146 ;  /* 0x0000009291917221 */ /* 0x000fe40000010000 */
[----:B------:R-:W-:-:S03]  /*6ea0*/  FADD.FTZ R141, R141, R142 ;  /* 0x0000008e8d8d7221 */ /* 0x000fc60000010000 */
[----:B------:R-:W-:Y:S01]  /*6eb0*/  HMMA.16816.F32 R96, R4, R10, R96 ;  /* 0x0000000a0460723c */ /* 0x000fe20000001860 */
[----:B------:R-:W-:Y:S01]  /*6ec0*/  LDSM.16.MT88.4 R8, [R196+0xe800] ;  /* 0x00e80000c408783b */ /* 0x000fe20000004200 */
[----:B------:R-:W-:-:S04]  /*6ed0*/  FADD.FTZ R140, R140, R141 ;  /* 0x0000008d8c8c7221 */ /* 0x000fc80000010000 */
[----:B------:R-:W-:Y:S01]  /*6ee0*/  FADD.FTZ R140, R147, R140 ;  /* 0x0000008c938c7221 */ /* 0x000fe20000010000 */
[----:B-1----:R-:W-:Y:S02]  /*6ef0*/  F2FP.PACK_AB R4, R156, R155 ;  /* 0x0000009b9c04723e */ /* 0x002fe400000000ff */
[----:B-----5:R-:W-:Y:S01]  /*6f00*/  F2FP.PACK_AB R5, R160, R159 ;  /* 0x0000009fa005723e */ /* 0x020fe200000000ff */
[----:B------:R-:W-:Y:S01]  /*6f10*/  FADD.FTZ R159, R159, R140 ;  /* 0x0000008c9f9f7221 */ /* 0x000fe20000010000 */
[----:B------:R-:W-:Y:S02]  /*6f20*/  F2FP.PACK_AB R6, R158, R157 ;  /* 0x0000009d9e06723e */ /* 0x000fe400000000ff */
[----:B------:R-:W-:Y:S01]  /*6f30*/  F2FP.PACK_AB R7, R162, R161 ;  /* 0x000000a1a207723e */ /* 0x000fe200000000ff */
[----:B------:R-:W-:-:S04]  /*6f40*/  FADD.FTZ R160, R160, R159 ;  /* 0x0000009fa0a07221 */ /* 0x000fc80000010000 */
[----:B------:R-:W-:Y:S02]  /*6f50*/  FADD.FTZ R161, R161, R160 ;  /* 0x000000a0a1a17221 */ /* 0x000fe40000010000 */
[----:B---3--:R-:W-:Y:S02]  /*6f60*/  HMMA.16816.F32 R128, R4, R12, R128 ;  /* 0x0000000c0480723c */ /* 0x008fe40000001880 */
[----:B------:R-:W-:-:S06]  /*6f70*/  FADD.FTZ R161, R162, R161 ;  /* 0x000000a1a2a17221 */ /* 0x000fcc0000010000 */
        /* <DEDUP_REMOVED lines=36> */
[----:B------:R-:W-:Y:S01]  /*71c0*/  F2FP.PACK_AB R5, R167, R164 ;  /* 0x000000a4a705723e */ /* 0x000fe200000000ff */
[----:B------:R-:W-:Y:S01]  /*71d0*/  FADD.FTZ R164, R164, R161 ;  /* 0x000000a1a4a47221 */ /* 0x000fe20000010000 */
[----:B------:R-:W-:Y:S02]  /*71e0*/  F2FP.PACK_AB R6, R173, R166 ;  /* 0x000000a6ad06723e */ /* 0x000fe400000000ff */
[----:B------:R-:W-:Y:S01]  /*71f0*/  F2FP.PACK_AB R7, R170, R165 ;  /* 0x000000a5aa07723e */ /* 0x000fe200000000ff */
[----:B------:R-:W-:-:S04]  /*7200*/  FADD.FTZ R164, R167, R164 ;  /* 0x000000a4a7a47221 */ /* 0x000fc80000010000 */
[----:B------:R-:W-:Y:S02]  /*7210*/  FADD.FTZ R165, R165, R164 ;  /* 0x000000a4a5a57221 */ /* 0x000fe40000010000 */
[----:B-1----:R-:W-:Y:S02]  /*7220*/  HMMA.16816.F32 R128, R4, R12, R128 ;  /* 0x0000000c0480723c */ /* 0x002fe40000001880 */
[----:B------:R-:W-:-:S06]  /*7230*/  FADD.FTZ R170, R170, R165 ;  /* 0x000000a5aaaa7221 */ /* 0x000fcc0000010000 */
        /* <DEDUP_REMOVED lines=36> */
[----:B------:R-:W-:Y:S01]  /*7480*/  F2FP.PACK_AB R5, R172, R151 ;  /* 0x00000097ac05723e */ /* 0x000fe200000000ff */
[----:B------:R-:W-:Y:S01]  /*7490*/  FADD.FTZ R151, R151, R170 ;  /* 0x000000aa97977221 */ /* 0x000fe20000010000 */
[----:B------:R-:W-:Y:S02]  /*74a0*/  F2FP.PACK_AB R6, R153, R152 ;  /* 0x000000989906723e */ /* 0x000fe400000000ff */
[----:B------:R-:W-:Y:S01]  /*74b0*/  F2FP.PACK_AB R7, R150, R169 ;  /* 0x000000a99607723e */ /* 0x000fe200000000ff */
[----:B------:R-:W-:-:S04]  /*74c0*/  FADD.FTZ R172, R172, R151 ;  /* 0x00000097acac7221 */ /* 0x000fc80000010000 */
[----:B------:R-:W-:Y:S02]  /*74d0*/  FADD.FTZ R169, R169, R172 ;  /* 0x000000aca9a97221 */ /* 0x000fe40000010000 */
[----:B----4-:R-:W-:Y:S02]  /*74e0*/  HMMA.16816.F32 R128, R4, R8, R128 ;  /* 0x000000080480723c */ /* 0x010fe40000001880 */
[----:B------:R-:W-:-:S06]  /*74f0*/  FADD.FTZ R221, R150, R169 ;  /* 0x000000a996dd7221 */ /* 0x000fcc0000010000 */
        /* <DEDUP_REMOVED lines=18> */
[-C--:B------:R-:W-:Y:S02]  /*7620*/  MOV R132, R2.reuse ;  /* 0x0000000200847202 */ /* 0x080fe40000000f00 */
[----:B------:R-:W-:Y:S01]  /*7630*/  FADD.FTZ R3, R158, R3 ;  /* 0x000000039e037221 */ /* 0x000fe20000010000 */
[----:B------:R-:W-:-:S03]  /*7640*/  @P0 MOV R132, R2 ;  /* 0x0000000200840202 */ /* 0x000fc60000000f00 */
[----:B------:R-:W-:Y:S01]  /*7650*/  FADD.FTZ R168, R168, R3 ;  /* 0x00000003a8a87221 */ /* 0x000fe20000010000 */
[----:B------:R-:W-:Y:S01]  /*7660*/  HMMA.16816.F32 R104, R4, R32, R104 ;  /* 0x000000200468723c */ /* 0x000fe20000001868 */
[-C--:B------:R-:W-:Y:S02]  /*7670*/  MOV R3, R0.reuse ;  /* 0x0000000000037202 */ /* 0x080fe40000000f00 */
[----:B------:R-:W-:Y:S01]  /*7680*/  FADD.FTZ R171, R171, R168 ;  /* 0x000000a8abab7221 */ /* 0x000fe20000010000 */
[----:B------:R-:W-:-:S03]  /*7690*/  @P0 MOV R3, R0 ;  /* 0x0000000000030202 */ /* 0x000fc60000000f00 */
[----:B------:R-:W-:Y:S01]  /*76a0*/  FADD.FTZ R166, R166, R171 ;  /* 0x000000aba6a67221 */ /* 0x000fe20000010000 */
[----:B------:R-:W-:Y:S03]  /*76b0*/  HMMA.16816.F32 R100, R4, R34, R100 ;  /* 0x000000220464723c */ /* 0x000fe60000001864 */
[----:B------:R-:W-:-:S04]  /*76c0*/  FADD.FTZ R173, R173, R166 ;  /* 0x000000a6adad7221 */ /* 0x000fc80000010000 */
        /* <DEDUP_REMOVED lines=15> */
[----:B------:R-:W-:Y:S11]  /*77c0*/  @P0 BRA `(.L_x_370) ;  /* 0x0000001000000947 */ /* 0x000ff60003800000 */
.L_x_368:
[----:B------:R-:W-:-:S12]  /*77d0*/  UIADD3 UR11, UR18, -0x1, URZ ;  /* 0xffffffff120b7890 */ /* 0x000fd8000fffe03f */
.L_x_370:
[----:B------:R-:W-:-:S13]  /*77e0*/  ISETP.LE.AND P0, PT, RZ, UR11, PT ;  /* 0x0000000bff007c0c */ /* 0x000fda000bf03270 */
[----:B------:R-:W-:Y:S05]  /*77f0*/  @!P0 BRA `(.L_x_371) ;  /* 0x00002c8000008947 */ /* 0x000fea0003800000 */
[----:B------:R-:W-:Y:S01]  /*7800*/  USHF.L.U64.HI UR8, UR4, 0x5, UR5 ;  /* 0x0000000504087899 */ /* 0x000fe20008010205 */
[----:B------:R-:W-:Y:S01]  /*7810*/  MOV R0, R3 ;  /* 0x0000000300007202 */ /* 0x000fe20000000f00 */
[----:B------:R-:W-:Y:S01]  /*7820*/  USHF.L.U32 UR6, UR4, 0x5, URZ ;  /* 0x0000000504067899 */ /* 0x000fe2000800063f */
[----:B------:R-:W-:Y:S01]  /*7830*/  MOV R135, R132 ;  /* 0x0000008400877202 */ /* 0x000fe20000000f00 */
[----:B------:R-:W-:Y:S01]  /*7840*/  USHF.L.U64.HI UR12, UR4, 0x6, UR5 ;  /* 0x00000006040c7899 */ /* 0x000fe20008010205 */
[----:B------:R-:W-:Y:S01]  /*7850*/  MOV R212, R232 ;  /* 0x000000e800d47202 */ /* 0x000fe20000000f00 */
[----:B------:R-:W-:-:S03]  /*7860*/  USHF.L.U32 UR13, UR4, 0x6, URZ ;  /* 0x00000006040d7899 */ /* 0x000fc6000800063f */
[----:B------:R-:W-:Y:S02]  /*7870*/  ULDC UR4, c[0x0][0x198] ;  /* 0x0000660000047ab9 */ /* 0x000fe40000000800 */
[----:B------:R-:W-:Y:S02]  /*7880*/  USHF.L.U64.HI UR14, UR4, 0x5, UR7 ;  /* 0x00000005040e7899 */ /* 0x000fe40008010207 */
[----:B------:R-:W-:Y:S01]  /*7890*/  USHF.L.U32 UR7, UR4, 0x5, URZ ;  /* 0x0000000504077899 */ /* 0x000fe2000800063f */
[----:B------:R-:W-:Y:S05]  /*78a0*/  BRA `(.L_x_372) ;  /* 0x0000025000007947 */ /* 0x000fea0003800000 */
.L_x_374:
        /* <DEDUP_REMOVED lines=11> */
[----:B------:R-:W-:Y:S04]  /*7960*/  LEA R4, P2, R2, c[0x0][0x168], 0x1 ;  /* 0x00005a0002047a11 */ /* 0x000fe800078408ff */
        /* <DEDUP_REMOVED lines=25> */
.L_x_372:
[----:B------:R-:W-:Y:S04]  /*7b00*/  DEPBAR.LE SB0, 0x0 ;  /* 0x000080000000791a */ /* 0x000fe80000000000 */
[----:B------:R-:W-:Y:S01]  /*7b10*/  BAR.SYNC.DEFER_BLOCKING 0x0 ;  /* 0x0000000000007b1d */ /* 0x000fe20000010000 */
[----:B------:R-:W-:Y:S01]  /*7b20*/  MOV R3, UR11 ;  /* 0x0000000b00037c02 */ /* 0x000fe20008000f00 */
[----:B------:R-:W-:Y:S02]  /*7b30*/  USHF.R.S32.HI UR5, URZ, 0x1f, UR11 ;  /* 0x0000001f3f057899 */ /* 0x000fe4000801140b */
[----:B------:R-:W-:Y:S02]  /*7b40*/  UIMAD UR4, UR12, UR11, URZ ;  /* 0x0000000b0c0472a4 */ /* 0x000fe4000f8e023f */
[----:B------:R-:W-:Y:S02]  /*7b50*/  IMAD.WIDE.U32 R224, R3, UR13, R212 ;  /* 0x0000000d03e07c25 */ /* 0x000fe4000f8e00d4 */
[----:B------:R-:W-:Y:S03]  /*7b60*/  UIMAD UR4, UR5, UR13, UR4 ;  /* 0x0000000d050472a4 */ /* 0x000fe6000f8e0204 */
[C---:B------:R-:W-:Y:S03]  /*7b70*/  LEA R132, P0, R224.reuse, c[0x0][0x170], 0x1 ;  /* 0x00005c00e0847a11 */ /* 0x040fe600078008ff */
[----:B------:R-:W-:Y:S04]  /*7b80*/  IADD3 R2, R225, UR4, RZ ;  /* 0x00000004e1027c10 */ /* 0x000fe8000fffe0ff */
[----:B------:R-:W-:Y:S02]  /*7b90*/  LEA.HI.X R133, R224, c[0x0][0x174], R2, 0x1, P0 ;  /* 0x00005d00e0857a11 */ /* 0x000fe400000f0c02 */
[----:B------:R-:W-:Y:S03]  /*7ba0*/  IADD3 R226, P0, R132, UR6, RZ ;  /* 0x0000000684e27c10 */ /* 0x000fe6000ff1e0ff */
[----:B------:R-:W-:Y:S01]  /*7bb0*/  @!PT LDS RZ, [RZ] ;  /* 0x00000000fffff984 */ /* 0x000fe20000000800 */
[----:B------:R-:W-:Y:S01]  /*7bc0*/  @!PT LDS RZ, [RZ] ;  /* 0x00000000fffff984 */ /* 0x000fe20000000800 */
[----:B------:R-:W-:Y:S01]  /*7bd0*/  @!PT LDS RZ, [RZ] ;  /* 0x00000000fffff984 */ /* 0x000fe20000000800 */
[----:B------:R1:W-:Y:S01]  /*7be0*/  LDGSTS.E.BYPASS.LTC128B.128 [R208+0xc000], [R132.64] ;  /* 0x0c00000084d07fae */ /* 0x0003e2000b901d50 */
[----:B------:R-:W-:Y:S02]  /*7bf0*/  IADD3.X R227, R133, UR8, RZ, P0, !PT ;  /* 0x0000000885e37c10 */ /* 0x000fe400087fe4ff */
[----:B------:R-:W-:Y:S03]  /*7c00*/  IADD3 R224, P0, R226, UR6, RZ ;  /* 0x00000006e2e07c10 */ /* 0x000fe6000ff1e0ff */
[----:B------:R1:W-:Y:S01]  /*7c10*/  LDGSTS.E.BYPASS.LTC128B.128 [R208+0xe000], [R132.64+0x80] ;  /* 0x0e00008084d07fae */ /* 0x0003e2000b901d50 */
[----:B------:R-:W-:Y:S02]  /*7c20*/  IADD3.X R225, R227, UR8, RZ, P0, !PT ;  /* 0x00000008e3e17c10 */ /* 0x000fe400087fe4ff */
[----:B------:R-:W-:Y:S03]  /*7c30*/  IADD3 R2, P0, R224, UR6, RZ ;  /* 0x00000006e0027c10 */ /* 0x000fe6000ff1e0ff */
[----:B------:R1:W-:Y:S01]  /*7c40*/  LDGSTS.E.BYPASS.LTC128B.128 [R208+0x10000], [R132.64+0x100] ;  /* 0x1000010084d07fae */ /* 0x0003e2000b901d50 */
[----:B------:R-:W-:Y:S02]  /*7c50*/  IADD3.X R3, R225, UR8, RZ, P0, !PT ;  /* 0x00000008e1037c10 */ /* 0x000fe400087fe4ff */
[----:B------:R-:W-:Y:S03]  /*7c60*/  ISETP.LT.AND P0, PT, RZ, UR11, PT ;  /* 0x0000000bff007c0c */ /* 0x000fe6000bf01270 */
[----:B------:R2:W-:Y:S06]  /*7c70*/  LDGSTS.E.BYPASS.LTC128B.128 [R208+0xc800], [R226.64] ;  /* 0x0c800000e2d07fae */ /* 0x0005ec000b901d50 */
[----:B------:R2:W-:Y:S06]  /*7c80*/  LDGSTS.E.BYPASS.LTC128B.128 [R208+0xe800], [R226.64+0x80] ;  /* 0x0e800080e2d07fae */ /* 0x0005ec000b901d50 */
[----:B------:R2:W-:Y:S06]  /*7c90*/  LDGSTS.E.BYPASS.LTC128B.128 [R208+0x10800], [R226.64+0x100] ;  /* 0x10800100e2d07fae */ /* 0x0005ec000b901d50 */
[----:B------:R3:W-:Y:S06]  /*7ca0*/  LDGSTS.E.BYPASS.LTC128B.128 [R208+0xd000], [R224.64] ;  /* 0x0d000000e0d07fae */ /* 0x0007ec000b901d50 */
[----:B------:R3:W-:Y:S06]  /*7cb0*/  LDGSTS.E.BYPASS.LTC128B.128 [R208+0xf000], [R224.64+0x80] ;  /* 0x0f000080e0d07fae */ /* 0x0007ec000b901d50 */
[----:B------:R3:W-:Y:S06]  /*7cc0*/  LDGSTS.E.BYPASS.LTC128B.128 [R208+0x11000], [R224.64+0x100] ;  /* 0x11000100e0d07fae */ /* 0x0007ec000b901d50 */
[----:B------:R4:W-:Y:S06]  /*7cd0*/  LDGSTS.E.BYPASS.LTC128B.128 [R208+0xd800], [R2.64] ;  /* 0x0d80000002d07fae */ /* 0x0009ec000b901d50 */
[----:B------:R4:W-:Y:S06]  /*7ce0*/  LDGSTS.E.BYPASS.LTC128B.128 [R208+0xf800], [R2.64+0x80] ;  /* 0x0f80008002d07fae */ /* 0x0009ec000b901d50 */
[----:B------:R4:W-:Y:S06]  /*7cf0*/  LDGSTS.E.BYPASS.LTC128B.128 [R208+0x11800], [R2.64+0x100] ;  /* 0x1180010002d07fae */ /* 0x0009ec000b901d50 */
[----:B------:R-:W-:Y:S06]  /*7d00*/  LDSM.16.M88.4 R136, [R206] ;  /* 0x00000000ce88783b */ /* 0x000fec0000000200 */
[----:B------:R-:W5:Y:S06]  /*7d10*/  LDSM.16.M88.4 R140, [R205+0x6000] ;  /* 0x00600000cd8c783b */ /* 0x000f6c0000000200 */
[----:B------:R-:W1:Y:S06]  /*7d20*/  LDSM.16.M88.4 R144, [R205+0x6800] ;  /* 0x00680000cd90783b */ /* 0x000e6c0000000200 */
[----:B------:R-:W1:Y:S06]  /*7d30*/  LDSM.16.M88.4 R148, [R205+0x7000] ;  /* 0x00700000cd94783b */ /* 0x000e6c0000000200 */
[----:B------:R-:W0:Y:S06]  /*7d40*/  LDGDEPBAR ;  /* 0x00000000000079af */ /* 0x000e2c0000000000 */
[----:B------:R-:W2:Y:S06]  /*7d50*/  LDSM.16.M88.4 R152, [R205+0x7800] ;  /* 0x00780000cd98783b */ /* 0x000eac0000000200 */
[----:B------:R-:W-:Y:S06]  /*7d60*/  LDSM.16.M88.4 R156, [R204] ;  /* 0x00000000cc9c783b */ /* 0x000fec0000000200 */
[----:B------:R-:W2:Y:S01]  /*7d70*/  LDSM.16.M88.4 R160, [R203] ;  /* 0x00000000cba0783b */ /* 0x000ea20000000200 */
[C---:B-----5:R-:W-:Y:S05]  /*7d80*/  HMMA.16816.F32 R4, R136.reuse, R140, RZ ;  /* 0x0000008c8804723c */ /* 0x060fea00000018ff */
[----:B------:R-:W5:Y:S03]  /*7d90*/  LDSM.16.M88.4 R164, [R195] ;  /* 0x00000000c3a4783b */ /* 0x000f660000000200 */
[C---:B------:R-:W-:Y:S03]  /*7da0*/  HMMA.16816.F32 R8, R136.reuse, R142, RZ ;  /* 0x0000008e8808723c */ /* 0x040fe600000018ff */
[----:B------:R-:W3:Y:S06]  /*7db0*/  LDSM.16.M88.4 R168, [R194] ;  /* 0x00000000c2a8783b */ /* 0x000eec0000000200 */
[----:B------:R-:W3:Y:S01]  /*7dc0*/  LDSM.16.M88.4 R172, [R193] ;  /* 0x00000000c1ac783b */ /* 0x000ee20000000200 */
[C---:B-1----:R-:W-:Y:S05]  /*7dd0*/  HMMA.16816.F32 R12, R136.reuse, R144, RZ ;  /* 0x00000090880c723c */ /* 0x042fea00000018ff */
[----:B------:R-:W-:Y:S03]  /*7de0*/  LDSM.16.M88.4 R176, [R202] ;  /* 0x00000000cab0783b */ /* 0x000fe60000000200 */
[C---:B------:R-:W-:Y:S03]  /*7df0*/  HMMA.16816.F32 R16, R136.reuse, R146, RZ ;  /* 0x000000928810723c */ /* 0x040fe600000018ff */
[----:B------:R-:W1:Y:S05]  /*7e00*/  LDSM.16.M88.4 R180, [R199+0x6000] ;  /* 0x00600000c7b4783b */ /* 0x000e6a0000000200 */
[C---:B------:R-:W-:Y:S01]  /*7e10*/  HMMA.16816.F32 R20, R136.reuse, R148, RZ ;  /* 0x000000948814723c */ /* 0x040fe200000018ff */
[----:B------:R-:W-:Y:S06]  /*7e20*/  LDSM.16.M88.4 R140, [R199+0x7000] ;  /* 0x00700000c78c783b */ /* 0x000fec0000000200 */
[----:B------:R-:W-:Y:S01]  /*7e30*/  LDSM.16.M88.4 R144, [R199+0x7800] ;  /* 0x00780000c790783b */ /* 0x000fe20000000200 */
[C---:B------:R-:W-:Y:S05]  /*7e40*/  HMMA.16816.F32 R24, R136.reuse, R150, RZ ;  /* 0x000000968818723c */ /* 0x040fea00000018ff */
[----:B------:R-:W-:Y:S03]  /*7e50*/  LDSM.16.M88.4 R148, [R201] ;  /* 0x00000000c994783b */ /* 0x000fe60000000200 */
[C---:B--2---:R-:W-:Y:S08]  /*7e60*/  HMMA.16816.F32 R28, R136.reuse, R152, RZ ;  /* 0x00000098881c723c */ /* 0x044ff000000018ff */
[----:B------:R-:W-:Y:S01]  /*7e70*/  HMMA.16816.F32 R32, R136, R154, RZ ;  /* 0x0000009a8820723c */ /* 0x000fe200000018ff */
[----:B------:R-:W2:Y:S06]  /*7e80*/  LDSM.16.M88.4 R136, [R199+0x6800] ;  /* 0x00680000c788783b */ /* 0x000eac0000000200 */
[----:B------:R-:W1:Y:S01]  /*7e90*/  LDSM.16.M88.4 R152, [R192] ;  /* 0x00000000c098783b */ /* 0x000e620000000200 */
[C---:B------:R-:W-:Y:S08]  /*7ea0*/  HMMA.16816.F32 R4, R156.reuse, R160, R4 ;  /* 0x000000a09c04723c */ /* 0x040ff00000001804 */
[C---:B------:R-:W-:Y:S01]  /*7eb0*/  HMMA.16816.F32 R8, R156.reuse, R162, R8 ;  /* 0x000000a29c08723c */ /* 0x040fe20000001808 */
[----:B------:R-:W-:Y:S07]  /*7ec0*/  LDSM.16.M88.4 R160, [R192+0x1000] ;  /* 0x00100000c0a0783b */ /* 0x000fee0000000200 */
[C---:B-----5:R-:W-:Y:S08]  /*7ed0*/  HMMA.16816.F32 R12, R156.reuse, R164, R12 ;  /* 0x000000a49c0c723c */ /* 0x060ff0000000180c */
[C---:B------:R-:W-:Y:S01]  /*7ee0*/  HMMA.16816.F32 R16, R156.reuse, R166, R16 ;  /* 0x000000a69c10723c */ /* 0x040fe20000001810 */
[----:B------:R-:W-:Y:S07]  /*7ef0*/  LDSM.16.M88.4 R164, [R192+0x1800] ;  /* 0x00180000c0a4783b */ /* 0x000fee0000000200 */
[C---:B---3--:R-:W-:Y:S08]  /*7f00*/  HMMA.16816.F32 R20, R156.reuse, R168, R20 ;  /* 0x000000a89c14723c */ /* 0x048ff00000001814 */
[C---:B------:R-:W-:Y:S01]  /*7f10*/  HMMA.16816.F32 R24, R156.reuse, R170, R24 ;  /* 0x000000aa9c18723c */ /* 0x040fe20000001818 */
[----:B------:R-:W-:Y:S07]  /*7f20*/  LDSM.16.M88.4 R168, [R206+0x2000] ;  /* 0x00200000cea8783b */ /* 0x000fee0000000200 */
[C---:B------:R-:W-:Y:S08]  /*7f30*/  HMMA.16816.F32 R28, R156.reuse, R172, R28 ;  /* 0x000000ac9c1c723c */ /* 0x040ff0000000181c */
[----:B------:R-:W-:Y:S01]  /*7f40*/  HMMA.16816.F32 R32, R156, R174, R32 ;  /* 0x000000ae9c20723c */ /* 0x000fe20000001820 */
[----:B------:R-:W3:Y:S06]  /*7f50*/  LDSM.16.M88.4 R156, [R192+0x800] ;  /* 0x00080000c09c783b */ /* 0x000eec0000000200 */
[----:B------:R-:W5:Y:S01]  /*7f60*/  LDSM.16.M88.4 R172, [R205+0x8000] ;  /* 0x00800000cdac783b */ /* 0x000f620000000200 */
[C---:B-1----:R-:W-:Y:S08]  /*7f70*/  HMMA.16816.F32 R4, R176.reuse, R180, R4 ;  /* 0x000000b4b004723c */ /* 0x042ff00000001804 */
[C---:B------:R-:W-:Y:S01]  /*7f80*/  HMMA.16816.F32 R8, R176.reuse, R182, R8 ;  /* 0x000000b6b008723c */ /* 0x040fe20000001808 */
[----:B------:R-:W-:Y:S07]  /*7f90*/  LDSM.16.M88.4 R180, [R191] ;  /* 0x00000000bfb4783b */ /* 0x000fee0000000200 */
        /* <DEDUP_REMOVED lines=8> */
[----:B------:R-:W1:Y:S06]  /*8020*/  LDSM.16.M88.4 R144, [R205+0x9800] ;  /* 0x00980000cd90783b */ /* 0x000e6c0000000200 */
[----:B------:R-:W1:Y:S01]  /*8030*/  LDSM.16.M88.4 R176, [R204+0x2000] ;  /* 0x00200000ccb0783b */ /* 0x000e620000000200 */
[C---:B------:R-:W-:Y:S08]  /*8040*/  HMMA.16816.F32 R4, R148.reuse, R152, R4 ;  /* 0x000000989404723c */ /* 0x040ff00000001804 */
[C---:B------:R-:W-:Y:S01]  /*8050*/  HMMA.16816.F32 R8, R148.reuse, R154, R8 ;  /* 0x0000009a9408723c */ /* 0x040fe20000001808 */
[----:B------:R-:W-:Y:S07]  /*8060*/  LDSM.16.M88.4 R152, [R189] ;  /* 0x00000000bd98783b */ /* 0x000fee0000000200 */
[C---:B---3--:R-:W-:Y:S08]  /*8070*/  HMMA.16816.F32 R12, R148.reuse, R156, R12 ;  /* 0x0000009c940c723c */ /* 0x048ff0000000180c */
[C---:B------:R-:W-:Y:S01]  /*8080*/  HMMA.16816.F32 R16, R148.reuse, R158, R16 ;  /* 0x0000009e9410723c */ /* 0x040fe20000001810 */
[----:B------:R-:W-:Y:S07]  /*8090*/  LDSM.16.M88.4 R156, [R188] ;  /* 0x00000000bc9c783b */ /* 0x000fee0000000200 */
[C---:B------:R-:W-:Y:S08]  /*80a0*/  HMMA.16816.F32 R20, R148.reuse, R160, R20 ;  /* 0x000000a09414723c */ /* 0x040ff00000001814 */
[C---:B------:R-:W-:Y:S01]  /*80b0*/  HMMA.16816.F32 R24, R148.reuse, R162, R24 ;  /* 0x000000a29418723c */ /* 0x040fe20000001818 */
[----:B------:R-:W-:Y:S07]  /*80c0*/  LDSM.16.M88.4 R160, [R202+0x2000] ;  /* 0x00200000caa0783b */ /* 0x000fee0000000200 */
[C---:B------:R-:W-:Y:S08]  /*80d0*/  HMMA.16816.F32 R28, R148.reuse, R164, R28 ;  /* 0x000000a4941c723c */ /* 0x040ff0000000181c */
[----:B------:R-:W-:Y:S01]  /*80e0*/  HMMA.16816.F32 R32, R148, R166, R32 ;  /* 0x000000a69420723c */ /* 0x000fe20000001820 */
[----:B------:R-:W3:Y:S06]  /*80f0*/  LDSM.16.M88.4 R148, [R190] ;  /* 0x00000000be94783b */ /* 0x000eec0000000200 */
[----:B------:R-:W3:Y:S01]  /*8100*/  LDSM.16.M88.4 R164, [R199+0x8000] ;  /* 0x00800000c7a4783b */ /* 0x000ee20000000200 */
[C---:B-----5:R-:W-:Y:S08]  /*8110*/  HMMA.16816.F32 R4, R168.reuse, R172, R4 ;  /* 0x000000aca804723c */ /* 0x060ff00000001804 */
[C---:B------:R-:W-:Y:S01]  /*8120*/  HMMA.16816.F32 R8, R168.reuse, R174, R8 ;  /* 0x000000aea808723c */ /* 0x040fe20000001808 */
[----:B------:R-:W-:Y:S07]  /*8130*/  LDSM.16.M88.4 R172, [R192+0x2000] ;  /* 0x00200000c0ac783b */ /* 0x000fee0000000200 */
[C---:B-1----:R-:W-:Y:S08]  /*8140*/  HMMA.16816.F32 R12, R168.reuse, R136, R12 ;  /* 0x00000088a80c723c */ /* 0x042ff0000000180c */
[C---:B------:R-:W-:Y:S01]  /*8150*/  HMMA.16816.F32 R16, R168.reuse, R138, R16 ;  /* 0x0000008aa810723c */ /* 0x040fe20000001810 */
[----:B------:R-:W1:Y:S07]  /*8160*/  LDSM.16.M88.4 R136, [R199+0x8800] ;  /* 0x00880000c788783b */ /* 0x000e6e0000000200 */
[C---:B--2---:R-:W-:Y:S08]  /*8170*/  HMMA.16816.F32 R20, R168.reuse, R140, R20 ;  /* 0x0000008ca814723c */ /* 0x044ff00000001814 */
[C---:B------:R-:W-:Y:S01]  /*8180*/  HMMA.16816.F32 R24, R168.reuse, R142, R24 ;  /* 0x0000008ea818723c */ /* 0x040fe20000001818 */
[----:B------:R-:W2:Y:S07]  /*8190*/  LDSM.16.M88.4 R140, [R199+0x9000] ;  /* 0x00900000c78c783b */ /* 0x000eae0000000200 */
[C---:B------:R-:W-:Y:S08]  /*81a0*/  HMMA.16816.F32 R28, R168.reuse, R144, R28 ;  /* 0x00000090a81c723c */ /* 0x040ff0000000181c */
[----:B------:R-:W-:Y:S01]  /*81b0*/  HMMA.16816.F32 R32, R168, R146, R32 ;  /* 0x00000092a820723c */ /* 0x000fe20000001820 */
[----:B------:R-:W5:Y:S06]  /*81c0*/  LDSM.16.M88.4 R144, [R199+0x9800] ;  /* 0x00980000c790783b */ /* 0x000f6c0000000200 */
[----:B------:R-:W1:Y:S01]  /*81d0*/  LDSM.16.M88.4 R168, [R201+0x2000] ;  /* 0x00200000c9a8783b */ /* 0x000e620000000200 */
[C---:B------:R-:W-:Y:S08]  /*81e0*/  HMMA.16816.F32 R4, R176.reuse, R180, R4 ;  /* 0x000000b4b004723c */ /* 0x040ff00000001804 */
[C---:B------:R-:W-:Y:S01]  /*81f0*/  HMMA.16816.F32 R8, R176.reuse, R182, R8 ;  /* 0x000000b6b008723c */ /* 0x040fe20000001808 */
[----:B------:R-:W-:Y:S07]  /*8200*/  LDSM.16.M88.4 R180, [R205+0xa000] ;  /* 0x00a00000cdb4783b */ /* 0x000fee0000000200 */
[C---:B---3--:R-:W-:Y:S08]  /*8210*/  HMMA.16816.F32 R12, R176.reuse, R148, R12 ;  /* 0x00000094b00c723c */ /* 0x048ff0000000180c */
[C---:B------:R-:W-:Y:S01]  /*8220*/  HMMA.16816.F32 R16, R176.reuse, R150, R16 ;  /* 0x00000096b010723c */ /* 0x040fe20000001810 */
[----:B------:R-:W3:Y:S07]  /*8230*/  LDSM.16.M88.4 R148, [R192+0x2800] ;  /* 0x00280000c094783b */ /* 0x000eee0000000200 */
[C---:B------:R-:W-:Y:S08]  /*8240*/  HMMA.16816.F32 R20, R176.reuse, R152, R20 ;  /* 0x00000098b014723c */ /* 0x040ff00000001814 */
[C---:B------:R-:W-:Y:S01]  /*8250*/  HMMA.16816.F32 R24, R176.reuse, R154, R24 ;  /* 0x0000009ab018723c */ /* 0x040fe20000001818 */
[----:B------:R-:W2:Y:S07]  /*8260*/  LDSM.16.M88.4 R152, [R192+0x3000] ;  /* 0x00300000c098783b */ /* 0x000eae0000000200 */
[C---:B------:R-:W-:Y:S08]  /*8270*/  HMMA.16816.F32 R28, R176.reuse, R156, R28 ;  /* 0x0000009cb01c723c */ /* 0x040ff0000000181c */
[----:B------:R-:W-:Y:S01]  /*8280*/  HMMA.16816.F32 R32, R176, R158, R32 ;  /* 0x0000009eb020723c */ /* 0x000fe20000001820 */
[----:B------:R-:W3:Y:S06]  /*8290*/  LDSM.16.M88.4 R156, [R192+0x3800] ;  /* 0x00380000c09c783b */ /* 0x000eec0000000200 */
[----:B------:R-:W3:Y:S01]  /*82a0*/  LDSM.16.M88.4 R176, [R206+0x4000] ;  /* 0x00400000ceb0783b */ /* 0x000ee20000000200 */
[C---:B------:R-:W-:Y:S08]  /*82b0*/  HMMA.16816.F32 R4, R160.reuse, R164, R4 ;  /* 0x000000a4a004723c */ /* 0x040ff00000001804 */
[C---:B------:R-:W-:Y:S01]  /*82c0*/  HMMA.16816.F32 R8, R160.reuse, R166, R8 ;  /* 0x000000a6a008723c */ /* 0x040fe20000001808 */
[----:B------:R-:W-:Y:S07]  /*82d0*/  LDSM.16.M88.4 R164, [R187] ;  /* 0x00000000bba4783b */ /* 0x000fee0000000200 */
[C---:B-1----:R-:W-:Y:S08]  /*82e0*/  HMMA.16816.F32 R12, R160.reuse, R136, R12 ;  /* 0x00000088a00c723c */ /* 0x042ff0000000180c */
[C---:B------:R-:W-:Y:S01]  /*82f0*/  HMMA.16816.F32 R16, R160.reuse, R138, R16 ;  /* 0x0000008aa010723c */ /* 0x040fe20000001810 */
[----:B------:R-:W1:Y:S07]  /*8300*/  LDSM.16.M88.4 R136, [R205+0xa800] ;  /* 0x00a80000cd88783b */ /* 0x000e6e0000000200 */
[C---:B--2---:R-:W-:Y:S08]  /*8310*/  HMMA.16816.F32 R20, R160.reuse, R140, R20 ;  /* 0x0000008ca014723c */ /* 0x044ff00000001814 */
[C---:B------:R-:W-:Y:S01]  /*8320*/  HMMA.16816.F32 R24, R160.reuse, R142, R24 ;  /* 0x0000008ea018723c */ /* 0x040fe20000001818 */
[----:B------:R-:W2:Y:S07]  /*8330*/  LDSM.16.M88.4 R140, [R205+0xb000] ;  /* 0x00b00000cd8c783b */ /* 0x000eae0000000200 */
[C---:B-----5:R-:W-:Y:S08]  /*8340*/  HMMA.16816.F32 R28, R160.reuse, R144, R28 ;  /* 0x00000090a01c723c */ /* 0x060ff0000000181c */
        /* <DEDUP_REMOVED lines=8> */
[----:B------:R-:W3:Y:S07]  /*83d0*/  LDSM.16.M88.4 R148, [R186] ;  /* 0x00000000ba94783b */ /* 0x000eee0000000200 */
[C---:B------:R-:W-:Y:S08]  /*83e0*/  HMMA.16816.F32 R20, R168.reuse, R152, R20 ;  /* 0x00000098a814723c */ /* 0x040ff00000001814 */
[C---:B------:R-:W-:Y:S01]  /*83f0*/  HMMA.16816.F32 R24, R168.reuse, R154, R24 ;  /* 0x0000009aa818723c */ /* 0x040fe20000001818 */
[----:B------:R-:W2:Y:S07]  /*8400*/  LDSM.16.M88.4 R152, [R185] ;  /* 0x00000000b998783b */ /* 0x000eae0000000200 */
[C---:B------:R-:W-:Y:S08]  /*8410*/  HMMA.16816.F32 R28, R168.reuse, R156, R28 ;  /* 0x0000009ca81c723c */ /* 0x040ff0000000181c */
[----:B------:R-:W-:Y:S01]  /*8420*/  HMMA.16816.F32 R32, R168, R158, R32 ;  /* 0x0000009ea820723c */ /* 0x000fe20000001820 */
[----:B------:R-:W3:Y:S06]  /*8430*/  LDSM.16.M88.4 R156, [R184] ;  /* 0x00000000b89c783b */ /* 0x000eec0000000200 */
[----:B------:R-:W3:Y:S01]  /*8440*/  LDSM.16.M88.4 R168, [R202+0x4000] ;  /* 0x00400000caa8783b */ /* 0x000ee20000000200 */
        /* <DEDUP_REMOVED lines=14> */
[C---:B------:R-:W-:Y:S08]  /*8530*/  HMMA.16816.F32 R8, R160.reuse, R166, R8 ;  /* 0x000000a6a008723c */ /* 0x040ff00000001808 */
[C---:B---3--:R-:W-:Y:S08]  /*8540*/  HMMA.16816.F32 R12, R160.reuse, R148, R12 ;  /* 0x00000094a00c723c */ /* 0x048ff0000000180c */
        /* <DEDUP_REMOVED lines=10> */
[C---:B--2---:R-:W-:Y:S08]  /*85f0*/  HMMA.16816.F32 R20, R168.reuse, R140, R20 ;  /* 0x0000008ca814723c */ /* 0x044ff00000001814 */
[C---:B------:R-:W-:Y:S01]  /*8600*/  HMMA.16816.F32 R24, R168.reuse, R142, R24 ;  /* 0x0000008ea818723c */ /* 0x040fe20000001818 */
[----:B------:R-:W2:Y:S07]  /*8610*/  LDSM.16.M88.4 R140, [R192+0x5000] ;  /* 0x00500000c08c783b */ /* 0x000eae0000000200 */
[C---:B-----5:R-:W-:Y:S08]  /*8620*/  HMMA.16816.F32 R28, R168.reuse, R144, R28 ;  /* 0x00000090a81c723c */ /* 0x060ff0000000181c */
        /* <DEDUP_REMOVED lines=32> */
[----:B------:R-:W-:Y:S02]  /*8830*/  FMUL.FTZ R237, R19, c[0x0][0x2ec] ;  /* 0x0000bb0013ed7a20 */ /* 0x000fe40000410000 */
[----:B------:R-:W-:Y:S03]  /*8840*/  FMUL.FTZ R232, R20, c[0x0][0x2ec] ;  /* 0x0000bb0014e87a20 */ /* 0x000fe60000410000 */
[----:B------:R-:W-:Y:S02]  /*8850*/  FMUL.FTZ R234, R21, c[0x0][0x2ec] ;  /* 0x0000bb0015ea7a20 */ /* 0x000fe40000410000 */
        /* <DEDUP_REMOVED lines=42> */
.L_x_373:
[----:B------:R-:W-:Y:S01]  /*8b00*/  FMNMX.FTZ R11, R248, R135, !PT ;  /* 0x00000087f80b7209 */ /* 0x000fe20007810000 */
[----:B------:R-:W-:Y:S01]  /*8b10*/  LDSM.16.MT88.4 R12, [R200+0xc000] ;  /* 0x00c00000c80c783b */ /* 0x000fe20000004200 */
[----:B-1----:R-:W-:Y:S01]  /*8b20*/  FMNMX.FTZ R2, R247, R0, !PT ;  /* 0x00000000f7027209 */ /* 0x002fe20007810000 */
        /* <DEDUP_REMOVED lines=37> */
[----:B------:R-:W-:Y:S03]  /*8d80*/  FMNMX.FTZ R7, R133, R2, !PT ;  /* 0x0000000285077209 */ /* 0x000fe60007810000 */
[----:B------:R-:W1:Y:S08]  /*8d90*/  SHFL.BFLY PT, R6, R5, 0x2, 0x1f ;  /* 0x0c401f0005067f89 */ /* 0x000e7000000e0000 */
        /* <DEDUP_REMOVED lines=139> */
[--C-:B------:R-:W-:Y:S02]  /*9650*/  FFMA.FTZ R175, R241, c[0x0][0x23c], -R144.reuse ;  /* 0x00008f00f1af7a23 */ /* 0x100fe40000010890 */
[--C-:B------:R-:W-:Y:S02]  /*9660*/  FFMA.FTZ R177, R238, c[0x0][0x23c], -R145.reuse ;  /* 0x00008f00eeb17a23 */ /* 0x100fe40000010891 */
[C---:B---3--:R-:W-:Y:S02]  /*9670*/  HMMA.16816.F32 R36, R128.reuse, R112, R36 ;  /* 0x000000708024723c */ /* 0x048fe40000001824 */
[----:B------:R-:W2:Y:S02]  /*9680*/  MUFU.EX2 R175, R175 ;  /* 0x000000af00af7308 */ /* 0x000ea40000000800 */
[--C-:B------:R-:W-:Y:S02]  /*9690*/  FFMA.FTZ R176, R236, c[0x0][0x23c], -R145.reuse ;  /* 0x00008f00ecb07a23 */ /* 0x100fe40000010891 */
[--C-:B------:R-:W-:Y:S02]  /*96a0*/  FFMA.FTZ R178, R239, c[0x0][0x23c], -R144.reuse ;  /* 0x00008f00efb27a23 */ /* 0x100fe40000010890 */
[C---:B------:R-:W-:Y:S01]  /*96b0*/  HMMA.16816.F32 R40, R128.reuse, R114, R40 ;  /* 0x000000728028723c */ /* 0x040fe20000001828 */
[----:B------:R-:W-:Y:S03]  /*96c0*/  LDSM.16.MT88.4 R112, [R200+0xc800] ;  /* 0x00c80000c870783b */ /* 0x000fe60000004200 */
[--C-:B------:R-:W-:Y:S01]  /*96d0*/  FFMA.FTZ R179, R237, c[0x0][0x23c], -R144.reuse ;  /* 0x00008f00edb37a23 */ /* 0x100fe20000010890 */
[----:B------:R-:W-:Y:S01]  /*96e0*/  MUFU.EX2 R177, R177 ;  /* 0x000000b100b17308 */ /* 0x000fe20000000800 */
[C---:B------:R-:W-:Y:S02]  /*96f0*/  FMUL.FTZ R88, R2.reuse, R88 ;  /* 0x0000005802587220 */ /* 0x040fe40000410000 */
[----:B------:R-:W-:Y:S01]  /*9700*/  FMUL.FTZ R89, R2, R89 ;  /* 0x0000005902597220 */ /* 0x000fe20000410000 */
[C---:B----4-:R-:W-:Y:S03]  /*9710*/  HMMA.16816.F32 R44, R128.reuse, R104, R44 ;  /* 0x00000068802c723c */ /* 0x050fe6000000182c */
[C---:B------:R-:W-:Y:S03]  /*9720*/  FMUL.FTZ R90, R0.reuse, R90 ;  /* 0x0000005a005a7220 */ /* 0x040fe60000410000 */
[----:B------:R-:W3:Y:S01]  /*9730*/  MUFU.EX2 R176, R176 ;  /* 0x000000b000b07308 */ /* 0x000ee20000000800 */
[----:B------:R-:W-:Y:S02]  /*9740*/  FMUL.FTZ R91, R0, R91 ;  /* 0x0000005b005b7220 */ /* 0x000fe40000410000 */
[C---:B------:R-:W-:Y:S01]  /*9750*/  FMUL.FTZ R92, R2.reuse, R92 ;  /* 0x0000005c025c7220 */ /* 0x040fe20000410000 */
[C---:B------:R-:W-:Y:S01]  /*9760*/  HMMA.16816.F32 R48, R128.reuse, R106, R48 ;  /* 0x0000006a8030723c */ /* 0x040fe20000001830 */
[----:B------:R-:W4:Y:S02]  /*9770*/  LDSM.16.MT88.4 R104, [R200+0x10000] ;  /* 0x01000000c868783b */ /* 0x000f240000004200 */
[----:B------:R-:W-:Y:S02]  /*9780*/  FMUL.FTZ R93, R2, R93 ;  /* 0x0000005d025d7220 */ /* 0x000fe40000410000 */
[C---:B------:R-:W-:Y:S01]  /*9790*/  FMUL.FTZ R94, R0.reuse, R94 ;  /* 0x0000005e005e7220 */ /* 0x040fe20000410000 */
[----:B------:R-:W-:Y:S02]  /*97a0*/  MUFU.EX2 R178, R178 ;  /* 0x000000b200b27308 */ /* 0x000fe40000000800 */
[C---:B------:R-:W-:Y:S04]  /*97b0*/  HMMA.16816.F32 R52, R128.reuse, R100, R52 ;  /* 0x000000648034723c */ /* 0x040fe80000001834 */
[----:B------:R-:W-:Y:S02]  /*97c0*/  FMUL.FTZ R95, R0, R95 ;  /* 0x0000005f005f7220 */ /* 0x000fe40000410000 */
[C---:B------:R-:W-:Y:S02]  /*97d0*/  FMUL.FTZ R96, R2.reuse, R96 ;  /* 0x0000006002607220 */ /* 0x040fe40000410000 */
[C---:B------:R-:W-:Y:S01]  /*97e0*/  HMMA.16816.F32 R56, R128.reuse, R102, R56 ;  /* 0x000000668038723c */ /* 0x040fe20000001838 */
[----:B------:R-:W5:Y:S01]  /*97f0*/  LDSM.16.MT88.4 R100, [R198+0x10000] ;  /* 0x01000000c664783b */ /* 0x000f620000004200 */
[----:B------:R-:W1:Y:S02]  /*9800*/  MUFU.EX2 R179, R179 ;  /* 0x000000b300b37308 */ /* 0x000e640000000800 */
[----:B------:R-:W-:Y:S02]  /*9810*/  FMUL.FTZ R97, R2, R97 ;  /* 0x0000006102617220 */ /* 0x000fe40000410000 */
[C---:B------:R-:W-:Y:S02]  /*9820*/  FMUL.FTZ R98, R0.reuse, R98 ;  /* 0x0000006200627220 */ /* 0x040fe40000410000 */
[C---:B------:R-:W-:Y:S04]  /*9830*/  HMMA.16816.F32 R60, R128.reuse, R108, R60 ;  /* 0x0000006c803c723c */ /* 0x040fe8000000183c */
[----:B------:R-:W-:Y:S02]  /*9840*/  FMUL.FTZ R99, R0, R99 ;  /* 0x0000006300637220 */ /* 0x000fe40000410000 */
[--C-:B------:R-:W-:Y:S02]  /*9850*/  FFMA.FTZ R180, R232, c[0x0][0x23c], -R145.reuse ;  /* 0x00008f00e8b47a23 */ /* 0x100fe40000010891 */
[C---:B------:R-:W-:Y:S01]  /*9860*/  HMMA.16816.F32 R64, R128.reuse, R110, R64 ;  /* 0x0000006e8040723c */ /* 0x040fe20000001840 */
[----:B------:R-:W1:Y:S03]  /*9870*/  LDSM.16.MT88.4 R108, [R197+0x10000] ;  /* 0x01000000c56c783b */ /* 0x000e660000004200 */
[--C-:B------:R-:W-:Y:S01]  /*9880*/  FFMA.FTZ R181, R234, c[0x0][0x23c], -R145.reuse ;  /* 0x00008f00eab57a23 */ /* 0x100fe20000010891 */
[----:B------:R-:W-:Y:S01]  /*9890*/  MUFU.EX2 R180, R180 ;  /* 0x000000b400b47308 */ /* 0x000fe20000000800 */
[--C-:B------:R-:W-:Y:S02]  /*98a0*/  FFMA.FTZ R182, R235, c[0x0][0x23c], -R144.reuse ;  /* 0x00008f00ebb67a23 */ /* 0x100fe40000010890 */
[--C-:B------:R-:W-:Y:S01]  /*98b0*/  FFMA.FTZ R183, R233, c[0x0][0x23c], -R144.reuse ;  /* 0x00008f00e9b77a23 */ /* 0x100fe20000010890 */
[C---:B----4-:R-:W-:Y:S03]  /*98c0*/  HMMA.16816.F32 R68, R128.reuse, R104, R68 ;  /* 0x000000688044723c */ /* 0x050fe60000001844 */
[--C-:B------:R-:W-:Y:S02]  /*98d0*/  FFMA.FTZ R230, R230, c[0x0][0x23c], -R145.reuse ;  /* 0x00008f00e6e67a23 */ /* 0x100fe40000010891 */
[--C-:B------:R-:W-:Y:S01]  /*98e0*/  FFMA.FTZ R233, R228, c[0x0][0x23c], -R145.reuse ;  /* 0x00008f00e4e97a23 */ /* 0x100fe20000010891 */
[----:B------:R-:W-:Y:S01]  /*98f0*/  MUFU.EX2 R181, R181 ;  /* 0x000000b500b57308 */ /* 0x000fe20000000800 */
[--C-:B------:R-:W-:Y:S01]  /*9900*/  FFMA.FTZ R228, R231, c[0x0][0x23c], -R144.reuse ;  /* 0x00008f00e7e47a23 */ /* 0x100fe20000010890 */
[C---:B------:R-:W-:Y:S01]  /*9910*/  HMMA.16816.F32 R72, R128.reuse, R106, R72 ;  /* 0x0000006a8048723c */ /* 0x040fe20000001848 */
[----:B------:R-:W4:Y:S03]  /*9920*/  LDSM.16.MT88.4 R104, [R196+0x10000] ;  /* 0x01000000c468783b */ /* 0x000f260000004200 */
[C---:B------:R-:W-:Y:S02]  /*9930*/  FMUL.FTZ R76, R2.reuse, R76 ;  /* 0x0000004c024c7220 */ /* 0x040fe40000410000 */
[----:B------:R-:W-:Y:S02]  /*9940*/  FMUL.FTZ R77, R2, R77 ;  /* 0x0000004d024d7220 */ /* 0x000fe40000410000 */
[C---:B------:R-:W-:Y:S01]  /*9950*/  FMUL.FTZ R78, R0.reuse, R78 ;  /* 0x0000004e004e7220 */ /* 0x040fe20000410000 */
[----:B------:R-:W-:Y:S03]  /*9960*/  MUFU.EX2 R182, R182 ;  /* 0x000000b600b67308 */ /* 0x000fe60000000800 */
[----:B------:R-:W-:Y:S02]  /*9970*/  FMUL.FTZ R79, R0, R79 ;  /* 0x0000004f004f7220 */ /* 0x000fe40000410000 */
[--C-:B------:R-:W-:Y:S02]  /*9980*/  FFMA.FTZ R229, R229, c[0x0][0x23c], -R144.reuse ;  /* 0x00008f00e5e57a23 */ /* 0x100fe40000010890 */
[--C-:B------:R-:W-:Y:S02]  /*9990*/  FFMA.FTZ R224, R224, c[0x0][0x23c], -R145.reuse ;  /* 0x00008f00e0e07a23 */ /* 0x100fe40000010891 */
[--C-:B------:R-:W-:Y:S01]  /*99a0*/  FFMA.FTZ R231, R226, c[0x0][0x23c], -R145.reuse ;  /* 0x00008f00e2e77a23 */ /* 0x100fe20000010891 */
[C---:B-----5:R-:W-:Y:S01]  /*99b0*/  HMMA.16816.F32 R76, R128.reuse, R100, R76 ;  /* 0x00000064804c723c */ /* 0x060fe2000000184c */
[----:B------:R-:W-:Y:S02]  /*99c0*/  MUFU.EX2 R183, R183 ;  /* 0x000000b700b77308 */ /* 0x000fe40000000800 */
[C---:B------:R-:W-:Y:S02]  /*99d0*/  FMUL.FTZ R80, R2.reuse, R80 ;  /* 0x0000005002507220 */ /* 0x040fe40000410000 */
[----:B------:R-:W-:Y:S02]  /*99e0*/  FMUL.FTZ R81, R2, R81 ;  /* 0x0000005102517220 */ /* 0x000fe40000410000 */
[C---:B------:R-:W-:Y:S01]  /*99f0*/  FMUL.FTZ R82, R0.reuse, R82 ;  /* 0x0000005200527220 */ /* 0x040fe20000410000 */
[----:B-1----:R-:W-:Y:S01]  /*9a00*/  F2FP.PACK_AB R100, R173, R172 ;  /* 0x000000acad64723e */ /* 0x002fe200000000ff */
[----:B------:R-:W-:Y:S02]  /*9a10*/  FMUL.FTZ R83, R0, R83 ;  /* 0x0000005300537220 */ /* 0x000fe40000410000 */
[----:B------:R-:W-:Y:S01]  /*9a20*/  MUFU.EX2 R230, R230 ;  /* 0x000000e600e67308 */ /* 0x000fe20000000800 */
[----:B--2---:R-:W-:Y:S01]  /*9a30*/  F2FP.PACK_AB R101, R175, R174 ;  /* 0x000000aeaf65723e */ /* 0x004fe200000000ff */
[--C-:B------:R-:W-:Y:S02]  /*9a40*/  FFMA.FTZ R226, R227, c[0x0][0x23c], -R144.reuse ;  /* 0x00008f00e3e27a23 */ /* 0x100fe40000010890 */
[--C-:B------:R-:W-:Y:S01]  /*9a50*/  FFMA.FTZ R225, R225, c[0x0][0x23c], -R144.reuse ;  /* 0x00008f00e1e17a23 */ /* 0x100fe20000010890 */
[C---:B------:R-:W-:Y:S03]  /*9a60*/  HMMA.16816.F32 R80, R128.reuse, R102, R80 ;  /* 0x000000668050723c */ /* 0x040fe60000001850 */
[--C-:B------:R-:W-:Y:S02]  /*9a70*/  FFMA.FTZ R222, R222, c[0x0][0x23c], -R145.reuse ;  /* 0x00008f00dede7a23 */ /* 0x100fe40000010891 */
[----:B------:R-:W-:Y:S01]  /*9a80*/  FFMA.FTZ R145, R220, c[0x0][0x23c], -R145 ;  /* 0x00008f00dc917a23 */ /* 0x000fe20000010891 */
[----:B------:R-:W-:Y:S01]  /*9a90*/  MUFU.EX2 R233, R233 ;  /* 0x000000e900e97308 */ /* 0x000fe20000000800 */
[----:B---3--:R-:W-:Y:S01]  /*9aa0*/  F2FP.PACK_AB R102, R176, R177 ;  /* 0x000000b1b066723e */ /* 0x008fe200000000ff */
[C---:B------:R-:W-:Y:S04]  /*9ab0*/  HMMA.16816.F32 R84, R128.reuse, R108, R84 ;  /* 0x0000006c8054723c */ /* 0x040fe80000001854 */
[----:B------:R-:W-:Y:S01]  /*9ac0*/  F2FP.PACK_AB R103, R179, R178 ;  /* 0x000000b2b367723e */ /* 0x000fe200000000ff */
[--C-:B------:R-:W-:Y:S02]  /*9ad0*/  FFMA.FTZ R134, R134, c[0x0][0x23c], -R144.reuse ;  /* 0x00008f0086867a23 */ /* 0x100fe40000010890 */
[----:B------:R-:W-:Y:S01]  /*9ae0*/  FFMA.FTZ R144, R133, c[0x0][0x23c], -R144 ;  /* 0x00008f0085907a23 */ /* 0x000fe20000010890 */
[C---:B------:R-:W-:Y:S01]  /*9af0*/  HMMA.16816.F32 R88, R128.reuse, R110, R88 ;  /* 0x0000006e8058723c */ /* 0x040fe20000001858 */
[----:B------:R-:W1:Y:S01]  /*9b00*/  LDSM.16.MT88.4 R108, [R198+0xc800] ;  /* 0x00c80000c66c783b */ /* 0x000e620000004200 */
[----:B------:R-:W-:Y:S02]  /*9b10*/  MUFU.EX2 R227, R145 ;  /* 0x0000009100e37308 */ /* 0x000fe40000000800 */
[----:B------:R-:W-:Y:S02]  /*9b20*/  FFMA.FTZ R171, R2, R223, R171 ;  /* 0x000000df02ab7223 */ /* 0x000fe400000100ab */
[----:B------:R-:W-:Y:S02]  /*9b30*/  FFMA.FTZ R167, R0, R221, R167 ;  /* 0x000000dd00a77223 */ /* 0x000fe400000100a7 */
[C---:B----4-:R-:W-:Y:S04]  /*9b40*/  HMMA.16816.F32 R92, R128.reuse, R104, R92 ;  /* 0x00000068805c723c */ /* 0x050fe8000000185c */
[----:B------:R2:W-:Y:S01]  /*9b50*/  MUFU.EX2 R133, R144 ;  /* 0x0000009000857308 */ /* 0x0005e20000000800 */
[----:B------:R-:W-:Y:S02]  /*9b60*/  FADD.FTZ R170, R170, R171 ;  /* 0x000000abaaaa7221 */ /* 0x000fe40000010000 */
[----:B------:R-:W-:Y:S01]  /*9b70*/  FADD.FTZ R166, R166, R167 ;  /* 0x000000a7a6a67221 */ /* 0x000fe20000010000 */
[----:B------:R-:W-:Y:S01]  /*9b80*/  HMMA.16816.F32 R96, R128, R106, R96 ;  /* 0x0000006a8060723c */ /* 0x000fe20000001860 */
[----:B------:R-:W3:Y:S05]  /*9b90*/  LDSM.16.MT88.4 R104, [R196+0xe800] ;  /* 0x00e80000c468783b */ /* 0x000eea0000004200 */
[----:B------:R-:W-:Y:S02]  /*9ba0*/  MUFU.EX2 R228, R228 ;  /* 0x000000e400e47308 */ /* 0x000fe40000000800 */
[C---:B------:R-:W-:Y:S08]  /*9bb0*/  HMMA.16816.F32 R4, R100.reuse, R112, R4 ;  /* 0x000000706404723c */ /* 0x040ff00000001804 */
[C---:B------:R-:W-:Y:S01]  /*9bc0*/  HMMA.16816.F32 R8, R100.reuse, R114, R8 ;  /* 0x000000726408723c */ /* 0x040fe20000001808 */
[----:B------:R-:W-:Y:S01]  /*9bd0*/  LDSM.16.MT88.4 R112, [R198+0x10800] ;  /* 0x01080000c670783b */ /* 0x000fe20000004200 */
[----:B------:R-:W-:Y:S06]  /*9be0*/  MUFU.EX2 R229, R229 ;  /* 0x000000e500e57308 */ /* 0x000fec0000000800 */
[C---:B-1----:R-:W-:Y:S01]  /*9bf0*/  HMMA.16816.F32 R12, R100.reuse, R108, R12 ;  /* 0x0000006c640c723c */ /* 0x042fe2000000180c */
[----:B--2---:R-:W-:Y:S03]  /*9c00*/  LDSM.16.MT88.4 R144, [R200+0xf800] ;  /* 0x00f80000c890783b */ /* 0x004fe60000004200 */
[----:B------:R-:W-:Y:S04]  /*9c10*/  MUFU.EX2 R224, R224 ;  /* 0x000000e000e07308 */ /* 0x000fe80000000800 */
[C---:B------:R-:W-:Y:S01]  /*9c20*/  HMMA.16816.F32 R16, R100.reuse, R110, R16 ;  /* 0x0000006e6410723c */ /* 0x040fe20000001810 */
[----:B------:R-:W1:Y:S05]  /*9c30*/  LDSM.16.MT88.4 R108, [R200+0x10800] ;  /* 0x01080000c86c783b */ /* 0x000e6a0000004200 */
[----:B------:R-:W2:Y:S02]  /*9c40*/  MUFU.EX2 R231, R231 ;  /* 0x000000e700e77308 */ /* 0x000ea40000000800 */
[C---:B------:R-:W-:Y:S08]  /*9c50*/  HMMA.16816.F32 R20, R100.reuse, R116, R20 ;  /* 0x000000746414723c */ /* 0x040ff00000001814 */
[----:B------:R-:W-:Y:S01]  /*9c60*/  MUFU.EX2 R226, R226 ;  /* 0x000000e200e27308 */ /* 0x000fe20000000800 */
[C---:B------:R-:W-:Y:S01]  /*9c70*/  HMMA.16816.F32 R24, R100.reuse, R118, R24 ;  /* 0x000000766418723c */ /* 0x040fe20000001818 */
[----:B------:R-:W-:Y:S07]  /*9c80*/  LDSM.16.MT88.4 R116, [R196+0x10800] ;  /* 0x01080000c474783b */ /* 0x000fee0000004200 */
[C---:B------:R-:W-:Y:S01]  /*9c90*/  HMMA.16816.F32 R28, R100.reuse, R120, R28 ;  /* 0x00000078641c723c */ /* 0x040fe2000000181c */
[----:B------:R-:W4:Y:S07]  /*9ca0*/  MUFU.EX2 R225, R225 ;  /* 0x000000e100e17308 */ /* 0x000f2e0000000800 */
[C---:B------:R-:W-:Y:S01]  /*9cb0*/  HMMA.16816.F32 R32, R100.reuse, R122, R32 ;  /* 0x0000007a6420723c */ /* 0x040fe20000001820 */
[----:B------:R-:W-:Y:S02]  /*9cc0*/  LDSM.16.MT88.4 R120, [R198+0xd000] ;  /* 0x00d00000c678783b */ /* 0x000fe40000004200 */
[----:B------:R-:W5:Y:S05]  /*9cd0*/  MUFU.EX2 R222, R222 ;  /* 0x000000de00de7308 */ /* 0x000f6a0000000800 */
[C---:B------:R-:W-:Y:S05]  /*9ce0*/  HMMA.16816.F32 R36, R100.reuse, R124, R36 ;  /* 0x0000007c6424723c */ /* 0x040fea0000001824 */
[----:B------:R-:W1:Y:S03]  /*9cf0*/  MUFU.EX2 R134, R134 ;  /* 0x0000008600867308 */ /* 0x000e660000000800 */
[C---:B------:R-:W-:Y:S01]  /*9d00*/  HMMA.16816.F32 R40, R100.reuse, R126, R40 ;  /* 0x0000007e6428723c */ /* 0x040fe20000001828 */
[----:B------:R-:W-:Y:S07]  /*9d10*/  LDSM.16.MT88.4 R124, [R196+0xd000] ;  /* 0x00d00000c47c783b */ /* 0x000fee0000004200 */
[C---:B------:R-:W-:Y:S07]  /*9d20*/  HMMA.16816.F32 R44, R100.reuse, R136, R44 ;  /* 0x00000088642c723c */ /* 0x040fee000000182c */
[----:B--2---:R-:W-:Y:S01]  /*9d30*/  F2FP.PACK_AB R136, R231, R224 ;  /* 0x000000e0e788723e */ /* 0x004fe200000000ff */
[C---:B------:R-:W-:Y:S04]  /*9d40*/  HMMA.16816.F32 R48, R100.reuse, R138, R48 ;  /* 0x0000008a6430723c */ /* 0x040fe80000001830 */
[----:B----4-:R-:W-:Y:S03]  /*9d50*/  F2FP.PACK_AB R137, R225, R226 ;  /* 0x000000e2e189723e */ /* 0x010fe600000000ff */
[----:B-----5:R-:W-:Y:S01]  /*9d60*/  F2FP.PACK_AB R138, R227, R222 ;  /* 0x000000dee38a723e */ /* 0x020fe200000000ff */
[C---:B------:R-:W-:Y:S04]  /*9d70*/  HMMA.16816.F32 R52, R100.reuse, R140, R52 ;  /* 0x0000008c6434723c */ /* 0x040fe80000001834 */
[----:B-1----:R-:W-:Y:S04]  /*9d80*/  F2FP.PACK_AB R139, R133, R134 ;  /* 0x00000086858b723e */ /* 0x002fe800000000ff */
[C---:B------:R-:W-:Y:S01]  /*9d90*/  HMMA.16816.F32 R56, R100.reuse, R142, R56 ;  /* 0x0000008e6438723c */ /* 0x040fe20000001838 */
[----:B------:R-:W-:Y:S07]  /*9da0*/  LDSM.16.MT88.4 R140, [R196+0xd800] ;  /* 0x00d80000c48c783b */ /* 0x000fee0000004200 */
        /* <DEDUP_REMOVED lines=9> */
[C---:B-1----:R-:W-:Y:S08]  /*9e40*/  HMMA.16816.F32 R84, R100.reuse, R104, R84 ;  /* 0x000000686454723c */ /* 0x042ff00000001854 */
[C---:B------:R-:W-:Y:S01]  /*9e50*/  HMMA.16816.F32 R88, R100.reuse, R106, R88 ;  /* 0x0000006a6458723c */ /* 0x040fe20000001858 */
[----:B------:R-:W1:Y:S07]  /*9e60*/  LDSM.16.MT88.4 R104, [R200+0xf000] ;  /* 0x00f00000c868783b */ /* 0x000e6e0000004200 */
[C---:B------:R-:W-:Y:S08]  /*9e70*/  HMMA.16816.F32 R92, R100.reuse, R116, R92 ;  /* 0x00000074645c723c */ /* 0x040ff0000000185c */
[----:B------:R-:W-:Y:S01]  /*9e80*/  HMMA.16816.F32 R96, R100, R118, R96 ;  /* 0x000000766460723c */ /* 0x000fe20000001860 */
[----:B------:R-:W4:Y:S06]  /*9e90*/  LDSM.16.MT88.4 R116, [R198+0xf000] ;  /* 0x00f00000c674783b */ /* 0x000f2c0000004200 */
[----:B------:R-:W-:Y:S02]  /*9ea0*/  F2FP.PACK_AB R100, R181, R180 ;  /* 0x000000b4b564723e */ /* 0x000fe400000000ff */
[----:B------:R-:W-:Y:S03]  /*9eb0*/  F2FP.PACK_AB R101, R183, R182 ;  /* 0x000000b6b765723e */ /* 0x000fe600000000ff */
[----:B------:R-:W-:Y:S02]  /*9ec0*/  F2FP.PACK_AB R102, R233, R230 ;  /* 0x000000e6e966723e */ /* 0x000fe400000000ff */
[----:B------:R-:W-:Y:S07]  /*9ed0*/  F2FP.PACK_AB R103, R229, R228 ;  /* 0x000000e4e567723e */ /* 0x000fee00000000ff */
[C---:B--2---:R-:W-:Y:S08]  /*9ee0*/  HMMA.16816.F32 R4, R100.reuse, R108, R4 ;  /* 0x0000006c6404723c */ /* 0x044ff00000001804 */
[C---:B------:R-:W-:Y:S01]  /*9ef0*/  HMMA.16816.F32 R8, R100.reuse, R110, R8 ;  /* 0x0000006e6408723c */ /* 0x040fe20000001808 */
[----:B------:R-:W2:Y:S07]  /*9f00*/  LDSM.16.MT88.4 R108, [R197+0xf000] ;  /* 0x00f00000c56c783b */ /* 0x000eae0000004200 */
[C---:B------:R-:W-:Y:S08]  /*9f10*/  HMMA.16816.F32 R12, R100.reuse, R120, R12 ;  /* 0x00000078640c723c */ /* 0x040ff0000000180c */
[C---:B------:R-:W-:Y:S08]  /*9f20*/  HMMA.16816.F32 R16, R100.reuse, R122, R16 ;  /* 0x0000007a6410723c */ /* 0x040ff00000001810 */
[C---:B---3--:R-:W-:Y:S08]  /*9f30*/  HMMA.16816.F32 R20, R100.reuse, R112, R20 ;  /* 0x000000706414723c */ /* 0x048ff00000001814 */
[C---:B------:R-:W-:Y:S01]  /*9f40*/  HMMA.16816.F32 R24, R100.reuse, R114, R24 ;  /* 0x000000726418723c */ /* 0x040fe20000001818 */
[----:B------:R-:W3:Y:S07]  /*9f50*/  LDSM.16.MT88.4 R112, [R196+0xf000] ;  /* 0x00f00000c470783b */ /* 0x000eee0000004200 */
[C---:B------:R-:W-:Y:S08]  /*9f60*/  HMMA.16816.F32 R28, R100.reuse, R124, R28 ;  /* 0x0000007c641c723c */ /* 0x040ff0000000181c */
[C---:B------:R-:W-:Y:S01]  /*9f70*/  HMMA.16816.F32 R32, R100.reuse, R126, R32 ;  /* 0x0000007e6420723c */ /* 0x040fe20000001820 */
[----:B------:R-:W-:Y:S07]  /*9f80*/  LDSM.16.MT88.4 R124, [R200+0xd800] ;  /* 0x00d80000c87c783b */ /* 0x000fee0000004200 */
[C---:B-1----:R-:W-:Y:S08]  /*9f90*/  HMMA.16816.F32 R36, R100.reuse, R104, R36 ;  /* 0x000000686424723c */ /* 0x042ff00000001824 */
[C---:B------:R-:W-:Y:S01]  /*9fa0*/  HMMA.16816.F32 R40, R100.reuse, R106, R40 ;  /* 0x0000006a6428723c */ /* 0x040fe20000001828 */
[----:B------:R-:W1:Y:S07]  /*9fb0*/  LDSM.16.MT88.4 R104, [R200+0x11000] ;  /* 0x01100000c868783b */ /* 0x000e6e0000004200 */
[C---:B----4-:R-:W-:Y:S08]  /*9fc0*/  HMMA.16816.F32 R44, R100.reuse, R116, R44 ;  /* 0x00000074642c723c */ /* 0x050ff0000000182c */
        /* <DEDUP_REMOVED lines=10> */
[----:B------:R-:W-:Y:S07]  /*a070*/  LDSM.16.MT88.4 R104, [R197+0xd800] ;  /* 0x00d80000c568783b */ /* 0x000fee0000004200 */
[C---:B----4-:R-:W-:Y:S08]  /*a080*/  HMMA.16816.F32 R76, R100.reuse, R116, R76 ;  /* 0x00000074644c723c */ /* 0x050ff0000000184c */
[C---:B------:R-:W-:Y:S01]  /*a090*/  HMMA.16816.F32 R80, R100.reuse, R118, R80 ;  /* 0x000000766450723c */ /* 0x040fe20000001850 */
[----:B------:R-:W1:Y:S07]  /*a0a0*/  LDSM.16.MT88.4 R116, [R198+0xd800] ;  /* 0x00d80000c674783b */ /* 0x000e6e0000004200 */
[C---:B--2---:R-:W-:Y:S08]  /*a0b0*/  HMMA.16816.F32 R84, R100.reuse, R108, R84 ;  /* 0x0000006c6454723c */ /* 0x044ff00000001854 */
[C---:B------:R-:W-:Y:S08]  /*a0c0*/  HMMA.16816.F32 R88, R100.reuse, R110, R88 ;  /* 0x0000006e6458723c */ /* 0x040ff00000001858 */
[C---:B---3--:R-:W-:Y:S08]  /*a0d0*/  HMMA.16816.F32 R92, R100.reuse, R112, R92 ;  /* 0x00000070645c723c */ /* 0x048ff0000000185c */
[----:B------:R-:W-:Y:S08]  /*a0e0*/  HMMA.16816.F32 R96, R100, R114, R96 ;  /* 0x000000726460723c */ /* 0x000ff00000001860 */
[C---:B------:R-:W-:Y:S01]  /*a0f0*/  HMMA.16816.F32 R128, R136.reuse, R124, R4 ;  /* 0x0000007c8880723c */ /* 0x040fe20000001804 */
[----:B------:R-:W2:Y:S07]  /*a100*/  LDSM.16.MT88.4 R4, [R198+0x11800] ;  /* 0x01180000c604783b */ /* 0x000eae0000004200 */
[C---:B------:R-:W-:Y:S01]  /*a110*/  HMMA.16816.F32 R124, R136.reuse, R126, R8 ;  /* 0x0000007e887c723c */ /* 0x040fe20000001808 */
[----:B------:R-:W3:Y:S07]  /*a120*/  LDSM.16.MT88.4 R8, [R197+0x11800] ;  /* 0x01180000c508783b */ /* 0x000eee0000004200 */
[C---:B-1----:R-:W-:Y:S01]  /*a130*/  HMMA.16816.F32 R120, R136.reuse, R116, R12 ;  /* 0x000000748878723c */ /* 0x042fe2000000180c */
[----:B------:R-:W1:Y:S07]  /*a140*/  LDSM.16.MT88.4 R12, [R196+0x11800] ;  /* 0x01180000c40c783b */ /* 0x000e6e0000004200 */
[C---:B------:R-:W-:Y:S07]  /*a150*/  HMMA.16816.F32 R116, R136.reuse, R118, R16 ;  /* 0x000000768874723c */ /* 0x040fee0000001810 */
[----:B------:R-:W-:Y:S01]  /*a160*/  FADD.FTZ R17, R165, R166 ;  /* 0x000000a6a5117221 */ /* 0x000fe20000010000 */
[C---:B------:R-:W-:Y:S04]  /*a170*/  HMMA.16816.F32 R112, R136.reuse, R104, R20 ;  /* 0x000000688870723c */ /* 0x040fe80000001814 */
[----:B------:R-:W-:Y:S04]  /*a180*/  FADD.FTZ R17, R164, R17 ;  /* 0x00000011a4117221 */ /* 0x000fe80000010000 */
        /* <DEDUP_REMOVED lines=24> */
[C---:B------:R-:W-:Y:S08]  /*a310*/  HMMA.16816.F32 R72, R136.reuse, R162, R72 ;  /* 0x000000a28848723c */ /* 0x040ff00000001848 */
[C---:B--2---:R-:W-:Y:S07]  /*a320*/  HMMA.16816.F32 R76, R136.reuse, R4, R76 ;  /* 0x00000004884c723c */ /* 0x044fee000000184c */
        /* <DEDUP_REMOVED lines=8> */
[----:B------:R-:W-:Y:S01]  /*a3b0*/  MOV R0, R3 ;  /* 0x0000000300007202 */ /* 0x000fe20000000f00 */
[C---:B-1----:R-:W-:Y:S03]  /*a3c0*/  HMMA.16816.F32 R92, R136.reuse, R12, R92 ;  /* 0x0000000c885c723c */ /* 0x042fe6000000185c */
        /* <DEDUP_REMOVED lines=11> */
.L_x_371:
[----:B------:R-:W1:Y:S01]  /*a480*/  SHFL.BFLY PT, R2, R223, 0x2, 0x1f ;  /* 0x0c401f00df027f89 */ /* 0x000e6200000e0000 */
[----:B------:R-:W-:Y:S01]  /*a490*/  MOV R4, 0x3f800000 ;  /* 0x3f80000000047802 */ /* 0x000fe20000000f00 */
[----:B------:R-:W2:Y:S01]  /*a4a0*/  S2UR UR6, SR_CTAID.Y ;  /* 0x00000000000679c3 */ /* 0x000ea20000002600 */
[----:B------:R-:W-:Y:S01]  /*a4b0*/  MOV R5, 0x3f800000 ;  /* 0x3f80000000057802 */ /* 0x000fe20000000f00 */
[----:B------:R-:W3:Y:S01]  /*a4c0*/  SHFL.BFLY PT, R0, R221, 0x2, 0x1f ;  /* 0x0c401f00dd007f89 */ /* 0x000ee200000e0000 */
[----:B------:R-:W-:Y:S01]  /*a4d0*/  UISETP.NE.AND UP0, UPT, UR9, -0x1, UPT ;  /* 0xffffffff0900788c */ /* 0x000fe2000bf05270 */
[----:B------:R-:W-:Y:S01]  /*a4e0*/  BSSY B0, `(.L_x_375) ;  /* 0x0000144000007945 */ /* 0x000fe20003800000 */
[----:B------:R-:W-:-:S02]  /*a4f0*/  ULDC.64 UR4, c[0x0][0x1e8] ;  /* 0x00007a0000047ab9 */ /* 0x000fc40000000a00 */
[----:B------:R-:W-:Y:S01]  /*a500*/  ULDC UR8, c[0x0][0x214] ;  /* 0x0000850000087ab9 */ /* 0x000fe20000000800 */
[----:B------:R-:W4:Y:S01]  /*a510*/  S2UR UR11, SR_CTAID.X ;  /* 0x00000000000b79c3 */ /* 0x000f220000002500 */
[----:B------:R-:W-:Y:S02]  /*a520*/  UMOV UR24, URZ ;  /* 0x0000003f00187c82 */ /* 0x000fe40008000000 */
[----:B------:R-:W-:-:S03]  /*a530*/  UMOV UR25, URZ ;  /* 0x0000003f00197c82 */ /* 0x000fc60008000000 */
[----:B------:R-:W-:Y:S02]  /*a540*/  @UP0 UIMAD.WIDE.U32 UR18, UR9, UR4, URZ ;  /* 0x00000004091202a5 */ /* 0x000fe4000f8e003f */
[----:B------:R-:W5:Y:S02]  /*a550*/  S2UR UR12, SR_CTAID.Z ;  /* 0x00000000000c79c3 */ /* 0x000f640000002700 */
[----:B------:R-:W-:-:S03]  /*a560*/  @UP0 UIMAD UR7, UR9, UR5, UR19 ;  /* 0x00000005090702a4 */ /* 0x000fc6000f8e0213 */
[----:B------:R-:W-:Y:S01]  /*a570*/  ULDC.64 UR4, c[0x0][0x1e0] ;  /* 0x0000780000047ab9 */ /* 0x000fe20000000a00 */
[----:B-1----:R-:W-:Y:S01]  /*a580*/  FADD.FTZ R9, R2, R223 ;  /* 0x000000df02097221 */ /* 0x002fe20000010000 */
[----:B--2---:R-:W-:Y:S01]  /*a590*/  @!UP0 USHF.R.S32.HI UR13, URZ, 0x1f, UR6 ;  /* 0x0000001f3f0d8899 */ /* 0x004fe20008011406 */
[----:B---3--:R-:W-:-:S03]  /*a5a0*/  FADD.FTZ R7, R0, R221 ;  /* 0x000000dd00077221 */ /* 0x008fc60000010000 */
[----:B------:R-:W1:Y:S01]  /*a5b0*/  SHFL.BFLY PT, R2, R9, 0x1, 0x1f ;  /* 0x0c201f0009027f89 */ /* 0x000e6200000e0000 */
[----:B------:R-:W-:Y:S02]  /*a5c0*/  @!UP0 UIMAD UR13, UR13, UR4, URZ ;  /* 0x000000040d0d82a4 */ /* 0x000fe4000f8e023f */
[----:B------:R-:W-:Y:S01]  /*a5d0*/  @!UP0 UIMAD.WIDE.U32 UR22, UR6, UR4, URZ ;  /* 0x00000004061682a5 */ /* 0x000fe2000f8e003f */
[----:B------:R-:W2:Y:S01]  /*a5e0*/  SHFL.BFLY PT, R0, R7, 0x1, 0x1f ;  /* 0x0c201f0007007f89 */ /* 0x000ea200000e0000 */
[----:B------:R-:W-:Y:S02]  /*a5f0*/  @!UP0 UIMAD UR13, UR6, UR5, UR13 ;  /* 0x00000005060d82a4 */ /* 0x000fe4000f8e020d */
[----:B------:R-:W-:Y:S02]  /*a600*/  ULDC.U8 UR4, c[0x0][0x329] ;  /* 0x0000ca4000047ab9 */ /* 0x000fe40000000000 */
[----:B------:R-:W-:Y:S02]  /*a610*/  UISETP.NE.AND UP1, UPT, UR4, URZ, UPT ;  /* 0x0000003f0400728c */ /* 0x000fe4000bf25270 */
[----:B------:R-:W-:-:S02]  /*a620*/  ULDC.U8 UR5, c[0x0][0x328] ;  /* 0x0000ca0000057ab9 */ /* 0x000fc40000000000 */
[----:B------:R-:W-:Y:S02]  /*a630*/  UISETP.NE.AND UP2, UPT, UR5, URZ, UPT ;  /* 0x0000003f0500728c */ /* 0x000fe4000bf45270 */
[----:B------:R-:W-:Y:S02]  /*a640*/  @!UP0 UIADD3 UR7, UR23, UR13, URZ ;  /* 0x0000000d17078290 */ /* 0x000fe4000fffe03f */
[----:B------:R-:W-:Y:S02]  /*a650*/  UISETP.NE.OR UP3, UPT, UR4, URZ, !UP2 ;  /* 0x0000003f0400728c */ /* 0x000fe4000d765670 */
[----:B------:R-:W-:Y:S02]  /*a660*/  ULDC UR5, c[0x0][0x234] ;  /* 0x00008d0000057ab9 */ /* 0x000fe40000000800 */
[----:B------:R-:W-:Y:S02]  /*a670*/  @UP1 ULDC UR14, c[0x0][0x210] ;  /* 0x00008400000e1ab9 */ /* 0x000fe40000000800 */
[----:B------:R-:W-:Y:S01]  /*a680*/  @UP1 UIMAD UR14, UR14, UR8, URZ ;  /* 0x000000080e0e12a4 */ /* 0x000fe2000f8e023f */
[----:B-1----:R-:W-:Y:S01]  /*a690*/  FADD.FTZ R2, R9, R2 ;  /* 0x0000000209027221 */ /* 0x002fe20000010000 */
[----:B------:R-:W-:-:S02]  /*a6a0*/  @!UP1 USEL UR14, UR8, UR5, !UP2 ;  /* 0x00000005080e9287 */ /* 0x000fc4000d000000 */
[----:B------:R-:W-:Y:S01]  /*a6b0*/  ULDC UR4, c[0x0][0x1c0] ;  /* 0x0000700000047ab9 */ /* 0x000fe20000000800 */
[----:B--2---:R-:W-:Y:S01]  /*a6c0*/  FADD.FTZ R0, R7, R0 ;  /* 0x0000000007007221 */ /* 0x004fe20000010000 */
[----:B------:R-:W-:Y:S01]  /*a6d0*/  FSETP.NE.FTZ.AND P4, PT, R2, RZ, PT ;  /* 0x000000ff0200720b */ /* 0x000fe20003f95000 */
[----:B------:R-:W-:Y:S02]  /*a6e0*/  @UP1 UMOV UR19, 0x1 ;  /* 0x0000000100131882 */ /* 0x000fe40000000000 */
[----:B------:R-:W-:Y:S01]  /*a6f0*/  @!UP1 UIMAD UR19, UR14, UR4, URZ ;  /* 0x000000040e1392a4 */ /* 0x000fe2000f8e023f */
[----:B------:R-:W-:Y:S01]  /*a700*/  FSETP.NE.FTZ.AND P3, PT, R0, RZ, PT ;  /* 0x000000ff0000720b */ /* 0x000fe20003f75000 */
[----:B------:R-:W-:Y:S02]  /*a710*/  @!UP3 UIMAD UR21, UR6, UR8, URZ ;  /* 0x000000080615b2a4 */ /* 0x000fe4000f8e023f */
[----:B------:R-:W-:Y:S02]  /*a720*/  @UP1 ULDC UR20, c[0x0][0x210] ;  /* 0x0000840000141ab9 */ /* 0x000fe40000000800 */
[----:B------:R-:W-:-:S02]  /*a730*/  UIMAD UR5, UR6, UR19, URZ ;  /* 0x00000013060572a4 */ /* 0x000fc4000f8e023f */
[----:B------:R-:W-:Y:S02]  /*a740*/  @!UP1 UMOV UR20, 0x1 ;  /* 0x0000000100149882 */ /* 0x000fe40000000000 */
[----:B------:R-:W1:Y:S01]  /*a750*/  @P4 MUFU.RCP R4, R2 ;  /* 0x0000000200044308 */ /* 0x000e620000001000 */
[----:B------:R-:W-:Y:S02]  /*a760*/  @!UP3 USEL UR21, UR21, UR9, !UP0 ;  /* 0x000000091515b287 */ /* 0x000fe4000c000000 */
[----:B----4-:R-:W-:Y:S02]  /*a770*/  UIMAD UR4, UR11, UR20, URZ ;  /* 0x000000140b0472a4 */ /* 0x010fe4000f8e023f */
[----:B------:R-:W-:Y:S02]  /*a780*/  USEL UR5, UR5, URZ, UP3 ;  /* 0x0000003f05057287 */ /* 0x000fe40009800000 */
[----:B------:R-:W-:Y:S01]  /*a790*/  USHF.L.U32 UR4, UR4, 0x6, URZ ;  /* 0x0000000604047899 */ /* 0x000fe2000800063f */
[----:B------:R-:W2:Y:S01]  /*a7a0*/  @P3 MUFU.RCP R5, R0 ;  /* 0x0000000000053308 */ /* 0x000ea20000001000 */
[----:B-----5:R-:W-:-:S02]  /*a7b0*/  UIMAD UR14, UR12, UR14, UR5 ;  /* 0x0000000e0c0e72a4 */ /* 0x020fc4000f8e0205 */
[----:B------:R-:W-:Y:S02]  /*a7c0*/  @!UP3 UMOV UR24, UR21 ;  /* 0x000000150018bc82 */ /* 0x000fe40008000000 */
[----:B------:R-:W-:Y:S02]  /*a7d0*/  USHF.R.S32.HI UR5, URZ, 0x1f, UR4 ;  /* 0x0000001f3f057899 */ /* 0x000fe40008011404 */
[----:B------:R-:W-:Y:S01]  /*a7e0*/  @!UP3 USHF.R.S32.HI UR25, URZ, 0x1f, UR21 ;  /* 0x0000001f3f19b899 */ /* 0x000fe20008011415 */
[C---:B-1----:R-:W-:Y:S01]  /*a7f0*/  FMUL.FTZ R128, R4.reuse, R128 ;  /* 0x0000008004807220 */ /* 0x042fe20000410000 */
[----:B------:R-:W-:Y:S01]  /*a800*/  @P4 MUFU.LG2 R2, R2 ;  /* 0x0000000200024308 */ /* 0x000fe20000000c00 */
[C---:B------:R-:W-:Y:S01]  /*a810*/  FMUL.FTZ R129, R4.reuse, R129 ;  /* 0x0000008104817220 */ /* 0x040fe20000410000 */
[----:B------:R-:W-:Y:S01]  /*a820*/  USHF.R.S32.HI UR6, URZ, 0x1f, UR14 ;  /* 0x0000001f3f067899 */ /* 0x000fe2000801140e */
[C---:B------:R-:W-:Y:S01]  /*a830*/  FMUL.FTZ R124, R4.reuse, R124 ;  /* 0x0000007c047c7220 */ /* 0x040fe20000410000 */
[----:B------:R-:W-:Y:S01]  /*a840*/  UIADD3 UR4, UP2, UP1, UR4, UR24, UR14 ;  /* 0x0000001804047290 */ /* 0x000fe2000f95e00e */
[C---:B------:R-:W-:Y:S01]  /*a850*/  FMUL.FTZ R125, R4.reuse, R125 ;  /* 0x0000007d047d7220 */ /* 0x040fe20000410000 */
[----:B------:R-:W-:Y:S01]  /*a860*/  F2FP.PACK_AB R128, R129, R128 ;  /* 0x000000808180723e */ /* 0x000fe200000000ff */
[C---:B------:R-:W-:Y:S01]  /*a870*/  FMUL.FTZ R120, R4.reuse, R120 ;  /* 0x0000007804787220 */ /* 0x040fe20000410000 */
[----:B------:R-:W1:Y:S01]  /*a880*/  @P3 MUFU.LG2 R0, R0 ;  /* 0x0000000000003308 */ /* 0x000e620000000c00 */
[C---:B------:R-:W-:Y:S01]  /*a890*/  FMUL.FTZ R121, R4.reuse, R121 ;  /* 0x0000007904797220 */ /* 0x040fe20000410000 */
[----:B------:R-:W-:Y:S01]  /*a8a0*/  F2FP.PACK_AB R124, R125, R124 ;  /* 0x0000007c7d7c723e */ /* 0x000fe200000000ff */
[C---:B------:R-:W-:Y:S01]  /*a8b0*/  FMUL.FTZ R116, R4.reuse, R116 ;  /* 0x0000007404747220 */ /* 0x040fe20000410000 */
[----:B------:R-:W-:Y:S01]  /*a8c0*/  UIADD3.X UR5, UR5, UR25, UR6, UP2, UP1 ;  /* 0x0000001905057290 */ /* 0x000fe200097e2406 */
[C---:B------:R-:W-:Y:S01]  /*a8d0*/  FMUL.FTZ R117, R4.reuse, R117 ;  /* 0x0000007504757220 */ /* 0x040fe20000410000 */
[----:B------:R-:W-:Y:S01]  /*a8e0*/  F2FP.PACK_AB R120, R121, R120 ;  /* 0x000000787978723e */ /* 0x000fe200000000ff */
[C---:B------:R-:W-:Y:S01]  /*a8f0*/  FMUL.FTZ R112, R4.reuse, R112 ;  /* 0x0000007004707220 */ /* 0x040fe20000410000 */
[----:B------:R-:W-:Y:S01]  /*a900*/  @!UP0 UMOV UR18, UR22 ;  /* 0x0000001600128c82 */ /* 0x000fe20008000000 */
        /* <DEDUP_REMOVED lines=57> */
[----:B------:R-:W-:Y:S01]  /*aca0*/  FMUL.FTZ R97, R4, R97 ;  /* 0x0000006104617220 */ /* 0x000fe20000410000 */
[----:B------:R-:W-:Y:S01]  /*acb0*/  F2FP.PACK_AB R92, R93, R92 ;  /* 0x0000005c5d5c723e */ /* 0x000fe200000000ff */
[----:B------:R-:W3:Y:S01]  /*acc0*/  S2R R4, SR_TID.X ;  /* 0x0000000000047919 */ /* 0x000ee20000002100 */
[C---:B--2---:R-:W-:Y:S02]  /*acd0*/  FMUL.FTZ R131, R5.reuse, R131 ;  /* 0x0000008305837220 */ /* 0x044fe40000410000 */
        /* <DEDUP_REMOVED lines=15> */
[C---:B------:R-:W-:Y:S01]  /*add0*/  FMUL.FTZ R110, R5.reuse, R110 ;  /* 0x0000006e056e7220 */ /* 0x040fe20000410000 */
[----:B---3--:R-:W-:Y:S01]  /*ade0*/  SHF.R.S32.HI R7, RZ, 0x1f, R4 ;  /* 0x0000001fff077819 */ /* 0x008fe20000011404 */
        /* <DEDUP_REMOVED lines=36> */
[C---:B------:R-:W-:Y:S01]  /*b030*/  FMUL.FTZ R67, R5.reuse, R67 ;  /* 0x0000004305437220 */ /* 0x040fe20000410000 */
[----:B------:R-:W-:Y:S01]  /*b040*/  MOV R8, 0x20 ;  /* 0x0000002000087802 */ /* 0x000fe20000000f00 */
[C---:B------:R-:W-:Y:S01]  /*b050*/  FMUL.FTZ R66, R5.reuse, R66 ;  /* 0x0000004205427220 */ /* 0x040fe20000410000 */
[----:B------:R-:W-:Y:S01]  /*b060*/  MOV R10, 0x40 ;  /* 0x00000040000a7802 */ /* 0x000fe20000000f00 */
[C---:B------:R-:W-:Y:S01]  /*b070*/  FMUL.FTZ R71, R5.reuse, R71 ;  /* 0x0000004705477220 */ /* 0x040fe20000410000 */
[----:B------:R-:W-:Y:S01]  /*b080*/  SEL R8, R8, 0xffffffe0, !P1 ;  /* 0xffffffe008087807 */ /* 0x000fe20004800000 */
[C---:B------:R-:W-:Y:S01]  /*b090*/  FMUL.FTZ R70, R5.reuse, R70 ;  /* 0x0000004605467220 */ /* 0x040fe20000410000 */
[----:B------:R-:W-:Y:S01]  /*b0a0*/  SEL R10, R10, 0xffffffc0, !P2 ;  /* 0xffffffc00a0a7807 */ /* 0x000fe20005000000 */
        /* <DEDUP_REMOVED lines=27> */
[----:B------:R-:W-:Y:S01]  /*b260*/  LOP3.LUT R5, R6, 0x3ffffffc, RZ, 0xc0, !PT ;  /* 0x3ffffffc06057812 */ /* 0x000fe200078ec0ff */
[----:B-1----:R-:W-:Y:S01]  /*b270*/  @P3 FMUL.FTZ R0, R0, 0.69314718246459960938 ;  /* 0x3f31721800003820 */ /* 0x002fe20000410000 */
[----:B------:R-:W-:-:S02]  /*b280*/  SHF.R.S32.HI R6, RZ, 0x5, R7 ;  /* 0x00000005ff067819 */ /* 0x000fc40000011407 */
[----:B------:R-:W-:Y:S02]  /*b290*/  IADD3 R5, -R5, R4, RZ ;  /* 0x0000000405057210 */ /* 0x000fe40007ffe1ff */
[----:B------:R-:W-:Y:S02]  /*b2a0*/  F2FP.PACK_AB R94, R95, R94 ;  /* 0x0000005e5f5e723e */ /* 0x000fe400000000ff */
[----:B------:R-:W-:Y:S02]  /*b2b0*/  LEA R5, R6, R5, 0x9 ;  /* 0x0000000506057211 */ /* 0x000fe400078e48ff */
[----:B------:R-:W-:Y:S02]  /*b2c0*/  F2FP.PACK_AB R98, R99, R98 ;  /* 0x000000626362723e */ /* 0x000fe400000000ff */
[----:B------:R-:W-:Y:S02]  /*b2d0*/  LEA R5, R5, R12, 0x1 ;  /* 0x0000000c05057211 */ /* 0x000fe400078e08ff */
[----:B------:R-:W-:-:S02]  /*b2e0*/  LOP3.LUT R7, R7, 0xffffffe0, RZ, 0xc0, !PT ;  /* 0xffffffe007077812 */ /* 0x000fc400078ec0ff */
[----:B------:R-:W-:Y:S02]  /*b2f0*/  SHF.L.U32 R5, R5, 0x1, RZ ;  /* 0x0000000105057819 */ /* 0x000fe400000006ff */
[----:B------:R-:W-:Y:S02]  /*b300*/  IADD3 R7, R4, -R7, RZ ;  /* 0x8000000704077210 */ /* 0x000fe40007ffe0ff */
[C---:B------:R-:W-:Y:S01]  /*b310*/  IADD3 R9, R5.reuse, -0x10, RZ ;  /* 0xfffffff005097810 */ /* 0x040fe20007ffe0ff */
[----:B------:R-:W-:Y:S01]  /*b320*/  STS [R5], R128 ;  /* 0x0000008005007388 */ /* 0x000fe20000000800 */
[C---:B------:R-:W-:Y:S02]  /*b330*/  @P0 IADD3 R9, R5.reuse, 0x10, RZ ;  /* 0x0000001005090810 */ /* 0x040fe40007ffe0ff */
[----:B------:R-:W-:Y:S01]  /*b340*/  IADD3 R11, R5, R8, RZ ;  /* 0x00000008050b7210 */ /* 0x000fe20007ffe0ff */
[----:B------:R-:W-:Y:S01]  /*b350*/  STS [R5+0x400], R130 ;  /* 0x0004008205007388 */ /* 0x000fe20000000800 */
[----:B------:R-:W-:-:S02]  /*b360*/  IADD3 R13, R8, R9, RZ ;  /* 0x00000009080d7210 */ /* 0x000fc40007ffe0ff */
[-C--:B------:R-:W-:Y:S01]  /*b370*/  IADD3 R15, R5, R10.reuse, RZ ;  /* 0x0000000a050f7210 */ /* 0x080fe20007ffe0ff */
[----:B------:R-:W-:Y:S01]  /*b380*/  STS [R9], R124 ;  /* 0x0000007c09007388 */ /* 0x000fe20000000800 */
[----:B------:R-:W-:Y:S02]  /*b390*/  IADD3 R17, R10, R9, RZ ;  /* 0x000000090a117210 */ /* 0x000fe40007ffe0ff */
[-C--:B------:R-:W-:Y:S01]  /*b3a0*/  IADD3 R19, R11, R10.reuse, RZ ;  /* 0x0000000a0b137210 */ /* 0x080fe20007ffe0ff */
[----:B------:R-:W-:Y:S01]  /*b3b0*/  STS [R9+0x400], R126 ;  /* 0x0004007e09007388 */ /* 0x000fe20000000800 */
[----:B------:R-:W-:Y:S02]  /*b3c0*/  IADD3 R21, R13, R10, RZ ;  /* 0x0000000a0d157210 */ /* 0x000fe40007ffe0ff */
[----:B------:R-:W-:Y:S01]  /*b3d0*/  LOP3.LUT P0, RZ, R7, 0x3, RZ, 0xc0, !PT ;  /* 0x0000000307ff7812 */ /* 0x000fe2000780c0ff */
[----:B------:R-:W-:Y:S01]  /*b3e0*/  STS [R11], R120 ;  /* 0x000000780b007388 */ /* 0x000fe20000000800 */
[----:B------:R-:W-:Y:S01]  /*b3f0*/  @P4 FMUL.FTZ R7, R2, 0.69314718246459960938 ;  /* 0x3f31721802074820 */ /* 0x000fe20000410000 */
[----:B------:R-:W-:-:S02]  /*b400*/  MOV R4, 0x7f800000 ;  /* 0x7f80000000047802 */ /* 0x000fc40000000f00 */
[----:B------:R-:W-:Y:S01]  /*b410*/  STS [R11+0x400], R122 ;  /* 0x0004007a0b007388 */ /* 0x000fe20000000800 */
[----:B------:R-:W-:-:S03]  /*b420*/  @P4 FFMA.FTZ R4, R132, c[0x0][0x238], R7 ;  /* 0x00008e0084044a23 */ /* 0x000fc60000010007 */
[----:B------:R-:W-:Y:S04]  /*b430*/  STS [R13], R116 ;  /* 0x000000740d007388 */ /* 0x000fe80000000800 */
[----:B------:R-:W-:Y:S04]  /*b440*/  STS [R13+0x400], R118 ;  /* 0x000400760d007388 */ /* 0x000fe80000000800 */
        /* <DEDUP_REMOVED lines=32> */
[----:B-1----:R-:W-:-:S03]  /*b650*/  SHF.R.S32.HI R5, RZ, 0x1f, R6 ;  /* 0x0000001fff057819 */ /* 0x002fc60000011406 */
[----:B------:R2:W-:Y:S01]  /*b660*/  STS [R15+0x4000], R84 ;  /* 0x004000540f007388 */ /* 0x0005e20000000800 */
[----:B------:R-:W-:-:S03]  /*b670*/  LEA.HI R5, R5, R6, RZ, 0x2 ;  /* 0x0000000605057211 */ /* 0x000fc600078f10ff */
[----:B------:R2:W-:Y:S01]  /*b680*/  STS [R15+0x4400], R86 ;  /* 0x004400560f007388 */ /* 0x0005e20000000800 */
[----:B------:R-:W-:-:S03]  /*b690*/  LOP3.LUT R5, R5, 0xffffffc, RZ, 0xc0, !PT ;  /* 0x0ffffffc05057812 */ /* 0x000fc600078ec0ff */
[----:B------:R2:W-:Y:S01]  /*b6a0*/  STS [R17+0x4000], R88 ;  /* 0x0040005811007388 */ /* 0x0005e20000000800 */
[----:B------:R-:W-:Y:S02]  /*b6b0*/  IADD3 R6, R6, -R5, RZ ;  /* 0x8000000506067210 */ /* 0x000fe40007ffe0ff */
[----:B------:R-:W-:Y:S01]  /*b6c0*/  MOV R5, 0x7f800000 ;  /* 0x7f80000000057802 */ /* 0x000fe20000000f00 */
[----:B------:R2:W-:Y:S01]  /*b6d0*/  STS [R17+0x4400], R90 ;  /* 0x0044005a11007388 */ /* 0x0005e20000000800 */
[----:B------:R-:W-:Y:S01]  /*b6e0*/  @P3 FFMA.FTZ R5, R3, c[0x0][0x238], R0 ;  /* 0x00008e0003053a23 */ /* 0x000fe20000010000 */
[----:B------:R-:W-:Y:S02]  /*b6f0*/  LEA R6, R6, R209, 0x4 ;  /* 0x000000d106067211 */ /* 0x000fe400078e20ff */
[----:B------:R2:W-:Y:S04]  /*b700*/  STS [R19+0x4000], R92 ;  /* 0x0040005c13007388 */ /* 0x0005e80000000800 */
[----:B------:R2:W-:Y:S04]  /*b710*/  STS [R19+0x4400], R94 ;  /* 0x0044005e13007388 */ /* 0x0005e80000000800 */
[----:B------:R2:W-:Y:S04]  /*b720*/  STS [R21+0x4000], R96 ;  /* 0x0040006015007388 */ /* 0x0005e80000000800 */
[----:B------:R2:W-:Y:S04]  /*b730*/  STS [R21+0x4400], R98 ;  /* 0x0044006215007388 */ /* 0x0005e80000000800 */
[----:B------:R-:W-:Y:S06]  /*b740*/  BAR.SYNC.DEFER_BLOCKING 0x0 ;  /* 0x0000000000007b1d */ /* 0x000fec0000010000 */
[----:B------:R2:W1:Y:S04]  /*b750*/  LDS.128 R48, [R208] ;  /* 0x00000000d0307984 */ /* 0x0004680000000c00 */
        /* <DEDUP_REMOVED lines=12> */
[----:B---3--:R-:W-:Y:S01]  /*b820*/  UIMAD UR6, UR11, -0x40, UR15 ;  /* 0xffffffc00b0678a4 */ /* 0x008fe2000f8e020f */
        /* <DEDUP_REMOVED lines=15> */
.L_x_376:
[----:B---3--:R-:W-:Y:S05]  /*b920*/  BSYNC B0 ;  /* 0x0000000000007941 */ /* 0x008fea0003800000 */
.L_x_375:
[----:B------:R-:W3:Y:S01]  /*b930*/  S2R R3, SR_TID.X ;  /* 0x0000000000037919 */ /* 0x000ee20000002100 */
[----:B------:R-:W-:Y:S01]  /*b940*/  IADD3 R4, P0, R216, UR18, RZ ;  /* 0x00000012d8047c10 */ /* 0x000fe2000ff1e0ff */
[----:B------:R-:W-:Y:S01]  /*b950*/  USHF.R.S32.HI UR6, URZ, 0x1f, UR12 ;  /* 0x0000001f3f067899 */ /* 0x000fe2000801140c */
[----:B------:R-:W-:Y:S01]  /*b960*/  BSSY B0, `(.L_x_377) ;  /* 0x0000017000007945 */ /* 0x000fe20003800000 */
[----:B------:R-:W5:Y:S01]  /*b970*/  S2R R0, SR_CTAID.Z ;  /* 0x0000000000007919 */ /* 0x000f620000002700 */
[----:B------:R-:W-:Y:S01]  /*b980*/  IADD3.X R5, R217, UR7, RZ, P0, !PT ;  /* 0x00000007d9057c10 */ /* 0x000fe200087fe4ff */
[----:B------:R-:W-:-:S02]  /*b990*/  ULDC.64 UR4, c[0x0][0x1f0] ;  /* 0x00007c0000047ab9 */ /* 0x000fc40000000a00 */
[----:B------:R-:W-:-:S04]  /*b9a0*/  UIMAD UR4, UR6, UR4, URZ ;  /* 0x00000004060472a4 */ /* 0x000fc8000f8e023f */
[----:B------:R-:W-:Y:S01]  /*b9b0*/  UIMAD UR4, UR12, UR5, UR4 ;  /* 0x000000050c0472a4 */ /* 0x000fe2000f8e0204 */
[----:B---3--:R-:W-:-:S04]  /*b9c0*/  SHF.R.S32.HI R2, RZ, 0x1f, R3 ;  /* 0x0000001fff027819 */ /* 0x008fc80000011403 */
[----:B------:R-:W-:Y:S01]  /*b9d0*/  LEA.HI R2, R2, R3, RZ, 0x3 ;  /* 0x0000000302027211 */ /* 0x000fe200078f18ff */
[----:B-----5:R-:W-:-:S03]  /*b9e0*/  IMAD.WIDE.U32 R4, R0, c[0x0][0x1f0], R4 ;  /* 0x00007c0000047a25 */ /* 0x020fc600078e0004 */
        /* <DEDUP_REMOVED lines=11> */
[----:B-1----:R1:W-:Y:S04]  /*baa0*/  STG.E.128 [R58.64], R48 ;  /* 0x000000303a007986 */ /* 0x0023e8000c101d10 */
[----:B------:R1:W-:Y:S04]  /*bab0*/  STG.E.128 [R58.64+0x80], R32 ;  /* 0x000080203a007986 */ /* 0x0003e8000c101d10 */
[----:B------:R1:W-:Y:S02]  /*bac0*/  STG.E.128 [R58.64+0x100], R16 ;  /* 0x000100103a007986 */ /* 0x0003e4000c101d10 */
.L_x_378:
[----:B------:R-:W-:Y:S05]  /*bad0*/  BSYNC B0 ;  /* 0x0000000000007941 */ /* 0x000fea0003800000 */
.L_x_377:
[----:B------:R-:W-:Y:S01]  /*bae0*/  IADD3 R0, R2, 0x10, RZ ;  /* 0x0000001002007810 */ /* 0x000fe20007ffe0ff */
[----:B------:R-:W-:Y:S03]  /*baf0*/  BSSY B0, `(.L_x_379) ;  /* 0x0000010000007945 */ /* 0x000fe60003800000 */
[----:B------:R-:W-:-:S13]  /*bb00*/  ISETP.GE.AND P0, PT, R0, UR10, PT ;  /* 0x0000000a00007c0c */ /* 0x000fda000bf06270 */
[----:B------:R-:W-:Y:S05]  /*bb10*/  @P0 BRA `(.L_x_380) ;  /* 0x000000d000000947 */ /* 0x000fea0003800000 */
[----:B------:R-:W-:Y:S01]  /*bb20*/  IADD3 R3, P0, R218, 0x10, RZ ;  /* 0x00000010da037810 */ /* 0x000fe20007f1e0ff */
[----:B-1----:R-:W-:Y:S01]  /*bb30*/  IMAD.MOV.U32 R16, RZ, RZ, R4 ;  /* 0x000000ffff107224 */ /* 0x002fe200078e0004 */
[----:B--2---:R-:W-:-:S03]  /*bb40*/  MOV R17, R7 ;  /* 0x0000000700117202 */ /* 0x004fc60000000f00 */
[----:B------:R-:W-:Y:S02]  /*bb50*/  IMAD.X R0, RZ, RZ, R219, P0 ;  /* 0x000000ffff007224 */ /* 0x000fe400000e06db */
[----:B------:R-:W-:-:S04]  /*bb60*/  IMAD.WIDE.U32 R16, R3, c[0x0][0x1e8], R16 ;  /* 0x00007a0003107a25 */ /* 0x000fc800078e0010 */
[----:B------:R-:W-:Y:S01]  /*bb70*/  IMAD R0, R0, c[0x0][0x1e8], RZ ;  /* 0x00007a0000007a24 */ /* 0x000fe200078e02ff */
[----:B------:R-:W-:-:S03]  /*bb80*/  LEA R18, P0, R16, c[0x0][0x1d0], 0x1 ;  /* 0x0000740010127a11 */ /* 0x000fc600078008ff */
[----:B------:R-:W-:-:S05]  /*bb90*/  IMAD R0, R3, c[0x0][0x1ec], R0 ;  /* 0x00007b0003007a24 */ /* 0x000fca00078e0200 */
[----:B------:R-:W-:-:S04]  /*bba0*/  IADD3 R0, R17, R0, RZ ;  /* 0x0000000011007210 */ /* 0x000fc80007ffe0ff */
[----:B------:R-:W-:-:S05]  /*bbb0*/  LEA.HI.X R19, R16, c[0x0][0x1d4], R0, 0x1, P0 ;  /* 0x0000750010137a11 */ /* 0x000fca00000f0c00 */
[----:B------:R1:W-:Y:S04]  /*bbc0*/  STG.E.128 [R18.64], R44 ;  /* 0x0000002c12007986 */ /* 0x0003e8000c101d10 */
[----:B------:R1:W-:Y:S04]  /*bbd0*/  STG.E.128 [R18.64+0x80], R28 ;  /* 0x0000801c12007986 */ /* 0x0003e8000c101d10 */
[----:B------:R1:W-:Y:S02]  /*bbe0*/  STG.E.128 [R18.64+0x100], R12 ;  /* 0x0001000c12007986 */ /* 0x0003e4000c101d10 */
.L_x_380:
[----:B------:R-:W-:Y:S05]  /*bbf0*/  BSYNC B0 ;  /* 0x0000000000007941 */ /* 0x000fea0003800000 */
.L_x_379:
        /* <DEDUP_REMOVED lines=17> */
.L_x_382:
[----:B------:R-:W-:Y:S05]  /*bd10*/  BSYNC B0 ;  /* 0x0000000000007941 */ /* 0x000fea0003800000 */
.L_x_381:
[----:B------:R-:W-:-:S13]  /*bd20*/  ISETP.GE.AND P0, PT, R207, UR10, PT ;  /* 0x0000000acf007c0c */ /* 0x000fda000bf06270 */
        /* <DEDUP_REMOVED lines=14> */
.L_x_364:
[----:B------:R-:W-:Y:S01]  /*be10*/  UISETP.NE.AND UP4, UPT, UR9, -0x1, UPT ;  /* 0xffffffff0900788c */ /* 0x000fe2000bf85270 */
[----:B------:R-:W-:Y:S01]  /*be20*/  SHF.R.S32.HI R3, RZ, 0x1f, R4 ;  /* 0x0000001fff037819 */ /* 0x000fe20000011404 */
[----:B------:R-:W-:Y:S01]  /*be30*/  ULDC.64 UR6, c[0x0][0x1e8] ;  /* 0x00007a0000067ab9 */ /* 0x000fe20000000a00 */
[----:B------:R-:W1:Y:S01]  /*be40*/  S2R R10, SR_CTAID.Z ;  /* 0x00000000000a7919 */ /* 0x000e620000002700 */
[----:B------:R-:W-:Y:S01]  /*be50*/  ULDC.64 UR4, c[0x0][0x1e0] ;  /* 0x0000780000047ab9 */ /* 0x000fe20000000a00 */
[----:B------:R-:W-:Y:S01]  /*be60*/  LEA.HI R8, R3, R4, RZ, 0x3 ;  /* 0x0000000403087211 */ /* 0x000fe200078f18ff */
[----:B------:R-:W-:Y:S01]  /*be70*/  ULDC.U8 UR20, c[0x0][0x328] ;  /* 0x0000ca0000147ab9 */ /* 0x000fe20000000000 */
[----:B------:R-:W2:Y:S01]  /*be80*/  S2R R15, SR_CTAID.X ;  /* 0x00000000000f7919 */ /* 0x000ea20000002500 */
[----:B------:R-:W-:Y:S01]  /*be90*/  USHF.R.S32.HI UR14, URZ, 0x1f, UR11 ;  /* 0x0000001f3f0e7899 */ /* 0x000fe2000801140b */
[----:B------:R-:W-:Y:S01]  /*bea0*/  LOP3.LUT R3, R8, 0x1ffffff8, RZ, 0xc0, !PT ;  /* 0x1ffffff808037812 */ /* 0x000fe200078ec0ff */
[----:B------:R-:W-:Y:S01]  /*beb0*/  UISETP.NE.AND UP3, UPT, UR20, URZ, UPT ;  /* 0x0000003f1400728c */ /* 0x000fe2000bf65270 */
[----:B------:R-:W-:Y:S01]  /*bec0*/  SHF.R.S32.HI R8, RZ, 0x3, R8 ;  /* 0x00000003ff087819 */ /* 0x000fe20000011408 */
[----:B------:R-:W-:Y:S01]  /*bed0*/  @UP4 UIMAD.WIDE.U32 UR18, UR9, UR6, URZ ;  /* 0x00000006091242a5 */ /* 0x000fe2000f8e003f */
[----:B------:R-:W-:Y:S01]  /*bee0*/  BSSY B0, `(.L_x_383) ;  /* 0x000003b000007945 */ /* 0x000fe20003800000 */
[----:B------:R-:W-:Y:S01]  /*bef0*/  @!UP4 USHF.R.S32.HI UR21, URZ, 0x1f, UR10 ;  /* 0x0000001f3f15c899 */ /* 0x000fe2000801140a */
[----:B------:R-:W-:Y:S01]  /*bf00*/  IMAD.IADD R0, R4, 0x1, -R3 ;  /* 0x0000000104007824 */ /* 0x000fe200078e0a03 */
[----:B------:R-:W-:Y:S01]  /*bf10*/  @UP4 UIMAD UR7, UR9, UR7, UR19 ;  /* 0x00000007090742a4 */ /* 0x000fe2000f8e0213 */
[----:B------:R-:W-:Y:S01]  /*bf20*/  SHF.R.S32.HI R9, RZ, 0x1f, R8 ;  /* 0x0000001fff097819 */ /* 0x000fe20000011408 */
[----:B------:R-:W-:Y:S01]  /*bf30*/  @!UP4 UIMAD UR21, UR21, UR4, URZ ;  /* 0x000000041515c2a4 */ /* 0x000fe2000f8e023f */
[----:B------:R-:W-:Y:S01]  /*bf40*/  IMAD.SHL.U32 R0, R0, 0x8, RZ ;  /* 0x0000000800007824 */ /* 0x000fe200078e00ff */
[----:B------:R-:W-:-:S02]  /*bf50*/  ULDC.U8 UR19, c[0x0][0x329] ;  /* 0x0000ca4000137ab9 */ /* 0x000fc40000000000 */
[----:B------:R-:W-:Y:S02]  /*bf60*/  UISETP.NE.AND UP1, UPT, UR19, URZ, UPT ;  /* 0x0000003f1300728c */ /* 0x000fe4000bf25270 */
[----:B------:R-:W-:Y:S02]  /*bf70*/  @!UP4 UIMAD.WIDE.U32 UR22, UR10, UR4, URZ ;  /* 0x000000040a16c2a5 */ /* 0x000fe4000f8e003f */
[----:B------:R-:W-:Y:S02]  /*bf80*/  @!UP4 UIMAD UR21, UR10, UR5, UR21 ;  /* 0x000000050a15c2a4 */ /* 0x000fe4000f8e0215 */
[----:B------:R-:W-:Y:S02]  /*bf90*/  UISETP.NE.OR UP2, UPT, UR19, URZ, !UP3 ;  /* 0x0000003f1300728c */ /* 0x000fe4000df45670 */
[----:B------:R-:W-:Y:S01]  /*bfa0*/  ULDC.64 UR4, c[0x0][0x1f0] ;  /* 0x00007c0000047ab9 */ /* 0x000fe20000000a00 */
[----:B--2---:R-:W-:Y:S01]  /*bfb0*/  IMAD.WIDE R14, R15, 0x40, R8 ;  /* 0x000000400f0e7825 */ /* 0x004fe200078e0208 */
[----:B------:R-:W-:-:S02]  /*bfc0*/  UIMAD UR4, UR14, UR4, URZ ;  /* 0x000000040e0472a4 */ /* 0x000fc4000f8e023f */
[----:B------:R-:W-:Y:S02]  /*bfd0*/  ULDC UR13, c[0x0][0x214] ;  /* 0x00008500000d7ab9 */ /* 0x000fe40000000800 */
[----:B------:R-:W-:Y:S02]  /*bfe0*/  @UP1 ULDC UR14, c[0x0][0x210] ;  /* 0x00008400000e1ab9 */ /* 0x000fe40000000800 */
[----:B------:R-:W-:Y:S02]  /*bff0*/  ULDC UR8, c[0x0][0x234] ;  /* 0x00008d0000087ab9 */ /* 0x000fe40000000800 */
[----:B------:R-:W-:Y:S02]  /*c000*/  @UP1 UIMAD UR14, UR14, UR13, URZ ;  /* 0x0000000d0e0e12a4 */ /* 0x000fe4000f8e023f */
[----:B------:R-:W-:Y:S02]  /*c010*/  UISETP.NE.OR UP0, UPT, UR9, -0x1, UP2 ;  /* 0xffffffff0900788c */ /* 0x000fe40009705670 */
[----:B------:R-:W-:-:S02]  /*c020*/  @!UP1 USEL UR14, UR13, UR8, !UP3 ;  /* 0x000000080d0e9287 */ /* 0x000fc4000d800000 */
[----:B------:R-:W-:Y:S02]  /*c030*/  ULDC UR6, c[0x0][0x1c0] ;  /* 0x0000700000067ab9 */ /* 0x000fe40000000800 */
[----:B------:R-:W-:Y:S02]  /*c040*/  @UP1 UMOV UR19, 0x1 ;  /* 0x0000000100131882 */ /* 0x000fe40000000000 */
[----:B------:R-:W-:Y:S02]  /*c050*/  @!UP1 UIMAD UR19, UR14, UR6, URZ ;  /* 0x000000060e1392a4 */ /* 0x000fe4000f8e023f */
[----:B------:R-:W-:Y:S02]  /*c060*/  @!UP4 UMOV UR18, UR22 ;  /* 0x000000160012cc82 */ /* 0x000fe40008000000 */
[----:B------:R-:W-:Y:S01]  /*c070*/  @!UP4 UIADD3 UR7, UR23, UR21, URZ ;  /* 0x000000151707c290 */ /* 0x000fe2000fffe03f */
[----:B------:R-:W-:Y:S01]  /*c080*/  IADD3 R2, P0, R0, UR18, RZ ;  /* 0x0000001200027c10 */ /* 0x000fe2000ff1e0ff */
[----:B------:R-:W-:-:S02]  /*c090*/  UIADD3 UR15, -UR12, UR15, URZ ;  /* 0x0000000f0c0f7290 */ /* 0x000fc4000fffe13f */
[----:B------:R-:W-:Y:S02]  /*c0a0*/  UIMAD UR19, UR10, UR19, URZ ;  /* 0x000000130a1372a4 */ /* 0x000fe4000f8e023f */
[----:B------:R-:W-:Y:S01]  /*c0b0*/  @!UP0 UIMAD UR9, UR10, UR13, URZ ;  /* 0x0000000d0a0982a4 */ /* 0x000fe2000f8e023f */
[----:B------:R-:W-:Y:S01]  /*c0c0*/  LEA.HI.X.SX32 R3, R0, UR7, 0x1, P0 ;  /* 0x0000000700037c11 */ /* 0x000fe200080f0eff */
[----:B------:R-:W-:Y:S01]  /*c0d0*/  @UP1 ULDC UR20, c[0x0][0x210] ;  /* 0x0000840000141ab9 */ /* 0x000fe20000000800 */
[----:B------:R-:W-:Y:S01]  /*c0e0*/  ISETP.GE.AND P0, PT, R8, UR15, PT ;  /* 0x0000000f08007c0c */ /* 0x000fe2000bf06270 */
[----:B------:R-:W-:Y:S02]  /*c0f0*/  USEL UR19, UR19, URZ, UP2 ;  /* 0x0000003f13137287 */ /* 0x000fe40009000000 */
[----:B------:R-:W-:Y:S01]  /*c100*/  @!UP1 UMOV UR20, 0x1 ;  /* 0x0000000100149882 */ /* 0x000fe20000000000 */
[----:B-1----:R-:W-:Y:S01]  /*c110*/  IMAD.WIDE.U32 R10, R10, c[0x0][0x1f0], R2 ;  /* 0x00007c000a0a7a25 */ /* 0x002fe200078e0002 */
[----:B------:R-:W-:-:S02]  /*c120*/  UIMAD UR12, UR12, UR20, URZ ;  /* 0x000000140c0c72a4 */ /* 0x000fc4000f8e023f */
[----:B------:R-:W-:Y:S02]  /*c130*/  UIMAD UR19, UR11, UR14, UR19 ;  /* 0x0000000e0b1372a4 */ /* 0x000fe4000f8e0213 */
[----:B------:R-:W-:Y:S02]  /*c140*/  UMOV UR24, URZ ;  /* 0x0000003f00187c82 */ /* 0x000fe40008000000 */
[----:B------:R-:W-:Y:S02]  /*c150*/  @!UP2 UMOV UR24, UR9 ;  /* 0x000000090018ac82 */ /* 0x000fe40008000000 */
[----:B------:R-:W-:Y:S02]  /*c160*/  UIMAD UR4, UR11, UR5, UR4 ;  /* 0x000000050b0472a4 */ /* 0x000fe4000f8e0204 */
[----:B------:R-:W-:Y:S02]  /*c170*/  UMOV UR25, URZ ;  /* 0x0000003f00197c82 */ /* 0x000fe40008000000 */
[----:B------:R-:W-:-:S02]  /*c180*/  USHF.R.S32.HI UR6, URZ, 0x1f, UR12 ;  /* 0x0000001f3f067899 */ /* 0x000fc4000801140c */
[----:B------:R-:W-:Y:S01]  /*c190*/  @!UP2 USHF.R.S32.HI UR25, URZ, 0x1f, UR9 ;  /* 0x0000001f3f19a899 */ /* 0x000fe20008011409 */
        /* <DEDUP_REMOVED lines=15> */
.L_x_384:
[----:B------:R-:W-:Y:S05]  /*c290*/  BSYNC B0 ;  /* 0x0000000000007941 */ /* 0x000fea0003800000 */
.L_x_383:
        /* <DEDUP_REMOVED lines=17> */
.L_x_386:
[----:B------:R-:W-:Y:S05]  /*c3b0*/  BSYNC B0 ;  /* 0x0000000000007941 */ /* 0x000fea0003800000 */
.L_x_385:
        /* <DEDUP_REMOVED lines=17> */
.L_x_388:
[----:B------:R-:W-:Y:S05]  /*c4d0*/  BSYNC B0 ;  /* 0x0000000000007941 */ /* 0x000fea0003800000 */
.L_x_387:
        /* <DEDUP_REMOVED lines=16> */
.L_x_390:
[----:B------:R-:W-:Y:S05]  /*c5e0*/  BSYNC B0 ;  /* 0x0000000000007941 */ /* 0x000fea0003800000 */
.L_x_389:
        /* <DEDUP_REMOVED lines=27> */
[----:B--2---:R-:W-:Y:S02]  /*c7a0*/  IMAD R0, R2, UR20, RZ ;  /* 0x0000001402007c24 */ /* 0x004fe4000f8e02ff */
[----:B------:R-:W-:-:S03]  /*c7b0*/  IMAD.MOV.U32 R5, RZ, RZ, 0x7f800000 ;  /* 0x7f800000ff057424 */ /* 0x000fc600078e00ff */
[----:B------:R-:W-:-:S04]  /*c7c0*/  IADD3 R3, P0, R0, UR12, RZ ;  /* 0x0000000c00037c10 */ /* 0x000fc8000ff1e0ff */
[----:B------:R-:W-:Y:S02]  /*c7d0*/  LEA.HI.X.SX32 R0, R0, UR6, 0x1, P0 ;  /* 0x0000000600007c11 */ /* 0x000fe400080f0eff */
[----:B------:R-:W-:-:S04]  /*c7e0*/  LEA R2, P0, R3, c[0x0][0x200], 0x2 ;  /* 0x0000800003027a11 */ /* 0x000fc800078010ff */
[----:B------:R-:W-:-:S05]  /*c7f0*/  LEA.HI.X R3, R3, c[0x0][0x204], R0, 0x2, P0 ;  /* 0x0000810003037a11 */ /* 0x000fca00000f1400 */
[----:B------:R-:W-:Y:S01]  /*c800*/  STG.E [R2.64], R5 ;  /* 0x0000000502007986 */ /* 0x000fe2000c101910 */
[----:B------:R-:W-:Y:S05]  /*c810*/  EXIT ;  /* 0x000000000000794d */ /* 0x000fea0003800000 */
.L_x_391:
        /* <DEDUP_REMOVED lines=14> */
.L_x_690:


//--------------------- .text._ZN5flash16flash_fwd_kernelI23Flash_fwd_kernel_traitsILi192ELi64ELi64ELi4ELb0ELb0EN7cutlass6half_tE19Flash_kernel_traitsILi192ELi64ELi64ELi4ES3_EELb1ELb1ELb0ELb1ELb0ELb0ELb0ELb0EEEvNS_16Flash_fwd_paramsE --------------------------
	.section	.text._ZN5flash16flash_fwd_kernelI23Flash_fwd_kernel_traitsILi192ELi64ELi64ELi4ELb0ELb0EN7cutlass6half_tE19Flash_kernel_traitsILi192ELi64ELi64ELi4ES3_EELb1ELb1ELb0ELb1ELb0ELb0ELb0ELb0EEEvNS_16Flash_fwd_paramsE,"ax",@progbits
	.sectioninfo	@"SHI_REGISTERS=254"
	.align	128
        .global         _ZN5flash16flash_fwd_kernelI23Flash_fwd_kernel_traitsILi192ELi64ELi64ELi4ELb0ELb0EN7cutlass6half_tE19Flash_kernel_traitsILi192ELi64ELi64ELi4ES3_EELb1ELb1ELb0ELb1ELb0ELb0ELb0ELb0EEEvNS_16Flash_fwd_paramsE
        .type           _ZN5flash16flash_fwd_kernelI23Flash_fwd_kernel_traitsILi192ELi64ELi64ELi4ELb0ELb0EN7cutlass6half_tE19Flash_kernel_traitsILi192ELi64ELi64ELi4ES3_EELb1ELb1ELb0ELb1ELb0ELb0ELb0ELb0EEEvNS_16Flash_fwd_paramsE,@function
        .size           _ZN5flash16flash_fwd_kernelI23Flash_fwd_kernel_traitsILi192ELi64ELi64ELi4ELb0ELb0EN7cutlass6half_tE19Flash_kernel_traitsILi192ELi64ELi64ELi4ES3_EELb1ELb1ELb0ELb1ELb0ELb0ELb0ELb0EEEvNS_16Flash_fwd_paramsE,(.L_x_691 - _ZN5flash16flash_fwd_kernelI23Flash_fwd_kernel_traitsILi192ELi64ELi64ELi4ELb0ELb0EN7cutlass6half_tE19Flash_kernel_traitsILi192ELi64ELi64ELi4ES3_EELb1ELb1ELb0ELb1ELb0ELb0ELb0ELb0EEEvNS_16Flash_fwd_paramsE)
        .other          _ZN5flash16flash_fwd_kernelI23Flash_fwd_kernel_traitsILi192ELi64ELi64ELi4ELb0ELb0EN7cutlass6half_tE19Flash_kernel_traitsILi192ELi64ELi64ELi4ES3_EELb1ELb1ELb0ELb1ELb0ELb0ELb0ELb0EEEvNS_16Flash_fwd_paramsE,@"STO_CUDA_ENTRY STV_DEFAULT"
_ZN5flash16flash_fwd_kernelI23Flash_fwd_kernel_traitsILi192ELi64ELi64ELi4ELb0ELb0EN7cutlass6half_tE19Flash_kernel_traitsILi192ELi64ELi64ELi4ES3_EELb1ELb1ELb0ELb1ELb0ELb0ELb0ELb0EEEvNS_16Flash_fwd_paramsE:
.text._ZN5flash16flash_fwd_kernelI23Flash_fwd_kernel_traitsILi192ELi64ELi64ELi4ELb0ELb0EN7cutlass6half_tE19Flash_kernel_traitsILi192ELi64ELi64ELi4ES3_EELb1ELb1ELb0ELb1ELb0ELb0ELb0ELb0EEEvNS_16Flash_fwd_paramsE:
        /* <DEDUP_REMOVED lines=92> */
.L_x_392:
[----:B------:R-:W-:Y:S02]  /*05c0*/  ULDC UR6, c[0x0][0x218] ;  /* 0x0000860000067ab9 */ /* 0x000fe40000000800 */
.L_x_393:
        /* <DEDUP_REMOVED lines=48> */
[----:B------:R-:W-:Y:S02]  /*08d0*/  @UP0 UIMAD.WIDE.U32 UR28, UR25, UR4, URZ ;  /* 0x00000004191c02a5 */ /* 0x000fe4000f8e003f */
[----:B------:R-:W-:Y:S02]  /*08e0*/  @!UP1 UIMAD.WIDE.U32 UR30, UR15, UR6, URZ ;  /* 0x000000060f1e92a5 */ /* 0x000fe4000f8e003f */
[----:B------:R-:W-:Y:S02]  /*08f0*/  @!UP1 UIMAD UR4, UR15, UR7, UR17 ;  /* 0x000000070f0492a4 */ /* 0x000fe4000f8e0211 */
[----:B------:R-:W-:Y:S02]  /*0900*/  @UP1 UMOV UR6, UR26 ;  /* 0x0000001a00061c82 */ /* 0x000fe40008000000 */
[----:B------:R-:W-:Y:S02]  /*0910*/  @UP0 UIMAD UR7, UR25, UR5, UR29 ;  /* 0x00000005190702a4 */ /* 0x000fe4000f8e021d */
[----:B------:R-:W-:-:S02]  /*0920*/  USHF.R.S32.HI UR17, URZ, 0x1f, UR16 ;  /* 0x0000001f3f117899 */ /* 0x000fc40008011410 */
[----:B------:R-:W-:Y:S02]  /*0930*/  @!UP1 UIADD3 UR22, UR31, UR4, URZ ;  /* 0x000000041f169290 */ /* 0x000fe4000fffe03f */
[----:B------:R-:W-:Y:S02]  /*0940*/  @!UP1 UMOV UR6, UR30 ;  /* 0x0000001e00069c82 */ /* 0x000fe40008000000 */
[----:B------:R-:W-:Y:S01]  /*0950*/  @UP0 UMOV UR26, UR28 ;  /* 0x0000001c001a0c82 */ /* 0x000fe20008000000 */
[----:B------:R-:W-:Y:S05]  /*0960*/  @P0 BRA `(.L_x_395) ;  /* 0x000000c000000947 */ /* 0x000fea0003800000 */
[----:B-1----:R-:W-:Y:S02]  /*0970*/  USHF.R.S32.HI UR25, URZ, 0x1f, UR23 ;  /* 0x0000001f3f197899 */ /* 0x002fe40008011417 */
[----:B------:R-:W-:Y:S02]  /*0980*/  ULDC.64 UR4, c[0x0][0x198] ;  /* 0x0000660000047ab9 */ /* 0x000fe40000000a00 */
[----:B------:R-:W-:Y:S02]  /*0990*/  UIMAD UR25, UR25, UR4, URZ ;  /* 0x00000004191972a4 */ /* 0x000fe4000f8e023f */
[----:B------:R-:W-:-:S02]  /*09a0*/  UIMAD.WIDE.U32 UR26, UR23, UR4, URZ ;  /* 0x00000004171a72a5 */ /* 0x000fc4000f8e003f */
[----:B------:R-:W-:Y:S02]  /*09b0*/  UIMAD UR25, UR23, UR5, UR25 ;  /* 0x00000005171972a4 */ /* 0x000fe4000f8e0219 */
[----:B------:R-:W-:Y:S02]  /*09c0*/  USHF.R.S32.HI UR7, URZ, 0x1f, UR15 ;  /* 0x0000001f3f077899 */ /* 0x000fe4000801140f */
[----:B------:R-:W-:Y:S02]  /*09d0*/  ULDC.64 UR4, c[0x0][0x180] ;  /* 0x0000600000047ab9 */ /* 0x000fe40000000a00 */
[----:B------:R-:W-:Y:S02]  /*09e0*/  UIADD3 UR27, UR27, UR25, URZ ;  /* 0x000000191b1b7290 */ /* 0x000fe4000fffe03f */
[----:B------:R-:W-:Y:S02]  /*09f0*/  UIMAD UR7, UR7, UR4, URZ ;  /* 0x00000004070772a4 */ /* 0x000fe4000f8e023f */
[----:B------:R-:W-:-:S02]  /*0a00*/  UIMAD.WIDE.U32 UR26, UR15, UR4, UR26 ;  /* 0x000000040f1a72a5 */ /* 0x000fc4000f8e001a */
[----:B------:R-:W-:-:S04]  /*0a10*/  UIMAD UR7, UR15, UR5, UR7 ;  /* 0x000000050f0772a4 */ /* 0x000fc8000f8e0207 */
[----:B------:R-:W-:Y:S02]  /*0a20*/  UIADD3 UR7, UR27, UR7, URZ ;  /* 0x000000071b077290 */ /* 0x000fe4000fffe03f */
.L_x_395:
        /* <DEDUP_REMOVED lines=44> */
.L_x_396:
        /* <DEDUP_REMOVED lines=17> */
[----:B------:R-:W-:Y:S01]  /*0e00*/  LOP3.LUT R0, R196, 0x38, R204, 0xf8, !PT ;  /* 0x00000038c4007812 */ /* 0x000fe200078ef8cc */
[----:B------:R-:W-:Y:S01]  /*0e10*/  IMAD.IADD R6, R8, 0x1, -R6 ;  /* 0x0000000108067824 */ /* 0x000fe200078e0a06 */
[----:B------:R-:W-:Y:S01]  /*0e20*/  SHF.R.U32.HI R196, RZ, 0x3, R196 ;  /* 0x00000003ffc47819 */ /* 0x000fe200000116c4 */
[----:B------:R-:W-:Y:S01]  /*0e30*/  IMAD.IADD R193, R4, 0x1, -R193 ;  /* 0x0000000104c17824 */ /* 0x000fe200078e0ac1 */
[----:B------:R-:W-:-:S02]  /*0e40*/  SHF.R.S32.HI R205, RZ, 0x1f, R204 ;  /* 0x0000001fffcd7819 */ /* 0x000fc400000114cc */
[----:B------:R-:W-:Y:S02]  /*0e50*/  LOP3.LUT R196, R0, R196, RZ, 0x3c, !PT ;  /* 0x000000c400c47212 */ /* 0x000fe400078e3cff */
[----:B------:R-:W-:Y:S01]  /*0e60*/  SHF.R.S32.HI R0, RZ, 0x1f, R6 ;  /* 0x0000001fff007819 */ /* 0x000fe20000011406 */
[----:B------:R-:W-:Y:S01]  /*0e70*/  IMAD.WIDE.U32 R18, R16, c[0x0][0x198], R204 ;  /* 0x0000660010127a25 */ /* 0x000fe200078e00cc */
[----:B------:R-:W-:Y:S01]  /*0e80*/  IADD3 R10, P0, R204, UR6, RZ ;  /* 0x00000006cc0a7c10 */ /* 0x000fe2000ff1e0ff */
[----:B------:R-:W-:Y:S01]  /*0e90*/  UIADD3 UR6, -UR12, UR14, URZ ;  /* 0x0000000e0c067290 */ /* 0x000fe2000fffe13f */
[----:B------:R-:W-:Y:S02]  /*0ea0*/  LEA.HI R0, R0, R6, RZ, 0x3 ;  /* 0x0000000600007211 */ /* 0x000fe400078f18ff */
[----:B------:R-:W-:Y:S02]  /*0eb0*/  IADD3.X R11, R205, UR22, RZ, P0, !PT ;  /* 0x00000016cd0b7c10 */ /* 0x000fe400087fe4ff */
[C---:B------:R-:W-:Y:S01]  /*0ec0*/  LOP3.LUT R4, R0.reuse, 0xfffffff8, RZ, 0xc0, !PT ;  /* 0xfffffff800047812 */ /* 0x040fe200078ec0ff */
[----:B------:R-:W-:Y:S01]  /*0ed0*/  IMAD.SHL.U32 R0, R0, 0x40, RZ ;  /* 0x0000004000007824 */ /* 0x000fe200078e00ff */
[----:B------:R-:W-:Y:S01]  /*0ee0*/  SHF.R.S32.HI R17, RZ, 0x1f, R16 ;  /* 0x0000001fff117819 */ /* 0x000fe20000011410 */
[----:B-1----:R-:W-:Y:S01]  /*0ef0*/  IMAD.WIDE.U32 R14, R14, c[0x0][0x1a8], R10 ;  /* 0x00006a000e0e7a25 */ /* 0x002fe200078e000a */
[----:B------:R-:W-:-:S02]  /*0f00*/  LOP3.LUT R196, R196, 0xfffffe00, R2, 0xf8, !PT ;  /* 0xfffffe00c4c47812 */ /* 0x000fc400078ef802 */
[----:B------:R-:W-:Y:S01]  /*0f10*/  SHF.R.S32.HI R218, RZ, 0x1f, R216 ;  /* 0x0000001fffda7819 */ /* 0x000fe200000114d8 */
[----:B------:R-:W-:Y:S01]  /*0f20*/  IMAD.IADD R4, R6, 0x1, -R4 ;  /* 0x0000000106047824 */ /* 0x000fe200078e0a04 */
[----:B------:R-:W-:Y:S01]  /*0f30*/  IADD3 R200, P1, R18, UR26, RZ ;  /* 0x0000001a12c87c10 */ /* 0x000fe2000ff3e0ff */
[----:B------:R-:W-:Y:S01]  /*0f40*/  IMAD R2, R17, c[0x0][0x1a0], RZ ;  /* 0x0000680011027a24 */ /* 0x000fe200078e02ff */
[----:B------:R-:W-:Y:S01]  /*0f50*/  SHF.R.S32.HI R194, RZ, 0x5, R194 ;  /* 0x00000005ffc27819 */ /* 0x000fe200000114c2 */
[----:B------:R-:W-:Y:S01]  /*0f60*/  IMAD.WIDE.U32 R10, R16, c[0x0][0x1a0], R204 ;  /* 0x00006800100a7a25 */ /* 0x000fe200078e00cc */
[C---:B------:R-:W-:Y:S02]  /*0f70*/  LOP3.LUT P3, RZ, R4.reuse, 0x4, RZ, 0xc0, !PT ;  /* 0x0000000404ff7812 */ /* 0x040fe4000786c0ff */
[C---:B------:R-:W-:Y:S01]  /*0f80*/  LOP3.LUT P2, RZ, R4.reuse, 0x2, RZ, 0xc0, !PT ;  /* 0x0000000204ff7812 */ /* 0x040fe2000784c0ff */
[----:B------:R-:W-:Y:S01]  /*0f90*/  IMAD.SHL.U32 R4, R4, 0x40, RZ ;  /* 0x0000004004047824 */ /* 0x000fe200078e00ff */
[----:B------:R-:W-:Y:S01]  /*0fa0*/  IADD3 R10, P0, R10, UR28, RZ ;  /* 0x0000001c0a0a7c10 */ /* 0x000fe2000ff1e0ff */
[----:B------:R-:W-:Y:S01]  /*0fb0*/  IMAD R2, R16, c[0x0][0x1a4], R2 ;  /* 0x0000690010027a24 */ /* 0x000fe200078e0202 */
[----:B------:R-:W-:Y:S01]  /*0fc0*/  IADD3 R198, R204, 0x40, RZ ;  /* 0x00000040ccc67810 */ /* 0x000fe20007ffe0ff */
[----:B------:R-:W-:Y:S01]  /*0fd0*/  IMAD.SHL.U32 R6, R193, 0x8, RZ ;  /* 0x00000008c1067824 */ /* 0x000fe200078e00ff */
[----:B------:R-:W-:Y:S01]  /*0fe0*/  LOP3.LUT R4, R4, 0x1c0, RZ, 0xc0, !PT ;  /* 0x000001c004047812 */ /* 0x000fe200078ec0ff */
[----:B------:R-:W-:Y:S01]  /*0ff0*/  IMAD R9, R17, c[0x0][0x198], RZ ;  /* 0x0000660011097a24 */ /* 0x000fe200078e02ff */
[----:B------:R-:W-:Y:S01]  /*1000*/  IADD3.X R11, R11, UR5, R2, P0, !PT ;  /* 0x000000050b0b7c10 */ /* 0x000fe200087fe402 */
[----:B------:R-:W-:Y:S01]  /*1010*/  ULDC.64 UR4, c[0x0][0x1a8] ;  /* 0x00006a0000047ab9 */ /* 0x000fe20000000a00 */
[----:B------:R-:W-:Y:S01]  /*1020*/  LOP3.LUT R2, R4, 0x8, R6, 0xf8, !PT ;  /* 0x0000000804027812 */ /* 0x000fe200078ef806 */
[C---:B------:R-:W-:Y:S01]  /*1030*/  IMAD R9, R16.reuse, c[0x0][0x19c], R9 ;  /* 0x0000670010097a24 */ /* 0x040fe200078e0209 */
[----:B------:R-:W-:Y:S01]  /*1040*/  ISETP.GE.AND P0, PT, R16, UR6, PT ;  /* 0x0000000610007c0c */ /* 0x000fe2000bf06270 */
[----:B------:R-:W-:Y:S01]  /*1050*/  UIMAD UR4, UR17, UR4, URZ ;  /* 0x00000004110472a4 */ /* 0x000fe2000f8e023f */
[----:B------:R-:W-:Y:S01]  /*1060*/  SHF.R.U32.HI R4, RZ, 0x3, R4 ;  /* 0x00000003ff047819 */ /* 0x000fe20000011604 */
[C---:B------:R-:W-:Y:S01]  /*1070*/  IMAD R202, R218.reuse, c[0x0][0x1b0], RZ ;  /* 0x00006c00daca7a24 */ /* 0x040fe200078e02ff */
[----:B------:R-:W-:Y:S01]  /*1080*/  IADD3.X R201, R19, UR7, R9, P1, !PT ;  /* 0x0000000713c97c10 */ /* 0x000fe20008ffe409 */
[----:B------:R-:W-:Y:S01]  /*1090*/  IMAD R218, R218, c[0x0][0x1b8], RZ ;  /* 0x00006e00dada7a24 */ /* 0x000fe200078e02ff */
[----:B------:R-:W-:Y:S01]  /*10a0*/  LOP3.LUT R4, R2, R4, RZ, 0x3c, !PT ;  /* 0x0000000402047212 */ /* 0x000fe200078e3cff */
[----:B------:R-:W-:Y:S01]  /*10b0*/  UIMAD UR4, UR16, UR5, UR4 ;  /* 0x00000005100472a4 */ /* 0x000fe2000f8e0204 */
[----:B------:R-:W-:Y:S01]  /*10c0*/  IMAD R202, R216, c[0x0][0x1b4], R202 ;  /* 0x00006d00d8ca7a24 */ /* 0x000fe200078e02ca */
[----:B------:R-:W-:Y:S01]  /*10d0*/  IADD3 R197, R204, 0x80, RZ ;  /* 0x00000080ccc57810 */ /* 0x000fe20007ffe0ff */
[----:B------:R-:W-:Y:S01]  /*10e0*/  IMAD R218, R216, c[0x0][0x1bc], R218 ;  /* 0x00006f00d8da7a24 */ /* 0x000fe200078e02da */
[----:B------:R-:W-:Y:S01]  /*10f0*/  LOP3.LUT R4, R4, 0xfffffe00, R0, 0xf8, !PT ;  /* 0xfffffe0004047812 */ /* 0x000fe200078ef800 */
[----:B------:R-:W-:Y:S01]  /*1100*/  IMAD.WIDE.U32 R200, R216, c[0x0][0x1b0], R200 ;  /* 0x00006c00d8c87a25 */ /* 0x000fe200078e00c8 */
[----:B------:R-:W-:-:S03]  /*1110*/  IADD3 R19, R15, UR4, RZ ;  /* 0x000000040f137c10 */ /* 0x000fc6000fffe0ff */
        /* <DEDUP_REMOVED lines=40> */
.L_x_398:
[----:B------:R-:W-:Y:S05]  /*13a0*/  BSYNC B0 ;  /* 0x0000000000007941 */ /* 0x000fea0003800000 */
.L_x_397:
        /* <DEDUP_REMOVED lines=37> */
.L_x_400:
[----:B------:R-:W-:Y:S05]  /*1600*/  BSYNC B0 ;  /* 0x0000000000007941 */ /* 0x000fea0003800000 */
.L_x_399:
        /* <DEDUP_REMOVED lines=37> */
.L_x_402:
[----:B------:R-:W-:Y:S05]  /*1860*/  BSYNC B0 ;  /* 0x0000000000007941 */ /* 0x000fea0003800000 */
.L_x_401:
        /* <DEDUP_REMOVED lines=40> */
.L_x_404:
[----:B------:R-:W-:Y:S05]  /*1af0*/  BSYNC B0 ;  /* 0x0000000000007941 */ /* 0x000fea0003800000 */
.L_x_403:
        /* <DEDUP_REMOVED lines=37> */
.L_x_406:
[----:B------:R-:W-:Y:S05]  /*1d50*/  BSYNC B0 ;  /* 0x0000000000007941 */ /* 0x000fea0003800000 */
.L_x_405:
        /* <DEDUP_REMOVED lines=33> */
.L_x_408:
[----:B------:R-:W-:Y:S05]  /*1f70*/  BSYNC B0 ;  /* 0x0000000000007941 */ /* 0x000fea0003800000 */
.L_x_407:
        /* <DEDUP_REMOVED lines=32> */
.L_x_410:
[----:B------:R-:W-:Y:S05]  /*2180*/  BSYNC B0 ;  /* 0x0000000000007941 */ /* 0x000fea0003800000 */
.L_x_409:
[----:B------:R-:W-:Y:S01]  /*2190*/  ISETP.GE.AND P0, PT, R11, UR22, PT ;  /* 0x000000160b007c0c */ /* 0x000fe2000bf06270 */
[----:B------:R-:W-:-:S12]  /*21a0*/  BSSY B0, `(.L_x_411) ;  /* 0x0000021000007945 */ /* 0x000fd80003800000 */
        /* <DEDUP_REMOVED lines=32> */
.L_x_412:
[----:B------:R-:W-:Y:S05]  /*23b0*/  BSYNC B0 ;  /* 0x0000000000007941 */ /* 0x000fea0003800000 */
.L_x_411:
[----:B------:R-:W-:Y:S01]  /*23c0*/  ULDC.64 UR4, c[0x0][0x318] ;  /* 0x0000c60000047ab9 */ /* 0x000fe20000000a00 */
[----:B------:R-:W0:Y:S01]  /*23d0*/  LDGDEPBAR ;  /* 0x00000000000079af */ /* 0x000e220000000000 */
[----:B------:R-:W-:-:S04]  /*23e0*/  UISETP.NE.U32.AND UP1, UPT, URZ, UR4, UPT ;  /* 0x000000043f00728c */ /* 0x000fc8000bf25070 */
[----:B------:R-:W-:-:S03]  /*23f0*/  UISETP.NE.AND.EX UP1, UPT, URZ, UR5, UPT, UP1 ;  /* 0x000000053f00728c */ /* 0x000fc6000bf25310 */
[----:B------:R-:W-:-:S03]  /*2400*/  ULDC.64 UR4, c[0x0][0x320] ;  /* 0x0000c80000047ab9 */ /* 0x000fc60000000a00 */
[----:B------:R-:W-:-:S05]  /*2410*/  PLOP3.LUT P0, PT, PT, PT, UP1, 0x80, 0x0 ;  /* 0x000000000000781c */ /* 0x000fca0003f0f018 */
[----:B------:R-:W-:Y:S02]  /*2420*/  @UP1 USHF.R.S32.HI UR6, URZ, 0x1f, UR15 ;  /* 0x0000001f3f061899 */ /* 0x000fe4000801140f */
[----:B------:R-:W-:Y:S02]  /*2430*/  @UP1 UIMAD.WIDE.U32 UR16, UR15, UR4, UR16 ;  /* 0x000000040f1012a5 */ /* 0x000fe4000f8e0010 */
[----:B------:R-:W-:-:S03]  /*2440*/  @UP1 UIMAD UR6, UR6, UR4, URZ ;  /* 0x00000004060612a4 */ /* 0x000fc6000f8e023f */
[----:B------:R-:W-:Y:S01]  /*2450*/  ULDC UR4, c[0x0][0x318] ;  /* 0x0000c60000047ab9 */ /* 0x000fe20000000800 */
[----:B------:R-:W-:-:S04]  /*2460*/  DEPBAR.LE SB0, 0x0 ;  /* 0x000080000000791a */ /* 0x000fc80000000000 */
[----:B------:R-:W-:Y:S02]  /*2470*/  @UP1 UIMAD UR5, UR15, UR5, UR6 ;  /* 0x000000050f0512a4 */ /* 0x000fe4000f8e0206 */
[----:B------:R-:W-:Y:S02]  /*2480*/  @UP1 ULEA UR6, UP0, UR16, UR4, 0x2 ;  /* 0x0000000410061291 */ /* 0x000fe4000f80103f */
[----:B------:R-:W-:Y:S02]  /*2490*/  @UP1 UIADD3 UR5, UR17, UR5, URZ ;  /* 0x0000000511051290 */ /* 0x000fe4000fffe03f */
[----:B------:R-:W-:Y:S02]  /*24a0*/  ULDC UR4, c[0x0][0x31c] ;  /* 0x0000c70000047ab9 */ /* 0x000fe40000000800 */
[----:B------:R-:W-:Y:S01]  /*24b0*/  @UP1 ULEA.HI.X UR7, UR16, UR4, UR5, 0x2, UP0 ;  /* 0x0000000410071291 */ /* 0x000fe200080f1405 */
[----:B--23--:R-:W-:-:S05]  /*24c0*/  IMAD.U32 R14, RZ, RZ, UR6 ;  /* 0x00000006ff0e7e24 */ /* 0x00cfca000f8e00ff */
[----:B------:R-:W-:Y:S01]  /*24d0*/  IMAD.U32 R15, RZ, RZ, UR7 ;  /* 0x00000007ff0f7e24 */ /* 0x000fe2000f8e00ff */
[----:B------:R-:W2:Y:S01]  /*24e0*/  @P0 MUFU.RCP R13, c[0x0][0x238] ;  /* 0x00008e00000d0b08 */ /* 0x000ea20000001000 */
[----:B------:R-:W-:Y:S01]  /*24f0*/  ISETP.GE.AND P1, PT, R16, UR22, PT ;  /* 0x0000001610007c0c */ /* 0x000fe2000bf26270 */
[----:B------:R-:W-:Y:S02]  /*2500*/  ULDC.64 UR6, c[0x0][0x1a0] ;  /* 0x0000680000067ab9 */ /* 0x000fe40000000a00 */
[----:B------:R-:W2:Y:S01]  /*2510*/  @P0 LDG.E R14, [R14.64] ;  /* 0x000000120e0e0981 */ /* 0x000ea2000c1e1900 */
[----:B------:R-:W-:Y:S01]  /*2520*/  USHF.L.U64.HI UR24, UR6, UR24, UR7 ;  /* 0x0000001806187299 */ /* 0x000fe20008010207 */
[----:B------:R-:W-:Y:S01]  /*2530*/  IMAD.MOV.U32 R218, RZ, RZ, R216 ;  /* 0x000000ffffda7224 */ /* 0x000fe200078e00d8 */
[----:B------:R-:W-:Y:S01]  /*2540*/  USHF.L.U32 UR5, UR6, 0x6, URZ ;  /* 0x0000000606057899 */ /* 0x000fe2000800063f */
[----:B------:R-:W-:Y:S01]  /*2550*/  BAR.SYNC.DEFER_BLOCKING 0x0 ;  /* 0x0000000000007b1d */ /* 0x000fe20000010000 */
[----:B------:R-:W-:Y:S01]  /*2560*/  UIMAD UR4, UR24, UR23, URZ ;  /* 0x00000017180472a4 */ /* 0x000fe2000f8e023f */
[----:B------:R-:W-:Y:S01]  /*2570*/  IMAD.U32 R213, RZ, RZ, UR11 ;  /* 0x0000000bffd57e24 */ /* 0x000fe2000f8e00ff */
[----:B------:R-:W-:-:S02]  /*2580*/  SHF.L.U32 R195, R8, 0x1, RZ ;  /* 0x0000000108c37819 */ /* 0x000fc400000006ff */
[----:B------:R-:W-:Y:S01]  /*2590*/  UIMAD UR28, UR28, UR5, UR4 ;  /* 0x000000051c1c72a4 */ /* 0x000fe2000f8e0204 */
[----:B------:R-:W-:Y:S01]  /*25a0*/  BSSY B0, `(.L_x_413) ;  /* 0x000002a000007945 */ /* 0x000fe20003800000 */
[----:B------:R-:W-:Y:S01]  /*25b0*/  LOP3.LUT R195, R195, 0x6, RZ, 0xc0, !PT ;  /* 0x00000006c3c37812 */ /* 0x000fe200078ec0ff */
[----:B------:R-:W-:Y:S01]  /*25c0*/  UMOV UR4, URZ ;  /* 0x0000003f00047c82 */ /* 0x000fe20008000000 */
[----:B------:R-:W-:Y:S01]  /*25d0*/  LEA R213, R213, R194, 0x2 ;  /* 0x000000c2d5d57211 */ /* 0x000fe200078e10ff */
[----:B------:R3:W-:Y:S04]  /*25e0*/  @P1 STS.128 [R196+0xc000], RZ ;  /* 0x00c000ffc4001388 */ /* 0x0007e80000000c00 */
[----:B------:R3:W-:Y:S04]  /*25f0*/  @P1 STS.128 [R196+0xe000], RZ ;  /* 0x00e000ffc4001388 */ /* 0x0007e80000000c00 */
[----:B------:R3:W-:Y:S01]  /*2600*/  @P1 STS.128 [R196+0x10000], RZ ;  /* 0x010000ffc4001388 */ /* 0x0007e20000000c00 */
[----:B--2---:R-:W-:Y:S01]  /*2610*/  @P0 FMUL.FTZ R13, R14, R13 ;  /* 0x0000000d0e0d0220 */ /* 0x004fe20000410000 */
[----:B------:R-:W-:-:S03]  /*2620*/  SHF.R.S32.HI R14, RZ, 0x1f, R12 ;  /* 0x0000001fff0e7819 */ /* 0x000fc6000001140c */
[----:B------:R2:W4:Y:S01]  /*2630*/  @P0 R2UR UR15, R13 ;  /* 0x000000000d0f03c2 */ /* 0x00052200000e0000 */
[----:B------:R-:W-:Y:S01]  /*2640*/  LEA.HI R14, R14, R12, RZ, 0x2 ;  /* 0x0000000c0e0e7211 */ /* 0x000fe200078f10ff */
[----:B------:R-:W-:-:S03]  /*2650*/  IMAD.U32 R12, RZ, RZ, UR23 ;  /* 0x00000017ff0c7e24 */ /* 0x000fc6000f8e00ff */
[----:B------:R-:W-:Y:S01]  /*2660*/  SHF.R.S32.HI R8, RZ, 0x2, R14 ;  /* 0x00000002ff087819 */ /* 0x000fe2000001140e */
[----:B--2---:R-:W-:Y:S01]  /*2670*/  IMAD.WIDE.U32 R12, R12, UR5, R218 ;  /* 0x000000050c0c7c25 */ /* 0x004fe2000f8e00da */
[----:B----4-:R-:W-:-:S04]  /*2680*/  @UP1 UMOV UR4, UR15 ;  /* 0x0000000f00041c82 */ /* 0x010fc80008000000 */
[----:B------:R-:W-:Y:S01]  /*2690*/  IADD3 R15, R13, UR28, RZ ;  /* 0x0000001c0d0f7c10 */ /* 0x000fe2000fffe0ff */
[----:B------:R-:W-:Y:S05]  /*26a0*/  @P1 BRA `(.L_x_414) ;  /* 0x0000019000001947 */ /* 0x000fea0003800000 */
[----:B---3--:R-:W-:Y:S02]  /*26b0*/  ISETP.GE.AND P3, PT, R204, c[0x0][0x220], PT ;  /* 0x00008800cc007a0c */ /* 0x008fe40003f66270 */
        /* <DEDUP_REMOVED lines=24> */
.L_x_414:
[----:B---3--:R-:W-:Y:S05]  /*2840*/  BSYNC B0 ;  /* 0x0000000000007941 */ /* 0x008fea0003800000 */
.L_x_413:
        /* <DEDUP_REMOVED lines=41> */
.L_x_416:
[----:B------:R-:W-:Y:S05]  /*2ae0*/  BSYNC B0 ;  /* 0x0000000000007941 */ /* 0x000fea0003800000 */
.L_x_415:
        /* <DEDUP_REMOVED lines=14> */
[C---:B--2---:R-:W-:Y:S02]  /*2bd0*/  @!P3 LEA R20, P4, R9.reuse, c[0x0][0x170], 0x1 ;  /* 0x00005c000914ba11 */ /* 0x044fe400078808ff */
        /* <DEDUP_REMOVED lines=20> */
.L_x_418:
[----:B------:R-:W-:Y:S05]  /*2d20*/  BSYNC B0 ;  /* 0x0000000000007941 */ /* 0x000fea0003800000 */
.L_x_417:
[----:B------:R-:W-:Y:S01]  /*2d30*/  ISETP.GE.AND P0, PT, R11, UR22, PT ;  /* 0x000000160b007c0c */ /* 0x000fe2000bf06270 */
[----:B------:R-:W-:-:S12]  /*2d40*/  BSSY B0, `(.L_x_419) ;  /* 0x0000024000007945 */ /* 0x000fd80003800000 */
[----:B------:R1:W-:Y:S04]  /*2d50*/  @P0 STS.128 [R196+0xd800], RZ ;  /* 0x00d800ffc4000388 */ /* 0x0003e80000000c00 */
[----:B------:R1:W-:Y:S04]  /*2d60*/  @P0 STS.128 [R196+0xf800], RZ ;  /* 0x00f800ffc4000388 */ /* 0x0003e80000000c00 */
[----:B------:R1:W-:Y:S01]  /*2d70*/  @P0 STS.128 [R196+0x11800], RZ ;  /* 0x011800ffc4000388 */ /* 0x0003e20000000c00 */
[----:B------:R-:W-:Y:S05]  /*2d80*/  @P0 BRA `(.L_x_420) ;  /* 0x000001f000000947 */ /* 0x000fea0003800000 */
[----:B------:R-:W-:Y:S01]  /*2d90*/  ISETP.GE.AND P3, PT, R204, c[0x0][0x220], PT ;  /* 0x00008800cc007a0c */ /* 0x000fe20003f66270 */
[----:B--2---:R-:W-:Y:S01]  /*2da0*/  IMAD.MOV.U32 R8, RZ, RZ, c[0x0][0x1a0] ;  /* 0x00006800ff087624 */ /* 0x004fe200078e00ff */
        /* <DEDUP_REMOVED lines=29> */
.L_x_420:
[----:B------:R-:W-:Y:S05]  /*2f80*/  BSYNC B0 ;  /* 0x0000000000007941 */ /* 0x000fea0003800000 */
.L_x_419:
[C---:B--2---:R-:W-:Y:S01]  /*2f90*/  IMAD.SHL.U32 R8, R3.reuse, 0x40, RZ ;  /* 0x0000004003087824 */ /* 0x044fe200078e00ff */
[----:B------:R-:W-:Y:S01]  /*2fa0*/  R2P PR, R3, 0x6 ;  /* 0x0000000603007804 */ /* 0x000fe20000000000 */
[----:B------:R-:W-:Y:S01]  /*2fb0*/  IMAD.SHL.U32 R16, R16, 0x8, RZ ;  /* 0x0000000810107824 */ /* 0x000fe200078e00ff */
[----:B------:R-:W-:Y:S01]  /*2fc0*/  IMNMX R134, R88, UR13, PT ;  /* 0x0000000d58867c17 */ /* 0x000fe2000b800200 */
[----:B------:R-:W-:Y:S01]  /*2fd0*/  IMAD R194, R194, 0x400, R4 ;  /* 0x00000400c2c27824 */ /* 0x000fe200078e0204 */
[----:B------:R-:W-:Y:S01]  /*2fe0*/  LOP3.LUT R8, R8, 0x1c0, RZ, 0xc0, !PT ;  /* 0x000001c008087812 */ /* 0x000fe200078ec0ff */
[----:B------:R-:W0:Y:S01]  /*2ff0*/  LDGDEPBAR ;  /* 0x00000000000079af */ /* 0x000e220000000000 */
[----:B------:R-:W-:Y:S01]  /*3000*/  IADD3 R133, R88, 0x8, RZ ;  /* 0x0000000858857810 */ /* 0x000fe20007ffe0ff */
[----:B------:R-:W-:Y:S01]  /*3010*/  IMAD.SHL.U32 R194, R194, 0x2, RZ ;  /* 0x00000002c2c27824 */ /* 0x000fe200078e00ff */
[----:B------:R-:W-:Y:S01]  /*3020*/  LOP3.LUT R16, R8, 0x8, R16, 0xf8, !PT ;  /* 0x0000000808107812 */ /* 0x000fe200078ef810 */
[----:B------:R-:W-:Y:S01]  /*3030*/  UISETP.GE.AND UP0, UPT, UR8, 0x2, UPT ;  /* 0x000000020800788c */ /* 0x000fe2000bf06270 */
[----:B------:R-:W-:Y:S01]  /*3040*/  SHF.R.U32.HI R8, RZ, 0x3, R8 ;  /* 0x00000003ff087819 */ /* 0x000fe20000011608 */
[--C-:B------:R-:W-:Y:S01]  /*3050*/  IMAD R192, R2, 0x2, R194.reuse ;  /* 0x0000000202c07824 */ /* 0x100fe200078e02c2 */
[----:B------:R-:W-:Y:S01]  /*3060*/  IMNMX R133, R133, UR13, PT ;  /* 0x0000000d85857c17 */ /* 0x000fe2000b800200 */
[----:B------:R-:W-:Y:S01]  /*3070*/  IMAD R190, R0, 0x2, R194 ;  /* 0x0000000200be7824 */ /* 0x000fe200078e02c2 */
[----:B------:R-:W-:Y:S01]  /*3080*/  LOP3.LUT R8, R16, R8, RZ, 0x3c, !PT ;  /* 0x0000000810087212 */ /* 0x000fe200078e3cff */
[----:B------:R-:W-:Y:S01]  /*3090*/  IMAD R189, R0, 0x2, R192 ;  /* 0x0000000200bd7824 */ /* 0x000fe200078e02c0 */
[----:B-1----:R-:W-:Y:S01]  /*30a0*/  LDSM.16.M88.4 R20, [R192] ;  /* 0x00000000c014783b */ /* 0x002fe20000000200 */
[----:B------:R-:W-:-:S02]  /*30b0*/  UIADD3 UR6, UR21, 0x646e171e, URZ ;  /* 0x646e171e15067890 */ /* 0x000fc4000fffe03f */
[----:B------:R-:W-:Y:S01]  /*30c0*/  IMAD R193, R193, 0x200, R8 ;  /* 0x00000200c1c17824 */ /* 0x000fe200078e0208 */
[----:B------:R-:W-:Y:S03]  /*30d0*/  LDSM.16.M88.4 R40, [R190] ;  /* 0x00000000be28783b */ /* 0x000fe60000000200 */
[----:B------:R-:W-:Y:S01]  /*30e0*/  IMAD.SHL.U32 R193, R193, 0x2, RZ ;  /* 0x00000002c1c17824 */ /* 0x000fe200078e00ff */
[----:B------:R-:W-:Y:S04]  /*30f0*/  LDSM.16.M88.4 R8, [R194] ;  /* 0x00000000c208783b */ /* 0x000fe80000000200 */
[----:B------:R-:W1:Y:S01]  /*3100*/  LDSM.16.M88.4 R64, [R193+0x6000] ;  /* 0x00600000c140783b */ /* 0x000e620000000200 */
[----:B------:R-:W-:-:S02]  /*3110*/  IADD3 R3, R193, 0x6000, RZ ;  /* 0x00006000c1037810 */ /* 0x000fc40007ffe0ff */
[----:B------:R-:W-:Y:S01]  /*3120*/  IADD3 R191, R193, 0x6020, RZ ;  /* 0x00006020c1bf7810 */ /* 0x000fe20007ffe0ff */
[----:B------:R-:W2:Y:S01]  /*3130*/  LDSM.16.M88.4 R56, [R193+0x6800] ;  /* 0x00680000c138783b */ /* 0x000ea20000000200 */
[----:B------:R-:W-:Y:S01]  /*3140*/  @P1 IADD3 R191, R3, -0x20, RZ ;  /* 0xffffffe003bf1810 */ /* 0x000fe20007ffe0ff */
[----:B------:R-:W-:Y:S02]  /*3150*/  IMAD.MOV.U32 R3, RZ, RZ, 0x40 ;  /* 0x00000040ff037424 */ /* 0x000fe400078e00ff */
[----:B------:R-:W5:Y:S01]  /*3160*/  LDSM.16.M88.4 R48, [R193+0x7000] ;  /* 0x00700000c130783b */ /* 0x000f620000000200 */
[----:B------:R-:W-:Y:S02]  /*3170*/  IADD3 R183, R191, 0x800, RZ ;  /* 0x00000800bfb77810 */ /* 0x000fe40007ffe0ff */
[----:B------:R-:W-:Y:S01]  /*3180*/  SEL R3, R3, 0xffffffc0, !P2 ;  /* 0xffffffc003037807 */ /* 0x000fe20005000000 */
[----:B------:R-:W3:Y:S01]  /*3190*/  LDSM.16.M88.4 R12, [R193+0x7800] ;  /* 0x00780000c10c783b */ /* 0x000ee20000000200 */
[----:B------:R-:W-:-:S02]  /*31a0*/  IADD3 R182, R191, 0x1000, RZ ;  /* 0x00001000bfb67810 */ /* 0x000fc40007ffe0ff */
[----:B------:R-:W-:Y:S01]  /*31b0*/  IADD3 R181, R191, 0x1800, RZ ;  /* 0x00001800bfb57810 */ /* 0x000fe20007ffe0ff */
[----:B------:R-:W4:Y:S01]  /*31c0*/  LDSM.16.M88.4 R80, [R191] ;  /* 0x00000000bf50783b */ /* 0x000f220000000200 */
[----:B------:R-:W-:Y:S01]  /*31d0*/  IMAD.IADD R187, R193, 0x1, R3 ;  /* 0x00000001c1bb7824 */ /* 0x000fe200078e0203 */
[----:B------:R-:W-:Y:S01]  /*31e0*/  IADD3 R179, R191, 0x2000, RZ ;  /* 0x00002000bfb37810 */ /* 0x000fe20007ffe0ff */
[----:B------:R-:W-:Y:S01]  /*31f0*/  IMAD.IADD R180, R3, 0x1, R191 ;  /* 0x0000000103b47824 */ /* 0x000fe200078e02bf */
[----:B------:R-:W3:Y:S01]  /*3200*/  LDSM.16.M88.4 R76, [R191+0x800] ;  /* 0x00080000bf4c783b */ /* 0x000ee20000000200 */
[C---:B------:R-:W-:Y:S02]  /*3210*/  IADD3 R178, R191.reuse, 0x2800, RZ ;  /* 0x00002800bfb27810 */ /* 0x040fe40007ffe0ff */
[C---:B------:R-:W-:Y:S01]  /*3220*/  IADD3 R177, R191.reuse, 0x3000, RZ ;  /* 0x00003000bfb17810 */ /* 0x040fe20007ffe0ff */
[----:B------:R-:W3:Y:S01]  /*3230*/  LDSM.16.M88.4 R32, [R191+0x1000] ;  /* 0x00100000bf20783b */ /* 0x000ee20000000200 */
[----:B------:R-:W-:-:S02]  /*3240*/  IADD3 R176, R191, 0x3800, RZ ;  /* 0x00003800bfb07810 */ /* 0x000fc40007ffe0ff */
[C---:B------:R-:W-:Y:S01]  /*3250*/  IADD3 R175, R191.reuse, 0x4000, RZ ;  /* 0x00004000bfaf7810 */ /* 0x040fe20007ffe0ff */
[----:B------:R-:W3:Y:S01]  /*3260*/  LDSM.16.M88.4 R24, [R191+0x1800] ;  /* 0x00180000bf18783b */ /* 0x000ee20000000200 */
[C---:B------:R-:W-:Y:S02]  /*3270*/  IADD3 R174, R191.reuse, 0x4800, RZ ;  /* 0x00004800bfae7810 */ /* 0x040fe40007ffe0ff */
[C---:B------:R-:W-:Y:S01]  /*3280*/  IADD3 R173, R191.reuse, 0x5000, RZ ;  /* 0x00005000bfad7810 */ /* 0x040fe20007ffe0ff */
[----:B------:R-:W3:Y:S01]  /*3290*/  LDSM.16.M88.4 R72, [R187+0x6000] ;  /* 0x00600000bb48783b */ /* 0x000ee20000000200 */
[----:B------:R-:W-:-:S03]  /*32a0*/  IADD3 R172, R191, 0x5800, RZ ;  /* 0x00005800bfac7810 */ /* 0x000fc60007ffe0ff */
[----:B------:R-:W3:Y:S01]  /*32b0*/  LDSM.16.M88.4 R68, [R187+0x6800] ;  /* 0x00680000bb44783b */ /* 0x000ee20000000200 */
[C---:B-1----:R-:W-:Y:S03]  /*32c0*/  HMMA.16816.F32 R16, R8.reuse, R64, RZ ;  /* 0x000000400810723c */ /* 0x042fe600000018ff */
[----:B------:R-:W1:Y:S04]  /*32d0*/  LDSM.16.M88.4 R36, [R187+0x7000] ;  /* 0x00700000bb24783b */ /* 0x000e680000000200 */
[----:B------:R-:W1:Y:S01]  /*32e0*/  LDSM.16.M88.4 R28, [R187+0x7800] ;  /* 0x00780000bb1c783b */ /* 0x000e620000000200 */
[C---:B------:R-:W-:Y:S03]  /*32f0*/  HMMA.16816.F32 R64, R8.reuse, R66, RZ ;  /* 0x000000420840723c */ /* 0x040fe600000018ff */
[----:B------:R-:W-:Y:S05]  /*3300*/  LDSM.16.M88.4 R84, [R180] ;  /* 0x00000000b454783b */ /* 0x000fea0000000200 */
[C---:B--2---:R-:W-:Y:S08]  /*3310*/  HMMA.16816.F32 R60, R8.reuse, R56, RZ ;  /* 0x00000038083c723c */ /* 0x044ff000000018ff */
[C---:B-----5:R-:W-:Y:S08]  /*3320*/  HMMA.16816.F32 R52, R8.reuse, R48, RZ ;  /* 0x000000300834723c */ /* 0x060ff000000018ff */
[C---:B------:R-:W-:Y:S08]  /*3330*/  HMMA.16816.F32 R56, R8.reuse, R58, RZ ;  /* 0x0000003a0838723c */ /* 0x040ff000000018ff */
[C---:B------:R-:W-:Y:S08]  /*3340*/  HMMA.16816.F32 R48, R8.reuse, R50, RZ ;  /* 0x000000320830723c */ /* 0x040ff000000018ff */
[C---:B---3--:R-:W-:Y:S08]  /*3350*/  HMMA.16816.F32 R44, R8.reuse, R12, RZ ;  /* 0x0000000c082c723c */ /* 0x048ff000000018ff */
[----:B------:R-:W-:Y:S01]  /*3360*/  HMMA.16816.F32 R8, R8, R14, RZ ;  /* 0x0000000e0808723c */ /* 0x000fe200000018ff */
[----:B------:R-:W2:Y:S07]  /*3370*/  LDSM.16.M88.4 R12, [R189] ;  /* 0x00000000bd0c783b */ /* 0x000eae0000000200 */
[C---:B----4-:R-:W-:Y:S08]  /*3380*/  HMMA.16816.F32 R16, R20.reuse, R80, R16 ;  /* 0x000000501410723c */ /* 0x050ff00000001810 */
[C---:B------:R-:W-:Y:S01]  /*3390*/  HMMA.16816.F32 R64, R20.reuse, R82, R64 ;  /* 0x000000521440723c */ /* 0x040fe20000001840 */
[----:B------:R-:W3:Y:S07]  /*33a0*/  LDSM.16.M88.4 R80, [R180+0x800] ;  /* 0x00080000b450783b */ /* 0x000eee0000000200 */
        /* <DEDUP_REMOVED lines=8> */
[----:B------:R-:W4:Y:S04]  /*3430*/  LDSM.16.M88.4 R24, [R180+0x1000] ;  /* 0x00100000b418783b */ /* 0x000f280000000200 */
[----:B------:R-:W5:Y:S03]  /*3440*/  LDSM.16.M88.4 R20, [R180+0x1800] ;  /* 0x00180000b414783b */ /* 0x000f660000000200 */
[C---:B------:R-:W-:Y:S08]  /*3450*/  HMMA.16816.F32 R16, R40.reuse, R72, R16 ;  /* 0x000000482810723c */ /* 0x040ff00000001810 */
[C---:B------:R-:W-:Y:S01]  /*3460*/  HMMA.16816.F32 R64, R40.reuse, R74, R64 ;  /* 0x0000004a2840723c */ /* 0x040fe20000001840 */
[----:B------:R-:W2:Y:S07]  /*3470*/  LDSM.16.M88.4 R72, [R193+0x8800] ;  /* 0x00880000c148783b */ /* 0x000eae0000000200 */
[C---:B------:R-:W-:Y:S08]  /*3480*/  HMMA.16816.F32 R60, R40.reuse, R68, R60 ;  /* 0x00000044283c723c */ /* 0x040ff0000000183c */
[C---:B------:R-:W-:Y:S01]  /*3490*/  HMMA.16816.F32 R56, R40.reuse, R70, R56 ;  /* 0x000000462838723c */ /* 0x040fe20000001838 */
[----:B------:R-:W3:Y:S07]  /*34a0*/  LDSM.16.M88.4 R68, [R193+0x9000] ;  /* 0x00900000c144783b */ /* 0x000eee0000000200 */
[C---:B-1----:R-:W-:Y:S08]  /*34b0*/  HMMA.16816.F32 R52, R40.reuse, R36, R52 ;  /* 0x000000242834723c */ /* 0x042ff00000001834 */
[C---:B------:R-:W-:Y:S01]  /*34c0*/  HMMA.16816.F32 R48, R40.reuse, R38, R48 ;  /* 0x000000262830723c */ /* 0x040fe20000001830 */
[----:B------:R-:W1:Y:S07]  /*34d0*/  LDSM.16.M88.4 R36, [R193+0x9800] ;  /* 0x00980000c124783b */ /* 0x000e6e0000000200 */
[C---:B------:R-:W-:Y:S08]  /*34e0*/  HMMA.16816.F32 R44, R40.reuse, R28, R44 ;  /* 0x0000001c282c723c */ /* 0x040ff0000000182c */
[----:B------:R-:W-:Y:S01]  /*34f0*/  HMMA.16816.F32 R40, R40, R30, R8 ;  /* 0x0000001e2828723c */ /* 0x000fe20000001808 */
[----:B------:R-:W-:Y:S04]  /*3500*/  LDSM.16.M88.4 R8, [R192+0x2000] ;  /* 0x00200000c008783b */ /* 0x000fe80000000200 */
        /* <DEDUP_REMOVED lines=14> */
[C---:B------:R-:W-:Y:S08]  /*35f0*/  HMMA.16816.F32 R16, R32.reuse, R76, R16 ;  /* 0x0000004c2010723c */ /* 0x040ff00000001810 */
[C---:B------:R-:W-:Y:S01]  /*3600*/  HMMA.16816.F32 R64, R32.reuse, R78, R64 ;  /* 0x0000004e2040723c */ /* 0x040fe20000001840 */
[----:B------:R-:W5:Y:S07]  /*3610*/  LDSM.16.M88.4 R76, [R187+0x8800] ;  /* 0x00880000bb4c783b */ /* 0x000f6e0000000200 */
[C---:B------:R-:W-:Y:S08]  /*3620*/  HMMA.16816.F32 R60, R32.reuse, R72, R60 ;  /* 0x00000048203c723c */ /* 0x040ff0000000183c */
[C---:B------:R-:W-:Y:S01]  /*3630*/  HMMA.16816.F32 R56, R32.reuse, R74, R56 ;  /* 0x0000004a2038723c */ /* 0x040fe20000001838 */
[----:B------:R-:W2:Y:S07]  /*3640*/  LDSM.16.M88.4 R72, [R187+0x9000] ;  /* 0x00900000bb48783b */ /* 0x000eae0000000200 */
[C---:B------:R-:W-:Y:S08]  /*3650*/  HMMA.16816.F32 R52, R32.reuse, R68, R52 ;  /* 0x000000442034723c */ /* 0x040ff00000001834 */
[C---:B------:R-:W-:Y:S01]  /*3660*/  HMMA.16816.F32 R48, R32.reuse, R70, R48 ;  /* 0x000000462030723c */ /* 0x040fe20000001830 */
[----:B------:R-:W3:Y:S07]  /*3670*/  LDSM.16.M88.4 R68, [R187+0x9800] ;  /* 0x00980000bb44783b */ /* 0x000eee0000000200 */
[----:B-1----:R-:W-:Y:S08]  /*3680*/  HMMA.16816.F32 R44, R32, R36, R44 ;  /* 0x00000024202c723c */ /* 0x002ff0000000182c */
[C---:B------:R-:W-:Y:S08]  /*3690*/  HMMA.16816.F32 R16, R8.reuse, R28, R16 ;  /* 0x0000001c0810723c */ /* 0x040ff00000001810 */
[----:B------:R-:W-:Y:S01]  /*36a0*/  HMMA.16816.F32 R64, R8, R30, R64 ;  /* 0x0000001e0840723c */ /* 0x000fe20000001840 */
[----:B------:R-:W-:Y:S07]  /*36b0*/  LDSM.16.M88.4 R28, [R180+0x2800] ;  /* 0x00280000b41c783b */ /* 0x000fee0000000200 */
[----:B------:R-:W-:Y:S01]  /*36c0*/  HMMA.16816.F32 R40, R32, R38, R40 ;  /* 0x000000262028723c */ /* 0x000fe20000001828 */
[----:B------:R-:W-:Y:S04]  /*36d0*/  LDSM.16.M88.4 R36, [R189+0x2000] ;  /* 0x00200000bd24783b */ /* 0x000fe80000000200 */
[----:B------:R-:W1:Y:S03]  /*36e0*/  LDSM.16.M88.4 R32, [R180+0x2000] ;  /* 0x00200000b420783b */ /* 0x000e660000000200 */
[C---:B--2---:R-:W-:Y:S08]  /*36f0*/  HMMA.16816.F32 R60, R8.reuse, R24, R60 ;  /* 0x00000018083c723c */ /* 0x044ff0000000183c */
[C---:B------:R-:W-:Y:S01]  /*3700*/  HMMA.16816.F32 R56, R8.reuse, R26, R56 ;  /* 0x0000001a0838723c */ /* 0x040fe20000001838 */
[----:B------:R-:W2:Y:S07]  /*3710*/  LDSM.16.M88.4 R24, [R180+0x3000] ;  /* 0x00300000b418783b */ /* 0x000eae0000000200 */
[C---:B---3--:R-:W-:Y:S08]  /*3720*/  HMMA.16816.F32 R52, R8.reuse, R20, R52 ;  /* 0x000000140834723c */ /* 0x048ff00000001834 */
[C---:B------:R-:W-:Y:S01]  /*3730*/  HMMA.16816.F32 R48, R8.reuse, R22, R48 ;  /* 0x000000160830723c */ /* 0x040fe20000001830 */
[----:B------:R-:W3:Y:S07]  /*3740*/  LDSM.16.M88.4 R20, [R180+0x3800] ;  /* 0x00380000b414783b */ /* 0x000eee0000000200 */
[----:B----4-:R-:W-:Y:S08]  /*3750*/  HMMA.16816.F32 R44, R8, R12, R44 ;  /* 0x0000000c082c723c */ /* 0x010ff0000000182c */
[C---:B------:R-:W-:Y:S08]  /*3760*/  HMMA.16816.F32 R16, R80.reuse, R84, R16 ;  /* 0x000000545010723c */ /* 0x040ff00000001810 */
[----:B------:R-:W-:Y:S08]  /*3770*/  HMMA.16816.F32 R64, R80, R86, R64 ;  /* 0x000000565040723c */ /* 0x000ff00000001840 */
[----:B------:R-:W-:Y:S01]  /*3780*/  HMMA.16816.F32 R40, R8, R14, R40 ;  /* 0x0000000e0828723c */ /* 0x000fe20000001828 */
[----:B------:R-:W-:Y:S04]  /*3790*/  LDSM.16.M88.4 R12, [R194+0x4000] ;  /* 0x00400000c20c783b */ /* 0x000fe80000000200 */
[----:B------:R-:W4:Y:S03]  /*37a0*/  LDSM.16.M88.4 R8, [R193+0xa000] ;  /* 0x00a00000c108783b */ /* 0x000f260000000200 */
[C---:B-----5:R-:W-:Y:S08]  /*37b0*/  HMMA.16816.F32 R60, R80.reuse, R76, R60 ;  /* 0x0000004c503c723c */ /* 0x060ff0000000183c */
[C---:B------:R-:W-:Y:S08]  /*37c0*/  HMMA.16816.F32 R56, R80.reuse, R78, R56 ;  /* 0x0000004e5038723c */ /* 0x040ff00000001838 */
[C---:B------:R-:W-:Y:S08]  /*37d0*/  HMMA.16816.F32 R52, R80.reuse, R72, R52 ;  /* 0x000000485034723c */ /* 0x040ff00000001834 */
[C---:B------:R-:W-:Y:S01]  /*37e0*/  HMMA.16816.F32 R48, R80.reuse, R74, R48 ;  /* 0x0000004a5030723c */ /* 0x040fe20000001830 */
[----:B------:R-:W5:Y:S07]  /*37f0*/  LDSM.16.M88.4 R72, [R193+0xa800] ;  /* 0x00a80000c148783b */ /* 0x000f6e0000000200 */
[----:B------:R-:W-:Y:S08]  /*3800*/  HMMA.16816.F32 R44, R80, R68, R44 ;  /* 0x00000044502c723c */ /* 0x000ff0000000182c */
[C---:B-1----:R-:W-:Y:S08]  /*3810*/  HMMA.16816.F32 R16, R36.reuse, R32, R16 ;  /* 0x000000202410723c */ /* 0x042ff00000001810 */
[----:B------:R-:W-:Y:S01]  /*3820*/  HMMA.16816.F32 R64, R36, R34, R64 ;  /* 0x000000222440723c */ /* 0x000fe20000001840 */
[----:B------:R-:W1:Y:S07]  /*3830*/  LDSM.16.M88.4 R32, [R193+0xb800] ;  /* 0x00b80000c120783b */ /* 0x000e6e0000000200 */
[----:B------:R-:W-:Y:S01]  /*3840*/  HMMA.16816.F32 R40, R80, R70, R40 ;  /* 0x000000465028723c */ /* 0x000fe20000001828 */
[----:B------:R-:W-:Y:S07]  /*3850*/  LDSM.16.M88.4 R68, [R193+0xb000] ;  /* 0x00b00000c144783b */ /* 0x000fee0000000200 */
[C---:B------:R-:W-:Y:S08]  /*3860*/  HMMA.16816.F32 R60, R36.reuse, R28, R60 ;  /* 0x0000001c243c723c */ /* 0x040ff0000000183c */
[C---:B------:R-:W-:Y:S01]  /*3870*/  HMMA.16816.F32 R56, R36.reuse, R30, R56 ;  /* 0x0000001e2438723c */ /* 0x040fe20000001838 */
[----:B------:R-:W-:Y:S07]  /*3880*/  LDSM.16.M88.4 R28, [R192+0x4000] ;  /* 0x00400000c01c783b */ /* 0x000fee0000000200 */
[C---:B--2---:R-:W-:Y:S08]  /*3890*/  HMMA.16816.F32 R52, R36.reuse, R24, R52 ;  /* 0x000000182434723c */ /* 0x044ff00000001834 */
[C---:B------:R-:W-:Y:S01]  /*38a0*/  HMMA.16816.F32 R48, R36.reuse, R26, R48 ;  /* 0x0000001a2430723c */ /* 0x040fe20000001830 */
[----:B------:R-:W2:Y:S07]  /*38b0*/  LDSM.16.M88.4 R24, [R191+0x4000] ;  /* 0x00400000bf18783b */ /* 0x000eae0000000200 */
[C---:B---3--:R-:W-:Y:S08]  /*38c0*/  HMMA.16816.F32 R44, R36.reuse, R20, R44 ;  /* 0x00000014242c723c */ /* 0x048ff0000000182c */
[----:B------:R-:W-:Y:S01]  /*38d0*/  HMMA.16816.F32 R40, R36, R22, R40 ;  /* 0x000000162428723c */ /* 0x000fe20000001828 */
[----:B------:R-:W3:Y:S04]  /*38e0*/  LDSM.16.M88.4 R20, [R191+0x4800] ;  /* 0x00480000bf14783b */ /* 0x000ee80000000200 */
[----:B------:R-:W-:Y:S03]  /*38f0*/  LDSM.16.M88.4 R36, [R191+0x5800] ;  /* 0x00580000bf24783b */ /* 0x000fe60000000200 */
[C---:B----4-:R-:W-:Y:S08]  /*3900*/  HMMA.16816.F32 R16, R12.reuse, R8, R16 ;  /* 0x000000080c10723c */ /* 0x050ff00000001810 */
[C---:B------:R-:W-:Y:S01]  /*3910*/  HMMA.16816.F32 R64, R12.reuse, R10, R64 ;  /* 0x0000000a0c40723c */ /* 0x040fe20000001840 */
[----:B------:R-:W-:Y:S07]  /*3920*/  LDSM.16.M88.4 R8, [R191+0x5000] ;  /* 0x00500000bf08783b */ /* 0x000fee0000000200 */
[C---:B-----5:R-:W-:Y:S08]  /*3930*/  HMMA.16816.F32 R60, R12.reuse, R72, R60 ;  /* 0x000000480c3c723c */ /* 0x060ff0000000183c */
[C---:B------:R-:W-:Y:S01]  /*3940*/  HMMA.16816.F32 R56, R12.reuse, R74, R56 ;  /* 0x0000004a0c38723c */ /* 0x040fe20000001838 */
[----:B------:R-:W-:Y:S07]  /*3950*/  LDSM.16.M88.4 R72, [R187+0xa000] ;  /* 0x00a00000bb48783b */ /* 0x000fee0000000200 */
[----:B-1----:R-:W-:Y:S01]  /*3960*/  HMMA.16816.F32 R76, R12, R32, R44 ;  /* 0x000000200c4c723c */ /* 0x002fe2000000182c */
[----:B------:R-:W1:Y:S07]  /*3970*/  LDSM.16.M88.4 R44, [R190+0x4000] ;  /* 0x00400000be2c783b */ /* 0x000e6e0000000200 */
[----:B--2---:R-:W-:Y:S08]  /*3980*/  HMMA.16816.F32 R16, R28, R24, R16 ;  /* 0x000000181c10723c */ /* 0x004ff00000001810 */
[C---:B------:R-:W-:Y:S08]  /*3990*/  HMMA.16816.F32 R52, R12.reuse, R68, R52 ;  /* 0x000000440c34723c */ /* 0x040ff00000001834 */
[C---:B------:R-:W-:Y:S01]  /*39a0*/  HMMA.16816.F32 R48, R12.reuse, R70, R48 ;  /* 0x000000460c30723c */ /* 0x040fe20000001830 */
[----:B------:R-:W2:Y:S07]  /*39b0*/  LDSM.16.M88.4 R68, [R187+0xa800] ;  /* 0x00a80000bb44783b */ /* 0x000eae0000000200 */
[----:B------:R-:W-:Y:S01]  /*39c0*/  HMMA.16816.F32 R40, R12, R34, R40 ;  /* 0x000000220c28723c */ /* 0x000fe20000001828 */
[----:B------:R-:W-:Y:S04]  /*39d0*/  LDSM.16.M88.4 R32, [R180+0x4000] ;  /* 0x00400000b420783b */ /* 0x000fe80000000200 */
[----:B------:R-:W-:Y:S03]  /*39e0*/  LDSM.16.M88.4 R12, [R187+0xb000] ;  /* 0x00b00000bb0c783b */ /* 0x000fe60000000200 */
[C---:B------:R-:W-:Y:S01]  /*39f0*/  HMMA.16816.F32 R64, R28.reuse, R26, R64 ;  /* 0x0000001a1c40723c */ /* 0x040fe20000001840 */
[----:B------:R-:W4:Y:S07]  /*3a00*/  LDSM.16.M88.4 R24, [R189+0x4000] ;  /* 0x00400000bd18783b */ /* 0x000f2e0000000200 */
[C---:B---3--:R-:W-:Y:S08]  /*3a10*/  HMMA.16816.F32 R60, R28.reuse, R20, R60 ;  /* 0x000000141c3c723c */ /* 0x048ff0000000183c */
[----:B------:R-:W-:Y:S01]  /*3a20*/  HMMA.16816.F32 R56, R28, R22, R56 ;  /* 0x000000161c38723c */ /* 0x000fe20000001838 */
[----:B------:R-:W3:Y:S07]  /*3a30*/  LDSM.16.M88.4 R20, [R187+0xb800] ;  /* 0x00b80000bb14783b */ /* 0x000eee0000000200 */
[----:B-1----:R-:W-:Y:S08]  /*3a40*/  HMMA.16816.F32 R16, R44, R72, R16 ;  /* 0x000000482c10723c */ /* 0x002ff00000001810 */
[C---:B------:R-:W-:Y:S07]  /*3a50*/  HMMA.16816.F32 R76, R28.reuse, R36, R76 ;  /* 0x000000241c4c723c */ /* 0x040fee000000184c */
[----:B------:R-:W-:Y:S01]  /*3a60*/  IMAD.U32 R36, RZ, RZ, UR23 ;  /* 0x00000017ff247e24 */ /* 0x000fe2000f8e00ff */
[----:B------:R-:W-:Y:S03]  /*3a70*/  HMMA.16816.F32 R52, R28, R8, R52 ;  /* 0x000000081c34723c */ /* 0x000fe60000001834 */
[----:B------:R-:W-:-:S04]  /*3a80*/  IMAD R36, R36, 0x40, R195 ;  /* 0x0000004024247824 */ /* 0x000fc800078e02c3 */
[----:B------:R-:W-:Y:S01]  /*3a90*/  I2F R3, R36 ;  /* 0x0000002400037306 */ /* 0x000fe20000201400 */
[----:B------:R-:W-:Y:S01]  /*3aa0*/  HMMA.16816.F32 R48, R28, R10, R48 ;  /* 0x0000000a1c30723c */ /* 0x000fe20000001830 */
[----:B------:R-:W1:Y:S07]  /*3ab0*/  LDSM.16.M88.4 R8, [R180+0x4800] ;  /* 0x00480000b408783b */ /* 0x000e6e0000000200 */
[C---:B------:R-:W-:Y:S08]  /*3ac0*/  HMMA.16816.F32 R64, R44.reuse, R74, R64 ;  /* 0x0000004a2c40723c */ /* 0x040ff00000001840 */
[----:B--2---:R-:W-:Y:S08]  /*3ad0*/  HMMA.16816.F32 R60, R44, R68, R60 ;  /* 0x000000442c3c723c */ /* 0x004ff0000000183c */
[----:B----4-:R-:W-:Y:S08]  /*3ae0*/  HMMA.16816.F32 R16, R24, R32, R16 ;  /* 0x000000201810723c */ /* 0x010ff00000001810 */
[C---:B---3--:R-:W-:Y:S07]  /*3af0*/  HMMA.16816.F32 R76, R44.reuse, R20, R76 ;  /* 0x000000142c4c723c */ /* 0x048fee000000184c */
[----:B------:R-:W-:Y:S01]  /*3b00*/  IADD3 R20, R36, 0x1, RZ ;  /* 0x0000000124147810 */ /* 0x000fe20007ffe0ff */
[----:B------:R-:W-:Y:S03]  /*3b10*/  HMMA.16816.F32 R56, R44, R70, R56 ;  /* 0x000000462c38723c */ /* 0x000fe60000001838 */
[----:B------:R-:W2:Y:S01]  /*3b20*/  I2F R21, R20 ;  /* 0x0000001400157306 */ /* 0x000ea20000201400 */
[----:B------:R-:W-:-:S02]  /*3b30*/  ISETP.GE.AND P5, PT, R20, R134, PT ;  /* 0x000000861400720c */ /* 0x000fc40003fa6270 */
[----:B------:R-:W-:Y:S02]  /*3b40*/  ISETP.GE.AND P2, PT, R20, R133, PT ;  /* 0x000000851400720c */ /* 0x000fe40003f46270 */
[----:B------:R-:W-:Y:S07]  /*3b50*/  HMMA.16816.F32 R40, R28, R38, R40 ;  /* 0x000000261c28723c */ /* 0x000fee0000001828 */
[----:B------:R-:W-:Y:S01]  /*3b60*/  IADD3 R29, R36, 0x8, RZ ;  /* 0x00000008241d7810 */ /* 0x000fe20007ffe0ff */
[----:B------:R-:W-:Y:S01]  /*3b70*/  HMMA.16816.F32 R52, R44, R12, R52 ;  /* 0x0000000c2c34723c */ /* 0x000fe20000001834 */
[----:B--2---:R-:W-:-:S02]  /*3b80*/  FFMA.FTZ R31, R21, UR4, R17 ;  /* 0x00000004151f7c23 */ /* 0x004fc40008010011 */
[----:B------:R-:W2:Y:S01]  /*3b90*/  I2F R28, R29 ;  /* 0x0000001d001c7306 */ /* 0x000ea20000201400 */
[----:B------:R-:W-:Y:S01]  /*3ba0*/  FFMA.FTZ R21, R21, UR4, R19 ;  /* 0x0000000415157c23 */ /* 0x000fe20008010013 */
[----:B------:R-:W-:-:S03]  /*3bb0*/  ISETP.GE.AND P4, PT, R29, R134, PT ;  /* 0x000000861d00720c */ /* 0x000fc60003f86270 */
[----:B------:R-:W-:Y:S01]  /*3bc0*/  HMMA.16816.F32 R48, R44, R14, R48 ;  /* 0x0000000e2c30723c */ /* 0x000fe20000001830 */
[----:B------:R-:W3:Y:S01]  /*3bd0*/  LDSM.16.M88.4 R12, [R180+0x5000] ;  /* 0x00500000b40c783b */ /* 0x000ee20000000200 */
[----:B------:R-:W-:Y:S02]  /*3be0*/  FSEL R31, R31, -INF , !P5 ;  /* 0xff8000001f1f7808 */ /* 0x000fe40006800000 */
[----:B------:R-:W-:Y:S02]  /*3bf0*/  ISETP.GE.AND P1, PT, R29, R133, PT ;  /* 0x000000851d00720c */ /* 0x000fe40003f26270 */
[----:B------:R-:W-:Y:S02]  /*3c00*/  IADD3 R17, R36, 0x11, RZ ;  /* 0x0000001124117810 */ /* 0x000fe40007ffe0ff */
[----:B------:R-:W-:Y:S01]  /*3c10*/  HMMA.16816.F32 R64, R24, R34, R64 ;  /* 0x000000221840723c */ /* 0x000fe20000001840 */
[----:B------:R-:W-:Y:S02]  /*3c20*/  FSEL R21, R21, -INF , !P2 ;  /* 0xff80000015157808 */ /* 0x000fe40005000000 */
[----:B------:R-:W-:-:S04]  /*3c30*/  ISETP.GE.AND P2, PT, R17, R134, PT ;  /* 0x000000861100720c */ /* 0x000fc80003f46270 */
[C---:B------:R-:W-:Y:S01]  /*3c40*/  IADD3 R35, R36.reuse, 0x28, RZ ;  /* 0x0000002824237810 */ /* 0x040fe20007ffe0ff */
[C---:B-1----:R-:W-:Y:S03]  /*3c50*/  HMMA.16816.F32 R60, R24.reuse, R8, R60 ;  /* 0x00000008183c723c */ /* 0x042fe6000000183c */
[----:B------:R-:W-:Y:S04]  /*3c60*/  I2F R34, R35 ;  /* 0x0000002300227306 */ /* 0x000fe80000201400 */
[----:B------:R-:W-:Y:S01]  /*3c70*/  IADD3 R8, R36, 0x10, RZ ;  /* 0x0000001024087810 */ /* 0x000fe20007ffe0ff */
[----:B------:R-:W-:Y:S03]  /*3c80*/  HMMA.16816.F32 R56, R24, R10, R56 ;  /* 0x0000000a1838723c */ /* 0x000fe60000001838 */
[C---:B------:R-:W-:Y:S01]  /*3c90*/  ISETP.GE.AND P3, PT, R8.reuse, R134, PT ;  /* 0x000000860800720c */ /* 0x040fe20003f66270 */
[----:B------:R1:W4:Y:S01]  /*3ca0*/  I2F R19, R8 ;  /* 0x0000000800137306 */ /* 0x0003220000201400 */
[----:B------:R-:W-:-:S03]  /*3cb0*/  ISETP.GE.AND P5, PT, R8, R133, PT ;  /* 0x000000850800720c */ /* 0x000fc60003fa6270 */
[----:B------:R-:W-:Y:S01]  /*3cc0*/  HMMA.16816.F32 R40, R44, R22, R40 ;  /* 0x000000162c28723c */ /* 0x000fe20000001828 */
[C---:B--2---:R-:W-:Y:S02]  /*3cd0*/  FFMA.FTZ R29, R28.reuse, UR4, R64 ;  /* 0x000000041c1d7c23 */ /* 0x044fe40008010040 */
[----:B------:R-:W-:-:S03]  /*3ce0*/  FFMA.FTZ R30, R28, UR4, R66 ;  /* 0x000000041c1e7c23 */ /* 0x000fc60008010042 */
[----:B------:R-:W-:Y:S02]  /*3cf0*/  FSEL R29, R29, -INF , !P4 ;  /* 0xff8000001d1d7808 */ /* 0x000fe40006000000 */
[----:B------:R-:W-:Y:S01]  /*3d00*/  IADD3 R22, R36, 0x9, RZ ;  /* 0x0000000924167810 */ /* 0x000fe20007ffe0ff */
[C---:B---3--:R-:W-:Y:S01]  /*3d10*/  HMMA.16816.F32 R52, R24.reuse, R12, R52 ;  /* 0x0000000c1834723c */ /* 0x048fe20000001834 */
[----:B------:R-:W-:Y:S01]  /*3d20*/  ISETP.GE.AND P4, PT, R17, R133, PT ;  /* 0x000000851100720c */ /* 0x000fe20003f86270 */
[----:B-1----:R-:W1:Y:S01]  /*3d30*/  LDSM.16.M88.4 R8, [R180+0x5800] ;  /* 0x00580000b408783b */ /* 0x002e620000000200 */
[----:B------:R-:W2:Y:S01]  /*3d40*/  I2F R20, R22 ;  /* 0x0000001600147306 */ /* 0x000ea20000201400 */
[----:B------:R-:W-:Y:S01]  /*3d50*/  ISETP.GE.AND P0, PT, R22, R134, PT ;  /* 0x000000861600720c */ /* 0x000fe20003f06270 */
[----:B----4-:R-:W-:Y:S01]  /*3d60*/  FFMA.FTZ R62, R19, UR4, R62 ;  /* 0x00000004133e7c23 */ /* 0x010fe2000801003e */
[C---:B------:R-:W-:Y:S02]  /*3d70*/  IADD3 R23, R36.reuse, 0x18, RZ ;  /* 0x0000001824177810 */ /* 0x040fe40007ffe0ff */
[----:B------:R-:W-:Y:S01]  /*3d80*/  HMMA.16816.F32 R48, R24, R14, R48 ;  /* 0x0000000e1830723c */ /* 0x000fe20000001830 */
[----:B------:R-:W-:Y:S01]  /*3d90*/  IADD3 R12, R36, 0x19, RZ ;  /* 0x00000019240c7810 */ /* 0x000fe20007ffe0ff */
[----:B------:R-:W-:-:S04]  /*3da0*/  DEPBAR.LE SB0, 0x0 ;  /* 0x000080000000791a */ /* 0x000fc80000000000 */
[----:B------:R-:W3:Y:S01]  /*3db0*/  I2F R17, R17 ;  /* 0x0000001100117306 */ /* 0x000ee20000201400 */
[-C--:B------:R-:W-:Y:S02]  /*3dc0*/  ISETP.GE.AND P6, PT, R22, R133.reuse, PT ;  /* 0x000000851600720c */ /* 0x080fe40003fc6270 */
[----:B------:R-:W-:Y:S02]  /*3dd0*/  FSEL R30, R30, -INF , !P1 ;  /* 0xff8000001e1e7808 */ /* 0x000fe40004800000 */
[----:B------:R-:W-:Y:S01]  /*3de0*/  ISETP.GE.AND P1, PT, R23, R134, PT ;  /* 0x000000861700720c */ /* 0x000fe20003f26270 */
[----:B--2---:R-:W-:Y:S01]  /*3df0*/  FFMA.FTZ R32, R20, UR4, R65 ;  /* 0x0000000414207c23 */ /* 0x004fe20008010041 */
[----:B------:R-:W-:Y:S01]  /*3e00*/  IADD3 R13, R36, 0x20, RZ ;  /* 0x00000020240d7810 */ /* 0x000fe20007ffe0ff */
[----:B------:R-:W2:Y:S01]  /*3e10*/  I2F R22, R23 ;  /* 0x0000001700167306 */ /* 0x000ea20000201400 */
[----:B------:R-:W-:Y:S02]  /*3e20*/  FFMA.FTZ R28, R20, UR4, R67 ;  /* 0x00000004141c7c23 */ /* 0x000fe40008010043 */
[----:B------:R-:W-:Y:S01]  /*3e30*/  FSEL R32, R32, -INF , !P0 ;  /* 0xff80000020207808 */ /* 0x000fe20004000000 */
[----:B------:R-:W-:Y:S01]  /*3e40*/  FFMA.FTZ R20, R19, UR4, R60 ;  /* 0x0000000413147c23 */ /* 0x000fe2000801003c */
[----:B------:R-:W-:-:S02]  /*3e50*/  ISETP.GE.AND P0, PT, R23, R133, PT ;  /* 0x000000851700720c */ /* 0x000fc40003f06270 */
[----:B------:R-:W-:Y:S01]  /*3e60*/  FSEL R28, R28, -INF , !P6 ;  /* 0xff8000001c1c7808 */ /* 0x000fe20007000000 */
[----:B------:R4:W5:Y:S01]  /*3e70*/  I2F R23, R12 ;  /* 0x0000000c00177306 */ /* 0x0009620000201400 */
[C---:B---3--:R-:W-:Y:S01]  /*3e80*/  FFMA.FTZ R19, R17.reuse, UR4, R61 ;  /* 0x0000000411137c23 */ /* 0x048fe2000801003d */
[----:B------:R-:W-:Y:S01]  /*3e90*/  FSEL R20, R20, -INF , !P3 ;  /* 0xff80000014147808 */ /* 0x000fe20005800000 */
[----:B------:R-:W-:Y:S01]  /*3ea0*/  FFMA.FTZ R17, R17, UR4, R63 ;  /* 0x0000000411117c23 */ /* 0x000fe2000801003f */
[-C--:B------:R-:W-:Y:S01]  /*3eb0*/  ISETP.GE.AND P6, PT, R12, R134.reuse, PT ;  /* 0x000000860c00720c */ /* 0x080fe20003fc6270 */
[----:B------:R-:W-:Y:S01]  /*3ec0*/  FFMA.FTZ R50, R34, UR4, R50 ;  /* 0x0000000422327c23 */ /* 0x000fe20008010032 */
[-C--:B------:R-:W-:Y:S01]  /*3ed0*/  ISETP.GE.AND P3, PT, R12, R133.reuse, PT ;  /* 0x000000850c00720c */ /* 0x080fe20003f66270 */
[----:B------:R-:W-:Y:S01]  /*3ee0*/  FFMA.FTZ R48, R34, UR4, R48 ;  /* 0x0000000422307c23 */ /* 0x000fe20008010030 */
[----:B------:R-:W-:Y:S01]  /*3ef0*/  FSEL R19, R19, -INF , !P2 ;  /* 0xff80000013137808 */ /* 0x000fe20005000000 */
[----:B------:R3:W3:Y:S01]  /*3f00*/  I2F R33, R13 ;  /* 0x0000000d00217306 */ /* 0x0006e20000201400 */
[----:B------:R-:W-:Y:S01]  /*3f10*/  ISETP.GE.AND P2, PT, R13, R133, PT ;  /* 0x000000850d00720c */ /* 0x000fe20003f46270 */
[C---:B--2---:R-:W-:Y:S01]  /*3f20*/  FFMA.FTZ R15, R22.reuse, UR4, R56 ;  /* 0x00000004160f7c23 */ /* 0x044fe20008010038 */
[----:B------:R-:W-:Y:S01]  /*3f30*/  FSEL R17, R17, -INF , !P4 ;  /* 0xff80000011117808 */ /* 0x000fe20006000000 */
[----:B-1----:R-:W-:Y:S01]  /*3f40*/  HMMA.16816.F32 R76, R24, R8, R76 ;  /* 0x00000008184c723c */ /* 0x002fe2000000184c */
[----:B------:R-:W-:Y:S01]  /*3f50*/  FFMA.FTZ R58, R22, UR4, R58 ;  /* 0x00000004163a7c23 */ /* 0x000fe2000801003a */
[----:B----4-:R-:W-:Y:S01]  /*3f60*/  FSEL R12, R62, -INF , !P5 ;  /* 0xff8000003e0c7808 */ /* 0x010fe20006800000 */
[----:B-----5:R-:W-:Y:S01]  /*3f70*/  FFMA.FTZ R14, R23, UR4, R57 ;  /* 0x00000004170e7c23 */ /* 0x020fe20008010039 */
[----:B------:R-:W-:-:S03]  /*3f80*/  ISETP.GE.AND P5, PT, R13, R134, PT ;  /* 0x000000860d00720c */ /* 0x000fc60003fa6270 */
[----:B------:R-:W-:Y:S01]  /*3f90*/  IADD3 R9, R36, 0x29, RZ ;  /* 0x0000002924097810 */ /* 0x000fe20007ffe0ff */
[----:B------:R-:W-:Y:S01]  /*3fa0*/  FFMA.FTZ R8, R23, UR4, R59 ;  /* 0x0000000417087c23 */ /* 0x000fe2000801003b */
[----:B------:R-:W-:Y:S01]  /*3fb0*/  HMMA.16816.F32 R40, R24, R10, R40 ;  /* 0x0000000a1828723c */ /* 0x000fe20000001828 */
[----:B------:R-:W-:Y:S01]  /*3fc0*/  FSEL R14, R14, -INF , !P6 ;  /* 0xff8000000e0e7808 */ /* 0x000fe20007000000 */
[----:B------:R-:W1:Y:S01]  /*3fd0*/  I2F R23, R9 ;  /* 0x0000000900177306 */ /* 0x000e620000201400 */
[----:B---3--:R-:W-:Y:S01]  /*3fe0*/  IADD3 R13, R36, 0x21, RZ ;  /* 0x00000021240d7810 */ /* 0x008fe20007ffe0ff */
[C---:B------:R-:W-:Y:S01]  /*3ff0*/  FFMA.FTZ R52, R33.reuse, UR4, R52 ;  /* 0x0000000421347c23 */ /* 0x040fe20008010034 */
[----:B------:R-:W-:Y:S01]  /*4000*/  FSEL R8, R8, -INF , !P3 ;  /* 0xff80000008087808 */ /* 0x000fe20005800000 */
[----:B------:R-:W-:Y:S01]  /*4010*/  FFMA.FTZ R54, R33, UR4, R54 ;  /* 0x0000000421367c23 */ /* 0x000fe20008010036 */
[----:B------:R-:W-:Y:S02]  /*4020*/  IADD3 R11, R36, 0x31, RZ ;  /* 0x00000031240b7810 */ /* 0x000fe40007ffe0ff */
[----:B------:R-:W-:Y:S01]  /*4030*/  ISETP.GE.AND P6, PT, R35, R133, PT ;  /* 0x000000852300720c */ /* 0x000fe20003fc6270 */
[----:B------:R2:W3:Y:S01]  /*4040*/  I2F R22, R13 ;  /* 0x0000000d00167306 */ /* 0x0004e20000201400 */
[----:B------:R-:W-:-:S02]  /*4050*/  ISETP.GE.AND P3, PT, R9, R134, PT ;  /* 0x000000860900720c */ /* 0x000fc40003f66270 */
[----:B------:R-:W-:Y:S02]  /*4060*/  FSEL R15, R15, -INF , !P1 ;  /* 0xff8000000f0f7808 */ /* 0x000fe40004800000 */
[----:B------:R-:W-:Y:S02]  /*4070*/  IADD3 R33, R36, 0x30, RZ ;  /* 0x0000003024217810 */ /* 0x000fe40007ffe0ff */
[----:B------:R-:W-:Y:S01]  /*4080*/  ISETP.GE.AND P4, PT, R13, R134, PT ;  /* 0x000000860d00720c */ /* 0x000fe20003f86270 */
[----:B------:R-:W4:Y:S01]  /*4090*/  I2F R10, R11 ;  /* 0x0000000b000a7306 */ /* 0x000f220000201400 */
[----:B-1----:R-:W-:Y:S01]  /*40a0*/  FFMA.FTZ R49, R23, UR4, R49 ;  /* 0x0000000417317c23 */ /* 0x002fe20008010031 */
[-C--:B------:R-:W-:Y:S01]  /*40b0*/  ISETP.GE.AND P1, PT, R13, R133.reuse, PT ;  /* 0x000000850d00720c */ /* 0x080fe20003f26270 */
[----:B------:R-:W-:Y:S01]  /*40c0*/  FFMA.FTZ R51, R23, UR4, R51 ;  /* 0x0000000417337c23 */ /* 0x000fe20008010033 */
[----:B------:R-:W-:Y:S02]  /*40d0*/  FSEL R146, R52, -INF , !P5 ;  /* 0xff80000034927808 */ /* 0x000fe40006800000 */
[----:B------:R-:W-:-:S02]  /*40e0*/  ISETP.GE.AND P5, PT, R9, R133, PT ;  /* 0x000000850900720c */ /* 0x000fc40003fa6270 */
[----:B--2---:R-:W-:Y:S01]  /*40f0*/  FSEL R13, R58, -INF , !P0 ;  /* 0xff8000003a0d7808 */ /* 0x004fe20004000000 */
[----:B---3--:R-:W-:Y:S01]  /*4100*/  FFMA.FTZ R55, R22, UR4, R55 ;  /* 0x0000000416377c23 */ /* 0x008fe20008010037 */
[-C--:B------:R-:W-:Y:S01]  /*4110*/  ISETP.GE.AND P0, PT, R35, R134.reuse, PT ;  /* 0x000000862300720c */ /* 0x080fe20003f06270 */
[----:B------:R-:W1:Y:S01]  /*4120*/  I2F R9, R33 ;  /* 0x0000002100097306 */ /* 0x000e620000201400 */
[----:B------:R-:W-:Y:S01]  /*4130*/  FSEL R136, R50, -INF , !P6 ;  /* 0xff80000032887808 */ /* 0x000fe20007000000 */
[----:B------:R-:W-:Y:S01]  /*4140*/  FFMA.FTZ R53, R22, UR4, R53 ;  /* 0x0000000416357c23 */ /* 0x000fe20008010035 */
[----:B------:R-:W-:Y:S02]  /*4150*/  FSEL R139, R49, -INF , !P3 ;  /* 0xff800000318b7808 */ /* 0x000fe40005800000 */
[----:B------:R-:W-:Y:S01]  /*4160*/  IADD3 R24, R36, 0x38, RZ ;  /* 0x0000003824187810 */ /* 0x000fe20007ffe0ff */
[----:B----4-:R-:W-:Y:S01]  /*4170*/  FFMA.FTZ R79, R10, UR4, R79 ;  /* 0x000000040a4f7c23 */ /* 0x010fe2000801004f */
[----:B------:R-:W-:Y:S01]  /*4180*/  ISETP.GE.AND P6, PT, R36, R134, PT ;  /* 0x000000862400720c */ /* 0x000fe20003fc6270 */
[----:B------:R-:W-:Y:S01]  /*4190*/  FFMA.FTZ R77, R10, UR4, R77 ;  /* 0x000000040a4d7c23 */ /* 0x000fe2000801004d */
[C---:B------:R-:W-:Y:S01]  /*41a0*/  ISETP.GE.AND P3, PT, R36.reuse, R133, PT ;  /* 0x000000852400720c */ /* 0x040fe20003f66270 */
[----:B------:R-:W2:Y:S01]  /*41b0*/  I2F R22, R24 ;  /* 0x0000001800167306 */ /* 0x000ea20000201400 */
[----:B------:R-:W-:Y:S01]  /*41c0*/  IADD3 R36, R36, 0x39, RZ ;  /* 0x0000003924247810 */ /* 0x000fe20007ffe0ff */
[----:B------:R-:W-:Y:S01]  /*41d0*/  FFMA.FTZ R10, R3, UR4, R16 ;  /* 0x00000004030a7c23 */ /* 0x000fe20008010010 */
[----:B------:R-:W-:-:S02]  /*41e0*/  FSEL R137, R55, -INF , !P1 ;  /* 0xff80000037897808 */ /* 0x000fc40004800000 */
[----:B------:R-:W-:Y:S01]  /*41f0*/  FSEL R144, R48, -INF , !P0 ;  /* 0xff80000030907808 */ /* 0x000fe20004000000 */
[----:B-1----:R-:W-:Y:S01]  /*4200*/  FFMA.FTZ R76, R9, UR4, R76 ;  /* 0x00000004094c7c23 */ /* 0x002fe2000801004c */
[-C--:B------:R-:W-:Y:S01]  /*4210*/  ISETP.GE.AND P1, PT, R11, R134.reuse, PT ;  /* 0x000000860b00720c */ /* 0x080fe20003f26270 */
[----:B------:R-:W-:Y:S01]  /*4220*/  FFMA.FTZ R78, R9, UR4, R78 ;  /* 0x00000004094e7c23 */ /* 0x000fe2000801004e */
[----:B------:R-:W-:Y:S01]  /*4230*/  ISETP.GE.AND P0, PT, R11, R133, PT ;  /* 0x000000850b00720c */ /* 0x000fe20003f06270 */
[----:B------:R-:W-:Y:S01]  /*4240*/  FFMA.FTZ R9, R3, UR4, R18 ;  /* 0x0000000403097c23 */ /* 0x000fe20008010012 */
[----:B------:R-:W1:Y:S01]  /*4250*/  I2F R11, R36 ;  /* 0x00000024000b7306 */ /* 0x000e620000201400 */
[----:B------:R-:W-:Y:S02]  /*4260*/  FSEL R138, R54, -INF , !P2 ;  /* 0xff800000368a7808 */ /* 0x000fe40005000000 */
[----:B------:R-:W-:Y:S02]  /*4270*/  FSEL R168, R79, -INF , !P0 ;  /* 0xff8000004fa87808 */ /* 0x000fe40004000000 */
[----:B------:R-:W-:Y:S01]  /*4280*/  PLOP3.LUT P0, PT, PT, PT, UP0, 0x80, 0x0 ;  /* 0x000000000000781c */ /* 0x000fe20003f0f008 */
[C---:B--2---:R-:W-:Y:S01]  /*4290*/  FFMA.FTZ R40, R22.reuse, UR4, R40 ;  /* 0x0000000416287c23 */ /* 0x044fe20008010028 */
[----:B------:R-:W-:Y:S01]  /*42a0*/  FSEL R145, R53, -INF , !P4 ;  /* 0xff80000035917808 */ /* 0x000fe20006000000 */
[----:B------:R-:W-:Y:S01]  /*42b0*/  FFMA.FTZ R42, R22, UR4, R42 ;  /* 0x00000004162a7c23 */ /* 0x000fe2000801002a */
[----:B------:R-:W-:-:S02]  /*42c0*/  ISETP.GE.AND P2, PT, R33, R134, PT ;  /* 0x000000862100720c */ /* 0x000fc40003f46270 */
[----:B------:R-:W-:Y:S02]  /*42d0*/  ISETP.GE.AND P4, PT, R33, R133, PT ;  /* 0x000000852100720c */ /* 0x000fe40003f86270 */
[----:B------:R-:W-:Y:S02]  /*42e0*/  FSEL R199, R51, -INF , !P5 ;  /* 0xff80000033c77808 */ /* 0x000fe40006800000 */
[----:B------:R-:W-:Y:S01]  /*42f0*/  FSEL R215, R76, -INF , !P2 ;  /* 0xff8000004cd77808 */ /* 0x000fe20005000000 */
[C---:B-1----:R-:W-:Y:S01]  /*4300*/  FFMA.FTZ R41, R11.reuse, UR4, R41 ;  /* 0x000000040b297c23 */ /* 0x042fe20008010029 */
[----:B------:R-:W-:Y:S01]  /*4310*/  FSEL R206, R78, -INF , !P4 ;  /* 0xff8000004ece7808 */ /* 0x000fe20006000000 */
[----:B------:R-:W-:Y:S01]  /*4320*/  FFMA.FTZ R43, R11, UR4, R43 ;  /* 0x000000040b2b7c23 */ /* 0x000fe2000801002b */
[----:B------:R-:W-:Y:S01]  /*4330*/  FSEL R211, R77, -INF , !P1 ;  /* 0xff8000004dd37808 */ /* 0x000fe20004800000 */
[----:B------:R-:W-:Y:S01]  /*4340*/  BAR.SYNC.DEFER_BLOCKING 0x0 ;  /* 0x0000000000007b1d */ /* 0x000fe20000010000 */
[----:B------:R-:W-:-:S02]  /*4350*/  ISETP.GE.AND P5, PT, R24, R134, PT ;  /* 0x000000861800720c */ /* 0x000fc40003fa6270 */
[-C--:B------:R-:W-:Y:S02]  /*4360*/  ISETP.GE.AND P2, PT, R24, R133.reuse, PT ;  /* 0x000000851800720c */ /* 0x080fe40003f46270 */
        /* <DEDUP_REMOVED lines=34> */
[C---:B------:R-:W-:Y:S01]  /*4590*/  IADD3 R11, P5, R3.reuse, UR27, RZ ;  /* 0x0000001b030b7c10 */ /* 0x040fe2000ffbe0ff */
        /* <DEDUP_REMOVED lines=15> */
[----:B------:R1:W-:Y:S01]  /*4690*/  @P3 STS.128 [R196+0x8800], RZ ;  /* 0x008800ffc4003388 */ /* 0x0003e20000000c00 */
[----:B---3--:R-:W-:-:S04]  /*46a0*/  @!P3 LEA R26, P6, R3, c[0x0][0x168], 0x1 ;  /* 0x00005a00031aba11 */ /* 0x008fc800078c08ff */
[C---:B------:R-:W-:Y:S02]  /*46b0*/  @!P3 LEA.HI.X R27, R3.reuse, c[0x0][0x16c], R6, 0x1, P6 ;  /* 0x00005b00031bba11 */ /* 0x040fe400030f0c06 */
        /* <DEDUP_REMOVED lines=8> */
[C---:B-----5:R-:W-:Y:S01]  /*4740*/  @!P4 LEA R22, P6, R11.reuse, c[0x0][0x168], 0x1 ;  /* 0x00005a000b16ca11 */ /* 0x060fe200078c08ff */
[----:B------:R-:W-:Y:S01]  /*4750*/  @!PT LDS RZ, [RZ] ;  /* 0x00000000fffff984 */ /* 0x000fe20000000800 */
[----:B------:R-:W-:Y:S01]  /*4760*/  @!PT LDS RZ, [RZ] ;  /* 0x00000000fffff984 */ /* 0x000fe20000000800 */
[----:B------:R-:W-:Y:S01]  /*4770*/  @!PT LDS RZ, [RZ] ;  /* 0x00000000fffff984 */ /* 0x000fe20000000800 */
[----:B------:R4:W-:Y:S01]  /*4780*/  @!P2 LDGSTS.E.BYPASS.LTC128B.128 [R196+0xa800], [R24.64+0x100] ;  /* 0x0a80010018c4afae */ /* 0x0009e2000b901d52 */
[C---:B--2---:R-:W-:Y:S02]  /*4790*/  @!P3 LEA R34, P5, R11.reuse, c[0x0][0x168], 0x1 ;  /* 0x00005a000b22ba11 */ /* 0x044fe400078a08ff */
[C-C-:B------:R-:W-:Y:S01]  /*47a0*/  @!P4 LEA.HI.X R23, R11.reuse, c[0x0][0x16c], R6.reuse, 0x1, P6 ;  /* 0x00005b000b17ca11 */ /* 0x140fe200030f0c06 */
[----:B------:R1:W-:Y:S01]  /*47b0*/  @P4 STS.128 [R196+0x7000], RZ ;  /* 0x007000ffc4004388 */ /* 0x0003e20000000c00 */
[C---:B------:R-:W-:Y:S02]  /*47c0*/  IADD3 R3, P6, R11.reuse, UR27, RZ ;  /* 0x0000001b0b037c10 */ /* 0x040fe4000ffde0ff */
[C---:B------:R-:W-:Y:S01]  /*47d0*/  @!P3 LEA.HI.X R35, R11.reuse, c[0x0][0x16c], R6, 0x1, P5 ;  /* 0x00005b000b23ba11 */ /* 0x040fe200028f0c06 */
        /* <DEDUP_REMOVED lines=8> */
[----:B------:R1:W-:Y:S01]  /*4860*/  @!P3 LDGSTS.E.BYPASS.LTC128B.128 [R196+0x9000], [R34.64+0x80] ;  /* 0x0900008022c4bfae */ /* 0x0003e2000b901d52 */
[----:B---3--:R-:W-:-:S03]  /*4870*/  @!P2 LEA R26, P1, R11, c[0x0][0x168], 0x1 ;  /* 0x00005a000b1aaa11 */ /* 0x008fc600078208ff */
[----:B------:R1:W-:Y:S01]  /*4880*/  @P2 STS.128 [R196+0xb000], RZ ;  /* 0x00b000ffc4002388 */ /* 0x0003e20000000c00 */
[----:B------:R-:W-:Y:S02]  /*4890*/  @!P2 LEA.HI.X R27, R11, c[0x0][0x16c], R6, 0x1, P1 ;  /* 0x00005b000b1baa11 */ /* 0x000fe400008f0c06 */
[----:B------:R-:W-:Y:S02]  /*48a0*/  IADD3.X R6, R6, UR29, RZ, P6, !PT ;  /* 0x0000001d06067c10 */ /* 0x000fe4000b7fe4ff */
        /* <DEDUP_REMOVED lines=26> */
.L_x_423:
[----:B------:R-:W-:Y:S05]  /*4a50*/  BSYNC B0 ;  /* 0x0000000000007941 */ /* 0x000fea0003800000 */
.L_x_422:
[----:B------:R-:W0:Y:S02]  /*4a60*/  LDGDEPBAR ;  /* 0x00000000000079af */ /* 0x000e240000000000 */
.L_x_421:
[----:B------:R-:W-:Y:S01]  /*4a70*/  FMNMX.FTZ R3, R10, R31, !PT ;  /* 0x0000001f0a037209 */ /* 0x000fe20007810000 */
[----:B------:R-:W-:Y:S01]  /*4a80*/  IMAD.WIDE.U32 R170, R213, -0x326172a9, RZ ;  /* 0xcd9e8d57d5aa7825 */ /* 0x000fe200078e00ff */
[----:B------:R-:W-:Y:S01]  /*4a90*/  FMNMX.FTZ R6, R9, R21, !PT ;  /* 0x0000001509067209 */ /* 0x000fe20007810000 */
[----:B------:R-:W-:Y:S01]  /*4aa0*/  USHF.L.U32 UR31, UR23, 0x1, URZ ;  /* 0x00000001171f7899 */ /* 0x000fe2000800063f */
        /* <DEDUP_REMOVED lines=23> */
[----:B------:R-:W-:Y:S01]  /*4c20*/  IMAD R161, R5, 0x10000, R5 ;  /* 0x0001000005a17824 */ /* 0x000fe200078e0205 */
[----:B------:R-:W-:Y:S01]  /*4c30*/  FMNMX.FTZ R3, R146, R3, !PT ;  /* 0x0000000392037209 */ /* 0x000fe20007810000 */
[--C-:B------:R-:W-:Y:S01]  /*4c40*/  IMAD R186, R2, 0x2, R188.reuse ;  /* 0x0000000202ba7824 */ /* 0x100fe200078e02bc */
[----:B------:R-:W-:Y:S01]  /*4c50*/  FMNMX.FTZ R6, R138, R6, !PT ;  /* 0x000000068a067209 */ /* 0x000fe20007810000 */
[----:B------:R-:W-:Y:S01]  /*4c60*/  UIADD3 UR15, UR20, 0x1715609d, URZ ;  /* 0x1715609d140f7890 */ /* 0x000fe2000fffe03f */
[----:B------:R-:W-:Y:S01]  /*4c70*/  FMNMX.FTZ R3, R145, R3, !PT ;  /* 0x0000000391037209 */ /* 0x000fe20007810000 */
[----:B------:R-:W-:Y:S01]  /*4c80*/  LDSM.16.MT88.4 R124, [R188+0xc000] ;  /* 0x00c00000bc7c783b */ /* 0x000fe20000004200 */
[----:B------:R-:W-:Y:S01]  /*4c90*/  FMNMX.FTZ R6, R137, R6, !PT ;  /* 0x0000000689067209 */ /* 0x000fe20007810000 */
[----:B------:R-:W-:Y:S01]  /*4ca0*/  IMAD R185, R0, 0x2, R188 ;  /* 0x0000000200b97824 */ /* 0x000fe200078e02bc */
        /* <DEDUP_REMOVED lines=19> */
[----:B------:R-:W-:-:S03]  /*4de0*/  LOP3.LUT R214, R7, UR20, RZ, 0x3c, !PT ;  /* 0x0000001407d67c12 */ /* 0x000fc6000f8e3cff */
[----:B------:R-:W2:Y:S01]  /*4df0*/  SHFL.BFLY PT, R132, R3, 0x2, 0x1f ;  /* 0x0c401f0003847f89 */ /* 0x000ea200000e0000 */
[----:B------:R-:W-:-:S03]  /*4e00*/  LOP3.LUT R162, R171, R214, RZ, 0x3c, !PT ;  /* 0x000000d6aba27212 */ /* 0x000fc600078e3cff */
[----:B------:R-:W3:Y:S02]  /*4e10*/  SHFL.BFLY PT, R11, R6, 0x2, 0x1f ;  /* 0x0c401f00060b7f89 */ /* 0x000ee400000e0000 */
[----:B------:R-:W-:Y:S02]  /*4e20*/  IMAD.WIDE.U32 R162, R162, -0x2daee0ad, RZ ;  /* 0xd2511f53a2a27825 */ /* 0x000fe400078e00ff */
[----:B------:R-:W-:Y:S03]  /*4e30*/  LDSM.16.MT88.4 R96, [R188+0x10000] ;  /* 0x01000000bc60783b */ /* 0x000fe60000004200 */
[----:B------:R-:W-:Y:S01]  /*4e40*/  LOP3.LUT R164, R163, UR7, R220, 0x96, !PT ;  /* 0x00000007a3a47c12 */ /* 0x000fe2000f8e96dc */
[----:B------:R-:W-:Y:S01]  /*4e50*/  UIADD3 UR7, UR20, -0x61c88647, URZ ;  /* 0x9e3779b914077890 */ /* 0x000fe2000fffe03f */
[----:B------:R-:W-:Y:S03]  /*4e60*/  LDSM.16.MT88.4 R56, [R184+0xc000] ;  /* 0x00c00000b838783b */ /* 0x000fe60000004200 */
[----:B------:R-:W-:Y:S01]  /*4e70*/  IMAD.WIDE.U32 R164, R164, -0x326172a9, RZ ;  /* 0xcd9e8d57a4a47825 */ /* 0x000fe200078e00ff */
[----:B------:R-:W-:Y:S04]  /*4e80*/  LDSM.16.MT88.4 R40, [R186+0xc000] ;  /* 0x00c00000ba28783b */ /* 0x000fe80000004200 */
[----:B------:R-:W-:Y:S01]  /*4e90*/  LDSM.16.MT88.4 R48, [R185+0xc000] ;  /* 0x00c00000b930783b */ /* 0x000fe20000004200 */
[----:B--2---:R-:W-:Y:S01]  /*4ea0*/  FMNMX.FTZ R132, R3, R132, !PT ;  /* 0x0000008403847209 */ /* 0x004fe20007810000 */
[----:B------:R-:W-:Y:S01]  /*4eb0*/  IMAD.U32 R3, RZ, RZ, UR31 ;  /* 0x0000001fff037e24 */ /* 0x000fe2000f8e00ff */
[----:B------:R-:W-:Y:S01]  /*4ec0*/  UIADD3 UR31, UR31, 0x1, URZ ;  /* 0x000000011f1f7890 */ /* 0x000fe2000fffe03f */
[----:B---3--:R-:W-:-:S02]  /*4ed0*/  FMNMX.FTZ R6, R6, R11, !PT ;  /* 0x0000000b06067209 */ /* 0x008fc40007810000 */
[----:B------:R-:W2:Y:S01]  /*4ee0*/  SHFL.BFLY PT, R7, R132, 0x1, 0x1f ;  /* 0x0c201f0084077f89 */ /* 0x000ea200000e0000 */
[----:B------:R-:W-:Y:S02]  /*4ef0*/  LOP3.LUT R3, R221, UR21, R3, 0x96, !PT ;  /* 0x00000015dd037c12 */ /* 0x000fe4000f8e9603 */
[----:B------:R-:W-:-:S03]  /*4f00*/  IMAD.U32 R220, RZ, RZ, UR31 ;  /* 0x0000001fffdc7e24 */ /* 0x000fc6000f8e00ff */
[----:B-1----:R-:W-:Y:S02]  /*4f10*/  IMAD.WIDE.U32 R24, R3, -0x326172a9, RZ ;  /* 0xcd9e8d5703187825 */ /* 0x002fe400078e00ff */
[----:B------:R-:W-:-:S03]  /*4f20*/  LOP3.LUT R220, R221, UR21, R220, 0x96, !PT ;  /* 0x00000015dddc7c12 */ /* 0x000fc6000f8e96dc */
[----:B------:R-:W-:Y:S02]  /*4f30*/  LOP3.LUT R3, R25, UR7, R170, 0x96, !PT ;  /* 0x0000000719037c12 */ /* 0x000fe4000f8e96aa */
[----:B------:R-:W-:Y:S01]  /*4f40*/  LOP3.LUT R24, R165, UR28, R24, 0x96, !PT ;  /* 0x0000001ca5187c12 */ /* 0x000fe2000f8e9618 */
[----:B------:R-:W-:-:S04]  /*4f50*/  IMAD.WIDE.U32 R220, R220, -0x326172a9, RZ ;  /* 0xcd9e8d57dcdc7825 */ /* 0x000fc800078e00ff */
[----:B------:R-:W-:Y:S01]  /*4f60*/  IMAD.WIDE.U32 R22, R3, -0x2daee0ad, RZ ;  /* 0xd2511f5303167825 */ /* 0x000fe200078e00ff */
[----:B------:R-:W-:Y:S01]  /*4f70*/  LOP3.LUT R170, R221, UR7, R170, 0x96, !PT ;  /* 0x00000007ddaa7c12 */ /* 0x000fe2000f8e96aa */
[----:B------:R-:W1:Y:S02]  /*4f80*/  SHFL.BFLY PT, R3, R6, 0x1, 0x1f ;  /* 0x0c201f0006037f89 */ /* 0x000e6400000e0000 */
[----:B------:R-:W-:Y:S01]  /*4f90*/  IMAD.WIDE.U32 R24, R24, -0x2daee0ad, RZ ;  /* 0xd2511f5318187825 */ /* 0x000fe200078e00ff */
[----:B--2---:R-:W-:Y:S02]  /*4fa0*/  FMNMX.FTZ R132, R132, R7, !PT ;  /* 0x0000000784847209 */ /* 0x004fe40007810000 */
[----:B------:R-:W-:Y:S01]  /*4fb0*/  LOP3.LUT R7, R23, UR26, R162, 0x96, !PT ;  /* 0x0000001a17077c12 */ /* 0x000fe2000f8e96a2 */
[----:B------:R-:W-:Y:S01]  /*4fc0*/  IMAD.WIDE.U32 R170, R170, -0x2daee0ad, RZ ;  /* 0xd2511f53aaaa7825 */ /* 0x000fe200078e00ff */
[C---:B------:R-:W-:Y:S02]  /*4fd0*/  FSETP.NEU.FTZ.AND P1, PT, R132.reuse, -INF , PT ;  /* 0xff8000008400780b */ /* 0x040fe40003f3d000 */
[----:B------:R-:W-:Y:S01]  /*4fe0*/  LOP3.LUT R22, R25, UR22, R22, 0x96, !PT ;  /* 0x0000001619167c12 */ /* 0x000fe2000f8e9616 */
[----:B------:R-:W-:Y:S01]  /*4ff0*/  FMUL.FTZ R209, R132, c[0x0][0x23c] ;  /* 0x00008f0084d17a20 */ /* 0x000fe20000410000 */
[----:B------:R-:W-:Y:S01]  /*5000*/  LOP3.LUT R163, R171, UR26, R162, 0x96, !PT ;  /* 0x0000001aaba37c12 */ /* 0x000fe2000f8e96a2 */
[----:B------:R-:W-:-:S03]  /*5010*/  IMAD.WIDE.U32 R26, R7, -0x326172a9, RZ ;  /* 0xcd9e8d57071a7825 */ /* 0x000fc600078e00ff */
[----:B------:R-:W-:Y:S01]  /*5020*/  FSEL R209, R209, RZ, P1 ;  /* 0x000000ffd1d17208 */ /* 0x000fe20000800000 */
[----:B------:R-:W-:Y:S01]  /*5030*/  IMAD.WIDE.U32 R22, R22, -0x326172a9, RZ ;  /* 0xcd9e8d5716167825 */ /* 0x000fe200078e00ff */
[----:B------:R-:W-:-:S03]  /*5040*/  LOP3.LUT R7, R27, UR25, R164, 0x96, !PT ;  /* 0x000000191b077c12 */ /* 0x000fc6000f8e96a4 */
[----:B------:R-:W-:Y:S01]  /*5050*/  FFMA.FTZ R157, R10, c[0x0][0x23c], -R209 ;  /* 0x00008f000a9d7a23 */ /* 0x000fe200000108d1 */
[----:B------:R-:W-:Y:S01]  /*5060*/  LOP3.LUT R10, R23, UR17, R26, 0x96, !PT ;  /* 0x00000011170a7c12 */ /* 0x000fe2000f8e961a */
[----:B------:R-:W-:Y:S01]  /*5070*/  IMAD.WIDE.U32 R26, R7, -0x2daee0ad, RZ ;  /* 0xd2511f53071a7825 */ /* 0x000fe200078e00ff */
[----:B-1----:R-:W-:-:S03]  /*5080*/  FMNMX.FTZ R3, R6, R3, !PT ;  /* 0x0000000306037209 */ /* 0x002fc60007810000 */
[----:B------:R-:W-:Y:S01]  /*5090*/  IMAD.WIDE.U32 R10, R10, -0x2daee0ad, RZ ;  /* 0xd2511f530a0a7825 */ /* 0x000fe200078e00ff */
[----:B------:R-:W-:Y:S01]  /*50a0*/  FSETP.NEU.FTZ.AND P1, PT, R3, -INF , PT ;  /* 0xff8000000300780b */ /* 0x000fe20003f3d000 */
[----:B------:R-:W-:Y:S01]  /*50b0*/  MUFU.EX2 R157, R157 ;  /* 0x0000009d009d7308 */ /* 0x000fe20000000800 */
[----:B------:R-:W-:Y:S01]  /*50c0*/  LOP3.LUT R6, R27, UR16, R24, 0x96, !PT ;  /* 0x000000101b067c12 */ /* 0x000fe2000f8e9618 */
[----:B------:R-:W-:Y:S01]  /*50d0*/  FMUL.FTZ R169, R3, c[0x0][0x23c] ;  /* 0x00008f0003a97a20 */ /* 0x000fe20000410000 */
[----:B------:R-:W-:Y:S01]  /*50e0*/  LOP3.LUT R24, R11, UR13, R26, 0x96, !PT ;  /* 0x0000000d0b187c12 */ /* 0x000fe2000f8e961a */
[--C-:B------:R-:W-:Y:S02]  /*50f0*/  FFMA.FTZ R155, R29, c[0x0][0x23c], -R209.reuse ;  /* 0x00008f001d9b7a23 */ /* 0x100fe400000108d1 */
[----:B------:R-:W-:Y:S01]  /*5100*/  FFMA.FTZ R150, R32, c[0x0][0x23c], -R209 ;  /* 0x00008f0020967a23 */ /* 0x000fe200000108d1 */
[----:B------:R-:W-:Y:S01]  /*5110*/  FSEL R169, R169, RZ, P1 ;  /* 0x000000ffa9a97208 */ /* 0x000fe20000800000 */
[----:B------:R-:W-:Y:S01]  /*5120*/  IMAD.WIDE.U32 R24, R24, -0x326172a9, RZ ;  /* 0xcd9e8d5718187825 */ /* 0x000fe200078e00ff */
[----:B------:R-:W1:Y:S01]  /*5130*/  LDSM.16.MT88.4 R32, [R184+0x10000] ;  /* 0x01000000b820783b */ /* 0x000e620000004200 */
[----:B------:R-:W-:Y:S02]  /*5140*/  MUFU.EX2 R155, R155 ;  /* 0x0000009b009b7308 */ /* 0x000fe40000000800 */
[--C-:B------:R-:W-:Y:S01]  /*5150*/  FFMA.FTZ R159, R30, c[0x0][0x23c], -R169.reuse ;  /* 0x00008f001e9f7a23 */ /* 0x100fe200000108a9 */
[----:B------:R-:W-:Y:S01]  /*5160*/  LOP3.LUT R18, R24, 0xffff, RZ, 0xc0, !PT ;  /* 0x0000ffff18127812 */ /* 0x000fe200078ec0ff */
[----:B------:R-:W-:Y:S01]  /*5170*/  FFMA.FTZ R152, R28, c[0x0][0x23c], -R169 ;  /* 0x00008f001c987a23 */ /* 0x000fe200000108a9 */
[----:B------:R-:W-:Y:S01]  /*5180*/  SHF.R.U32.HI R11, RZ, 0x10, R24 ;  /* 0x00000010ff0b7819 */ /* 0x000fe20000011618 */
[----:B------:R-:W-:Y:S01]  /*5190*/  IMAD.WIDE.U32 R6, R6, -0x326172a9, RZ ;  /* 0xcd9e8d5706067825 */ /* 0x000fe200078e00ff */
[----:B------:R-:W-:Y:S01]  /*51a0*/  LOP3.LUT R16, R24, 0xff, RZ, 0xc0, !PT ;  /* 0x000000ff18107812 */ /* 0x000fe200078ec0ff */
[----:B------:R-:W2:Y:S01]  /*51b0*/  MUFU.EX2 R150, R150 ;  /* 0x0000009600967308 */ /* 0x000ea20000000800 */
[----:B------:R-:W-:Y:S01]  /*51c0*/  SHF.R.U32.HI R18, RZ, 0x8, R18 ;  /* 0x00000008ff127819 */ /* 0x000fe20000011612 */
[----:B------:R-:W-:Y:S01]  /*51d0*/  FFMA.FTZ R156, R31, c[0x0][0x23c], -R209 ;  /* 0x00008f001f9c7a23 */ /* 0x000fe200000108d1 */
[----:B------:R-:W-:Y:S01]  /*51e0*/  LOP3.LUT R11, R11, 0xff, RZ, 0xc0, !PT ;  /* 0x000000ff0b0b7812 */ /* 0x000fe200078ec0ff */
[--C-:B------:R-:W-:Y:S01]  /*51f0*/  FFMA.FTZ R154, R9, c[0x0][0x23c], -R169.reuse ;  /* 0x00008f00099a7a23 */ /* 0x100fe200000108a9 */
[----:B------:R-:W-:Y:S01]  /*5200*/  LOP3.LUT R9, R25, UR30, R6, 0x96, !PT ;  /* 0x0000001e19097c12 */ /* 0x000fe2000f8e9606 */
[----:B------:R-:W-:Y:S01]  /*5210*/  FFMA.FTZ R160, R21, c[0x0][0x23c], -R169 ;  /* 0x00008f0015a07a23 */ /* 0x000fe200000108a9 */
[----:B------:R-:W-:Y:S01]  /*5220*/  SHF.R.U32.HI R6, RZ, 0x18, R24 ;  /* 0x00000018ff067819 */ /* 0x000fe20000011618 */
[----:B------:R-:W-:Y:S01]  /*5230*/  MUFU.EX2 R159, R159 ;  /* 0x0000009f009f7308 */ /* 0x000fe20000000800 */
[----:B------:R-:W-:Y:S01]  /*5240*/  PRMT R4, R16, 0x5410, R18 ;  /* 0x0000541010047816 */ /* 0x000fe20000000012 */
[--C-:B------:R-:W-:Y:S01]  /*5250*/  FFMA.FTZ R148, R15, c[0x0][0x23c], -R209.reuse ;  /* 0x00008f000f947a23 */ /* 0x100fe200000108d1 */
[----:B------:R-:W-:Y:S01]  /*5260*/  PRMT R6, R11, 0x5410, R6 ;  /* 0x000054100b067816 */ /* 0x000fe20000000006 */
[----:B------:R-:W-:Y:S01]  /*5270*/  FFMA.FTZ R153, R20, c[0x0][0x23c], -R209 ;  /* 0x00008f0014997a23 */ /* 0x000fe200000108d1 */
[C---:B------:R-:W-:Y:S01]  /*5280*/  LOP3.LUT R5, R9.reuse, 0xffff, RZ, 0xc0, !PT ;  /* 0x0000ffff09057812 */ /* 0x040fe200078ec0ff */
[--C-:B------:R-:W-:Y:S01]  /*5290*/  HSET2.LE.AND R4, R4, R161.reuse, PT ;  /* 0x000000a104047233 */ /* 0x100fe20003803000 */
[--C-:B------:R-:W-:Y:S01]  /*52a0*/  SHF.R.U32.HI R2, RZ, 0x10, R9.reuse ;  /* 0x00000010ff027819 */ /* 0x100fe20000011609 */
[----:B------:R-:W3:Y:S01]  /*52b0*/  MUFU.EX2 R152, R152 ;  /* 0x0000009800987308 */ /* 0x000ee20000000800 */
[----:B------:R-:W-:Y:S01]  /*52c0*/  LOP3.LUT R0, R9, 0xff, RZ, 0xc0, !PT ;  /* 0x000000ff09007812 */ /* 0x000fe200078ec0ff */
[--C-:B------:R-:W-:Y:S01]  /*52d0*/  HSET2.LE.AND R115, R6, R161.reuse, PT ;  /* 0x000000a106737233 */ /* 0x100fe20003803000 */
[----:B------:R-:W-:Y:S01]  /*52e0*/  SHF.R.U32.HI R9, RZ, 0x18, R9 ;  /* 0x00000018ff097819 */ /* 0x000fe20000011609 */
[----:B------:R-:W-:Y:S01]  /*52f0*/  FFMA.FTZ R149, R19, c[0x0][0x23c], -R209 ;  /* 0x00008f0013957a23 */ /* 0x000fe200000108d1 */
[----:B------:R-:W-:Y:S01]  /*5300*/  SHF.R.U32.HI R5, RZ, 0x8, R5 ;  /* 0x00000008ff057819 */ /* 0x000fe20000011605 */
[--C-:B------:R-:W-:Y:S01]  /*5310*/  FFMA.FTZ R151, R12, c[0x0][0x23c], -R169.reuse ;  /* 0x00008f000c977a23 */ /* 0x100fe200000108a9 */
[----:B------:R-:W-:Y:S01]  /*5320*/  LOP3.LUT R2, R2, 0xff, RZ, 0xc0, !PT ;  /* 0x000000ff02027812 */ /* 0x000fe200078ec0ff */
[----:B------:R-:W4:Y:S01]  /*5330*/  MUFU.EX2 R156, R156 ;  /* 0x0000009c009c7308 */ /* 0x000f220000000800 */
[----:B--2---:R-:W-:Y:S01]  /*5340*/  F2FP.PACK_AB R114, R150, R155 ;  /* 0x0000009b9672723e */ /* 0x004fe200000000ff */
[--C-:B------:R-:W-:Y:S01]  /*5350*/  FFMA.FTZ R135, R13, c[0x0][0x23c], -R169.reuse ;  /* 0x00008f000d877a23 */ /* 0x100fe200000108a9 */
[----:B------:R-:W-:Y:S01]  /*5360*/  LOP3.LUT R6, R7, UR15, R22, 0x96, !PT ;  /* 0x0000000f07067c12 */ /* 0x000fe2000f8e9616 */
[----:B------:R-:W-:Y:S01]  /*5370*/  FFMA.FTZ R158, R17, c[0x0][0x23c], -R169 ;  /* 0x00008f00119e7a23 */ /* 0x000fe200000108a9 */
[----:B------:R-:W-:Y:S01]  /*5380*/  PRMT R0, R0, 0x5410, R5 ;  /* 0x0000541000007816 */ /* 0x000fe20000000005 */
[----:B------:R-:W-:Y:S01]  /*5390*/  LDSM.16.MT88.4 R16, [R186+0xe800] ;  /* 0x00e80000ba10783b */ /* 0x000fe20000004200 */
[----:B------:R-:W-:Y:S01]  /*53a0*/  PRMT R2, R2, 0x5410, R9 ;  /* 0x0000541002027816 */ /* 0x000fe20000000009 */
[----:B------:R-:W-:Y:S01]  /*53b0*/  MUFU.EX2 R154, R154 ;  /* 0x0000009a009a7308 */ /* 0x000fe20000000800 */
[----:B------:R-:W-:Y:S01]  /*53c0*/  LOP3.LUT R114, R4, R114, RZ, 0xc0, !PT ;  /* 0x0000007204727212 */ /* 0x000fe200078ec0ff */
[----:B------:R-:W-:Y:S01]  /*53d0*/  IMAD.WIDE.U32 R6, R6, -0x2daee0ad, RZ ;  /* 0xd2511f5306067825 */ /* 0x000fe200078e00ff */
[----:B---3--:R-:W-:Y:S01]  /*53e0*/  F2FP.PACK_AB R4, R152, R159 ;  /* 0x0000009f9804723e */ /* 0x008fe200000000ff */
[--C-:B------:R-:W-:Y:S01]  /*53f0*/  HSET2.LE.AND R112, R0, R161.reuse, PT ;  /* 0x000000a100707233 */ /* 0x100fe20003803000 */
[----:B------:R-:W-:Y:S01]  /*5400*/  LDSM.16.MT88.4 R20, [R184+0xc800] ;  /* 0x00c80000b814783b */ /* 0x000fe20000004200 */
[--C-:B------:R-:W-:Y:S01]  /*5410*/  HSET2.LE.AND R113, R2, R161.reuse, PT ;  /* 0x000000a102717233 */ /* 0x100fe20003803000 */
[----:B------:R-:W-:Y:S01]  /*5420*/  LOP3.LUT R115, R115, R4, RZ, 0xc0, !PT ;  /* 0x0000000473737212 */ /* 0x000fe200078ec0ff */
[----:B------:R-:W2:Y:S01]  /*5430*/  MUFU.EX2 R160, R160 ;  /* 0x000000a000a07308 */ /* 0x000ea20000000800 */
[----:B----4-:R-:W-:Y:S01]  /*5440*/  F2FP.PACK_AB R2, R156, R157 ;  /* 0x0000009d9c02723e */ /* 0x010fe200000000ff */
[----:B------:R-:W-:Y:S01]  /*5450*/  FFMA.FTZ R9, R8, c[0x0][0x23c], -R169 ;  /* 0x00008f0008097a23 */ /* 0x000fe200000108a9 */
[----:B------:R-:W-:Y:S01]  /*5460*/  LOP3.LUT R4, R6, 0xffff, RZ, 0xc0, !PT ;  /* 0x0000ffff06047812 */ /* 0x000fe200078ec0ff */
[--C-:B------:R-:W-:Y:S01]  /*5470*/  FFMA.FTZ R162, R146, c[0x0][0x23c], -R209.reuse ;  /* 0x00008f0092a27a23 */ /* 0x100fe200000108d1 */
[----:B------:R-:W-:Y:S01]  /*5480*/  LOP3.LUT R112, R112, R2, RZ, 0xc0, !PT ;  /* 0x0000000270707212 */ /* 0x000fe200078ec0ff */
[----:B------:R-:W-:Y:S01]  /*5490*/  FFMA.FTZ R2, R14, c[0x0][0x23c], -R209 ;  /* 0x00008f000e027a23 */ /* 0x000fe200000108d1 */
[----:B------:R-:W-:Y:S01]  /*54a0*/  SHF.R.U32.HI R4, RZ, 0x8, R4 ;  /* 0x00000008ff047819 */ /* 0x000fe20000011604 */
[----:B------:R-:W-:Y:S01]  /*54b0*/  MUFU.EX2 R148, R148 ;  /* 0x0000009400947308 */ /* 0x000fe20000000800 */
[----:B------:R-:W-:Y:S01]  /*54c0*/  LOP3.LUT R142, R6, 0xff, RZ, 0xc0, !PT ;  /* 0x000000ff068e7812 */ /* 0x000fe200078ec0ff */
[----:B------:R-:W-:Y:S01]  /*54d0*/  LDSM.16.MT88.4 R12, [R188+0xe800] ;  /* 0x00e80000bc0c783b */ /* 0x000fe20000004200 */
[----:B------:R-:W-:Y:S01]  /*54e0*/  LOP3.LUT R10, R7, UR6, R10, 0x96, !PT ;  /* 0x00000006070a7c12 */ /* 0x000fe2000f8e960a */
[--C-:B------:R-:W-:Y:S01]  /*54f0*/  FFMA.FTZ R207, R138, c[0x0][0x23c], -R169.reuse ;  /* 0x00008f008acf7a23 */ /* 0x100fe200000108a9 */
[----:B------:R-:W-:Y:S01]  /*5500*/  SHF.R.U32.HI R143, RZ, 0x18, R6 ;  /* 0x00000018ff8f7819 */ /* 0x000fe20000011606 */
[--C-:B------:R-:W-:Y:S01]  /*5510*/  FFMA.FTZ R171, R137, c[0x0][0x23c], -R169.reuse ;  /* 0x00008f0089ab7a23 */ /* 0x100fe200000108a9 */
[----:B------:R-:W-:Y:S01]  /*5520*/  PRMT R142, R142, 0x5410, R4 ;  /* 0x000054108e8e7816 */ /* 0x000fe20000000004 */
[----:B------:R-:W-:Y:S01]  /*5530*/  MUFU.EX2 R2, R2 ;  /* 0x0000000200027308 */ /* 0x000fe20000000800 */
[----:B--2---:R-:W-:Y:S01]  /*5540*/  F2FP.PACK_AB R0, R160, R154 ;  /* 0x0000009aa000723e */ /* 0x004fe200000000ff */
[----:B------:R-:W-:Y:S01]  /*5550*/  FFMA.FTZ R199, R199, c[0x0][0x23c], -R169 ;  /* 0x00008f00c7c77a23 */ /* 0x000fe200000108a9 */
[----:B------:R-:W-:Y:S01]  /*5560*/  LOP3.LUT R11, R10, 0xffff, RZ, 0xc0, !PT ;  /* 0x0000ffff0a0b7812 */ /* 0x000fe200078ec0ff */
[--C-:B------:R-:W-:Y:S01]  /*5570*/  HSET2.LE.AND R142, R142, R161.reuse, PT ;  /* 0x000000a18e8e7233 */ /* 0x100fe20003803000 */
[----:B------:R-:W-:Y:S01]  /*5580*/  LOP3.LUT R113, R113, R0, RZ, 0xc0, !PT ;  /* 0x0000000071717212 */ /* 0x000fe200078ec0ff */
[----:B------:R-:W-:Y:S01]  /*5590*/  LDSM.16.MT88.4 R28, [R186+0xc800] ;  /* 0x00c80000ba1c783b */ /* 0x000fe20000004200 */
[----:B------:R-:W-:Y:S01]  /*55a0*/  SHF.R.U32.HI R0, RZ, 0x10, R6 ;  /* 0x00000010ff007819 */ /* 0x000fe20000011606 */
[----:B------:R-:W-:Y:S01]  /*55b0*/  MUFU.EX2 R153, R153 ;  /* 0x0000009900997308 */ /* 0x000fe20000000800 */
[--C-:B------:R-:W-:Y:S01]  /*55c0*/  SHF.R.U32.HI R141, RZ, 0x10, R10.reuse ;  /* 0x00000010ff8d7819 */ /* 0x100fe2000001160a */
[----:B------:R-:W2:Y:S01]  /*55d0*/  LDSM.16.MT88.4 R4, [R188+0xc800] ;  /* 0x00c80000bc04783b */ /* 0x000ea20000004200 */
[----:B------:R-:W-:Y:S01]  /*55e0*/  LOP3.LUT R8, R0, 0xff, RZ, 0xc0, !PT ;  /* 0x000000ff00087812 */ /* 0x000fe200078ec0ff */
[C---:B------:R-:W-:Y:S01]  /*55f0*/  HMMA.16816.F32 R128, R112.reuse, R124, RZ ;  /* 0x0000007c7080723c */ /* 0x040fe200000018ff */
[----:B------:R-:W-:Y:S01]  /*5600*/  LOP3.LUT R140, R10, 0xff, RZ, 0xc0, !PT ;  /* 0x000000ff0a8c7812 */ /* 0x000fe200078ec0ff */
[----:B------:R-:W-:Y:S01]  /*5610*/  LDSM.16.MT88.4 R24, [R185+0xc800] ;  /* 0x00c80000b918783b */ /* 0x000fe20000004200 */
[----:B------:R-:W-:Y:S01]  /*5620*/  SHF.R.U32.HI R10, RZ, 0x18, R10 ;  /* 0x00000018ff0a7819 */ /* 0x000fe2000001160a */
[----:B------:R-:W3:Y:S01]  /*5630*/  MUFU.EX2 R149, R149 ;  /* 0x0000009500957308 */ /* 0x000ee20000000800 */
[----:B------:R-:W-:Y:S01]  /*5640*/  SHF.R.U32.HI R11, RZ, 0x8, R11 ;  /* 0x00000008ff0b7819 */ /* 0x000fe2000001160b */
[----:B------:R-:W-:Y:S01]  /*5650*/  FFMA.FTZ R215, R215, c[0x0][0x23c], -R209 ;  /* 0x00008f00d7d77a23 */ /* 0x000fe200000108d1 */
[----:B------:R-:W-:Y:S01]  /*5660*/  LOP3.LUT R141, R141, 0xff, RZ, 0xc0, !PT ;  /* 0x000000ff8d8d7812 */ /* 0x000fe200078ec0ff */
[C---:B------:R-:W-:Y:S01]  /*5670*/  HMMA.16816.F32 R124, R112.reuse, R126, RZ ;  /* 0x0000007e707c723c */ /* 0x040fe200000018ff */
[----:B------:R-:W-:Y:S01]  /*5680*/  PRMT R143, R8, 0x5410, R143 ;  /* 0x00005410088f7816 */ /* 0x000fe2000000008f */
[----:B------:R-:W-:Y:S01]  /*5690*/  FFMA.FTZ R211, R211, c[0x0][0x23c], -R209 ;  /* 0x00008f00d3d37a23 */ /* 0x000fe200000108d1 */
[----:B------:R-:W-:Y:S01]  /*56a0*/  PRMT R140, R140, 0x5410, R11 ;  /* 0x000054108c8c7816 */ /* 0x000fe2000000000b */
[----:B------:R-:W-:Y:S01]  /*56b0*/  MUFU.EX2 R151, R151 ;  /* 0x0000009700977308 */ /* 0x000fe20000000800 */
[----:B------:R-:W-:Y:S01]  /*56c0*/  PRMT R141, R141, 0x5410, R10 ;  /* 0x000054108d8d7816 */ /* 0x000fe2000000000a */
[--C-:B------:R-:W-:Y:S01]  /*56d0*/  HSET2.LE.AND R143, R143, R161.reuse, PT ;  /* 0x000000a18f8f7233 */ /* 0x100fe20003803000 */
[--C-:B------:R-:W-:Y:S01]  /*56e0*/  FFMA.FTZ R210, R210, c[0x0][0x23c], -R209.reuse ;  /* 0x00008f00d2d27a23 */ /* 0x100fe200000108d1 */
[----:B-1----:R-:W-:Y:S01]  /*56f0*/  HMMA.16816.F32 R116, R112, R32, RZ ;  /* 0x000000207074723c */ /* 0x002fe200000018ff */
[--C-:B------:R-:W-:Y:S01]  /*5700*/  HSET2.LE.AND R140, R140, R161.reuse, PT ;  /* 0x000000a18c8c7233 */ /* 0x100fe20003803000 */
[----:B------:R-:W-:Y:S01]  /*5710*/  FFMA.FTZ R208, R208, c[0x0][0x23c], -R209 ;  /* 0x00008f00d0d07a23 */ /* 0x000fe200000108d1 */
[----:B------:R-:W-:Y:S01]  /*5720*/  HSET2.LE.AND R141, R141, R161, PT ;  /* 0x000000a18d8d7233 */ /* 0x000fe20003803000 */
[----:B------:R-:W-:Y:S01]  /*5730*/  MUFU.EX2 R135, R135 ;  /* 0x0000008700877308 */ /* 0x000fe20000000800 */
[----:B------:R-:W-:-:S02]  /*5740*/  FFMA.FTZ R206, R206, c[0x0][0x23c], -R169 ;  /* 0x00008f00cece7a23 */ /* 0x000fc400000108a9 */
[----:B---3--:R-:W-:Y:S01]  /*5750*/  F2FP.PACK_AB R33, R149, R153 ;  /* 0x000000999521723e */ /* 0x008fe200000000ff */
[C---:B------:R-:W-:Y:S01]  /*5760*/  HMMA.16816.F32 R76, R112.reuse, R80, RZ ;  /* 0x00000050704c723c */ /* 0x040fe200000018ff */
[--C-:B------:R-:W-:Y:S02]  /*5770*/  FFMA.FTZ R168, R168, c[0x0][0x23c], -R169.reuse ;  /* 0x00008f00a8a87a23 */ /* 0x100fe400000108a9 */
[----:B------:R-:W-:Y:S01]  /*5780*/  LOP3.LUT R140, R140, R33, RZ, 0xc0, !PT ;  /* 0x000000218c8c7212 */ /* 0x000fe200078ec0ff */
[----:B------:R1:W3:Y:S01]  /*5790*/  MUFU.EX2 R0, R9 ;  /* 0x0000000900007308 */ /* 0x0002e20000000800 */
[--C-:B------:R-:W-:Y:S02]  /*57a0*/  FFMA.FTZ R167, R167, c[0x0][0x23c], -R169.reuse ;  /* 0x00008f00a7a77a23 */ /* 0x100fe400000108a9 */
[----:B------:R-:W-:Y:S01]  /*57b0*/  FFMA.FTZ R166, R166, c[0x0][0x23c], -R169 ;  /* 0x00008f00a6a67a23 */ /* 0x000fe200000108a9 */
[----:B------:R-:W-:Y:S01]  /*57c0*/  HMMA.16816.F32 R80, R112, R82, RZ ;  /* 0x000000527050723c */ /* 0x000fe200000018ff */
[----:B------:R-:W-:-:S02]  /*57d0*/  FADD.FTZ R156, R157, R156 ;  /* 0x0000009c9d9c7221 */ /* 0x000fc40000010000 */
[----:B------:R-:W-:Y:S01]  /*57e0*/  FADD.FTZ R154, R154, R160 ;  /* 0x000000a09a9a7221 */ /* 0x000fe20000010000 */
[----:B------:R-:W4:Y:S01]  /*57f0*/  MUFU.EX2 R158, R158 ;  /* 0x0000009e009e7308 */ /* 0x000f220000000800 */
[----:B------:R-:W-:Y:S02]  /*5800*/  FADD.FTZ R155, R155, R156 ;  /* 0x0000009c9b9b7221 */ /* 0x000fe40000010000 */
[----:B------:R-:W-:Y:S01]  /*5810*/  FADD.FTZ R159, R159, R154 ;  /* 0x0000009a9f9f7221 */ /* 0x000fe20000010000 */
[C---:B------:R-:W-:Y:S01]  /*5820*/  HMMA.16816.F32 R68, R112.reuse, R72, RZ ;  /* 0x000000487044723c */ /* 0x040fe200000018ff */
[----:B------:R-:W-:Y:S02]  /*5830*/  FADD.FTZ R155, R150, R155 ;  /* 0x0000009b969b7221 */ /* 0x000fe40000010000 */
[----:B------:R-:W-:Y:S01]  /*5840*/  FADD.FTZ R159, R152, R159 ;  /* 0x0000009f989f7221 */ /* 0x000fe20000010000 */
[----:B-1----:R-:W-:Y:S01]  /*5850*/  F2FP.PACK_AB R9, R2, R148 ;  /* 0x000000940209723e */ /* 0x002fe200000000ff */
[----:B------:R-:W-:Y:S01]  /*5860*/  MUFU.EX2 R162, R162 ;  /* 0x000000a200a27308 */ /* 0x000fe20000000800 */
[----:B---3--:R-:W-:Y:S01]  /*5870*/  F2FP.PACK_AB R147, R0, R135 ;  /* 0x000000870093723e */ /* 0x008fe200000000ff */
[----:B------:R-:W-:Y:S01]  /*5880*/  FADD.FTZ R153, R153, R155 ;  /* 0x0000009b99997221 */ /* 0x000fe20000010000 */
[----:B------:R-:W-:Y:S01]  /*5890*/  LOP3.LUT R142, R142, R9, RZ, 0xc0, !PT ;  /* 0x000000098e8e7212 */ /* 0x000fe200078ec0ff */
[----:B------:R-:W-:Y:S01]  /*58a0*/  HMMA.16816.F32 R84, R112, R88, RZ ;  /* 0x000000587054723c */ /* 0x000fe200000018ff */
[----:B------:R-:W1:Y:S01]  /*58b0*/  LDSM.16.MT88.4 R8, [R185+0xe800] ;  /* 0x00e80000b908783b */ /* 0x000e620000004200 */
[----:B------:R-:W-:Y:S01]  /*58c0*/  LOP3.LUT R143, R143, R147, RZ, 0xc0, !PT ;  /* 0x000000938f8f7212 */ /* 0x000fe200078ec0ff */
[----:B------:R-:W-:Y:S01]  /*58d0*/  FADD.FTZ R153, R149, R153 ;  /* 0x0000009995997221 */ /* 0x000fe20000010000 */
[----:B----4-:R-:W-:Y:S01]  /*58e0*/  F2FP.PACK_AB R32, R158, R151 ;  /* 0x000000979e20723e */ /* 0x010fe200000000ff */
[----:B------:R-:W-:Y:S01]  /*58f0*/  MUFU.EX2 R207, R207 ;  /* 0x000000cf00cf7308 */ /* 0x000fe20000000800 */
[----:B------:R-:W-:-:S02]  /*5900*/  FADD.FTZ R151, R151, R159 ;  /* 0x0000009f97977221 */ /* 0x000fc40000010000 */
[----:B------:R-:W-:Y:S01]  /*5910*/  LOP3.LUT R141, R141, R32, RZ, 0xc0, !PT ;  /* 0x000000208d8d7212 */ /* 0x000fe200078ec0ff */
[----:B------:R-:W-:Y:S01]  /*5920*/  HMMA.16816.F32 R88, R112, R90, RZ ;  /* 0x0000005a7058723c */ /* 0x000fe200000018ff */
[----:B------:R-:W-:Y:S02]  /*5930*/  FADD.FTZ R151, R158, R151 ;  /* 0x000000979e977221 */ /* 0x000fe40000010000 */
[----:B------:R-:W-:Y:S01]  /*5940*/  FADD.FTZ R148, R148, R153 ;  /* 0x0000009994947221 */ /* 0x000fe20000010000 */
[----:B------:R-:W-:Y:S01]  /*5950*/  MUFU.EX2 R171, R171 ;  /* 0x000000ab00ab7308 */ /* 0x000fe20000000800 */
[----:B------:R-:W-:Y:S02]  /*5960*/  FADD.FTZ R135, R135, R151 ;  /* 0x0000009787877221 */ /* 0x000fe40000010000 */
[----:B------:R-:W-:Y:S01]  /*5970*/  FADD.FTZ R148, R2, R148 ;  /* 0x0000009402947221 */ /* 0x000fe20000010000 */
[----:B--2---:R-:W-:Y:S01]  /*5980*/  HMMA.16816.F32 R128, R140, R4, R128 ;  /* 0x000000048c80723c */ /* 0x004fe20000001880 */
[----:B------:R-:W-:-:S03]  /*5990*/  FADD.FTZ R135, R0, R135 ;  /* 0x0000008700877221 */ /* 0x000fc60000010000 */
[----:B------:R-:W-:Y:S04]  /*59a0*/  MUFU.EX2 R199, R199 ;  /* 0x000000c700c77308 */ /* 0x000fe80000000800 */
[C---:B------:R-:W-:Y:S01]  /*59b0*/  HMMA.16816.F32 R124, R140.reuse, R6, R124 ;  /* 0x000000068c7c723c */ /* 0x040fe2000000187c */
[----:B------:R-:W2:Y:S03]  /*59c0*/  LDSM.16.MT88.4 R4, [R184+0xe800] ;  /* 0x00e80000b804783b */ /* 0x000ea60000004200 */
[----:B------:R-:W-:Y:S04]  /*59d0*/  MUFU.EX2 R215, R215 ;  /* 0x000000d700d77308 */ /* 0x000fe80000000800 */
[C---:B------:R-:W-:Y:S04]  /*59e0*/  HMMA.16816.F32 R68, R140.reuse, R16, R68 ;  /* 0x000000108c44723c */ /* 0x040fe80000001844 */
[----:B------:R-:W-:Y:S03]  /*59f0*/  MUFU.EX2 R211, R211 ;  /* 0x000000d300d37308 */ /* 0x000fe60000000800 */
[----:B------:R-:W-:Y:S01]  /*5a00*/  LOP3.LUT R16, R165, UR28, R220, 0x96, !PT ;  /* 0x0000001ca5107c12 */ /* 0x000fe2000f8e96dc */
[----:B-1----:R-:W-:Y:S01]  /*5a10*/  HMMA.16816.F32 R76, R140, R8, R76 ;  /* 0x000000088c4c723c */ /* 0x002fe2000000184c */
[----:B------:R-:W-:-:S03]  /*5a20*/  IMAD.WIDE.U32 R220, R163, -0x326172a9, RZ ;  /* 0xcd9e8d57a3dc7825 */ /* 0x000fc600078e00ff */
[----:B------:R-:W-:Y:S01]  /*5a30*/  MUFU.EX2 R210, R210 ;  /* 0x000000d200d27308 */ /* 0x000fe20000000800 */
[----:B------:R-:W-:Y:S01]  /*5a40*/  IMAD.WIDE.U32 R16, R16, -0x2daee0ad, RZ ;  /* 0xd2511f5310107825 */ /* 0x000fe200078e00ff */
[----:B------:R-:W-:Y:S02]  /*5a50*/  LOP3.LUT R164, R221, UR25, R164, 0x96, !PT ;  /* 0x00000019dda47c12 */ /* 0x000fe4000f8e96a4 */
[----:B------:R-:W-:Y:S01]  /*5a60*/  HMMA.16816.F32 R80, R140, R10, R80 ;  /* 0x0000000a8c50723c */ /* 0x000fe20000001850 */
[----:B------:R-:W1:Y:S01]  /*5a70*/  LDSM.16.MT88.4 R8, [R186+0x10800] ;  /* 0x01080000ba08783b */ /* 0x000e620000004200 */
[----:B------:R-:W-:Y:S01]  /*5a80*/  LOP3.LUT R222, R17, UR22, R170, 0x96, !PT ;  /* 0x0000001611de7c12 */ /* 0x000fe2000f8e96aa */
[--C-:B------:R-:W-:Y:S01]  /*5a90*/  FFMA.FTZ R163, R145, c[0x0][0x23c], -R209.reuse ;  /* 0x00008f0091a37a23 */ /* 0x100fe200000108d1 */
[----:B------:R-:W-:Y:S01]  /*5aa0*/  MUFU.EX2 R208, R208 ;  /* 0x000000d000d07308 */ /* 0x000fe20000000800 */
[----:B------:R-:W-:Y:S02]  /*5ab0*/  FFMA.FTZ R165, R139, c[0x0][0x23c], -R209 ;  /* 0x00008f008ba57a23 */ /* 0x000fe400000108d1 */
[----:B------:R-:W-:Y:S01]  /*5ac0*/  IMAD.WIDE.U32 R222, R222, -0x326172a9, RZ ;  /* 0xcd9e8d57dede7825 */ /* 0x000fe200078e00ff */
[C---:B------:R-:W-:Y:S03]  /*5ad0*/  HMMA.16816.F32 R100, R112.reuse, R104, RZ ;  /* 0x000000687064723c */ /* 0x040fe600000018ff */
[----:B------:R-:W-:Y:S01]  /*5ae0*/  FFMA.FTZ R170, R136, c[0x0][0x23c], -R169 ;  /* 0x00008f0088aa7a23 */ /* 0x000fe200000108a9 */
[----:B------:R-:W-:Y:S01]  /*5af0*/  LOP3.LUT R220, R223, UR17, R220, 0x96, !PT ;  /* 0x00000011dfdc7c12 */ /* 0x000fe2000f8e96dc */
[----:B------:R-:W3:Y:S01]  /*5b00*/  MUFU.EX2 R163, R163 ;  /* 0x000000a300a37308 */ /* 0x000ee20000000800 */
[----:B------:R-:W-:Y:S02]  /*5b10*/  LDSM.16.MT88.4 R136, [R186+0xd000] ;  /* 0x00d00000ba88783b */ /* 0x000fe40000004200 */
[----:B------:R-:W-:Y:S01]  /*5b20*/  HMMA.16816.F32 R60, R112, R64, RZ ;  /* 0x00000040703c723c */ /* 0x000fe200000018ff */
[----:B------:R-:W-:-:S04]  /*5b30*/  IMAD.WIDE.U32 R220, R220, -0x2daee0ad, RZ ;  /* 0xd2511f53dcdc7825 */ /* 0x000fc800078e00ff */
[----:B------:R-:W-:Y:S03]  /*5b40*/  MUFU.EX2 R165, R165 ;  /* 0x000000a500a57308 */ /* 0x000fe60000000800 */
[----:B------:R-:W-:Y:S05]  /*5b50*/  HMMA.16816.F32 R64, R112, R66, RZ ;  /* 0x000000427040723c */ /* 0x000fea00000018ff */
[----:B------:R-:W-:Y:S03]  /*5b60*/  MUFU.EX2 R170, R170 ;  /* 0x000000aa00aa7308 */ /* 0x000fe60000000800 */
[C---:B--2---:R-:W-:Y:S05]  /*5b70*/  HMMA.16816.F32 R84, R140.reuse, R4, R84 ;  /* 0x000000048c54723c */ /* 0x044fea0000001854 */
[----:B------:R-:W-:Y:S03]  /*5b80*/  MUFU.EX2 R206, R206 ;  /* 0x000000ce00ce7308 */ /* 0x000fe60000000800 */
[----:B------:R-:W-:Y:S01]  /*5b90*/  HMMA.16816.F32 R88, R140, R6, R88 ;  /* 0x000000068c58723c */ /* 0x000fe20000001858 */
[----:B------:R-:W2:Y:S04]  /*5ba0*/  LDSM.16.MT88.4 R4, [R185+0x10800] ;  /* 0x01080000b904783b */ /* 0x000ea80000004200 */
[----:B------:R-:W-:Y:S03]  /*5bb0*/  MUFU.EX2 R168, R168 ;  /* 0x000000a800a87308 */ /* 0x000fe60000000800 */
[C---:B------:R-:W-:Y:S05]  /*5bc0*/  HMMA.16816.F32 R104, R112.reuse, R106, RZ ;  /* 0x0000006a7068723c */ /* 0x040fea00000018ff */
[----:B------:R-:W-:Y:S03]  /*5bd0*/  MUFU.EX2 R167, R167 ;  /* 0x000000a700a77308 */ /* 0x000fe60000000800 */
[----:B------:R-:W-:Y:S05]  /*5be0*/  HMMA.16816.F32 R120, R112, R108, RZ ;  /* 0x0000006c7078723c */ /* 0x000fea00000018ff */
[----:B------:R-:W-:Y:S03]  /*5bf0*/  MUFU.EX2 R166, R166 ;  /* 0x000000a600a67308 */ /* 0x000fe60000000800 */
[C---:B-1----:R-:W-:Y:S07]  /*5c00*/  HMMA.16816.F32 R100, R140.reuse, R8, R100 ;  /* 0x000000088c64723c */ /* 0x042fee0000001864 */
[----:B------:R-:W-:Y:S01]  /*5c10*/  IMAD.WIDE.U32 R8, R164, -0x2daee0ad, RZ ;  /* 0xd2511f53a4087825 */ /* 0x000fe200078e00ff */
[----:B------:R-:W-:Y:S03]  /*5c20*/  HMMA.16816.F32 R60, R140, R12, R60 ;  /* 0x0000000c8c3c723c */ /* 0x000fe6000000183c */
[----:B------:R-:W-:Y:S01]  /*5c30*/  FFMA.FTZ R164, R144, c[0x0][0x23c], -R209 ;  /* 0x00008f0090a47a23 */ /* 0x000fe200000108d1 */
[----:B------:R-:W-:Y:S01]  /*5c40*/  LOP3.LUT R224, R9, UR16, R16, 0x96, !PT ;  /* 0x0000001009e07c12 */ /* 0x000fe2000f8e9610 */
[----:B------:R-:W-:Y:S01]  /*5c50*/  LDSM.16.MT88.4 R144, [R184+0x10800] ;  /* 0x01080000b890783b */ /* 0x000fe20000004200 */
[----:B------:R-:W-:-:S02]  /*5c60*/  LOP3.LUT R8, R221, UR13, R8, 0x96, !PT ;  /* 0x0000000ddd087c12 */ /* 0x000fc4000f8e9608 */
[----:B------:R-:W-:Y:S01]  /*5c70*/  HMMA.16816.F32 R64, R140, R14, R64 ;  /* 0x0000000e8c40723c */ /* 0x000fe20000001840 */
[----:B------:R-:W1:Y:S01]  /*5c80*/  LDSM.16.MT88.4 R12, [R188+0x10800] ;  /* 0x01080000bc0c783b */ /* 0x000e620000004200 */
[----:B------:R-:W-:Y:S01]  /*5c90*/  IMAD.WIDE.U32 R224, R224, -0x326172a9, RZ ;  /* 0xcd9e8d57e0e07825 */ /* 0x000fe200078e00ff */
[----:B------:R-:W4:Y:S05]  /*5ca0*/  MUFU.EX2 R164, R164 ;  /* 0x000000a400a47308 */ /* 0x000f2a0000000800 */
[C---:B------:R-:W-:Y:S08]  /*5cb0*/  HMMA.16816.F32 R72, R112.reuse, R74, RZ ;  /* 0x0000004a7048723c */ /* 0x040ff000000018ff */
        /* <DEDUP_REMOVED lines=46> */
[----:B------:R-:W5:Y:S07]  /*5fa0*/  LDSM.16.MT88.4 R20, [R184+0xf000] ;  /* 0x00f00000b814783b */ /* 0x000f6e0000004200 */
        /* <DEDUP_REMOVED lines=27> */
[----:B------:R-:W-:-:S06]  /*6160*/  FADD.FTZ R207, R208, R164 ;  /* 0x000000a4d0cf7221 */ /* 0x000fcc0000010000 */
        /* <DEDUP_REMOVED lines=12> */
[C---:B-----5:R-:W-:Y:S07]  /*6230*/  HMMA.16816.F32 R84, R16.reuse, R20, R84 ;  /* 0x000000141054723c */ /* 0x060fee0000001854 */
        /* <DEDUP_REMOVED lines=165> */
[----:B------:R5:W-:Y:S02]  /*6c90*/  @!P4 LDGSTS.E.BYPASS.LTC128B.128 [R196+0xd000], [R22.64] ;  /* 0x0d00000016c4cfae */ /* 0x000be4000b901d52 */
[----:B------:R-:W-:Y:S02]  /*6ca0*/  IMAD R0, R0, 0x40, R195 ;  /* 0x0000004000007824 */ /* 0x000fe400078e02c3 */
[----:B------:R-:W-:Y:S03]  /*6cb0*/  @P3 STS.128 [R196+0xf000], RZ ;  /* 0x00f000ffc4003388 */ /* 0x000fe60000000c00 */
[----:B------:R-:W-:Y:S01]  /*6cc0*/  IADD3 R135, R0, 0x8, RZ ;  /* 0x0000000800877810 */ /* 0x000fe20007ffe0ff */
[----:B------:R-:W-:Y:S01]  /*6cd0*/  @!PT LDS RZ, [RZ] ;  /* 0x00000000fffff984 */ /* 0x000fe20000000800 */
[----:B------:R-:W-:Y:S01]  /*6ce0*/  @!PT LDS RZ, [RZ] ;  /* 0x00000000fffff984 */ /* 0x000fe20000000800 */
[----:B------:R-:W-:Y:S01]  /*6cf0*/  @!PT LDS RZ, [RZ] ;  /* 0x00000000fffff984 */ /* 0x000fe20000000800 */
[----:B------:R5:W-:Y:S03]  /*6d00*/  @!P3 LDGSTS.E.BYPASS.LTC128B.128 [R196+0xf000], [R20.64+0x80] ;  /* 0x0f00008014c4bfae */ /* 0x000be6000b901d52 */
[----:B------:R-:W-:Y:S01]  /*6d10*/  I2F R2, R135 ;  /* 0x0000008700027306 */ /* 0x000fe20000201400 */
[----:B------:R-:W-:Y:S01]  /*6d20*/  @P2 STS.128 [R196+0x11000], RZ ;  /* 0x011000ffc4002388 */ /* 0x000fe20000000c00 */
[----:B------:R-:W-:-:S02]  /*6d30*/  ISETP.GE.AND P0, PT, R135, R134, PT ;  /* 0x000000868700720c */ /* 0x000fc40003f06270 */
        /* <DEDUP_REMOVED lines=21> */
[----:B-----5:R-:W1:Y:S04]  /*6e90*/  LDSM.16.M88.4 R20, [R193+0x6000] ;  /* 0x00600000c114783b */ /* 0x020e680000000200 */
[----:B------:R-:W5:Y:S04]  /*6ea0*/  LDSM.16.M88.4 R156, [R193+0x7000] ;  /* 0x00700000c19c783b */ /* 0x000f680000000200 */
[----:B---3--:R-:W-:Y:S04]  /*6eb0*/  LDSM.16.M88.4 R8, [R192] ;  /* 0x00000000c008783b */ /* 0x008fe80000000200 */
[----:B------:R-:W3:Y:S04]  /*6ec0*/  LDSM.16.M88.4 R140, [R191] ;  /* 0x00000000bf8c783b */ /* 0x000ee80000000200 */
[----:B--2---:R-:W2:Y:S04]  /*6ed0*/  LDSM.16.M88.4 R12, [R193+0x6800] ;  /* 0x00680000c10c783b */ /* 0x004ea80000000200 */
[----:B------:R-:W2:Y:S04]  /*6ee0*/  LDSM.16.M88.4 R144, [R193+0x7800] ;  /* 0x00780000c190783b */ /* 0x000ea80000000200 */
[----:B------:R-:W2:Y:S04]  /*6ef0*/  LDSM.16.M88.4 R32, [R182] ;  /* 0x00000000b620783b */ /* 0x000ea80000000200 */
[----:B------:R-:W-:Y:S04]  /*6f00*/  LDSM.16.M88.4 R208, [R190] ;  /* 0x00000000bed0783b */ /* 0x000fe80000000200 */
[----:B----4-:R-:W4:Y:S04]  /*6f10*/  LDSM.16.M88.4 R4, [R187+0x6000] ;  /* 0x00600000bb04783b */ /* 0x010f280000000200 */
[----:B------:R-:W2:Y:S01]  /*6f20*/  LDSM.16.M88.4 R136, [R183] ;  /* 0x00000000b788783b */ /* 0x000ea20000000200 */
[C---:B-1----:R-:W-:Y:S03]  /*6f30*/  HMMA.16816.F32 R24, R148.reuse, R20, RZ ;  /* 0x000000149418723c */ /* 0x042fe600000018ff */
[----:B------:R-:W1:Y:S04]  /*6f40*/  LDSM.16.M88.4 R28, [R181] ;  /* 0x00000000b51c783b */ /* 0x000e680000000200 */
[----:B------:R-:W1:Y:S01]  /*6f50*/  LDSM.16.M88.4 R168, [R187+0x7000] ;  /* 0x00700000bba8783b */ /* 0x000e620000000200 */
[C---:B------:R-:W-:Y:S03]  /*6f60*/  HMMA.16816.F32 R20, R148.reuse, R22, RZ ;  /* 0x000000169414723c */ /* 0x040fe600000018ff */
[----:B------:R-:W-:Y:S04]  /*6f70*/  LDSM.16.M88.4 R220, [R187+0x6800] ;  /* 0x00680000bbdc783b */ /* 0x000fe80000000200 */
[----:B------:R-:W-:Y:S01]  /*6f80*/  LDSM.16.M88.4 R164, [R187+0x7800] ;  /* 0x00780000bba4783b */ /* 0x000fe20000000200 */
[C---:B-----5:R-:W-:Y:S03]  /*6f90*/  HMMA.16816.F32 R160, R148.reuse, R156, RZ ;  /* 0x0000009c94a0723c */ /* 0x060fe600000018ff */
[----:B------:R-:W0:Y:S05]  /*6fa0*/  LDGDEPBAR ;  /* 0x00000000000079af */ /* 0x000e2a0000000000 */
[----:B------:R-:W-:Y:S08]  /*6fb0*/  HMMA.16816.F32 R156, R148, R158, RZ ;  /* 0x0000009e949c723c */ /* 0x000ff000000018ff */
[C---:B---3--:R-:W-:Y:S08]  /*6fc0*/  HMMA.16816.F32 R24, R8.reuse, R140, R24 ;  /* 0x0000008c0818723c */ /* 0x048ff00000001818 */
[----:B------:R-:W-:Y:S01]  /*6fd0*/  HMMA.16816.F32 R20, R8, R142, R20 ;  /* 0x0000008e0814723c */ /* 0x000fe20000001814 */
[----:B------:R-:W-:Y:S07]  /*6fe0*/  LDSM.16.M88.4 R140, [R180] ;  /* 0x00000000b48c783b */ /* 0x000fee0000000200 */
[C---:B--2---:R-:W-:Y:S08]  /*6ff0*/  HMMA.16816.F32 R16, R148.reuse, R12, RZ ;  /* 0x0000000c9410723c */ /* 0x044ff000000018ff */
[C---:B------:R-:W-:Y:S08]  /*7000*/  HMMA.16816.F32 R12, R148.reuse, R14, RZ ;  /* 0x0000000e940c723c */ /* 0x040ff000000018ff */
[C---:B------:R-:W-:Y:S08]  /*7010*/  HMMA.16816.F32 R152, R148.reuse, R144, RZ ;  /* 0x000000909498723c */ /* 0x040ff000000018ff */
[----:B------:R-:W-:Y:S01]  /*7020*/  HMMA.16816.F32 R148, R148, R146, RZ ;  /* 0x000000929494723c */ /* 0x000fe200000018ff */
[----:B------:R-:W2:Y:S07]  /*7030*/  LDSM.16.M88.4 R144, [R189] ;  /* 0x00000000bd90783b */ /* 0x000eae0000000200 */
[C---:B------:R-:W-:Y:S08]  /*7040*/  HMMA.16816.F32 R160, R8.reuse, R32, R160 ;  /* 0x0000002008a0723c */ /* 0x040ff000000018a0 */
[----:B------:R-:W-:Y:S01]  /*7050*/  HMMA.16816.F32 R156, R8, R34, R156 ;  /* 0x00000022089c723c */ /* 0x000fe2000000189c */
[----:B------:R-:W3:Y:S07]  /*7060*/  LDSM.16.M88.4 R32, [R180+0x1000] ;  /* 0x00100000b420783b */ /* 0x000eee0000000200 */
[C---:B----4-:R-:W-:Y:S08]  /*7070*/  HMMA.16816.F32 R24, R208.reuse, R4, R24 ;  /* 0x00000004d018723c */ /* 0x050ff00000001818 */
[----:B------:R-:W-:Y:S01]  /*7080*/  HMMA.16816.F32 R20, R208, R6, R20 ;  /* 0x00000006d014723c */ /* 0x000fe20000001814 */
[----:B------:R-:W-:Y:S07]  /*7090*/  LDSM.16.M88.4 R4, [R193+0x8000] ;  /* 0x00800000c104783b */ /* 0x000fee0000000200 */
[C---:B------:R-:W-:Y:S08]  /*70a0*/  HMMA.16816.F32 R16, R8.reuse, R136, R16 ;  /* 0x000000880810723c */ /* 0x040ff00000001810 */
[C---:B------:R-:W-:Y:S01]  /*70b0*/  HMMA.16816.F32 R12, R8.reuse, R138, R12 ;  /* 0x0000008a080c723c */ /* 0x040fe2000000180c */
[----:B------:R-:W4:Y:S07]  /*70c0*/  LDSM.16.M88.4 R136, [R180+0x800] ;  /* 0x00080000b488783b */ /* 0x000f2e0000000200 */
[C---:B-1----:R-:W-:Y:S08]  /*70d0*/  HMMA.16816.F32 R152, R8.reuse, R28, R152 ;  /* 0x0000001c0898723c */ /* 0x042ff00000001898 */
[----:B------:R-:W-:Y:S01]  /*70e0*/  HMMA.16816.F32 R148, R8, R30, R148 ;  /* 0x0000001e0894723c */ /* 0x000fe20000001894 */
[----:B------:R-:W1:Y:S04]  /*70f0*/  LDSM.16.M88.4 R28, [R180+0x1800] ;  /* 0x00180000b41c783b */ /* 0x000e680000000200 */
[----:B------:R-:W5:Y:S03]  /*7100*/  LDSM.16.M88.4 R8, [R194+0x2000] ;  /* 0x00200000c208783b */ /* 0x000f660000000200 */
        /* <DEDUP_REMOVED lines=10> */
[----:B------:R-:W2:Y:S07]  /*71b0*/  LDSM.16.M88.4 R164, [R193+0x8800] ;  /* 0x00880000c1a4783b */ /* 0x000eae0000000200 */
[C---:B---3--:R-:W-:Y:S08]  /*71c0*/  HMMA.16816.F32 R160, R144.reuse, R32, R160 ;  /* 0x0000002090a0723c */ /* 0x048ff000000018a0 */
[C---:B------:R-:W-:Y:S01]  /*71d0*/  HMMA.16816.F32 R156, R144.reuse, R34, R156 ;  /* 0x00000022909c723c */ /* 0x040fe2000000189c */
[----:B------:R-:W-:Y:S07]  /*71e0*/  LDSM.16.M88.4 R32, [R179] ;  /* 0x00000000b320783b */ /* 0x000fee0000000200 */
[C---:B----4-:R-:W-:Y:S08]  /*71f0*/  HMMA.16816.F32 R16, R144.reuse, R136, R16 ;  /* 0x000000889010723c */ /* 0x050ff00000001810 */
[C---:B------:R-:W-:Y:S01]  /*7200*/  HMMA.16816.F32 R12, R144.reuse, R138, R12 ;  /* 0x0000008a900c723c */ /* 0x040fe2000000180c */
[----:B------:R-:W-:Y:S07]  /*7210*/  LDSM.16.M88.4 R136, [R192+0x2000] ;  /* 0x00200000c088783b */ /* 0x000fee0000000200 */
[C---:B-1----:R-:W-:Y:S08]  /*7220*/  HMMA.16816.F32 R152, R144.reuse, R28, R152 ;  /* 0x0000001c9098723c */ /* 0x042ff00000001898 */
[----:B------:R-:W-:Y:S01]  /*7230*/  HMMA.16816.F32 R148, R144, R30, R148 ;  /* 0x0000001e9094723c */ /* 0x000fe20000001894 */
[----:B------:R-:W-:Y:S04]  /*7240*/  LDSM.16.M88.4 R28, [R178] ;  /* 0x00000000b21c783b */ /* 0x000fe80000000200 */
[----:B------:R-:W-:Y:S03]  /*7250*/  LDSM.16.M88.4 R144, [R187+0x8800] ;  /* 0x00880000bb90783b */ /* 0x000fe60000000200 */
[C---:B-----5:R-:W-:Y:S08]  /*7260*/  HMMA.16816.F32 R24, R8.reuse, R4, R24 ;  /* 0x000000040818723c */ /* 0x060ff00000001818 */
[C---:B------:R-:W-:Y:S01]  /*7270*/  HMMA.16816.F32 R20, R8.reuse, R6, R20 ;  /* 0x000000060814723c */ /* 0x040fe20000001814 */
[----:B------:R-:W1:Y:S07]  /*7280*/  LDSM.16.M88.4 R4, [R177] ;  /* 0x00000000b104783b */ /* 0x000e6e0000000200 */
[C---:B--2---:R-:W-:Y:S08]  /*7290*/  HMMA.16816.F32 R160, R8.reuse, R140, R160 ;  /* 0x0000008c08a0723c */ /* 0x044ff000000018a0 */
[C---:B------:R-:W-:Y:S01]  /*72a0*/  HMMA.16816.F32 R156, R8.reuse, R142, R156 ;  /* 0x0000008e089c723c */ /* 0x040fe2000000189c */
[----:B------:R-:W2:Y:S07]  /*72b0*/  LDSM.16.M88.4 R140, [R176] ;  /* 0x00000000b08c783b */ /* 0x000eae0000000200 */
[C---:B------:R-:W-:Y:S08]  /*72c0*/  HMMA.16816.F32 R16, R8.reuse, R164, R16 ;  /* 0x000000a40810723c */ /* 0x040ff00000001810 */
[C---:B------:R-:W-:Y:S01]  /*72d0*/  HMMA.16816.F32 R12, R8.reuse, R166, R12 ;  /* 0x000000a6080c723c */ /* 0x040fe2000000180c */
[----:B------:R-:W-:Y:S07]  /*72e0*/  LDSM.16.M88.4 R164, [R190+0x2000] ;  /* 0x00200000bea4783b */ /* 0x000fee0000000200 */
[C---:B------:R-:W-:Y:S01]  /*72f0*/  HMMA.16816.F32 R208, R8.reuse, R168, R152 ;  /* 0x000000a808d0723c */ /* 0x040fe20000001898 */
[----:B------:R-:W-:Y:S07]  /*7300*/  LDSM.16.M88.4 R152, [R187+0x8000] ;  /* 0x00800000bb98783b */ /* 0x000fee0000000200 */
        /* <DEDUP_REMOVED lines=11> */
[----:B------:R-:W1:Y:S07]  /*73c0*/  LDSM.16.M88.4 R32, [R189+0x2000] ;  /* 0x00200000bd20783b */ /* 0x000e6e0000000200 */
[C---:B--2---:R-:W-:Y:S08]  /*73d0*/  HMMA.16816.F32 R208, R136.reuse, R140, R208 ;  /* 0x0000008c88d0723c */ /* 0x044ff000000018d0 */
[----:B------:R-:W-:Y:S01]  /*73e0*/  HMMA.16816.F32 R148, R136, R142, R148 ;  /* 0x0000008e8894723c */ /* 0x000fe20000001894 */
[----:B------:R-:W2:Y:S04]  /*73f0*/  LDSM.16.M88.4 R136, [R180+0x2800] ;  /* 0x00280000b488783b */ /* 0x000ea80000000200 */
[----:B------:R-:W5:Y:S03]  /*7400*/  LDSM.16.M88.4 R140, [R180+0x3800] ;  /* 0x00380000b48c783b */ /* 0x000f660000000200 */
[C---:B---3--:R-:W-:Y:S08]  /*7410*/  HMMA.16816.F32 R160, R164.reuse, R8, R160 ;  /* 0x00000008a4a0723c */ /* 0x048ff000000018a0 */
[C---:B------:R-:W-:Y:S01]  /*7420*/  HMMA.16816.F32 R156, R164.reuse, R10, R156 ;  /* 0x0000000aa49c723c */ /* 0x040fe2000000189c */
[----:B------:R-:W-:Y:S07]  /*7430*/  LDSM.16.M88.4 R8, [R193+0xa000] ;  /* 0x00a00000c108783b */ /* 0x000fee0000000200 */
[C---:B------:R-:W-:Y:S08]  /*7440*/  HMMA.16816.F32 R16, R164.reuse, R144, R16 ;  /* 0x00000090a410723c */ /* 0x040ff00000001810 */
[C---:B------:R-:W-:Y:S01]  /*7450*/  HMMA.16816.F32 R12, R164.reuse, R146, R12 ;  /* 0x00000092a40c723c */ /* 0x040fe2000000180c */
[----:B------:R-:W3:Y:S07]  /*7460*/  LDSM.16.M88.4 R144, [R194+0x4000] ;  /* 0x00400000c290783b */ /* 0x000eee0000000200 */
[C---:B------:R-:W-:Y:S08]  /*7470*/  HMMA.16816.F32 R24, R164.reuse, R152, R24 ;  /* 0x00000098a418723c */ /* 0x040ff00000001818 */
[C---:B------:R-:W-:Y:S01]  /*7480*/  HMMA.16816.F32 R20, R164.reuse, R154, R20 ;  /* 0x0000009aa414723c */ /* 0x040fe20000001814 */
[----:B------:R-:W-:Y:S07]  /*7490*/  LDSM.16.M88.4 R152, [R175] ;  /* 0x00000000af98783b */ /* 0x000fee0000000200 */
[C---:B----4-:R-:W-:Y:S08]  /*74a0*/  HMMA.16816.F32 R208, R164.reuse, R168, R208 ;  /* 0x000000a8a4d0723c */ /* 0x050ff000000018d0 */
[----:B------:R-:W-:Y:S01]  /*74b0*/  HMMA.16816.F32 R148, R164, R170, R148 ;  /* 0x000000aaa494723c */ /* 0x000fe20000001894 */
        /* <DEDUP_REMOVED lines=8> */
[C---:B------:R-:W-:Y:S01]  /*7540*/  HMMA.16816.F32 R20, R32.reuse, R30, R20 ;  /* 0x0000001e2014723c */ /* 0x040fe20000001814 */
[----:B------:R-:W4:Y:S07]  /*7550*/  LDSM.16.M88.4 R28, [R193+0xb000] ;  /* 0x00b00000c11c783b */ /* 0x000f2e0000000200 */
[C---:B-----5:R-:W-:Y:S08]  /*7560*/  HMMA.16816.F32 R208, R32.reuse, R140, R208 ;  /* 0x0000008c20d0723c */ /* 0x060ff000000018d0 */
[----:B------:R-:W-:Y:S01]  /*7570*/  HMMA.16816.F32 R148, R32, R142, R148 ;  /* 0x0000008e2094723c */ /* 0x000fe20000001894 */
[----:B------:R-:W5:Y:S04]  /*7580*/  LDSM.16.M88.4 R32, [R174] ;  /* 0x00000000ae20783b */ /* 0x000f680000000200 */
[----:B------:R-:W-:Y:S03]  /*7590*/  LDSM.16.M88.4 R140, [R187+0xa800] ;  /* 0x00a80000bb8c783b */ /* 0x000fe60000000200 */
[C---:B---3--:R-:W-:Y:S08]  /*75a0*/  HMMA.16816.F32 R24, R144.reuse, R8, R24 ;  /* 0x000000089018723c */ /* 0x048ff00000001818 */
[C---:B------:R-:W-:Y:S01]  /*75b0*/  HMMA.16816.F32 R20, R144.reuse, R10, R20 ;  /* 0x0000000a9014723c */ /* 0x040fe20000001814 */
[----:B------:R-:W-:Y:S07]  /*75c0*/  LDSM.16.M88.4 R8, [R190+0x4000] ;  /* 0x00400000be08783b */ /* 0x000fee0000000200 */
[C---:B-1----:R-:W-:Y:S08]  /*75d0*/  HMMA.16816.F32 R208, R144.reuse, R4, R208 ;  /* 0x0000000490d0723c */ /* 0x042ff000000018d0 */
[C---:B------:R-:W-:Y:S01]  /*75e0*/  HMMA.16816.F32 R148, R144.reuse, R6, R148 ;  /* 0x000000069094723c */ /* 0x040fe20000001894 */
[----:B------:R-:W1:Y:S07]  /*75f0*/  LDSM.16.M88.4 R4, [R187+0xa000] ;  /* 0x00a00000bb04783b */ /* 0x000e6e0000000200 */
[C---:B--2---:R-:W-:Y:S08]  /*7600*/  HMMA.16816.F32 R16, R144.reuse, R136, R16 ;  /* 0x000000889010723c */ /* 0x044ff00000001810 */
[----:B------:R-:W-:Y:S01]  /*7610*/  HMMA.16816.F32 R12, R144, R138, R12 ;  /* 0x0000008a900c723c */ /* 0x000fe2000000180c */
[----:B------:R-:W2:Y:S07]  /*7620*/  LDSM.16.M88.4 R136, [R173] ;  /* 0x00000000ad88783b */ /* 0x000eae0000000200 */
[C---:B------:R-:W-:Y:S08]  /*7630*/  HMMA.16816.F32 R24, R164.reuse, R152, R24 ;  /* 0x00000098a418723c */ /* 0x040ff00000001818 */
[----:B------:R-:W-:Y:S08]  /*7640*/  HMMA.16816.F32 R20, R164, R154, R20 ;  /* 0x0000009aa414723c */ /* 0x000ff00000001814 */
[C---:B----4-:R-:W-:Y:S08]  /*7650*/  HMMA.16816.F32 R160, R144.reuse, R28, R160 ;  /* 0x0000001c90a0723c */ /* 0x050ff000000018a0 */
[----:B------:R-:W-:Y:S01]  /*7660*/  HMMA.16816.F32 R156, R144, R30, R156 ;  /* 0x0000001e909c723c */ /* 0x000fe2000000189c */
[----:B------:R-:W-:Y:S04]  /*7670*/  LDSM.16.M88.4 R144, [R189+0x4000] ;  /* 0x00400000bd90783b */ /* 0x000fe80000000200 */
[----:B------:R-:W-:Y:S03]  /*7680*/  LDSM.16.M88.4 R28, [R172] ;  /* 0x00000000ac1c783b */ /* 0x000fe60000000200 */
[C---:B-----5:R-:W-:Y:S01]  /*7690*/  HMMA.16816.F32 R152, R164.reuse, R32, R16 ;  /* 0x00000020a498723c */ /* 0x060fe20000001810 */
[----:B------:R-:W3:Y:S07]  /*76a0*/  LDSM.16.M88.4 R16, [R180+0x4000] ;  /* 0x00400000b410783b */ /* 0x000eee0000000200 */
[----:B------:R-:W-:Y:S01]  /*76b0*/  HMMA.16816.F32 R12, R164, R34, R12 ;  /* 0x00000022a40c723c */ /* 0x000fe2000000180c */
[----:B------:R-:W4:Y:S07]  /*76c0*/  LDSM.16.M88.4 R32, [R187+0xb000] ;  /* 0x00b00000bb20783b */ /* 0x000f2e0000000200 */
[C---:B-1----:R-:W-:Y:S08]  /*76d0*/  HMMA.16816.F32 R24, R8.reuse, R4, R24 ;  /* 0x000000040818723c */ /* 0x042ff00000001818 */
[----:B------:R-:W-:Y:S01]  /*76e0*/  HMMA.16816.F32 R20, R8, R6, R20 ;  /* 0x000000060814723c */ /* 0x000fe20000001814 */
[----:B------:R-:W1:Y:S07]  /*76f0*/  LDSM.16.M88.4 R4, [R180+0x4800] ;  /* 0x00480000b404783b */ /* 0x000e6e0000000200 */
[C---:B--2---:R-:W-:Y:S08]  /*7700*/  HMMA.16816.F32 R160, R164.reuse, R136, R160 ;  /* 0x00000088a4a0723c */ /* 0x044ff000000018a0 */
[----:B------:R-:W-:Y:S08]  /*7710*/  HMMA.16816.F32 R156, R164, R138, R156 ;  /* 0x0000008aa49c723c */ /* 0x000ff0000000189c */
[----:B------:R-:W-:Y:S08]  /*7720*/  HMMA.16816.F32 R152, R8, R140, R152 ;  /* 0x0000008c0898723c */ /* 0x000ff00000001898 */
[----:B---3--:R-:W-:Y:S08]  /*7730*/  HMMA.16816.F32 R24, R144, R16, R24 ;  /* 0x000000109018723c */ /* 0x008ff00000001818 */
[----:B----4-:R-:W-:Y:S07]  /*7740*/  HMMA.16816.F32 R160, R8, R32, R160 ;  /* 0x0000002008a0723c */ /* 0x010fee00000018a0 */
[----:B------:R-:W-:Y:S01]  /*7750*/  IADD3 R32, R0, 0x1, RZ ;  /* 0x0000000100207810 */ /* 0x000fe20007ffe0ff */
[----:B------:R-:W-:Y:S03]  /*7760*/  HMMA.16816.F32 R208, R164, R28, R208 ;  /* 0x0000001ca4d0723c */ /* 0x000fe600000018d0 */
[----:B------:R-:W2:Y:S01]  /*7770*/  I2F R33, R32 ;  /* 0x0000002000217306 */ /* 0x000ea20000201400 */
[----:B------:R-:W-:-:S02]  /*7780*/  ISETP.GE.AND P6, PT, R32, R134, PT ;  /* 0x000000862000720c */ /* 0x000fc40003fc6270 */
[----:B------:R-:W-:Y:S02]  /*7790*/  ISETP.GE.AND P1, PT, R32, R133, PT ;  /* 0x000000852000720c */ /* 0x000fe40003f26270 */
[----:B------:R-:W-:Y:S01]  /*77a0*/  HMMA.16816.F32 R148, R164, R30, R148 ;  /* 0x0000001ea494723c */ /* 0x000fe20000001894 */
[----:B------:R-:W3:Y:S07]  /*77b0*/  LDSM.16.M88.4 R28, [R187+0xb800] ;  /* 0x00b80000bb1c783b */ /* 0x000eee0000000200 */
[----:B------:R-:W-:Y:S01]  /*77c0*/  HMMA.16816.F32 R20, R144, R18, R20 ;  /* 0x000000129014723c */ /* 0x000fe20000001814 */
[----:B------:R-:W4:Y:S01]  /*77d0*/  LDSM.16.M88.4 R16, [R180+0x5000] ;  /* 0x00500000b410783b */ /* 0x000f220000000200 */
[----:B--2---:R-:W-:-:S02]  /*77e0*/  FFMA.FTZ R25, R33, UR4, R25 ;  /* 0x0000000421197c23 */ /* 0x004fc40008010019 */
[----:B------:R-:W-:-:S04]  /*77f0*/  FFMA.FTZ R33, R33, UR4, R27 ;  /* 0x0000000421217c23 */ /* 0x000fc8000801001b */
[----:B------:R-:W-:Y:S01]  /*7800*/  HMMA.16816.F32 R12, R8, R142, R12 ;  /* 0x0000008e080c723c */ /* 0x000fe2000000180c */
[----:B------:R-:W-:Y:S02]  /*7810*/  FSEL R27, R25, -INF , !P6 ;  /* 0xff800000191b7808 */ /* 0x000fe40007000000 */
[----:B------:R-:W-:Y:S02]  /*7820*/  FSEL R25, R33, -INF , !P1 ;  /* 0xff80000021197808 */ /* 0x000fe40004800000 */
[----:B------:R-:W-:-:S03]  /*7830*/  IADD3 R33, R0, 0x18, RZ ;  /* 0x0000001800217810 */ /* 0x000fc60007ffe0ff */
[----:B------:R-:W-:Y:S07]  /*7840*/  HMMA.16816.F32 R156, R8, R34, R156 ;  /* 0x00000022089c723c */ /* 0x000fee000000189c */
[C---:B------:R-:W-:Y:S01]  /*7850*/  IADD3 R35, R0.reuse, 0x9, RZ ;  /* 0x0000000900237810 */ /* 0x040fe20007ffe0ff */
[----:B-1----:R-:W-:Y:S01]  /*7860*/  HMMA.16816.F32 R152, R144, R4, R152 ;  /* 0x000000049098723c */ /* 0x002fe20000001898 */
[----:B------:R-:W-:Y:S01]  /*7870*/  IADD3 R34, R0, 0x10, RZ ;  /* 0x0000001000227810 */ /* 0x000fe20007ffe0ff */
[----:B------:R-:W-:Y:S01]  /*7880*/  FFMA.FTZ R20, R2, UR4, R20 ;  /* 0x0000000402147c23 */ /* 0x000fe20008010014 */
[----:B------:R-:W1:Y:S01]  /*7890*/  I2F R32, R35 ;  /* 0x0000002300207306 */ /* 0x000e620000201400 */
[----:B------:R-:W-:-:S02]  /*78a0*/  ISETP.GE.AND P6, PT, R35, R134, PT ;  /* 0x000000862300720c */ /* 0x000fc40003fc6270 */
[----:B------:R-:W-:Y:S02]  /*78b0*/  ISETP.GE.AND P1, PT, R35, R133, PT ;  /* 0x000000852300720c */ /* 0x000fe40003f26270 */
[----:B------:R-:W-:Y:S01]  /*78c0*/  HMMA.16816.F32 R12, R144, R6, R12 ;  /* 0x00000006900c723c */ /* 0x000fe2000000180c */
[----:B------:R-:W-:Y:S02]  /*78d0*/  IADD3 R5, R0, 0x11, RZ ;  /* 0x0000001100057810 */ /* 0x000fe40007ffe0ff */
[----:B------:R-:W2:Y:S04]  /*78e0*/  I2F R4, R34 ;  /* 0x0000002200047306 */ /* 0x000ea80000201400 */
[----:B------:R-:W-:Y:S01]  /*78f0*/  FFMA.FTZ R6, R2, UR4, R22 ;  /* 0x0000000402067c23 */ /* 0x000fe20008010016 */
[----:B------:R-:W-:Y:S01]  /*7900*/  FSEL R22, R20, -INF , !P0 ;  /* 0xff80000014167808 */ /* 0x000fe20004000000 */
[----:B---3--:R-:W-:Y:S01]  /*7910*/  HMMA.16816.F32 R208, R8, R28, R208 ;  /* 0x0000001c08d0723c */ /* 0x008fe200000018d0 */
[----:B------:R-:W-:Y:S01]  /*7920*/  ISETP.GE.AND P0, PT, R34, R134, PT ;  /* 0x000000862200720c */ /* 0x000fe20003f06270 */
[C---:B-1----:R-:W-:Y:S01]  /*7930*/  FFMA.FTZ R21, R32.reuse, UR4, R21 ;  /* 0x0000000420157c23 */ /* 0x042fe20008010015 */
[----:B------:R1:W3:Y:S01]  /*7940*/  I2F R2, R5 ;  /* 0x0000000500027306 */ /* 0x0002e20000201400 */
[----:B------:R-:W-:Y:S01]  /*7950*/  FFMA.FTZ R32, R32, UR4, R23 ;  /* 0x0000000420207c23 */ /* 0x000fe20008010017 */
[----:B------:R-:W-:-:S02]  /*7960*/  FSEL R20, R6, -INF , !P5 ;  /* 0xff80000006147808 */ /* 0x000fc40006800000 */
[----:B------:R-:W-:Y:S01]  /*7970*/  FSEL R23, R21, -INF , !P6 ;  /* 0xff80000015177808 */ /* 0x000fe20007000000 */
[C---:B----4-:R-:W-:Y:S01]  /*7980*/  HMMA.16816.F32 R160, R144.reuse, R16, R160 ;  /* 0x0000001090a0723c */ /* 0x050fe200000018a0 */
[----:B------:R-:W-:Y:S01]  /*7990*/  FSEL R21, R32, -INF , !P1 ;  /* 0xff80000020157808 */ /* 0x000fe20004800000 */
[C---:B--2---:R-:W-:Y:S01]  /*79a0*/  FFMA.FTZ R136, R4.reuse, UR4, R152 ;  /* 0x0000000404887c23 */ /* 0x044fe20008010098 */
[CC--:B------:R-:W-:Y:S01]  /*79b0*/  ISETP.GE.AND P6, PT, R5.reuse, R134.reuse, PT ;  /* 0x000000860500720c */ /* 0x0c0fe20003fc6270 */
[----:B------:R-:W-:Y:S01]  /*79c0*/  FFMA.FTZ R135, R4, UR4, R154 ;  /* 0x0000000404877c23 */ /* 0x000fe2000801009a */
[-C--:B------:R-:W-:Y:S01]  /*79d0*/  ISETP.GE.AND P1, PT, R5, R133.reuse, PT ;  /* 0x000000850500720c */ /* 0x080fe20003f26270 */
[----:B------:R-:W2:Y:S01]  /*79e0*/  I2F R29, R33 ;  /* 0x00000021001d7306 */ /* 0x000ea20000201400 */
[----:B------:R-:W-:Y:S01]  /*79f0*/  IADD3 R28, R0, 0x19, RZ ;  /* 0x00000019001c7810 */ /* 0x000fe20007ffe0ff */
[----:B------:R-:W-:Y:S01]  /*7a00*/  HMMA.16816.F32 R156, R144, R18, R156 ;  /* 0x00000012909c723c */ /* 0x000fe2000000189c */
[----:B------:R-:W-:Y:S01]  /*7a10*/  FSEL R136, R136, -INF , !P0 ;  /* 0xff80000088887808 */ /* 0x000fe20004000000 */
[----:B-1----:R-:W1:Y:S01]  /*7a20*/  LDSM.16.M88.4 R4, [R180+0x5800] ;  /* 0x00580000b404783b */ /* 0x002e620000000200 */
[C---:B---3--:R-:W-:Y:S01]  /*7a30*/  FFMA.FTZ R137, R2.reuse, UR4, R153 ;  /* 0x0000000402897c23 */ /* 0x048fe20008010099 */
[----:B------:R-:W-:Y:S01]  /*7a40*/  ISETP.GE.AND P0, PT, R33, R134, PT ;  /* 0x000000862100720c */ /* 0x000fe20003f06270 */
[----:B------:R-:W-:Y:S01]  /*7a50*/  FFMA.FTZ R155, R2, UR4, R155 ;  /* 0x00000004029b7c23 */ /* 0x000fe2000801009b */
[----:B------:R-:W-:Y:S01]  /*7a60*/  IADD3 R17, R0, 0x20, RZ ;  /* 0x0000002000117810 */ /* 0x000fe20007ffe0ff */
[----:B------:R-:W3:Y:S01]  /*7a70*/  I2F R16, R28 ;  /* 0x0000001c00107306 */ /* 0x000ee20000201400 */
[----:B------:R-:W-:Y:S01]  /*7a80*/  HMMA.16816.F32 R148, R8, R30, R148 ;  /* 0x0000001e0894723c */ /* 0x000fe20000001894 */
[----:B------:R-:W-:Y:S01]  /*7a90*/  ISETP.GE.AND P5, PT, R34, R133, PT ;  /* 0x000000852200720c */ /* 0x000fe20003fa6270 */
[----:B------:R-:W-:-:S04]  /*7aa0*/  DEPBAR.LE SB0, 0x0 ;  /* 0x000080000000791a */ /* 0x000fc80000000000 */
[C---:B--2---:R-:W-:Y:S01]  /*7ab0*/  FFMA.FTZ R164, R29.reuse, UR4, R14 ;  /* 0x000000041da47c23 */ /* 0x044fe2000801000e */
[C---:B------:R-:W-:Y:S01]  /*7ac0*/  IADD3 R14, R0.reuse, 0x21, RZ ;  /* 0x00000021000e7810 */ /* 0x040fe20007ffe0ff */
[----:B------:R-:W-:Y:S01]  /*7ad0*/  FFMA.FTZ R12, R29, UR4, R12 ;  /* 0x000000041d0c7c23 */ /* 0x000fe2000801000c */
[----:B------:R-:W2:Y:S01]  /*7ae0*/  I2F R18, R17 ;  /* 0x0000001100127306 */ /* 0x000ea20000201400 */
[C---:B------:R-:W-:Y:S02]  /*7af0*/  IADD3 R10, R0.reuse, 0x30, RZ ;  /* 0x00000030000a7810 */ /* 0x040fe40007ffe0ff */
[----:B------:R-:W-:Y:S02]  /*7b00*/  IADD3 R11, R0, 0x29, RZ ;  /* 0x00000029000b7810 */ /* 0x000fe40007ffe0ff */
[----:B------:R-:W-:Y:S01]  /*7b10*/  FSEL R166, R12, -INF , !P0 ;  /* 0xff8000000ca67808 */ /* 0x000fe20004000000 */
[----:B---3--:R-:W-:Y:S01]  /*7b20*/  FFMA.FTZ R13, R16, UR4, R13 ;  /* 0x00000004100d7c23 */ /* 0x008fe2000801000d */
[----:B------:R-:W-:Y:S01]  /*7b30*/  IADD3 R12, R0, 0x28, RZ ;  /* 0x00000028000c7810 */ /* 0x000fe20007ffe0ff */
[----:B------:R-:W3:Y:S01]  /*7b40*/  I2F R2, R14 ;  /* 0x0000000e00027306 */ /* 0x000ee20000201400 */
[----:B------:R-:W-:Y:S01]  /*7b50*/  FSEL R135, R135, -INF , !P5 ;  /* 0xff80000087877808 */ /* 0x000fe20006800000 */
[----:B------:R-:W-:Y:S01]  /*7b60*/  FFMA.FTZ R15, R16, UR4, R15 ;  /* 0x00000004100f7c23 */ /* 0x000fe2000801000f */
[----:B------:R-:W-:-:S02]  /*7b70*/  ISETP.GE.AND P5, PT, R33, R133, PT ;  /* 0x000000852100720c */ /* 0x000fc40003fa6270 */
[----:B------:R-:W-:Y:S02]  /*7b80*/  FSEL R137, R137, -INF , !P6 ;  /* 0xff80000089897808 */ /* 0x000fe40007000000 */
[----:B------:R-:W-:Y:S01]  /*7b90*/  FSEL R165, R155, -INF , !P1 ;  /* 0xff8000009ba57808 */ /* 0x000fe20004800000 */
[----:B------:R-:W4:Y:S01]  /*7ba0*/  I2F R9, R12 ;  /* 0x0000000c00097306 */ /* 0x000f220000201400 */
[-C--:B------:R-:W-:Y:S01]  /*7bb0*/  ISETP.GE.AND P6, PT, R28, R134.reuse, PT ;  /* 0x000000861c00720c */ /* 0x080fe20003fc6270 */
[----:B--2---:R-:W-:Y:S01]  /*7bc0*/  FFMA.FTZ R143, R18, UR4, R160 ;  /* 0x00000004128f7c23 */ /* 0x004fe200080100a0 */
[-C--:B------:R-:W-:Y:S01]  /*7bd0*/  ISETP.GE.AND P1, PT, R28, R133.reuse, PT ;  /* 0x000000851c00720c */ /* 0x080fe20003f26270 */
[----:B------:R-:W-:Y:S01]  /*7be0*/  FFMA.FTZ R141, R18, UR4, R162 ;  /* 0x00000004128d7c23 */ /* 0x000fe200080100a2 */
[----:B------:R-:W-:Y:S02]  /*7bf0*/  FSEL R164, R164, -INF , !P5 ;  /* 0xff800000a4a47808 */ /* 0x000fe40006800000 */
[C---:B------:R-:W-:Y:S01]  /*7c00*/  ISETP.GE.AND P0, PT, R17.reuse, R134, PT ;  /* 0x000000861100720c */ /* 0x040fe20003f06270 */
[C---:B---3--:R-:W-:Y:S01]  /*7c10*/  FFMA.FTZ R153, R2.reuse, UR4, R161 ;  /* 0x0000000402997c23 */ /* 0x048fe200080100a1 */
[----:B-1----:R-:W-:Y:S01]  /*7c20*/  HMMA.16816.F32 R208, R144, R4, R208 ;  /* 0x0000000490d0723c */ /* 0x002fe200000018d0 */
[----:B------:R-:W-:Y:S01]  /*7c30*/  FFMA.FTZ R140, R2, UR4, R163 ;  /* 0x00000004028c7c23 */ /* 0x000fe200080100a3 */
[----:B------:R-:W1:Y:S01]  /*7c40*/  I2F R8, R11 ;  /* 0x0000000b00087306 */ /* 0x000e620000201400 */
[----:B------:R-:W-:-:S02]  /*7c50*/  ISETP.GE.AND P5, PT, R17, R133, PT ;  /* 0x000000851100720c */ /* 0x000fc40003fa6270 */
[----:B------:R-:W-:Y:S02]  /*7c60*/  FSEL R162, R13, -INF , !P6 ;  /* 0xff8000000da27808 */ /* 0x000fe40007000000 */
[----:B------:R-:W-:Y:S01]  /*7c70*/  IADD3 R4, R0, 0x31, RZ ;  /* 0x0000003100047810 */ /* 0x000fe20007ffe0ff */
[----:B----4-:R-:W-:Y:S01]  /*7c80*/  FFMA.FTZ R152, R9, UR4, R156 ;  /* 0x0000000409987c23 */ /* 0x010fe2000801009c */
[----:B------:R-:W-:Y:S01]  /*7c90*/  FSEL R160, R15, -INF , !P1 ;  /* 0xff8000000fa07808 */ /* 0x000fe20004800000 */
[----:B------:R-:W2:Y:S01]  /*7ca0*/  I2F R2, R10 ;  /* 0x0000000a00027306 */ /* 0x000ea20000201400 */
[C---:B------:R-:W-:Y:S01]  /*7cb0*/  ISETP.GE.AND P6, PT, R14.reuse, R134, PT ;  /* 0x000000860e00720c */ /* 0x040fe20003fc6270 */
[----:B------:R-:W-:Y:S01]  /*7cc0*/  FFMA.FTZ R142, R9, UR4, R158 ;  /* 0x00000004098e7c23 */ /* 0x000fe2000801009e */
[----:B------:R-:W-:Y:S01]  /*7cd0*/  ISETP.GE.AND P1, PT, R14, R133, PT ;  /* 0x000000850e00720c */ /* 0x000fe20003f26270 */
[----:B------:R-:W-:Y:S01]  /*7ce0*/  HMMA.16816.F32 R148, R144, R6, R148 ;  /* 0x000000069094723c */ /* 0x000fe20000001894 */
[----:B------:R-:W-:-:S02]  /*7cf0*/  FSEL R143, R143, -INF , !P0 ;  /* 0xff8000008f8f7808 */ /* 0x000fc40004000000 */
[----:B------:R-:W-:Y:S01]  /*7d00*/  FSEL R141, R141, -INF , !P5 ;  /* 0xff8000008d8d7808 */ /* 0x000fe20006800000 */
[----:B------:R-:W3:Y:S01]  /*7d10*/  I2F R5, R4 ;  /* 0x0000000400057306 */ /* 0x000ee20000201400 */
[-C--:B------:R-:W-:Y:S01]  /*7d20*/  ISETP.GE.AND P0, PT, R12, R134.reuse, PT ;  /* 0x000000860c00720c */ /* 0x080fe20003f06270 */
[----:B-1----:R-:W-:Y:S01]  /*7d30*/  FFMA.FTZ R157, R8, UR4, R157 ;  /* 0x00000004089d7c23 */ /* 0x002fe2000801009d */
[-C--:B------:R-:W-:Y:S01]  /*7d40*/  ISETP.GE.AND P5, PT, R12, R133.reuse, PT ;  /* 0x000000850c00720c */ /* 0x080fe20003fa6270 */
[----:B------:R-:W-:Y:S01]  /*7d50*/  FFMA.FTZ R144, R8, UR4, R159 ;  /* 0x0000000408907c23 */ /* 0x000fe2000801009f */
[----:B------:R-:W-:Y:S02]  /*7d60*/  FSEL R153, R153, -INF , !P6 ;  /* 0xff80000099997808 */ /* 0x000fe40007000000 */
[----:B------:R-:W-:Y:S01]  /*7d70*/  FSEL R140, R140, -INF , !P1 ;  /* 0xff8000008c8c7808 */ /* 0x000fe20004800000 */
[C---:B--2---:R-:W-:Y:S01]  /*7d80*/  FFMA.FTZ R208, R2.reuse, UR4, R208 ;  /* 0x0000000402d07c23 */ /* 0x044fe200080100d0 */
[C---:B------:R-:W-:Y:S01]  /*7d90*/  ISETP.GE.AND P6, PT, R11.reuse, R134, PT ;  /* 0x000000860b00720c */ /* 0x040fe20003fc6270 */
[----:B------:R-:W-:Y:S01]  /*7da0*/  FFMA.FTZ R210, R2, UR4, R210 ;  /* 0x0000000402d27c23 */ /* 0x000fe200080100d2 */
[----:B------:R-:W-:Y:S01]  /*7db0*/  ISETP.GE.AND P1, PT, R11, R133, PT ;  /* 0x000000850b00720c */ /* 0x000fe20003f26270 */
[----:B------:R-:W1:Y:S01]  /*7dc0*/  I2F R2, R0 ;  /* 0x0000000000027306 */ /* 0x000e620000201400 */
[----:B------:R-:W-:-:S02]  /*7dd0*/  FSEL R152, R152, -INF , !P0 ;  /* 0xff80000098987808 */ /* 0x000fc40004000000 */
[----:B------:R-:W-:Y:S01]  /*7de0*/  FSEL R142, R142, -INF , !P5 ;  /* 0xff8000008e8e7808 */ /* 0x000fe20006800000 */
[C---:B---3--:R-:W-:Y:S01]  /*7df0*/  FFMA.FTZ R209, R5.reuse, UR4, R209 ;  /* 0x0000000405d17c23 */ /* 0x048fe200080100d1 */
[----:B------:R-:W-:Y:S01]  /*7e00*/  BAR.SYNC.DEFER_BLOCKING 0x0 ;  /* 0x0000000000007b1d */ /* 0x000fe20000010000 */
[CC--:B------:R-:W-:Y:S01]  /*7e10*/  ISETP.GE.AND P0, PT, R10.reuse, R134.reuse, PT ;  /* 0x000000860a00720c */ /* 0x0c0fe20003f06270 */
[----:B------:R-:W-:Y:S01]  /*7e20*/  FFMA.FTZ R211, R5, UR4, R211 ;  /* 0x0000000405d37c23 */ /* 0x000fe200080100d3 */
[-C--:B------:R-:W-:Y:S02]  /*7e30*/  ISETP.GE.AND P5, PT, R10, R133.reuse, PT ;  /* 0x000000850a00720c */ /* 0x080fe40003fa6270 */
[----:B------:R-:W-:Y:S02]  /*7e40*/  IADD3 R6, R0, 0x38, RZ ;  /* 0x0000003800067810 */ /* 0x000fe40007ffe0ff */
[----:B------:R-:W-:Y:S02]  /*7e50*/  FSEL R145, R157, -INF , !P6 ;  /* 0xff8000009d917808 */ /* 0x000fe40007000000 */
[----:B------:R-:W-:Y:S01]  /*7e60*/  FSEL R144, R144, -INF , !P1 ;  /* 0xff80000090907808 */ /* 0x000fe20004800000 */
[----:B------:R-:W2:Y:S01]  /*7e70*/  I2F R7, R6 ;  /* 0x0000000600077306 */ /* 0x000ea20000201400 */
[----:B------:R-:W-:Y:S01]  /*7e80*/  ISETP.GE.AND P6, PT, R4, R134, PT ;  /* 0x000000860400720c */ /* 0x000fe20003fc6270 */
[----:B-1----:R-:W-:Y:S01]  /*7e90*/  FFMA.FTZ R26, R2, UR4, R26 ;  /* 0x00000004021a7c23 */ /* 0x002fe2000801001a */
[----:B------:R-:W-:-:S02]  /*7ea0*/  ISETP.GE.AND P1, PT, R4, R133, PT ;  /* 0x000000850400720c */ /* 0x000fc40003f26270 */
[----:B------:R-:W-:Y:S02]  /*7eb0*/  FSEL R233, R208, -INF , !P0 ;  /* 0xff800000d0e97808 */ /* 0x000fe40004000000 */
[----:B------:R-:W-:Y:S02]  /*7ec0*/  FSEL R228, R210, -INF , !P5 ;  /* 0xff800000d2e47808 */ /* 0x000fe40006800000 */
[CC--:B------:R-:W-:Y:S02]  /*7ed0*/  ISETP.GE.AND P0, PT, R0.reuse, R134.reuse, PT ;  /* 0x000000860000720c */ /* 0x0c0fe40003f06270 */
[CC--:B------:R-:W-:Y:S02]  /*7ee0*/  ISETP.GE.AND P5, PT, R0.reuse, R133.reuse, PT ;  /* 0x000000850000720c */ /* 0x0c0fe40003fa6270 */
[----:B------:R-:W-:Y:S02]  /*7ef0*/  IADD3 R0, R0, 0x39, RZ ;  /* 0x0000003900007810 */ /* 0x000fe40007ffe0ff */
[----:B------:R-:W-:Y:S01]  /*7f00*/  FSEL R232, R209, -INF , !P6 ;  /* 0xff800000d1e87808 */ /* 0x000fe20007000000 */
[----:B--2---:R-:W-:Y:S01]  /*7f10*/  FFMA.FTZ R148, R7, UR4, R148 ;  /* 0x0000000407947c23 */ /* 0x004fe20008010094 */
[----:B------:R-:W-:Y:S01]  /*7f20*/  FSEL R224, R211, -INF , !P1 ;  /* 0xff800000d3e07808 */ /* 0x000fe20004800000 */
[----:B------:R-:W1:Y:S01]  /*7f30*/  I2F R4, R0 ;  /* 0x0000000000047306 */ /* 0x000e620000201400 */
[C---:B------:R-:W-:Y:S01]  /*7f40*/  ISETP.GE.AND P6, PT, R6.reuse, R134, PT ;  /* 0x000000860600720c */ /* 0x040fe20003fc6270 */
[----:B------:R-:W-:Y:S01]  /*7f50*/  FFMA.FTZ R150, R7, UR4, R150 ;  /* 0x0000000407967c23 */ /* 0x000fe20008010096 */
[----:B------:R-:W-:Y:S01]  /*7f60*/  ISETP.GE.AND P1, PT, R6, R133, PT ;  /* 0x000000850600720c */ /* 0x000fe20003f26270 */
[----:B------:R-:W-:Y:S01]  /*7f70*/  FFMA.FTZ R6, R2, UR4, R24 ;  /* 0x0000000402067c23 */ /* 0x000fe20008010018 */
[----:B------:R-:W-:-:S02]  /*7f80*/  FSEL R231, R148, -INF , !P6 ;  /* 0xff80000094e77808 */ /* 0x000fc40007000000 */
[----:B------:R-:W-:Y:S02]  /*7f90*/  FSEL R225, R150, -INF , !P1 ;  /* 0xff80000096e17808 */ /* 0x000fe40004800000 */
[----:B------:R-:W-:Y:S02]  /*7fa0*/  FSEL R6, R6, -INF , !P0 ;  /* 0xff80000006067808 */ /* 0x000fe40004000000 */
[----:B------:R-:W-:Y:S02]  /*7fb0*/  PLOP3.LUT P0, PT, PT, PT, UP0, 0x80, 0x0 ;  /* 0x000000000000781c */ /* 0x000fe40003f0f008 */
[C---:B------:R-:W-:Y:S02]  /*7fc0*/  ISETP.GE.AND P6, PT, R0.reuse, R134, PT ;  /* 0x000000860000720c */ /* 0x040fe40003fc6270 */
[----:B------:R-:W-:Y:S01]  /*7fd0*/  ISETP.GE.AND P1, PT, R0, R133, PT ;  /* 0x000000850000720c */ /* 0x000fe20003f26270 */
[C---:B-1----:R-:W-:Y:S02]  /*7fe0*/  FFMA.FTZ R149, R4.reuse, UR4, R149 ;  /* 0x0000000404957c23 */ /* 0x042fe40008010095 */
[----:B------:R-:W-:Y:S01]  /*7ff0*/  FFMA.FTZ R151, R4, UR4, R151 ;  /* 0x0000000404977c23 */ /* 0x000fe20008010097 */
[----:B------:R-:W-:-:S02]  /*8000*/  FSEL R4, R26, -INF , !P5 ;  /* 0xff8000001a047808 */ /* 0x000fc40006800000 */
[----:B------:R-:W-:Y:S02]  /*8010*/  FSEL R229, R149, -INF , !P6 ;  /* 0xff80000095e57808 */ /* 0x000fe40007000000 */
        /* <DEDUP_REMOVED lines=106> */
.L_x_427:
[----:B------:R-:W-:Y:S05]  /*86c0*/  BSYNC B0 ;  /* 0x0000000000007941 */ /* 0x000fea0003800000 */
.L_x_426:
[----:B------:R-:W0:Y:S02]  /*86d0*/  LDGDEPBAR ;  /* 0x00000000000079af */ /* 0x000e240000000000 */
.L_x_425:
[----:B------:R-:W-:Y:S01]  /*86e0*/  FMNMX.FTZ R2, R132, R6, !PT ;  /* 0x0000000684027209 */ /* 0x000fe20007810000 */
[----:B------:R-:W-:Y:S01]  /*86f0*/  IMAD.WIDE.U32 R150, R213, -0x326172a9, RZ ;  /* 0xcd9e8d57d5967825 */ /* 0x000fe200078e00ff */
[----:B-1----:R-:W-:Y:S01]  /*8700*/  FMNMX.FTZ R8, R3, R4, !PT ;  /* 0x0000000403087209 */ /* 0x002fe20007810000 */
[----:B------:R-:W-:Y:S01]  /*8710*/  UIADD3 UR7, UR21, -0x4498517b, URZ ;  /* 0xbb67ae8515077890 */ /* 0x000fe2000fffe03f */
[----:B------:R-:W-:Y:S01]  /*8720*/  FMNMX.FTZ R2, R27, R2, !PT ;  /* 0x000000021b027209 */ /* 0x000fe20007810000 */
[----:B------:R-:W-:Y:S01]  /*8730*/  USHF.L.U32 UR31, UR23, 0x1, URZ ;  /* 0x00000001171f7899 */ /* 0x000fe2000800063f */
[----:B------:R-:W-:Y:S01]  /*8740*/  FMNMX.FTZ R8, R25, R8, !PT ;  /* 0x0000000819087209 */ /* 0x000fe20007810000 */
[----:B------:R-:W-:Y:S01]  /*8750*/  IMAD.WIDE.U32 R154, R212, -0x2daee0ad, RZ ;  /* 0xd2511f53d49a7825 */ /* 0x000fe200078e00ff */
        /* <DEDUP_REMOVED lines=43> */
[----:B------:R-:W-:Y:S01]  /*8a10*/  IMAD.WIDE.U32 R138, R7, -0x326172a9, RZ ;  /* 0xcd9e8d57078a7825 */ /* 0x000fe200078e00ff */
[----:B------:R-:W-:Y:S01]  /*8a20*/  UIADD3 UR7, UR20, -0x4ab325aa, URZ ;  /* 0xb54cda5614077890 */ /* 0x000fe2000fffe03f */
        /* <DEDUP_REMOVED lines=8> */
[----:B-1----:R-:W-:Y:S01]  /*8ab0*/  FMNMX.FTZ R5, R8, R5, !PT ;  /* 0x0000000508057209 */ /* 0x002fe20007810000 */
[----:B------:R-:W1:Y:S03]  /*8ac0*/  SHFL.BFLY PT, R2, R0, 0x1, 0x1f ;  /* 0x0c201f0000027f89 */ /* 0x000e6600000e0000 */
[----:B------:R-:W-:Y:S01]  /*8ad0*/  LOP3.LUT R158, R139, UR22, R158, 0x96, !PT ;  /* 0x000000168b9e7c12 */ /* 0x000fe2000f8e969e */
[----:B------:R-:W-:-:S05]  /*8ae0*/  IMAD.WIDE.U32 R154, R154, -0x326172a9, RZ ;  /* 0xcd9e8d579a9a7825 */ /* 0x000fca00078e00ff */
[----:B------:R-:W-:Y:S02]  /*8af0*/  LOP3.LUT R150, R155, UR6, R150, 0x96, !PT ;  /* 0x000000069b967c12 */ /* 0x000fe4000f8e9696 */
[----:B-1----:R-:W-:Y:S02]  /*8b00*/  FMNMX.FTZ R2, R0, R2, !PT ;  /* 0x0000000200027209 */ /* 0x002fe40007810000 */
[----:B------:R-:W1:Y:S02]  /*8b10*/  SHFL.BFLY PT, R0, R5, 0x1, 0x1f ;  /* 0x0c201f0005007f89 */ /* 0x000e6400000e0000 */
[C---:B------:R-:W-:Y:S01]  /*8b20*/  FSETP.NEU.FTZ.AND P2, PT, R2.reuse, -INF , PT ;  /* 0xff8000000200780b */ /* 0x040fe20003f5d000 */
[----:B------:R-:W-:-:S03]  /*8b30*/  FMUL.FTZ R230, R2, c[0x0][0x23c] ;  /* 0x00008f0002e67a20 */ /* 0x000fc60000410000 */
[----:B------:R-:W-:Y:S02]  /*8b40*/  FSEL R222, R2, RZ, P2 ;  /* 0x000000ff02de7208 */ /* 0x000fe40001000000 */
[----:B------:R-:W-:-:S03]  /*8b50*/  FSEL R230, R230, RZ, P2 ;  /* 0x000000ffe6e67208 */ /* 0x000fc60001000000 */
[----:B------:R-:W-:Y:S02]  /*8b60*/  FADD.FTZ R222, R132, -R222 ;  /* 0x800000de84de7221 */ /* 0x000fe40000010000 */
[----:B------:R-:W-:Y:S01]  /*8b70*/  FFMA.FTZ R220, R6, c[0x0][0x23c], -R230 ;  /* 0x00008f0006dc7a23 */ /* 0x000fe200000108e6 */
[----:B------:R-:W-:Y:S01]  /*8b80*/  LOP3.LUT R6, R159, UR26, R148, 0x96, !PT ;  /* 0x0000001a9f067c12 */ /* 0x000fe2000f8e9694 */
[----:B------:R-:W-:-:S04]  /*8b90*/  IMAD.WIDE.U32 R158, R158, -0x326172a9, RZ ;  /* 0xcd9e8d579e9e7825 */ /* 0x000fc800078e00ff */
[----:B------:R-:W-:Y:S01]  /*8ba0*/  IMAD.WIDE.U32 R6, R6, -0x326172a9, RZ ;  /* 0xcd9e8d5706067825 */ /* 0x000fe200078e00ff */
[----:B------:R-:W-:Y:S03]  /*8bb0*/  MUFU.EX2 R220, R220 ;  /* 0x000000dc00dc7308 */ /* 0x000fe60000000800 */
[----:B------:R-:W-:Y:S01]  /*8bc0*/  FMUL.FTZ R222, R222, c[0x0][0x23c] ;  /* 0x00008f00dede7a20 */ /* 0x000fe20000410000 */
[----:B-1----:R-:W-:Y:S01]  /*8bd0*/  FMNMX.FTZ R0, R5, R0, !PT ;  /* 0x0000000005007209 */ /* 0x002fe20007810000 */
[----:B------:R-:W-:Y:S01]  /*8be0*/  FFMA.FTZ R215, R27, c[0x0][0x23c], -R230 ;  /* 0x00008f001bd77a23 */ /* 0x000fe200000108e6 */
[----:B------:R-:W-:Y:S01]  /*8bf0*/  LOP3.LUT R5, R7, UR25, R146, 0x96, !PT ;  /* 0x0000001907057c12 */ /* 0x000fe2000f8e9692 */
[----:B------:R-:W-:Y:S01]  /*8c00*/  FFMA.FTZ R211, R22, c[0x0][0x23c], -R230 ;  /* 0x00008f0016d37a23 */ /* 0x000fe200000108e6 */
[C---:B------:R-:W-:Y:S01]  /*8c10*/  FSETP.NEU.FTZ.AND P1, PT, R0.reuse, -INF , PT ;  /* 0xff8000000000780b */ /* 0x040fe20003f3d000 */
[----:B------:R-:W-:Y:S01]  /*8c20*/  FMUL.FTZ R227, R0, c[0x0][0x23c] ;  /* 0x00008f0000e37a20 */ /* 0x000fe20000410000 */
[----:B------:R-:W-:Y:S01]  /*8c30*/  LOP3.LUT R156, R159, UR17, R6, 0x96, !PT ;  /* 0x000000119f9c7c12 */ /* 0x000fe2000f8e9606 */
[----:B------:R-:W-:Y:S01]  /*8c40*/  IMAD.WIDE.U32 R6, R5, -0x2daee0ad, RZ ;  /* 0xd2511f5305067825 */ /* 0x000fe200078e00ff */
[----:B------:R-:W1:Y:S02]  /*8c50*/  MUFU.EX2 R222, R222 ;  /* 0x000000de00de7308 */ /* 0x000e640000000800 */
[----:B------:R-:W-:Y:S01]  /*8c60*/  FSEL R227, R227, RZ, P1 ;  /* 0x000000ffe3e37208 */ /* 0x000fe20000800000 */
[----:B------:R-:W-:Y:S01]  /*8c70*/  IMAD.WIDE.U32 R156, R156, -0x2daee0ad, RZ ;  /* 0xd2511f539c9c7825 */ /* 0x000fe200078e00ff */
[----:B------:R-:W-:-:S03]  /*8c80*/  LOP3.LUT R138, R7, UR16, R138, 0x96, !PT ;  /* 0x00000010078a7c12 */ /* 0x000fc6000f8e968a */
[----:B------:R-:W-:Y:S01]  /*8c90*/  FFMA.FTZ R209, R4, c[0x0][0x23c], -R227 ;  /* 0x00008f0004d17a23 */ /* 0x000fe200000108e3 */
[----:B------:R-:W-:Y:S01]  /*8ca0*/  LOP3.LUT R4, R157, UR13, R6, 0x96, !PT ;  /* 0x0000000d9d047c12 */ /* 0x000fe2000f8e9606 */
[----:B------:R-:W-:Y:S01]  /*8cb0*/  IMAD.WIDE.U32 R138, R138, -0x326172a9, RZ ;  /* 0xcd9e8d578a8a7825 */ /* 0x000fe200078e00ff */
[----:B------:R-:W2:Y:S03]  /*8cc0*/  MUFU.EX2 R215, R215 ;  /* 0x000000d700d77308 */ /* 0x000ea60000000800 */
[----:B------:R-:W-:-:S04]  /*8cd0*/  IMAD.WIDE.U32 R4, R4, -0x326172a9, RZ ;  /* 0xcd9e8d5704047825 */ /* 0x000fc800078e00ff */
[-C--:B-1----:R-:W-:Y:S01]  /*8ce0*/  FMUL.FTZ R16, R36, R222.reuse ;  /* 0x000000de24107220 */ /* 0x082fe20000410000 */
[----:B------:R-:W-:Y:S01]  /*8cf0*/  LOP3.LUT R8, R5, UR7, R138, 0x96, !PT ;  /* 0x0000000705087c12 */ /* 0x000fe2000f8e968a */
[-C--:B------:R-:W-:Y:S01]  /*8d00*/  FMUL.FTZ R17, R37, R222.reuse ;  /* 0x000000de25117220 */ /* 0x080fe20000410000 */
[C---:B------:R-:W-:Y:S01]  /*8d10*/  LOP3.LUT R5, R4.reuse, 0xffff, RZ, 0xc0, !PT ;  /* 0x0000ffff04057812 */ /* 0x040fe200078ec0ff */
[----:B------:R-:W-:Y:S01]  /*8d20*/  FFMA.FTZ R210, R23, c[0x0][0x23c], -R230 ;  /* 0x00008f0017d27a23 */ /* 0x000fe200000108e6 */
[----:B------:R-:W-:Y:S01]  /*8d30*/  LOP3.LUT R6, R4, 0xff, RZ, 0xc0, !PT ;  /* 0x000000ff04067812 */ /* 0x000fe200078ec0ff */
[--C-:B------:R-:W-:Y:S01]  /*8d40*/  FFMA.FTZ R208, R25, c[0x0][0x23c], -R227.reuse ;  /* 0x00008f0019d07a23 */ /* 0x100fe200000108e3 */
[--C-:B------:R-:W-:Y:S01]  /*8d50*/  SHF.R.U32.HI R10, RZ, 0x10, R4.reuse ;  /* 0x00000010ff0a7819 */ /* 0x100fe20000011604 */
[--C-:B------:R-:W-:Y:S01]  /*8d60*/  FFMA.FTZ R199, R20, c[0x0][0x23c], -R227.reuse ;  /* 0x00008f0014c77a23 */ /* 0x100fe200000108e3 */
[----:B------:R-:W-:Y:S01]  /*8d70*/  SHF.R.U32.HI R7, RZ, 0x18, R4 ;  /* 0x00000018ff077819 */ /* 0x000fe20000011604 */
[----:B------:R-:W-:Y:S01]  /*8d80*/  FFMA.FTZ R221, R21, c[0x0][0x23c], -R227 ;  /* 0x00008f0015dd7a23 */ /* 0x000fe200000108e3 */
[----:B------:R-:W-:Y:S01]  /*8d90*/  FSEL R4, R0, RZ, P1 ;  /* 0x000000ff00047208 */ /* 0x000fe20000800000 */
[----:B------:R-:W-:Y:S01]  /*8da0*/  MUFU.EX2 R211, R211 ;  /* 0x000000d300d37308 */ /* 0x000fe20000000800 */
[----:B------:R-:W-:Y:S01]  /*8db0*/  SHF.R.U32.HI R5, RZ, 0x8, R5 ;  /* 0x00000008ff057819 */ /* 0x000fe20000011605 */
[----:B------:R-:W-:Y:S01]  /*8dc0*/  LDSM.16.MT88.4 R20, [R186+0xc000] ;  /* 0x00c00000ba14783b */ /* 0x000fe20000004200 */
[----:B------:R-:W-:Y:S01]  /*8dd0*/  LOP3.LUT R9, R8, 0xffff, RZ, 0xc0, !PT ;  /* 0x0000ffff08097812 */ /* 0x000fe200078ec0ff */
[----:B------:R-:W-:Y:S01]  /*8de0*/  FADD.FTZ R3, R3, -R4 ;  /* 0x8000000403037221 */ /* 0x000fe20000010000 */
[----:B------:R-:W-:Y:S01]  /*8df0*/  PRMT R6, R6, 0x5410, R5 ;  /* 0x0000541006067816 */ /* 0x000fe20000000005 */
[-C--:B------:R-:W-:Y:S01]  /*8e00*/  FMUL.FTZ R32, R52, R222.reuse ;  /* 0x000000de34207220 */ /* 0x080fe20000410000 */
[--C-:B------:R-:W-:Y:S01]  /*8e10*/  SHF.R.U32.HI R5, RZ, 0x10, R8.reuse ;  /* 0x00000010ff057819 */ /* 0x100fe20000011608 */
[----:B------:R-:W-:Y:S01]  /*8e20*/  FMUL.FTZ R3, R3, c[0x0][0x23c] ;  /* 0x00008f0003037a20 */ /* 0x000fe20000410000 */
[----:B------:R-:W1:Y:S01]  /*8e30*/  MUFU.EX2 R210, R210 ;  /* 0x000000d200d27308 */ /* 0x000e620000000800 */
[----:B------:R-:W-:Y:S01]  /*8e40*/  LOP3.LUT R4, R8, 0xff, RZ, 0xc0, !PT ;  /* 0x000000ff08047812 */ /* 0x000fe200078ec0ff */
[-C--:B------:R-:W-:Y:S01]  /*8e50*/  FMUL.FTZ R33, R53, R222.reuse ;  /* 0x000000de35217220 */ /* 0x080fe20000410000 */
[----:B------:R-:W-:Y:S01]  /*8e60*/  LOP3.LUT R10, R10, 0xff, RZ, 0xc0, !PT ;  /* 0x000000ff0a0a7812 */ /* 0x000fe200078ec0ff */
[--C-:B------:R-:W-:Y:S01]  /*8e70*/  HSET2.LE.AND R6, R6, R223.reuse, PT ;  /* 0x000000df06067233 */ /* 0x100fe20003803000 */
[----:B------:R-:W-:Y:S01]  /*8e80*/  SHF.R.U32.HI R8, RZ, 0x18, R8 ;  /* 0x00000018ff087819 */ /* 0x000fe20000011608 */
[-C--:B------:R-:W-:Y:S01]  /*8e90*/  FMUL.FTZ R56, R56, R222.reuse ;  /* 0x000000de38387220 */ /* 0x080fe20000410000 */
[----:B------:R-:W-:Y:S01]  /*8ea0*/  SHF.R.U32.HI R9, RZ, 0x8, R9 ;  /* 0x00000008ff097819 */ /* 0x000fe20000011609 */
[----:B------:R-:W3:Y:S01]  /*8eb0*/  MUFU.EX2 R3, R3 ;  /* 0x0000000300037308 */ /* 0x000ee20000000800 */
[----:B------:R-:W-:Y:S01]  /*8ec0*/  LOP3.LUT R5, R5, 0xff, RZ, 0xc0, !PT ;  /* 0x000000ff05057812 */ /* 0x000fe200078ec0ff */
[-C--:B------:R-:W-:Y:S01]  /*8ed0*/  FMUL.FTZ R57, R57, R222.reuse ;  /* 0x000000de39397220 */ /* 0x080fe20000410000 */
[----:B------:R-:W-:Y:S01]  /*8ee0*/  PRMT R7, R10, 0x5410, R7 ;  /* 0x000054100a077816 */ /* 0x000fe20000000007 */
[-C--:B------:R-:W-:Y:S01]  /*8ef0*/  FMUL.FTZ R24, R44, R222.reuse ;  /* 0x000000de2c187220 */ /* 0x080fe20000410000 */
[----:B------:R-:W-:Y:S01]  /*8f00*/  PRMT R4, R4, 0x5410, R9 ;  /* 0x0000541004047816 */ /* 0x000fe20000000009 */
[----:B------:R-:W-:Y:S01]  /*8f10*/  FMUL.FTZ R25, R45, R222 ;  /* 0x000000de2d197220 */ /* 0x000fe20000410000 */
[----:B------:R-:W-:Y:S01]  /*8f20*/  PRMT R5, R5, 0x5410, R8 ;  /* 0x0000541005057816 */ /* 0x000fe20000000008 */
[----:B------:R-:W-:Y:S01]  /*8f30*/  MUFU.EX2 R209, R209 ;  /* 0x000000d100d17308 */ /* 0x000fe20000000800 */
[--C-:B------:R-:W-:Y:S01]  /*8f40*/  HSET2.LE.AND R7, R7, R223.reuse, PT ;  /* 0x000000df07077233 */ /* 0x100fe20003803000 */
[----:B--2---:R-:W-:Y:S01]  /*8f50*/  F2FP.PACK_AB R11, R215, R220 ;  /* 0x000000dcd70b723e */ /* 0x004fe200000000ff */
[--C-:B------:R-:W-:Y:S01]  /*8f60*/  HSET2.LE.AND R4, R4, R223.reuse, PT ;  /* 0x000000df04047233 */ /* 0x100fe20003803000 */
[----:B-1----:R-:W-:Y:S01]  /*8f70*/  F2FP.PACK_AB R9, R210, R211 ;  /* 0x000000d3d209723e */ /* 0x002fe200000000ff */
[----:B------:R-:W-:Y:S01]  /*8f80*/  HSET2.LE.AND R5, R5, R223, PT ;  /* 0x000000df05057233 */ /* 0x000fe20003803000 */
[----:B------:R-:W-:Y:S01]  /*8f90*/  FMUL.FTZ R40, R40, R222 ;  /* 0x000000de28287220 */ /* 0x000fe20000410000 */
[----:B------:R-:W-:Y:S01]  /*8fa0*/  LOP3.LUT R138, R139, UR15, R158, 0x96, !PT ;  /* 0x0000000f8b8a7c12 */ /* 0x000fe2000f8e969e */
[-C--:B---3--:R-:W-:Y:S01]  /*8fb0*/  FMUL.FTZ R18, R38, R3.reuse ;  /* 0x0000000326127220 */ /* 0x088fe20000410000 */
[----:B------:R-:W1:Y:S01]  /*8fc0*/  MUFU.EX2 R208, R208 ;  /* 0x000000d000d07308 */ /* 0x000e620000000800 */
[----:B------:R-:W-:Y:S01]  /*8fd0*/  FMUL.FTZ R19, R39, R3 ;  /* 0x0000000327137220 */ /* 0x000fe20000410000 */
[----:B------:R-:W-:Y:S01]  /*8fe0*/  LOP3.LUT R4, R4, R11, RZ, 0xc0, !PT ;  /* 0x0000000b04047212 */ /* 0x000fe200078ec0ff */
[----:B------:R-:W2:Y:S01]  /*8ff0*/  LDSM.16.MT88.4 R36, [R184+0xc000] ;  /* 0x00c00000b824783b */ /* 0x000ea20000004200 */
[----:B------:R-:W-:Y:S01]  /*9000*/  FMUL.FTZ R34, R54, R3 ;  /* 0x0000000336227220 */ /* 0x000fe20000410000 */
[----:B------:R-:W-:Y:S01]  /*9010*/  LOP3.LUT R6, R6, R9, RZ, 0xc0, !PT ;  /* 0x0000000906067212 */ /* 0x000fe200078ec0ff */
[----:B------:R-:W-:-:S02]  /*9020*/  FMUL.FTZ R35, R55, R3 ;  /* 0x0000000337237220 */ /* 0x000fc40000410000 */
[----:B------:R-:W-:Y:S01]  /*9030*/  MUFU.EX2 R199, R199 ;  /* 0x000000c700c77308 */ /* 0x000fe20000000800 */
[----:B------:R-:W-:Y:S01]  /*9040*/  LDSM.16.MT88.4 R52, [R186+0xe000] ;  /* 0x00e00000ba34783b */ /* 0x000fe20000004200 */
[-C--:B------:R-:W-:Y:S02]  /*9050*/  FMUL.FTZ R58, R58, R3.reuse ;  /* 0x000000033a3a7220 */ /* 0x080fe40000410000 */
[-C--:B------:R-:W-:Y:S02]  /*9060*/  FMUL.FTZ R59, R59, R3.reuse ;  /* 0x000000033b3b7220 */ /* 0x080fe40000410000 */
[----:B------:R-:W-:Y:S02]  /*9070*/  FMUL.FTZ R26, R46, R3 ;  /* 0x000000032e1a7220 */ /* 0x000fe40000410000 */
[----:B------:R-:W3:Y:S01]  /*9080*/  MUFU.EX2 R221, R221 ;  /* 0x000000dd00dd7308 */ /* 0x000ee20000000800 */
[----:B-1----:R-:W-:Y:S01]  /*9090*/  F2FP.PACK_AB R10, R208, R209 ;  /* 0x000000d1d00a723e */ /* 0x002fe200000000ff */
[----:B------:R-:W-:-:S02]  /*90a0*/  FMUL.FTZ R27, R47, R3 ;  /* 0x000000032f1b7220 */ /* 0x000fc40000410000 */
[----:B------:R-:W1:Y:S01]  /*90b0*/  LDSM.16.MT88.4 R44, [R188+0xe000] ;  /* 0x00e00000bc2c783b */ /* 0x000e620000004200 */
[----:B------:R-:W-:Y:S01]  /*90c0*/  LOP3.LUT R5, R5, R10, RZ, 0xc0, !PT ;  /* 0x0000000a05057212 */ /* 0x000fe200078ec0ff */
[-C--:B------:R-:W-:Y:S02]  /*90d0*/  FMUL.FTZ R41, R41, R222.reuse ;  /* 0x000000de29297220 */ /* 0x080fe40000410000 */
[-C--:B------:R-:W-:Y:S02]  /*90e0*/  FMUL.FTZ R42, R42, R3.reuse ;  /* 0x000000032a2a7220 */ /* 0x080fe40000410000 */
[----:B------:R-:W-:Y:S02]  /*90f0*/  FMUL.FTZ R43, R43, R3 ;  /* 0x000000032b2b7220 */ /* 0x000fe40000410000 */
[-C--:B------:R-:W-:Y:S02]  /*9100*/  FMUL.FTZ R48, R48, R222.reuse ;  /* 0x000000de30307220 */ /* 0x080fe40000410000 */
[----:B------:R-:W-:Y:S01]  /*9110*/  FMUL.FTZ R49, R49, R222 ;  /* 0x000000de31317220 */ /* 0x000fe20000410000 */
[----:B---3--:R-:W-:Y:S01]  /*9120*/  F2FP.PACK_AB R8, R221, R199 ;  /* 0x000000c7dd08723e */ /* 0x008fe200000000ff */
[----:B------:R-:W-:-:S02]  /*9130*/  FMUL.FTZ R50, R50, R3 ;  /* 0x0000000332327220 */ /* 0x000fc40000410000 */
[-C--:B------:R-:W-:Y:S01]  /*9140*/  FMUL.FTZ R51, R51, R3.reuse ;  /* 0x0000000333337220 */ /* 0x080fe20000410000 */
[----:B------:R-:W-:Y:S01]  /*9150*/  LOP3.LUT R7, R7, R8, RZ, 0xc0, !PT ;  /* 0x0000000807077212 */ /* 0x000fe200078ec0ff */
[-C--:B------:R-:W-:Y:S02]  /*9160*/  FMUL.FTZ R72, R72, R222.reuse ;  /* 0x000000de48487220 */ /* 0x080fe40000410000 */
[-C--:B------:R-:W-:Y:S02]  /*9170*/  FMUL.FTZ R73, R73, R222.reuse ;  /* 0x000000de49497220 */ /* 0x080fe40000410000 */
[-C--:B------:R-:W-:Y:S02]  /*9180*/  FMUL.FTZ R74, R74, R3.reuse ;  /* 0x000000034a4a7220 */ /* 0x080fe40000410000 */
[----:B--2---:R-:W-:Y:S01]  /*9190*/  HMMA.16816.F32 R32, R4, R36, R32 ;  /* 0x000000240420723c */ /* 0x004fe20000001820 */
[----:B------:R-:W-:Y:S02]  /*91a0*/  FMUL.FTZ R75, R75, R3 ;  /* 0x000000034b4b7220 */ /* 0x000fe40000410000 */
[----:B------:R-:W-:-:S02]  /*91b0*/  FMUL.FTZ R64, R64, R222 ;  /* 0x000000de40407220 */ /* 0x000fc40000410000 */
[-C--:B------:R-:W-:Y:S02]  /*91c0*/  FMUL.FTZ R65, R65, R222.reuse ;  /* 0x000000de41417220 */ /* 0x080fe40000410000 */
[-C--:B------:R-:W-:Y:S01]  /*91d0*/  FMUL.FTZ R66, R66, R3.reuse ;  /* 0x0000000342427220 */ /* 0x080fe20000410000 */
[C---:B------:R-:W-:Y:S01]  /*91e0*/  HMMA.16816.F32 R36, R4.reuse, R38, R56 ;  /* 0x000000260424723c */ /* 0x040fe20000001838 */
[----:B------:R-:W-:Y:S02]  /*91f0*/  FMUL.FTZ R67, R67, R3 ;  /* 0x0000000343437220 */ /* 0x000fe40000410000 */
[-C--:B------:R-:W-:Y:S02]  /*9200*/  FMUL.FTZ R96, R96, R222.reuse ;  /* 0x000000de60607220 */ /* 0x080fe40000410000 */
[-C--:B------:R-:W-:Y:S02]  /*9210*/  FMUL.FTZ R97, R97, R222.reuse ;  /* 0x000000de61617220 */ /* 0x080fe40000410000 */
[-C--:B------:R-:W-:Y:S01]  /*9220*/  FMUL.FTZ R56, R76, R222.reuse ;  /* 0x000000de4c387220 */ /* 0x080fe20000410000 */
[----:B------:R-:W-:Y:S01]  /*9230*/  HMMA.16816.F32 R16, R4, R20, R16 ;  /* 0x000000140410723c */ /* 0x000fe20000001810 */
[----:B------:R-:W-:-:S02]  /*9240*/  FMUL.FTZ R57, R77, R222 ;  /* 0x000000de4d397220 */ /* 0x000fc40000410000 */
[-C--:B------:R-:W-:Y:S02]  /*9250*/  FMUL.FTZ R58, R78, R3.reuse ;  /* 0x000000034e3a7220 */ /* 0x080fe40000410000 */
[-C--:B------:R-:W-:Y:S02]  /*9260*/  FMUL.FTZ R59, R79, R3.reuse ;  /* 0x000000034f3b7220 */ /* 0x080fe40000410000 */
[----:B------:R-:W-:Y:S01]  /*9270*/  LDSM.16.MT88.4 R76, [R188+0x10000] ;  /* 0x01000000bc4c783b */ /* 0x000fe20000004200 */
[----:B------:R-:W-:Y:S01]  /*9280*/  HMMA.16816.F32 R20, R4, R22, R40 ;  /* 0x000000160414723c */ /* 0x000fe20000001828 */
[-C--:B------:R-:W-:Y:S02]  /*9290*/  FMUL.FTZ R98, R98, R3.reuse ;  /* 0x0000000362627220 */ /* 0x080fe40000410000 */
[----:B------:R-:W-:Y:S02]  /*92a0*/  FMUL.FTZ R99, R99, R3 ;  /* 0x0000000363637220 */ /* 0x000fe40000410000 */
[----:B------:R-:W-:-:S02]  /*92b0*/  FFMA.FTZ R234, R136, c[0x0][0x23c], -R230 ;  /* 0x00008f0088ea7a23 */ /* 0x000fc400000108e6 */
[-C--:B------:R-:W-:Y:S01]  /*92c0*/  FMUL.FTZ R40, R60, R222.reuse ;  /* 0x000000de3c287220 */ /* 0x080fe20000410000 */
[C---:B------:R-:W-:Y:S01]  /*92d0*/  HMMA.16816.F32 R24, R4.reuse, R28, R24 ;  /* 0x0000001c0418723c */ /* 0x040fe20000001818 */
[----:B------:R-:W-:Y:S02]  /*92e0*/  FMUL.FTZ R41, R61, R222 ;  /* 0x000000de3d297220 */ /* 0x000fe40000410000 */
[-C--:B------:R-:W-:Y:S01]  /*92f0*/  FMUL.FTZ R42, R62, R3.reuse ;  /* 0x000000033e2a7220 */ /* 0x080fe20000410000 */
[----:B------:R-:W-:Y:S01]  /*9300*/  MUFU.EX2 R234, R234 ;  /* 0x000000ea00ea7308 */ /* 0x000fe20000000800 */
[----:B------:R-:W-:Y:S02]  /*9310*/  FMUL.FTZ R43, R63, R3 ;  /* 0x000000033f2b7220 */ /* 0x000fe40000410000 */
[----:B------:R-:W2:Y:S01]  /*9320*/  LDSM.16.MT88.4 R60, [R185+0xe000] ;  /* 0x00e00000b93c783b */ /* 0x000ea20000004200 */
[----:B------:R-:W-:Y:S01]  /*9330*/  HMMA.16816.F32 R28, R4, R30, R48 ;  /* 0x0000001e041c723c */ /* 0x000fe20000001830 */
[----:B------:R-:W-:-:S02]  /*9340*/  FFMA.FTZ R237, R137, c[0x0][0x23c], -R230 ;  /* 0x00008f0089ed7a23 */ /* 0x000fc400000108e6 */
[-C--:B------:R-:W-:Y:S02]  /*9350*/  FMUL.FTZ R80, R80, R222.reuse ;  /* 0x000000de50507220 */ /* 0x080fe40000410000 */
[-C--:B------:R-:W-:Y:S02]  /*9360*/  FMUL.FTZ R81, R81, R222.reuse ;  /* 0x000000de51517220 */ /* 0x080fe40000410000 */
[-C--:B------:R-:W-:Y:S01]  /*9370*/  FMUL.FTZ R48, R68, R222.reuse ;  /* 0x000000de44307220 */ /* 0x080fe20000410000 */
[----:B-1----:R-:W-:Y:S01]  /*9380*/  HMMA.16816.F32 R40, R4, R44, R40 ;  /* 0x0000002c0428723c */ /* 0x002fe20000001828 */
[----:B------:R-:W-:Y:S01]  /*9390*/  FMUL.FTZ R49, R69, R222 ;  /* 0x000000de45317220 */ /* 0x000fe20000410000 */
[----:B------:R-:W1:Y:S01]  /*93a0*/  MUFU.EX2 R237, R237 ;  /* 0x000000ed00ed7308 */ /* 0x000e620000000800 */
[-C--:B------:R-:W-:Y:S02]  /*93b0*/  FMUL.FTZ R50, R70, R3.reuse ;  /* 0x0000000346327220 */ /* 0x080fe40000410000 */
[----:B------:R-:W-:-:S02]  /*93c0*/  FMUL.FTZ R51, R71, R3 ;  /* 0x0000000347337220 */ /* 0x000fc40000410000 */
[----:B------:R-:W3:Y:S01]  /*93d0*/  LDSM.16.MT88.4 R68, [R184+0xe000] ;  /* 0x00e00000b844783b */ /* 0x000ee20000004200 */
[C---:B------:R-:W-:Y:S01]  /*93e0*/  HMMA.16816.F32 R44, R4.reuse, R46, R64 ;  /* 0x0000002e042c723c */ /* 0x040fe20000001840 */
[-C--:B------:R-:W-:Y:S02]  /*93f0*/  FMUL.FTZ R82, R82, R3.reuse ;  /* 0x0000000352527220 */ /* 0x080fe40000410000 */
[----:B------:R-:W-:Y:S02]  /*9400*/  FMUL.FTZ R83, R83, R3 ;  /* 0x0000000353537220 */ /* 0x000fe40000410000 */
[-C--:B------:R-:W-:Y:S02]  /*9410*/  FMUL.FTZ R88, R88, R222.reuse ;  /* 0x000000de58587220 */ /* 0x080fe40000410000 */
[-C--:B------:R-:W-:Y:S01]  /*9420*/  FMUL.FTZ R64, R84, R222.reuse ;  /* 0x000000de54407220 */ /* 0x080fe20000410000 */
[----:B------:R-:W-:Y:S01]  /*9430*/  HMMA.16816.F32 R48, R4, R52, R48 ;  /* 0x000000340430723c */ /* 0x000fe20000001830 */
[----:B------:R-:W-:-:S02]  /*9440*/  FMUL.FTZ R65, R85, R222 ;  /* 0x000000de55417220 */ /* 0x000fc40000410000 */
[-C--:B------:R-:W-:Y:S02]  /*9450*/  FMUL.FTZ R66, R86, R3.reuse ;  /* 0x0000000356427220 */ /* 0x080fe40000410000 */
[-C--:B------:R-:W-:Y:S02]  /*9460*/  FMUL.FTZ R67, R87, R3.reuse ;  /* 0x0000000357437220 */ /* 0x080fe40000410000 */
[----:B------:R-:W4:Y:S01]  /*9470*/  LDSM.16.MT88.4 R84, [R186+0x10000] ;  /* 0x01000000ba54783b */ /* 0x000f220000004200 */
[----:B------:R-:W-:Y:S01]  /*9480*/  HMMA.16816.F32 R52, R4, R54, R72 ;  /* 0x000000360434723c */ /* 0x000fe20000001848 */
[----:B------:R-:W-:Y:S02]  /*9490*/  FMUL.FTZ R89, R89, R222 ;  /* 0x000000de59597220 */ /* 0x000fe40000410000 */
[-C--:B------:R-:W-:Y:S02]  /*94a0*/  FMUL.FTZ R90, R90, R3.reuse ;  /* 0x000000035a5a7220 */ /* 0x080fe40000410000 */
[----:B------:R-:W-:-:S02]  /*94b0*/  FMUL.FTZ R91, R91, R3 ;  /* 0x000000035b5b7220 */ /* 0x000fc40000410000 */
[-C--:B------:R-:W-:Y:S01]  /*94c0*/  FMUL.FTZ R72, R92, R222.reuse ;  /* 0x000000de5c487220 */ /* 0x080fe20000410000 */
[C---:B--2---:R-:W-:Y:S01]  /*94d0*/  HMMA.16816.F32 R56, R4.reuse, R60, R56 ;  /* 0x0000003c0438723c */ /* 0x044fe20000001838 */
[-C--:B------:R-:W-:Y:S02]  /*94e0*/  FMUL.FTZ R73, R93, R222.reuse ;  /* 0x000000de5d497220 */ /* 0x080fe40000410000 */
[-C--:B------:R-:W-:Y:S02]  /*94f0*/  FMUL.FTZ R74, R94, R3.reuse ;  /* 0x000000035e4a7220 */ /* 0x080fe40000410000 */
[----:B------:R-:W-:Y:S02]  /*9500*/  FMUL.FTZ R75, R95, R3 ;  /* 0x000000035f4b7220 */ /* 0x000fe40000410000 */
[----:B------:R-:W2:Y:S01]  /*9510*/  LDSM.16.MT88.4 R92, [R185+0x10000] ;  /* 0x01000000b95c783b */ /* 0x000ea20000004200 */
[----:B------:R-:W-:Y:S01]  /*9520*/  HMMA.16816.F32 R60, R4, R62, R80 ;  /* 0x0000003e043c723c */ /* 0x000fe20000001850 */
[----:B------:R-:W-:-:S02]  /*9530*/  FMUL.FTZ R108, R108, R222 ;  /* 0x000000de6c6c7220 */ /* 0x000fc40000410000 */
[-C--:B------:R-:W-:Y:S02]  /*9540*/  FMUL.FTZ R109, R109, R222.reuse ;  /* 0x000000de6d6d7220 */ /* 0x080fe40000410000 */
[-C--:B------:R-:W-:Y:S02]  /*9550*/  FMUL.FTZ R110, R110, R3.reuse ;  /* 0x000000036e6e7220 */ /* 0x080fe40000410000 */
[-C--:B------:R-:W-:Y:S01]  /*9560*/  FMUL.FTZ R81, R101, R222.reuse ;  /* 0x000000de65517220 */ /* 0x080fe20000410000 */
[----:B------:R-:W-:Y:S01]  /*9570*/  HMMA.16816.F32 R72, R4, R76, R72 ;  /* 0x0000004c0448723c */ /* 0x000fe20000001848 */
[-C--:B------:R-:W-:Y:S02]  /*9580*/  FMUL.FTZ R82, R102, R3.reuse ;  /* 0x0000000366527220 */ /* 0x080fe40000410000 */
[----:B------:R-:W-:Y:S02]  /*9590*/  FMUL.FTZ R111, R111, R3 ;  /* 0x000000036f6f7220 */ /* 0x000fe40000410000 */
[----:B------:R-:W-:-:S02]  /*95a0*/  FMUL.FTZ R80, R100, R222 ;  /* 0x000000de64507220 */ /* 0x000fc40000410000 */
[-C--:B------:R-:W-:Y:S01]  /*95b0*/  FMUL.FTZ R83, R103, R3.reuse ;  /* 0x0000000367537220 */ /* 0x080fe20000410000 */
[C---:B------:R-:W-:Y:S01]  /*95c0*/  HMMA.16816.F32 R76, R4.reuse, R78, R96 ;  /* 0x0000004e044c723c */ /* 0x040fe20000001860 */
[-C--:B------:R-:W-:Y:S02]  /*95d0*/  FMUL.FTZ R104, R104, R222.reuse ;  /* 0x000000de68687220 */ /* 0x080fe40000410000 */
[-C--:B------:R-:W-:Y:S02]  /*95e0*/  FMUL.FTZ R105, R105, R222.reuse ;  /* 0x000000de69697220 */ /* 0x080fe40000410000 */
[-C--:B------:R-:W-:Y:S02]  /*95f0*/  FMUL.FTZ R106, R106, R3.reuse ;  /* 0x000000036a6a7220 */ /* 0x080fe40000410000 */
[----:B------:R-:W-:Y:S01]  /*9600*/  IMAD.WIDE.U32 R98, R138, -0x2daee0ad, RZ ;  /* 0xd2511f538a627825 */ /* 0x000fe200078e00ff */
[C---:B---3--:R-:W-:Y:S01]  /*9610*/  HMMA.16816.F32 R64, R4.reuse, R68, R64 ;  /* 0x000000440440723c */ /* 0x048fe20000001840 */
[----:B------:R-:W3:Y:S02]  /*9620*/  LDSM.16.MT88.4 R136, [R184+0x10000] ;  /* 0x01000000b888783b */ /* 0x000ee40000004200 */
[-C--:B------:R-:W-:Y:S01]  /*9630*/  FMUL.FTZ R107, R107, R3.reuse ;  /* 0x000000036b6b7220 */ /* 0x080fe20000410000 */
[----:B------:R-:W-:Y:S01]  /*9640*/  LOP3.LUT R97, R98, 0xffff, RZ, 0xc0, !PT ;  /* 0x0000ffff62617812 */ /* 0x000fe200078ec0ff */
[----:B------:R-:W-:Y:S01]  /*9650*/  FFMA.FTZ R236, R166, c[0x0][0x23c], -R230 ;  /* 0x00008f00a6ec7a23 */ /* 0x000fe200000108e6 */
[----:B------:R-:W-:Y:S01]  /*9660*/  SHF.R.U32.HI R101, RZ, 0x10, R98 ;  /* 0x00000010ff657819 */ /* 0x000fe20000011662 */
[----:B------:R-:W-:Y:S01]  /*9670*/  FFMA.FTZ R235, R162, c[0x0][0x23c], -R230 ;  /* 0x00008f00a2eb7a23 */ /* 0x000fe200000108e6 */
[C---:B------:R-:W-:Y:S01]  /*9680*/  HMMA.16816.F32 R68, R4.reuse, R70, R88 ;  /* 0x000000460444723c */ /* 0x040fe20000001858 */
[----:B------:R-:W-:Y:S01]  /*9690*/  LOP3.LUT R102, R98, 0xff, RZ, 0xc0, !PT ;  /* 0x000000ff62667812 */ /* 0x000fe200078ec0ff */
[----:B------:R-:W-:Y:S01]  /*96a0*/  FFMA.FTZ R238, R135, c[0x0][0x23c], -R227 ;  /* 0x00008f0087ee7a23 */ /* 0x000fe200000108e3 */
[----:B------:R-:W-:Y:S01]  /*96b0*/  SHF.R.U32.HI R96, RZ, 0x18, R98 ;  /* 0x00000018ff607819 */ /* 0x000fe20000011662 */
[-C--:B------:R-:W-:Y:S01]  /*96c0*/  FMUL.FTZ R98, R118, R3.reuse ;  /* 0x0000000376627220 */ /* 0x080fe20000410000 */
[----:B------:R-:W-:Y:S01]  /*96d0*/  SHF.R.U32.HI R97, RZ, 0x8, R97 ;  /* 0x00000008ff617819 */ /* 0x000fe20000011661 */
[----:B------:R-:W-:Y:S01]  /*96e0*/  FFMA.FTZ R239, R165, c[0x0][0x23c], -R227 ;  /* 0x00008f00a5ef7a23 */ /* 0x000fe200000108e3 */
[----:B------:R-:W-:Y:S01]  /*96f0*/  LOP3.LUT R101, R101, 0xff, RZ, 0xc0, !PT ;  /* 0x000000ff65657812 */ /* 0x000fe200078ec0ff */
[-C--:B------:R-:W-:Y:S01]  /*9700*/  FMUL.FTZ R88, R120, R222.reuse ;  /* 0x000000de78587220 */ /* 0x080fe20000410000 */
[----:B------:R-:W-:Y:S01]  /*9710*/  LOP3.LUT R156, R99, UR30, R156, 0x96, !PT ;  /* 0x0000001e639c7c12 */ /* 0x000fe2000f8e969c */
[-C--:B------:R-:W-:Y:S01]  /*9720*/  FMUL.FTZ R89, R121, R222.reuse ;  /* 0x000000de79597220 */ /* 0x080fe20000410000 */
[----:B------:R-:W-:Y:S01]  /*9730*/  PRMT R102, R102, 0x5410, R97 ;  /* 0x0000541066667816 */ /* 0x000fe20000000061 */
[-C--:B------:R-:W-:Y:S01]  /*9740*/  FMUL.FTZ R90, R122, R3.reuse ;  /* 0x000000037a5a7220 */ /* 0x080fe20000410000 */
[----:B------:R-:W-:Y:S01]  /*9750*/  PRMT R101, R101, 0x5410, R96 ;  /* 0x0000541065657816 */ /* 0x000fe20000000060 */
[-C--:B------:R-:W-:Y:S01]  /*9760*/  FMUL.FTZ R91, R123, R3.reuse ;  /* 0x000000037b5b7220 */ /* 0x080fe20000410000 */
[----:B------:R-:W-:Y:S01]  /*9770*/  LOP3.LUT R100, R156, 0xff, RZ, 0xc0, !PT ;  /* 0x000000ff9c647812 */ /* 0x000fe200078ec0ff */
[-C--:B------:R-:W-:Y:S01]  /*9780*/  FMUL.FTZ R96, R116, R222.reuse ;  /* 0x000000de74607220 */ /* 0x080fe20000410000 */
[C---:B----4-:R-:W-:Y:S01]  /*9790*/  HMMA.16816.F32 R80, R4.reuse, R84, R80 ;  /* 0x000000540450723c */ /* 0x050fe20000001850 */
[-C--:B------:R-:W-:Y:S01]  /*97a0*/  FMUL.FTZ R97, R117, R222.reuse ;  /* 0x000000de75617220 */ /* 0x080fe20000410000 */
[----:B------:R-:W-:Y:S01]  /*97b0*/  MUFU.EX2 R236, R236 ;  /* 0x000000ec00ec7308 */ /* 0x000fe20000000800 */
[-C--:B------:R-:W-:Y:S01]  /*97c0*/  FMUL.FTZ R99, R119, R3.reuse ;  /* 0x0000000377637220 */ /* 0x080fe20000410000 */
[----:B------:R-:W-:Y:S01]  /*97d0*/  SHF.R.U32.HI R103, RZ, 0x10, R156 ;  /* 0x00000010ff677819 */ /* 0x000fe2000001169c */
[----:B------:R-:W4:Y:S01]  /*97e0*/  LDSM.16.MT88.4 R116, [R188+0xe800] ;  /* 0x00e80000bc74783b */ /* 0x000f220000004200 */
[--C-:B------:R-:W-:Y:S01]  /*97f0*/  FFMA.FTZ R240, R164, c[0x0][0x23c], -R227.reuse ;  /* 0x00008f00a4f07a23 */ /* 0x100fe200000108e3 */
[--C-:B------:R-:W-:Y:S01]  /*9800*/  HSET2.LE.AND R102, R102, R223.reuse, PT ;  /* 0x000000df66667233 */ /* 0x100fe20003803000 */
[C---:B--2---:R-:W-:Y:S01]  /*9810*/  HMMA.16816.F32 R88, R4.reuse, R92, R88 ;  /* 0x0000005c0458723c */ /* 0x044fe20000001858 */
[--C-:B------:R-:W-:Y:S01]  /*9820*/  FFMA.FTZ R241, R160, c[0x0][0x23c], -R227.reuse ;  /* 0x00008f00a0f17a23 */ /* 0x100fe200000108e3 */
[----:B------:R-:W2:Y:S01]  /*9830*/  MUFU.EX2 R235, R235 ;  /* 0x000000eb00eb7308 */ /* 0x000ea20000000800 */
[-C--:B------:R-:W-:Y:S01]  /*9840*/  FMUL.FTZ R8, R128, R222.reuse ;  /* 0x000000de80087220 */ /* 0x080fe20000410000 */
[----:B------:R-:W-:Y:S01]  /*9850*/  LOP3.LUT R103, R103, 0xff, RZ, 0xc0, !PT ;  /* 0x000000ff67677812 */ /* 0x000fe200078ec0ff */
[-C--:B------:R-:W-:Y:S01]  /*9860*/  FMUL.FTZ R9, R129, R222.reuse ;  /* 0x000000de81097220 */ /* 0x080fe20000410000 */
[----:B------:R-:W-:Y:S01]  /*9870*/  LDSM.16.MT88.4 R120, [R184+0xc800] ;  /* 0x00c80000b878783b */ /* 0x000fe20000004200 */
[----:B------:R-:W-:Y:S01]  /*9880*/  LOP3.LUT R92, R156, 0xffff, RZ, 0xc0, !PT ;  /* 0x0000ffff9c5c7812 */ /* 0x000fe200078ec0ff */
[-C--:B------:R-:W-:Y:S01]  /*9890*/  FMUL.FTZ R10, R130, R3.reuse ;  /* 0x00000003820a7220 */ /* 0x080fe20000410000 */
[C---:B------:R-:W-:Y:S01]  /*98a0*/  HMMA.16816.F32 R84, R4.reuse, R86, R104 ;  /* 0x000000560454723c */ /* 0x040fe20000001868 */
[-C--:B------:R-:W-:Y:S01]  /*98b0*/  FMUL.FTZ R11, R131, R3.reuse ;  /* 0x00000003830b7220 */ /* 0x080fe20000410000 */
[----:B------:R-:W-:Y:S01]  /*98c0*/  SHF.R.U32.HI R92, RZ, 0x8, R92 ;  /* 0x00000008ff5c7819 */ /* 0x000fe2000001165c */
[-C--:B------:R-:W-:Y:S01]  /*98d0*/  FMUL.FTZ R124, R124, R222.reuse ;  /* 0x000000de7c7c7220 */ /* 0x080fe20000410000 */
[----:B------:R-:W-:Y:S01]  /*98e0*/  MUFU.EX2 R238, R238 ;  /* 0x000000ee00ee7308 */ /* 0x000fe20000000800 */
[-C--:B------:R-:W-:Y:S01]  /*98f0*/  FMUL.FTZ R125, R125, R222.reuse ;  /* 0x000000de7d7d7220 */ /* 0x080fe20000410000 */
[----:B------:R-:W-:Y:S01]  /*9900*/  PRMT R100, R100, 0x5410, R92 ;  /* 0x0000541064647816 */ /* 0x000fe2000000005c */
[-C--:B------:R-:W-:Y:S01]  /*9910*/  FMUL.FTZ R126, R126, R3.reuse ;  /* 0x000000037e7e7220 */ /* 0x080fe20000410000 */
[C---:B------:R-:W-:Y:S01]  /*9920*/  HMMA.16816.F32 R92, R4.reuse, R94, R108 ;  /* 0x0000005e045c723c */ /* 0x040fe2000000186c */
[----:B------:R-:W5:Y:S01]  /*9930*/  LDSM.16.MT88.4 R108, [R186+0xe800] ;  /* 0x00e80000ba6c783b */ /* 0x000f620000004200 */
[-C--:B------:R-:W-:Y:S01]  /*9940*/  FMUL.FTZ R127, R127, R3.reuse ;  /* 0x000000037f7f7220 */ /* 0x080fe20000410000 */
[----:B------:R-:W-:Y:S01]  /*9950*/  HSET2.LE.AND R100, R100, R223, PT ;  /* 0x000000df64647233 */ /* 0x000fe20003803000 */
[----:B------:R-:W-:Y:S01]  /*9960*/  FMUL.FTZ R112, R112, R222 ;  /* 0x000000de70707220 */ /* 0x000fe20000410000 */
[----:B-1----:R-:W-:Y:S01]  /*9970*/  F2FP.PACK_AB R104, R237, R234 ;  /* 0x000000eaed68723e */ /* 0x002fe200000000ff */
[----:B------:R-:W-:Y:S01]  /*9980*/  FMUL.FTZ R113, R113, R222 ;  /* 0x000000de71717220 */ /* 0x000fe20000410000 */
[----:B------:R-:W1:Y:S01]  /*9990*/  MUFU.EX2 R239, R239 ;  /* 0x000000ef00ef7308 */ /* 0x000e620000000800 */
[-C--:B------:R-:W-:Y:S01]  /*99a0*/  FMUL.FTZ R114, R114, R3.reuse ;  /* 0x0000000372727220 */ /* 0x080fe20000410000 */
[C---:B------:R-:W-:Y:S01]  /*99b0*/  HMMA.16816.F32 R8, R4.reuse, R12, R8 ;  /* 0x0000000c0408723c */ /* 0x040fe20000001808 */
[----:B------:R-:W-:Y:S01]  /*99c0*/  FMUL.FTZ R115, R115, R3 ;  /* 0x0000000373737220 */ /* 0x000fe20000410000 */
[----:B------:R-:W-:Y:S01]  /*99d0*/  LOP3.LUT R100, R100, R104, RZ, 0xc0, !PT ;  /* 0x0000006864647212 */ /* 0x000fe200078ec0ff */
[----:B------:R-:W-:Y:S01]  /*99e0*/  LDSM.16.MT88.4 R132, [R188+0xc800] ;  /* 0x00c80000bc84783b */ /* 0x000fe20000004200 */
[----:B------:R-:W-:Y:S01]  /*99f0*/  SHF.R.U32.HI R156, RZ, 0x18, R156 ;  /* 0x00000018ff9c7819 */ /* 0x000fe2000001169c */
[----:B------:R-:W-:Y:S01]  /*9a00*/  FFMA.FTZ R242, R143, c[0x0][0x23c], -R230 ;  /* 0x00008f008ff27a23 */ /* 0x000fe200000108e6 */
[----:B------:R-:W-:Y:S01]  /*9a10*/  MUFU.EX2 R240, R240 ;  /* 0x000000f000f07308 */ /* 0x000fe20000000800 */
[----:B------:R-:W5:Y:S01]  /*9a20*/  LDSM.16.MT88.4 R104, [R185+0xe800] ;  /* 0x00e80000b968783b */ /* 0x000f620000004200 */
[C---:B------:R-:W-:Y:S01]  /*9a30*/  HMMA.16816.F32 R12, R4.reuse, R14, R124 ;  /* 0x0000000e040c723c */ /* 0x040fe2000000187c */
[----:B------:R-:W-:Y:S01]  /*9a40*/  PRMT R103, R103, 0x5410, R156 ;  /* 0x0000541067677816 */ /* 0x000fe2000000009c */
[--C-:B------:R-:W-:Y:S01]  /*9a50*/  FFMA.FTZ R246, R142, c[0x0][0x23c], -R227.reuse ;  /* 0x00008f008ef67a23 */ /* 0x100fe200000108e3 */
[----:B--2---:R-:W-:Y:S01]  /*9a60*/  F2FP.PACK_AB R149, R235, R236 ;  /* 0x000000eceb95723e */ /* 0x004fe200000000ff */
[----:B------:R-:W-:Y:S01]  /*9a70*/  LDSM.16.MT88.4 R124, [R185+0xc800] ;  /* 0x00c80000b97c783b */ /* 0x000fe20000004200 */
[--C-:B------:R-:W-:Y:S01]  /*9a80*/  FFMA.FTZ R248, R141, c[0x0][0x23c], -R227.reuse ;  /* 0x00008f008df87a23 */ /* 0x100fe200000108e3 */
[----:B------:R-:W2:Y:S01]  /*9a90*/  MUFU.EX2 R241, R241 ;  /* 0x000000f100f17308 */ /* 0x000ea20000000800 */
[----:B-1----:R-:W-:Y:S01]  /*9aa0*/  F2FP.PACK_AB R151, R239, R238 ;  /* 0x000000eeef97723e */ /* 0x002fe200000000ff */
[----:B---3--:R-:W-:Y:S01]  /*9ab0*/  HMMA.16816.F32 R96, R4, R136, R96 ;  /* 0x000000880460723c */ /* 0x008fe20000001860 */
[----:B------:R-:W-:Y:S01]  /*9ac0*/  LOP3.LUT R102, R102, R149, RZ, 0xc0, !PT ;  /* 0x0000009566667212 */ /* 0x000fe200078ec0ff */
[----:B------:R-:W-:Y:S01]  /*9ad0*/  FFMA.FTZ R249, R140, c[0x0][0x23c], -R227 ;  /* 0x00008f008cf97a23 */ /* 0x000fe200000108e3 */
[----:B------:R-:W-:Y:S01]  /*9ae0*/  LDSM.16.MT88.4 R128, [R186+0xc800] ;  /* 0x00c80000ba80783b */ /* 0x000fe20000004200 */
[----:B------:R-:W-:-:S02]  /*9af0*/  FFMA.FTZ R243, R153, c[0x0][0x23c], -R230 ;  /* 0x00008f0099f37a23 */ /* 0x000fc400000108e6 */
[--C-:B------:R-:W-:Y:S01]  /*9b00*/  FFMA.FTZ R244, R152, c[0x0][0x23c], -R230.reuse ;  /* 0x00008f0098f47a23 */ /* 0x100fe200000108e6 */
[--C-:B------:R-:W-:Y:S01]  /*9b10*/  HSET2.LE.AND R137, R103, R223.reuse, PT ;  /* 0x000000df67897233 */ /* 0x100fe20003803000 */
[----:B------:R-:W-:Y:S01]  /*9b20*/  HMMA.16816.F32 R4, R4, R138, R112 ;  /* 0x0000008a0404723c */ /* 0x000fe20000001870 */
[----:B------:R-:W1:Y:S01]  /*9b30*/  LDSM.16.MT88.4 R112, [R184+0xe800] ;  /* 0x00e80000b870783b */ /* 0x000e620000004200 */
[----:B------:R-:W-:Y:S01]  /*9b40*/  HSET2.LE.AND R103, R101, R223, PT ;  /* 0x000000df65677233 */ /* 0x000fe20003803000 */
[----:B------:R-:W-:Y:S01]  /*9b50*/  FFMA.FTZ R245, R145, c[0x0][0x23c], -R230 ;  /* 0x00008f0091f57a23 */ /* 0x000fe200000108e6 */
[----:B------:R-:W-:Y:S01]  /*9b60*/  LOP3.LUT R101, R137, R151, RZ, 0xc0, !PT ;  /* 0x0000009789657212 */ /* 0x000fe200078ec0ff */
[----:B------:R-:W-:Y:S01]  /*9b70*/  IMAD.WIDE.U32 R150, R150, -0x2daee0ad, RZ ;  /* 0xd2511f5396967825 */ /* 0x000fe200078e00ff */
[----:B--2---:R-:W-:Y:S01]  /*9b80*/  F2FP.PACK_AB R136, R241, R240 ;  /* 0x000000f0f188723e */ /* 0x004fe200000000ff */
[----:B------:R-:W-:Y:S01]  /*9b90*/  LDSM.16.MT88.4 R140, [R188+0xf000] ;  /* 0x00f00000bc8c783b */ /* 0x000fe20000004200 */
[----:B------:R-:W-:Y:S01]  /*9ba0*/  MUFU.EX2 R242, R242 ;  /* 0x000000f200f27308 */ /* 0x000fe20000000800 */
[----:B------:R-:W-:Y:S01]  /*9bb0*/  FFMA.FTZ R247, R144, c[0x0][0x23c], -R227 ;  /* 0x00008f0090f77a23 */ /* 0x000fe200000108e3 */
[----:B------:R-:W-:Y:S01]  /*9bc0*/  LOP3.LUT R103, R103, R136, RZ, 0xc0, !PT ;  /* 0x0000008867677212 */ /* 0x000fe200078ec0ff */
[----:B------:R-:W-:Y:S01]  /*9bd0*/  LDSM.16.MT88.4 R156, [R185+0xd000] ;  /* 0x00d00000b99c783b */ /* 0x000fe20000004200 */
[----:B------:R-:W-:Y:S01]  /*9be0*/  LOP3.LUT R148, R151, UR26, R148, 0x96, !PT ;  /* 0x0000001a97947c12 */ /* 0x000fe2000f8e9694 */
[----:B------:R-:W-:-:S02]  /*9bf0*/  FFMA.FTZ R231, R231, c[0x0][0x23c], -R230 ;  /* 0x00008f00e7e77a23 */ /* 0x000fc400000108e6 */
[----:B------:R-:W-:Y:S01]  /*9c00*/  LDSM.16.MT88.4 R164, [R186+0xd000] ;  /* 0x00d00000baa4783b */ /* 0x000fe20000004200 */
[----:B------:R-:W-:Y:S01]  /*9c10*/  MUFU.EX2 R243, R243 ;  /* 0x000000f300f37308 */ /* 0x000fe20000000800 */
[----:B----4-:R-:W-:Y:S01]  /*9c20*/  HMMA.16816.F32 R40, R100, R116, R40 ;  /* 0x000000746428723c */ /* 0x010fe20000001828 */
[----:B------:R-:W-:-:S04]  /*9c30*/  IMAD.WIDE.U32 R148, R148, -0x326172a9, RZ ;  /* 0xcd9e8d5794947825 */ /* 0x000fc800078e00ff */
[----:B------:R-:W-:Y:S01]  /*9c40*/  FFMA.FTZ R229, R229, c[0x0][0x23c], -R230 ;  /* 0x00008f00e5e57a23 */ /* 0x000fe200000108e6 */
[----:B------:R-:W-:Y:S01]  /*9c50*/  LOP3.LUT R146, R149, UR25, R146, 0x96, !PT ;  /* 0x0000001995927c12 */ /* 0x000fe2000f8e9692 */
[----:B------:R-:W-:Y:S01]  /*9c60*/  MUFU.EX2 R244, R244 ;  /* 0x000000f400f47308 */ /* 0x000fe20000000800 */
[C---:B------:R-:W-:Y:S01]  /*9c70*/  HMMA.16816.F32 R44, R100.reuse, R118, R44 ;  /* 0x00000076642c723c */ /* 0x040fe2000000182c */
[----:B------:R-:W2:Y:S01]  /*9c80*/  LDSM.16.MT88.4 R116, [R188+0x10800] ;  /* 0x01080000bc74783b */ /* 0x000ea20000004200 */
[--C-:B------:R-:W-:Y:S02]  /*9c90*/  FFMA.FTZ R233, R233, c[0x0][0x23c], -R230.reuse ;  /* 0x00008f00e9e97a23 */ /* 0x100fe400000108e6 */
[----:B------:R-:W-:Y:S02]  /*9ca0*/  FFMA.FTZ R232, R232, c[0x0][0x23c], -R230 ;  /* 0x00008f00e8e87a23 */ /* 0x000fe400000108e6 */
[--C-:B------:R-:W-:Y:S01]  /*9cb0*/  FFMA.FTZ R230, R224, c[0x0][0x23c], -R227.reuse ;  /* 0x00008f00e0e67a23 */ /* 0x100fe200000108e3 */
[----:B------:R-:W3:Y:S01]  /*9cc0*/  MUFU.EX2 R245, R245 ;  /* 0x000000f500f57308 */ /* 0x000ee20000000800 */
[----:B-----5:R-:W-:Y:S01]  /*9cd0*/  HMMA.16816.F32 R48, R100, R108, R48 ;  /* 0x0000006c6430723c */ /* 0x020fe20000001830 */
[----:B------:R-:W-:-:S02]  /*9ce0*/  FFMA.FTZ R224, R225, c[0x0][0x23c], -R227 ;  /* 0x00008f00e1e07a23 */ /* 0x000fc400000108e3 */
[--C-:B------:R-:W-:Y:S02]  /*9cf0*/  FFMA.FTZ R228, R228, c[0x0][0x23c], -R227.reuse ;  /* 0x00008f00e4e47a23 */ /* 0x100fe400000108e3 */
[----:B------:R-:W-:Y:S02]  /*9d00*/  FFMA.FTZ R225, R226, c[0x0][0x23c], -R227 ;  /* 0x00008f00e2e17a23 */ /* 0x000fe400000108e3 */
[----:B------:R-:W-:Y:S01]  /*9d10*/  MUFU.EX2 R246, R246 ;  /* 0x000000f600f67308 */ /* 0x000fe20000000800 */
[C---:B------:R-:W-:Y:S01]  /*9d20*/  HMMA.16816.F32 R52, R100.reuse, R110, R52 ;  /* 0x0000006e6434723c */ /* 0x040fe20000001834 */
[----:B------:R-:W4:Y:S01]  /*9d30*/  LDSM.16.MT88.4 R108, [R186+0x10800] ;  /* 0x01080000ba6c783b */ /* 0x000f220000004200 */
[----:B------:R-:W-:Y:S02]  /*9d40*/  FFMA.FTZ R207, R207, R222, R220 ;  /* 0x000000decfcf7223 */ /* 0x000fe400000100dc */
[----:B------:R-:W-:Y:S02]  /*9d50*/  FFMA.FTZ R3, R206, R3, R209 ;  /* 0x00000003ce037223 */ /* 0x000fe400000100d1 */
[----:B------:R-:W-:Y:S01]  /*9d60*/  FADD.FTZ R215, R215, R207 ;  /* 0x000000cfd7d77221 */ /* 0x000fe20000010000 */
[----:B------:R-:W-:Y:S01]  /*9d70*/  MUFU.EX2 R247, R247 ;  /* 0x000000f700f77308 */ /* 0x000fe20000000800 */
[----:B------:R-:W-:Y:S01]  /*9d80*/  HMMA.16816.F32 R56, R100, R104, R56 ;  /* 0x000000686438723c */ /* 0x000fe20000001838 */
[----:B------:R-:W-:Y:S01]  /*9d90*/  FADD.FTZ R208, R208, R3 ;  /* 0x00000003d0d07221 */ /* 0x000fe20000010000 */
[-C--:B------:R-:W-:Y:S01]  /*9da0*/  MOV R3, R0.reuse ;  /* 0x0000000000037202 */ /* 0x080fe20000000f00 */
[----:B------:R-:W-:Y:S01]  /*9db0*/  FADD.FTZ R215, R211, R215 ;  /* 0x000000d7d3d77221 */ /* 0x000fe20000010000 */
[----:B------:R-:W-:Y:S01]  /*9dc0*/  @P0 MOV R3, R0 ;  /* 0x0000000000030202 */ /* 0x000fe20000000f00 */
[----:B------:R-:W-:-:S02]  /*9dd0*/  FADD.FTZ R208, R199, R208 ;  /* 0x000000d0c7d07221 */ /* 0x000fc40000010000 */
[----:B------:R-:W5:Y:S01]  /*9de0*/  MUFU.EX2 R248, R248 ;  /* 0x000000f800f87308 */ /* 0x000f620000000800 */
[C---:B------:R-:W-:Y:S01]  /*9df0*/  HMMA.16816.F32 R60, R100.reuse, R106, R60 ;  /* 0x0000006a643c723c */ /* 0x040fe2000000183c */
[----:B------:R-:W4:Y:S01]  /*9e00*/  LDSM.16.MT88.4 R104, [R185+0x10800] ;  /* 0x01080000b968783b */ /* 0x000f220000004200 */
[----:B------:R-:W-:Y:S02]  /*9e10*/  FADD.FTZ R210, R210, R215 ;  /* 0x000000d7d2d27221 */ /* 0x000fe40000010000 */
[----:B------:R-:W-:Y:S02]  /*9e20*/  FADD.FTZ R221, R221, R208 ;  /* 0x000000d0dddd7221 */ /* 0x000fe40000010000 */
[----:B------:R-:W-:Y:S01]  /*9e30*/  FADD.FTZ R210, R234, R210 ;  /* 0x000000d2ead27221 */ /* 0x000fe20000010000 */
[----:B------:R-:W2:Y:S01]  /*9e40*/  MUFU.EX2 R249, R249 ;  /* 0x000000f900f97308 */ /* 0x000ea20000000800 */
[----:B-1----:R-:W-:Y:S01]  /*9e50*/  HMMA.16816.F32 R64, R100, R112, R64 ;  /* 0x000000706440723c */ /* 0x002fe20000001840 */
[----:B------:R-:W-:-:S02]  /*9e60*/  FADD.FTZ R221, R238, R221 ;  /* 0x000000ddeedd7221 */ /* 0x000fc40000010000 */
[----:B------:R-:W-:Y:S02]  /*9e70*/  FADD.FTZ R237, R237, R210 ;  /* 0x000000d2eded7221 */ /* 0x000fe40000010000 */
[----:B------:R-:W-:Y:S02]  /*9e80*/  FADD.FTZ R239, R239, R221 ;  /* 0x000000ddefef7221 */ /* 0x000fe40000010000 */
[----:B------:R-:W-:Y:S01]  /*9e90*/  LOP3.LUT R112, R147, UR28, R154, 0x96, !PT ;  /* 0x0000001c93707c12 */ /* 0x000fe2000f8e969a */
[----:B------:R-:W-:Y:S01]  /*9ea0*/  HMMA.16816.F32 R36, R100, R122, R36 ;  /* 0x0000007a6424723c */ /* 0x000fe20000001824 */
[----:B------:R-:W-:Y:S01]  /*9eb0*/  IMAD.WIDE.U32 R146, R146, -0x2daee0ad, RZ ;  /* 0xd2511f5392927825 */ /* 0x000fe200078e00ff */
[----:B------:R-:W-:Y:S03]  /*9ec0*/  MUFU.EX2 R231, R231 ;  /* 0x000000e700e77308 */ /* 0x000fe60000000800 */
[----:B------:R-:W-:-:S03]  /*9ed0*/  IMAD.WIDE.U32 R112, R112, -0x2daee0ad, RZ ;  /* 0xd2511f5370707825 */ /* 0x000fc600078e00ff */
[C---:B------:R-:W-:Y:S01]  /*9ee0*/  HMMA.16816.F32 R32, R100.reuse, R120, R32 ;  /* 0x000000786420723c */ /* 0x040fe20000001820 */
[----:B------:R-:W-:Y:S01]  /*9ef0*/  FADD.FTZ R237, R236, R237 ;  /* 0x000000edeced7221 */ /* 0x000fe20000010000 */
[----:B------:R-:W-:Y:S01]  /*9f00*/  LOP3.LUT R122, R113, UR22, R150, 0x96, !PT ;  /* 0x00000016717a7c12 */ /* 0x000fe2000f8e9696 */
[----:B------:R-:W-:Y:S01]  /*9f10*/  MUFU.EX2 R229, R229 ;  /* 0x000000e500e57308 */ /* 0x000fe20000000800 */
[----:B------:R-:W-:Y:S01]  /*9f20*/  LOP3.LUT R250, R147, UR16, R112, 0x96, !PT ;  /* 0x0000001093fa7c12 */ /* 0x000fe2000f8e9670 */
[----:B------:R-:W-:Y:S01]  /*9f30*/  FADD.FTZ R239, R240, R239 ;  /* 0x000000eff0ef7221 */ /* 0x000fe20000010000 */
[----:B---3--:R-:W-:Y:S01]  /*9f40*/  F2FP.PACK_AB R113, R245, R244 ;  /* 0x000000f4f571723e */ /* 0x008fe200000000ff */
[----:B------:R-:W-:Y:S01]  /*9f50*/  IMAD.WIDE.U32 R122, R122, -0x326172a9, RZ ;  /* 0xcd9e8d577a7a7825 */ /* 0x000fe200078e00ff */
[C---:B--2---:R-:W-:Y:S03]  /*9f60*/  HMMA.16816.F32 R72, R100.reuse, R116, R72 ;  /* 0x000000746448723c */ /* 0x044fe60000001848 */
[----:B------:R-:W-:Y:S01]  /*9f70*/  IMAD.WIDE.U32 R250, R250, -0x326172a9, RZ ;  /* 0xcd9e8d57fafa7825 */ /* 0x000fe200078e00ff */
[----:B------:R-:W-:Y:S01]  /*9f80*/  LOP3.LUT R120, R123, UR17, R148, 0x96, !PT ;  /* 0x000000117b787c12 */ /* 0x000fe2000f8e9694 */
[----:B------:R-:W1:Y:S01]  /*9f90*/  MUFU.EX2 R233, R233 ;  /* 0x000000e900e97308 */ /* 0x000e620000000800 */
[----:B------:R-:W-:Y:S01]  /*9fa0*/  LDSM.16.MT88.4 R148, [R184+0xd000] ;  /* 0x00d00000b894783b */ /* 0x000fe20000004200 */
[----:B------:R-:W-:Y:S01]  /*9fb0*/  FADD.FTZ R235, R235, R237 ;  /* 0x000000edebeb7221 */ /* 0x000fe20000010000 */
[----:B------:R-:W-:Y:S01]  /*9fc0*/  HMMA.16816.F32 R76, R100, R118, R76 ;  /* 0x00000076644c723c */ /* 0x000fe2000000184c */
[----:B------:R-:W-:Y:S01]  /*9fd0*/  IMAD.WIDE.U32 R120, R120, -0x2daee0ad, RZ ;  /* 0xd2511f5378787825 */ /* 0x000fe200078e00ff */
[----:B------:R-:W2:Y:S03]  /*9fe0*/  LDSM.16.MT88.4 R116, [R184+0x10800] ;  /* 0x01080000b874783b */ /* 0x000ea60000004200 */
[----:B------:R-:W-:Y:S01]  /*9ff0*/  MUFU.EX2 R232, R232 ;  /* 0x000000e800e87308 */ /* 0x000fe20000000800 */
[----:B------:R-:W-:-:S02]  /*a000*/  FADD.FTZ R241, R241, R239 ;  /* 0x000000eff1f17221 */ /* 0x000fc40000010000 */
[C---:B----4-:R-:W-:Y:S01]  /*a010*/  HMMA.16816.F32 R84, R100.reuse, R110, R84 ;  /* 0x0000006e6454723c */ /* 0x050fe20000001854 */
[----:B------:R-:W-:Y:S02]  /*a020*/  FADD.FTZ R235, R242, R235 ;  /* 0x000000ebf2eb7221 */ /* 0x000fe40000010000 */
[----:B-----5:R-:W-:Y:S02]  /*a030*/  FADD.FTZ R241, R248, R241 ;  /* 0x000000f1f8f17221 */ /* 0x020fe40000010000 */
[----:B------:R-:W3:Y:S02]  /*a040*/  MUFU.EX2 R228, R228 ;  /* 0x000000e400e47308 */ /* 0x000ee40000000800 */
[----:B------:R-:W-:Y:S01]  /*a050*/  LOP3.LUT R110, R121, UR13, R146, 0x96, !PT ;  /* 0x0000000d796e7c12 */ /* 0x000fe2000f8e9692 */
[C---:B------:R-:W-:Y:S04]  /*a060*/  HMMA.16816.F32 R80, R100.reuse, R108, R80 ;  /* 0x0000006c6450723c */ /* 0x040fe80000001850 */
[----:B------:R-:W-:Y:S01]  /*a070*/  IMAD.WIDE.U32 R110, R110, -0x326172a9, RZ ;  /* 0xcd9e8d576e6e7825 */ /* 0x000fe200078e00ff */
[----:B------:R-:W4:Y:S03]  /*a080*/  MUFU.EX2 R230, R230 ;  /* 0x000000e600e67308 */ /* 0x000f260000000800 */
[----:B------:R-:W-:Y:S01]  /*a090*/  HMMA.16816.F32 R88, R100, R104, R88 ;  /* 0x000000686458723c */ /* 0x000fe20000001858 */
[----:B------:R-:W-:-:S02]  /*a0a0*/  LOP3.LUT R108, R110, 0xffff, RZ, 0xc0, !PT ;  /* 0x0000ffff6e6c7812 */ /* 0x000fc400078ec0ff */
[--C-:B------:R-:W-:Y:S02]  /*a0b0*/  SHF.R.U32.HI R109, RZ, 0x18, R110.reuse ;  /* 0x00000018ff6d7819 */ /* 0x100fe4000001166e */
[----:B------:R-:W5:Y:S02]  /*a0c0*/  MUFU.EX2 R224, R224 ;  /* 0x000000e000e07308 */ /* 0x000f640000000800 */
[----:B------:R-:W-:Y:S01]  /*a0d0*/  SHF.R.U32.HI R104, RZ, 0x10, R110 ;  /* 0x00000010ff687819 */ /* 0x000fe2000001166e */
[C---:B------:R-:W-:Y:S01]  /*a0e0*/  HMMA.16816.F32 R8, R100.reuse, R132, R8 ;  /* 0x000000846408723c */ /* 0x040fe20000001808 */
[----:B------:R-:W-:Y:S02]  /*a0f0*/  LOP3.LUT R105, R110, 0xff, RZ, 0xc0, !PT ;  /* 0x000000ff6e697812 */ /* 0x000fe400078ec0ff */
[----:B------:R-:W-:Y:S02]  /*a100*/  SHF.R.U32.HI R110, RZ, 0x8, R108 ;  /* 0x00000008ff6e7819 */ /* 0x000fe4000001166c */
[----:B------:R-:W-:Y:S01]  /*a110*/  LOP3.LUT R104, R104, 0xff, RZ, 0xc0, !PT ;  /* 0x000000ff68687812 */ /* 0x000fe200078ec0ff */
[----:B------:R-:W1:Y:S01]  /*a120*/  MUFU.EX2 R225, R225 ;  /* 0x000000e100e17308 */ /* 0x000e620000000800 */
[----:B------:R-:W-:Y:S01]  /*a130*/  LOP3.LUT R108, R111, UR7, R250, 0x96, !PT ;  /* 0x000000076f6c7c12 */ /* 0x000fe2000f8e96fa */
[----:B------:R-:W-:Y:S01]  /*a140*/  HMMA.16816.F32 R12, R100, R134, R12 ;  /* 0x00000086640c723c */ /* 0x000fe2000000180c */
[----:B------:R-:W-:Y:S01]  /*a150*/  PRMT R104, R104, 0x5410, R109 ;  /* 0x0000541068687816 */ /* 0x000fe2000000006d */
[----:B------:R-:W1:Y:S01]  /*a160*/  LDSM.16.MT88.4 R132, [R186+0xf000] ;  /* 0x00f00000ba84783b */ /* 0x000e620000004200 */
[----:B------:R-:W-:-:S02]  /*a170*/  LOP3.LUT R112, R108, 0xffff, RZ, 0xc0, !PT ;  /* 0x0000ffff6c707812 */ /* 0x000fc400078ec0ff */
[----:B------:R-:W-:Y:S02]  /*a180*/  SHF.R.U32.HI R109, RZ, 0x10, R108 ;  /* 0x00000010ff6d7819 */ /* 0x000fe4000001166c */
[----:B------:R-:W-:Y:S01]  /*a190*/  PRMT R105, R105, 0x5410, R110 ;  /* 0x0000541069697816 */ /* 0x000fe2000000006e */
[C---:B------:R-:W-:Y:S01]  /*a1a0*/  HMMA.16816.F32 R24, R100.reuse, R124, R24 ;  /* 0x0000007c6418723c */ /* 0x040fe20000001818 */
[----:B------:R-:W-:Y:S02]  /*a1b0*/  SHF.R.U32.HI R110, RZ, 0x18, R108 ;  /* 0x00000018ff6e7819 */ /* 0x000fe4000001166c */
[----:B------:R-:W-:Y:S02]  /*a1c0*/  SHF.R.U32.HI R112, RZ, 0x8, R112 ;  /* 0x00000008ff707819 */ /* 0x000fe40000011670 */
[----:B------:R-:W-:Y:S02]  /*a1d0*/  LOP3.LUT R109, R109, 0xff, RZ, 0xc0, !PT ;  /* 0x000000ff6d6d7812 */ /* 0x000fe400078ec0ff */
[----:B------:R-:W-:Y:S01]  /*a1e0*/  F2FP.PACK_AB R111, R247, R246 ;  /* 0x000000f6f76f723e */ /* 0x000fe200000000ff */
[C---:B------:R-:W-:Y:S01]  /*a1f0*/  HMMA.16816.F32 R28, R100.reuse, R126, R28 ;  /* 0x0000007e641c723c */ /* 0x040fe2000000181c */
[----:B------:R-:W1:Y:S07]  /*a200*/  LDSM.16.MT88.4 R124, [R188+0xd000] ;  /* 0x00d00000bc7c783b */ /* 0x000e6e0000004200 */
[C---:B------:R-:W-:Y:S07]  /*a210*/  HMMA.16816.F32 R92, R100.reuse, R106, R92 ;  /* 0x0000006a645c723c */ /* 0x040fee000000185c */
[----:B------:R-:W-:Y:S01]  /*a220*/  LOP3.LUT R106, R108, 0xff, RZ, 0xc0, !PT ;  /* 0x000000ff6c6a7812 */ /* 0x000fe200078ec0ff */
[--C-:B------:R-:W-:Y:S01]  /*a230*/  HSET2.LE.AND R108, R105, R223.reuse, PT ;  /* 0x000000df696c7233 */ /* 0x100fe20003803000 */
[----:B------:R-:W-:Y:S01]  /*a240*/  PRMT R105, R109, 0x5410, R110 ;  /* 0x000054106d697816 */ /* 0x000fe2000000006e */
[--C-:B------:R-:W-:Y:S01]  /*a250*/  HSET2.LE.AND R107, R104, R223.reuse, PT ;  /* 0x000000df686b7233 */ /* 0x100fe20003803000 */
[----:B------:R-:W-:Y:S01]  /*a260*/  PRMT R104, R106, 0x5410, R112 ;  /* 0x000054106a687816 */ /* 0x000fe20000000070 */
[C---:B--2---:R-:W-:Y:S01]  /*a270*/  HMMA.16816.F32 R96, R100.reuse, R116, R96 ;  /* 0x000000746460723c */ /* 0x044fe20000001860 */
[----:B------:R-:W-:Y:S01]  /*a280*/  LOP3.LUT R106, R108, R113, RZ, 0xc0, !PT ;  /* 0x000000716c6a7212 */ /* 0x000fe200078ec0ff */
[--C-:B------:R-:W-:Y:S01]  /*a290*/  HSET2.LE.AND R105, R105, R223.reuse, PT ;  /* 0x000000df69697233 */ /* 0x100fe20003803000 */
[----:B------:R-:W-:Y:S01]  /*a2a0*/  LOP3.LUT R107, R107, R111, RZ, 0xc0, !PT ;  /* 0x0000006f6b6b7212 */ /* 0x000fe200078ec0ff */
[----:B------:R-:W-:Y:S01]  /*a2b0*/  HSET2.LE.AND R104, R104, R223, PT ;  /* 0x000000df68687233 */ /* 0x000fe20003803000 */
[----:B------:R-:W2:Y:S02]  /*a2c0*/  LDSM.16.MT88.4 R108, [R184+0xf000] ;  /* 0x00f00000b86c783b */ /* 0x000ea40000004200 */
[----:B------:R-:W-:Y:S01]  /*a2d0*/  F2FP.PACK_AB R117, R243, R242 ;  /* 0x000000f2f375723e */ /* 0x000fe200000000ff */
[----:B------:R-:W-:Y:S01]  /*a2e0*/  HMMA.16816.F32 R68, R100, R114, R68 ;  /* 0x000000726444723c */ /* 0x000fe20000001844 */
[----:B------:R-:W-:Y:S01]  /*a2f0*/  F2FP.PACK_AB R116, R249, R248 ;  /* 0x000000f8f974723e */ /* 0x000fe200000000ff */
[----:B------:R-:W-:Y:S01]  /*a300*/  LDSM.16.MT88.4 R112, [R185+0xf000] ;  /* 0x00f00000b970783b */ /* 0x000fe20000004200 */
[----:B------:R-:W-:Y:S01]  /*a310*/  LOP3.LUT R104, R104, R117, RZ, 0xc0, !PT ;  /* 0x0000007568687212 */ /* 0x000fe200078ec0ff */
[----:B------:R-:W-:Y:S01]  /*a320*/  FADD.FTZ R243, R243, R235 ;  /* 0x000000ebf3f37221 */ /* 0x000fe20000010000 */
[----:B------:R-:W-:Y:S01]  /*a330*/  LOP3.LUT R105, R105, R116, RZ, 0xc0, !PT ;  /* 0x0000007469697212 */ /* 0x000fe200078ec0ff */
[----:B------:R-:W-:-:S02]  /*a340*/  FADD.FTZ R249, R249, R241 ;  /* 0x000000f1f9f97221 */ /* 0x000fc40000010000 */
[----:B------:R-:W-:Y:S01]  /*a350*/  HMMA.16816.F32 R16, R100, R128, R16 ;  /* 0x000000806410723c */ /* 0x000fe20000001810 */
[----:B------:R-:W-:Y:S02]  /*a360*/  FADD.FTZ R243, R244, R243 ;  /* 0x000000f3f4f37221 */ /* 0x000fe40000010000 */
[----:B------:R-:W-:Y:S02]  /*a370*/  FADD.FTZ R249, R246, R249 ;  /* 0x000000f9f6f97221 */ /* 0x000fe40000010000 */
[----:B------:R-:W-:Y:S02]  /*a380*/  FADD.FTZ R245, R245, R243 ;  /* 0x000000f3f5f57221 */ /* 0x000fe40000010000 */
[----:B------:R-:W-:Y:S01]  /*a390*/  FADD.FTZ R247, R247, R249 ;  /* 0x000000f9f7f77221 */ /* 0x000fe20000010000 */
[----:B------:R-:W-:Y:S01]  /*a3a0*/  HMMA.16816.F32 R144, R104, R140, R40 ;  /* 0x0000008c6890723c */ /* 0x000fe20000001828 */
[----:B-1----:R-:W-:Y:S02]  /*a3b0*/  FADD.FTZ R245, R233, R245 ;  /* 0x000000f5e9f57221 */ /* 0x002fe40000010000 */
[----:B---3--:R-:W-:-:S02]  /*a3c0*/  FADD.FTZ R247, R228, R247 ;  /* 0x000000f7e4f77221 */ /* 0x008fc40000010000 */
[----:B------:R-:W-:Y:S02]  /*a3d0*/  FADD.FTZ R245, R232, R245 ;  /* 0x000000f5e8f57221 */ /* 0x000fe40000010000 */
[----:B----4-:R-:W-:Y:S01]  /*a3e0*/  FADD.FTZ R247, R230, R247 ;  /* 0x000000f7e6f77221 */ /* 0x010fe20000010000 */
[----:B------:R-:W-:Y:S01]  /*a3f0*/  HMMA.16816.F32 R140, R104, R142, R44 ;  /* 0x0000008e688c723c */ /* 0x000fe2000000182c */
[----:B------:R-:W1:Y:S01]  /*a400*/  LDSM.16.MT88.4 R44, [R184+0x11000] ;  /* 0x01100000b82c783b */ /* 0x000e620000004200 */
[----:B------:R-:W-:Y:S02]  /*a410*/  FADD.FTZ R245, R231, R245 ;  /* 0x000000f5e7f57221 */ /* 0x000fe40000010000 */
[----:B-----5:R-:W-:Y:S02]  /*a420*/  FADD.FTZ R247, R224, R247 ;  /* 0x000000f7e0f77221 */ /* 0x020fe40000010000 */
[----:B------:R-:W-:Y:S02]  /*a430*/  FADD.FTZ R207, R229, R245 ;  /* 0x000000f5e5cf7221 */ /* 0x000fe40000010000 */
[----:B------:R-:W-:Y:S01]  /*a440*/  HMMA.16816.F32 R20, R100, R130, R20 ;  /* 0x000000826414723c */ /* 0x000fe20000001814 */
[----:B------:R-:W-:-:S07]  /*a450*/  FADD.FTZ R206, R225, R247 ;  /* 0x000000f7e1ce7221 */ /* 0x000fce0000010000 */
[C---:B------:R-:W-:Y:S01]  /*a460*/  HMMA.16816.F32 R136, R104.reuse, R132, R48 ;  /* 0x000000846888723c */ /* 0x040fe20000001830 */
[----:B------:R-:W3:Y:S07]  /*a470*/  LDSM.16.MT88.4 R48, [R185+0x11000] ;  /* 0x01100000b930783b */ /* 0x000eee0000004200 */
[C---:B------:R-:W-:Y:S01]  /*a480*/  HMMA.16816.F32 R128, R104.reuse, R124, R8 ;  /* 0x0000007c6880723c */ /* 0x040fe20000001808 */
[----:B------:R-:W-:Y:S07]  /*a490*/  LDSM.16.MT88.4 R8, [R186+0x11000] ;  /* 0x01100000ba08783b */ /* 0x000fee0000004200 */
[----:B------:R-:W-:Y:S01]  /*a4a0*/  HMMA.16816.F32 R124, R104, R126, R12 ;  /* 0x0000007e687c723c */ /* 0x000fe2000000180c */
[----:B------:R-:W4:Y:S07]  /*a4b0*/  LDSM.16.MT88.4 R12, [R188+0x11000] ;  /* 0x01100000bc0c783b */ /* 0x000f2e0000004200 */
[----:B------:R-:W-:Y:S08]  /*a4c0*/  HMMA.16816.F32 R4, R100, R118, R4 ;  /* 0x000000766404723c */ /* 0x000ff00000001804 */
[C---:B------:R-:W-:Y:S08]  /*a4d0*/  HMMA.16816.F32 R160, R104.reuse, R156, R24 ;  /* 0x0000009c68a0723c */ /* 0x040ff00000001818 */
[C---:B------:R-:W-:Y:S08]  /*a4e0*/  HMMA.16816.F32 R152, R104.reuse, R148, R32 ;  /* 0x000000946898723c */ /* 0x040ff00000001820 */
[C---:B------:R-:W-:Y:S07]  /*a4f0*/  HMMA.16816.F32 R148, R104.reuse, R150, R36 ;  /* 0x000000966894723c */ /* 0x040fee0000001824 */
[----:B------:R-:W-:Y:S01]  /*a500*/  LOP3.LUT R36, R251, UR15, R122, 0x96, !PT ;  /* 0x0000000ffb247c12 */ /* 0x000fe2000f8e967a */
[----:B--2---:R-:W-:Y:S01]  /*a510*/  HMMA.16816.F32 R24, R104, R108, R64 ;  /* 0x0000006c6818723c */ /* 0x004fe20000001840 */
[----:B------:R-:W2:Y:S03]  /*a520*/  LDSM.16.MT88.4 R64, [R188+0xf800] ;  /* 0x00f80000bc40783b */ /* 0x000ea60000004200 */
[----:B------:R-:W-:-:S04]  /*a530*/  IMAD.WIDE.U32 R36, R36, -0x2daee0ad, RZ ;  /* 0xd2511f5324247825 */ /* 0x000fc800078e00ff */
[C---:B-1----:R-:W-:Y:S01]  /*a540*/  HMMA.16816.F32 R116, R104.reuse, R44, R96 ;  /* 0x0000002c6874723c */ /* 0x042fe20000001860 */
[----:B------:R-:W1:Y:S01]  /*a550*/  LDSM.16.MT88.4 R96, [R188+0x11800] ;  /* 0x01180000bc60783b */ /* 0x000e620000004200 */
[----:B------:R-:W-:Y:S02]  /*a560*/  LOP3.LUT R41, R36, 0xffff, RZ, 0xc0, !PT ;  /* 0x0000ffff24297812 */ /* 0x000fe400078ec0ff */
[----:B------:R-:W-:Y:S02]  /*a570*/  LOP3.LUT R40, R37, UR30, R120, 0x96, !PT ;  /* 0x0000001e25287c12 */ /* 0x000fe4000f8e9678 */
[----:B------:R-:W-:Y:S02]  /*a580*/  SHF.R.U32.HI R41, RZ, 0x8, R41 ;  /* 0x00000008ff297819 */ /* 0x000fe40000011629 */
[----:B------:R-:W-:Y:S01]  /*a590*/  HMMA.16816.F32 R156, R104, R158, R28 ;  /* 0x0000009e689c723c */ /* 0x000fe2000000181c */
[----:B------:R-:W-:Y:S02]  /*a5a0*/  SHF.R.U32.HI R42, RZ, 0x10, R36 ;  /* 0x00000010ff2a7819 */ /* 0x000fe40000011624 */
[----:B------:R-:W-:-:S02]  /*a5b0*/  LOP3.LUT R43, R40, 0xffff, RZ, 0xc0, !PT ;  /* 0x0000ffff282b7812 */ /* 0x000fc400078ec0ff */
[----:B------:R-:W-:Y:S02]  /*a5c0*/  LOP3.LUT R42, R42, 0xff, RZ, 0xc0, !PT ;  /* 0x000000ff2a2a7812 */ /* 0x000fe400078ec0ff */
[----:B------:R-:W-:Y:S01]  /*a5d0*/  SHF.R.U32.HI R43, RZ, 0x8, R43 ;  /* 0x00000008ff2b7819 */ /* 0x000fe2000001162b */
[----:B------:R-:W-:Y:S01]  /*a5e0*/  HMMA.16816.F32 R28, R104, R114, R60 ;  /* 0x00000072681c723c */ /* 0x000fe2000000183c */
[----:B------:R-:W-:-:S06]  /*a5f0*/  F2FP.PACK_AB R44, R229, R231 ;  /* 0x000000e7e52c723e */ /* 0x000fcc00000000ff */
[----:B------:R-:W-:Y:S01]  /*a600*/  LOP3.LUT R114, R36, 0xff, RZ, 0xc0, !PT ;  /* 0x000000ff24727812 */ /* 0x000fe200078ec0ff */
[C---:B---3--:R-:W-:Y:S01]  /*a610*/  HMMA.16816.F32 R120, R104.reuse, R48, R88 ;  /* 0x000000306878723c */ /* 0x048fe20000001858 */
[----:B------:R-:W-:Y:S01]  /*a620*/  SHF.R.U32.HI R115, RZ, 0x18, R36 ;  /* 0x00000018ff737819 */ /* 0x000fe20000011624 */
[----:B------:R-:W-:Y:S01]  /*a630*/  LDSM.16.MT88.4 R88, [R184+0xf800] ;  /* 0x00f80000b858783b */ /* 0x000fe20000004200 */
[----:B------:R-:W-:Y:S02]  /*a640*/  PRMT R114, R114, 0x5410, R41 ;  /* 0x0000541072727816 */ /* 0x000fe40000000029 */
[----:B------:R-:W-:Y:S01]  /*a650*/  PRMT R115, R42, 0x5410, R115 ;  /* 0x000054102a737816 */ /* 0x000fe20000000073 */
[----:B------:R-:W3:Y:S01]  /*a660*/  LDSM.16.MT88.4 R36, [R188+0xd800] ;  /* 0x00d80000bc24783b */ /* 0x000ee20000004200 */
[----:B------:R-:W-:Y:S01]  /*a670*/  SHF.R.U32.HI R48, RZ, 0x10, R40 ;  /* 0x00000010ff307819 */ /* 0x000fe20000011628 */
[----:B------:R-:W-:Y:S01]  /*a680*/  HMMA.16816.F32 R168, R104, R164, R16 ;  /* 0x000000a468a8723c */ /* 0x000fe20000001810 */
[----:B------:R-:W-:-:S02]  /*a690*/  HSET2.LE.AND R114, R114, R223, PT ;  /* 0x000000df72727233 */ /* 0x000fc40003803000 */
[----:B------:R-:W-:Y:S01]  /*a6a0*/  LOP3.LUT R48, R48, 0xff, RZ, 0xc0, !PT ;  /* 0x000000ff30307812 */ /* 0x000fe200078ec0ff */
[----:B------:R-:W-:Y:S02]  /*a6b0*/  HSET2.LE.AND R115, R115, R223, PT ;  /* 0x000000df73737233 */ /* 0x000fe40003803000 */
[----:B------:R-:W-:Y:S02]  /*a6c0*/  LOP3.LUT R114, R114, R44, RZ, 0xc0, !PT ;  /* 0x0000002c72727212 */ /* 0x000fe400078ec0ff */
[----:B----4-:R-:W-:Y:S01]  /*a6d0*/  HMMA.16816.F32 R16, R104, R12, R72 ;  /* 0x0000000c6810723c */ /* 0x010fe20000001848 */
[----:B------:R-:W-:Y:S01]  /*a6e0*/  F2FP.PACK_AB R44, R225, R224 ;  /* 0x000000e0e12c723e */ /* 0x000fe200000000ff */
[----:B------:R-:W-:Y:S03]  /*a6f0*/  LDSM.16.MT88.4 R72, [R186+0xf800] ;  /* 0x00f80000ba48783b */ /* 0x000fe60000004200 */
[----:B------:R-:W-:-:S03]  /*a700*/  LOP3.LUT R115, R115, R44, RZ, 0xc0, !PT ;  /* 0x0000002c73737212 */ /* 0x000fc600078ec0ff */
[C---:B------:R-:W-:Y:S08]  /*a710*/  HMMA.16816.F32 R12, R104.reuse, R14, R76 ;  /* 0x0000000e680c723c */ /* 0x040ff0000000184c */
[C---:B------:R-:W-:Y:S07]  /*a720*/  HMMA.16816.F32 R132, R104.reuse, R134, R52 ;  /* 0x000000866884723c */ /* 0x040fee0000001834 */
[----:B------:R-:W-:Y:S01]  /*a730*/  LOP3.LUT R53, R40, 0xff, RZ, 0xc0, !PT ;  /* 0x000000ff28357812 */ /* 0x000fe200078ec0ff */
[----:B------:R-:W-:Y:S01]  /*a740*/  HMMA.16816.F32 R32, R104, R112, R56 ;  /* 0x000000706820723c */ /* 0x000fe20000001838 */
[----:B------:R-:W-:Y:S01]  /*a750*/  SHF.R.U32.HI R52, RZ, 0x18, R40 ;  /* 0x00000018ff347819 */ /* 0x000fe20000011628 */
[----:B------:R-:W-:Y:S01]  /*a760*/  LDSM.16.MT88.4 R56, [R184+0xd800] ;  /* 0x00d80000b838783b */ /* 0x000fe20000004200 */
[----:B------:R-:W-:-:S02]  /*a770*/  PRMT R53, R53, 0x5410, R43 ;  /* 0x0000541035357816 */ /* 0x000fc4000000002b */
[----:B------:R-:W-:Y:S01]  /*a780*/  PRMT R52, R48, 0x5410, R52 ;  /* 0x0000541030347816 */ /* 0x000fe20000000034 */
[----:B------:R-:W4:Y:S01]  /*a790*/  LDSM.16.MT88.4 R40, [R186+0xd800] ;  /* 0x00d80000ba28783b */ /* 0x000f220000004200 */
[----:B------:R-:W-:Y:S01]  /*a7a0*/  F2FP.PACK_AB R112, R232, R233 ;  /* 0x000000e9e870723e */ /* 0x000fe200000000ff */
[--C-:B------:R-:W-:Y:S01]  /*a7b0*/  HSET2.LE.AND R53, R53, R223.reuse, PT ;  /* 0x000000df35357233 */ /* 0x100fe20003803000 */
[----:B------:R-:W-:Y:S01]  /*a7c0*/  F2FP.PACK_AB R113, R230, R228 ;  /* 0x000000e4e671723e */ /* 0x000fe200000000ff */
[----:B------:R-:W-:Y:S01]  /*a7d0*/  HSET2.LE.AND R52, R52, R223, PT ;  /* 0x000000df34347233 */ /* 0x000fe20003803000 */
[----:B------:R-:W-:Y:S02]  /*a7e0*/  HMMA.16816.F32 R164, R104, R166, R20 ;  /* 0x000000a668a4723c */ /* 0x000fe40000001814 */
[----:B------:R-:W-:Y:S02]  /*a7f0*/  LOP3.LUT R112, R53, R112, RZ, 0xc0, !PT ;  /* 0x0000007035707212 */ /* 0x000fe400078ec0ff */
[----:B------:R-:W-:-:S04]  /*a800*/  LOP3.LUT R113, R52, R113, RZ, 0xc0, !PT ;  /* 0x0000007134717212 */ /* 0x000fc800078ec0ff */
[C---:B------:R-:W-:Y:S08]  /*a810*/  HMMA.16816.F32 R20, R104.reuse, R110, R68 ;  /* 0x0000006e6814723c */ /* 0x040ff00000001844 */
[C---:B------:R-:W-:Y:S01]  /*a820*/  HMMA.16816.F32 R100, R104.reuse, R8, R80 ;  /* 0x000000086864723c */ /* 0x040fe20000001850 */
[----:B------:R-:W-:Y:S07]  /*a830*/  LDSM.16.MT88.4 R80, [R185+0xf800] ;  /* 0x00f80000b950783b */ /* 0x000fee0000004200 */
[C---:B------:R-:W-:Y:S01]  /*a840*/  HMMA.16816.F32 R108, R104.reuse, R50, R92 ;  /* 0x00000032686c723c */ /* 0x040fe2000000185c */
[----:B------:R-:W5:Y:S07]  /*a850*/  LDSM.16.MT88.4 R48, [R185+0xd800] ;  /* 0x00d80000b930783b */ /* 0x000f6e0000004200 */
[C---:B------:R-:W-:Y:S08]  /*a860*/  HMMA.16816.F32 R8, R104.reuse, R10, R84 ;  /* 0x0000000a6808723c */ /* 0x040ff00000001854 */
[----:B------:R-:W-:Y:S01]  /*a870*/  HMMA.16816.F32 R4, R104, R46, R4 ;  /* 0x0000002e6804723c */ /* 0x000fe20000001804 */
[----:B------:R-:W4:Y:S07]  /*a880*/  LDSM.16.MT88.4 R104, [R186+0x11800] ;  /* 0x01180000ba68783b */ /* 0x000f2e0000004200 */
[C---:B--2---:R-:W-:Y:S08]  /*a890*/  HMMA.16816.F32 R60, R112.reuse, R64, R144 ;  /* 0x00000040703c723c */ /* 0x044ff00000001890 */
[C---:B-1----:R-:W-:Y:S08]  /*a8a0*/  HMMA.16816.F32 R92, R112.reuse, R96, R16 ;  /* 0x00000060705c723c */ /* 0x042ff00000001810 */
[C---:B------:R-:W-:Y:S01]  /*a8b0*/  HMMA.16816.F32 R64, R112.reuse, R66, R140 ;  /* 0x000000427040723c */ /* 0x040fe2000000188c */
[----:B------:R-:W1:Y:S07]  /*a8c0*/  LDSM.16.MT88.4 R140, [R185+0x11800] ;  /* 0x01180000b98c783b */ /* 0x000e6e0000004200 */
[C---:B------:R-:W-:Y:S01]  /*a8d0*/  HMMA.16816.F32 R96, R112.reuse, R98, R12 ;  /* 0x000000627060723c */ /* 0x040fe2000000180c */
[----:B------:R-:W2:Y:S07]  /*a8e0*/  LDSM.16.MT88.4 R12, [R184+0x11800] ;  /* 0x01180000b80c783b */ /* 0x000eae0000004200 */
[C---:B---3--:R-:W-:Y:S08]  /*a8f0*/  HMMA.16816.F32 R128, R112.reuse, R36, R128 ;  /* 0x000000247080723c */ /* 0x048ff00000001880 */
[C---:B------:R-:W-:Y:S08]  /*a900*/  HMMA.16816.F32 R124, R112.reuse, R38, R124 ;  /* 0x00000026707c723c */ /* 0x040ff0000000187c */
[C---:B----4-:R-:W-:Y:S08]  /*a910*/  HMMA.16816.F32 R36, R112.reuse, R40, R168 ;  /* 0x000000287024723c */ /* 0x050ff000000018a8 */
[C---:B-----5:R-:W-:Y:S08]  /*a920*/  HMMA.16816.F32 R44, R112.reuse, R48, R160 ;  /* 0x00000030702c723c */ /* 0x060ff000000018a0 */
        /* <DEDUP_REMOVED lines=13> */
[C---:B------:R-:W-:Y:S08]  /*aa00*/  HMMA.16816.F32 R104, R112.reuse, R106, R8 ;  /* 0x0000006a7068723c */ /* 0x040ff00000001808 */
[C---:B-1----:R-:W-:Y:S08]  /*aa10*/  HMMA.16816.F32 R120, R112.reuse, R140, R120 ;  /* 0x0000008c7078723c */ /* 0x042ff00000001878 */
[C---:B------:R-:W-:Y:S08]  /*aa20*/  HMMA.16816.F32 R108, R112.reuse, R142, R108 ;  /* 0x0000008e706c723c */ /* 0x040ff0000000186c */
[C---:B--2---:R-:W-:Y:S08]  /*aa30*/  HMMA.16816.F32 R116, R112.reuse, R12, R116 ;  /* 0x0000000c7074723c */ /* 0x044ff00000001874 */
[----:B------:R-:W-:Y:S01]  /*aa40*/  HMMA.16816.F32 R112, R112, R14, R4 ;  /* 0x0000000e7070723c */ /* 0x000fe20000001804 */
[----:B------:R-:W-:Y:S11]  /*aa50*/  @P0 BRA `(.L_x_428) ;  /* 0x0000001000000947 */ /* 0x000ff60003800000 */
.L_x_424:
[----:B------:R-:W-:-:S12]  /*aa60*/  UIADD3 UR8, UR23, -0x1, URZ ;  /* 0xffffffff17087890 */ /* 0x000fd8000fffe03f */
.L_x_428:
        /* <DEDUP_REMOVED lines=16> */
.L_x_432:
        /* <DEDUP_REMOVED lines=104> */
.L_x_430:
        /* <DEDUP_REMOVED lines=259> */
.L_x_431:
[----:B-1----:R-:W-:Y:S01]  /*c220*/  MOV R138, UR8 ;  /* 0x00000008008a7c02 */ /* 0x002fe20008000f00 */
[----:B------:R-:W-:Y:S01]  /*c230*/  USHF.L.U32 UR30, UR8, 0x1, URZ ;  /* 0x00000001081e7899 */ /* 0x000fe2000800063f */
[----:B------:R-:W-:Y:S01]  /*c240*/  LDSM.16.MT88.4 R156, [R185+0xe800] ;  /* 0x00e80000b99c783b */ /* 0x000fe20000004200 */
[----:B------:R-:W-:Y:S01]  /*c250*/  UIADD3 UR6, UR21, -0x4498517b, URZ ;  /* 0xbb67ae8515067890 */ /* 0x000fe2000fffe03f */
[----:B------:R-:W-:Y:S01]  /*c260*/  LEA R138, R138, R195, 0x6 ;  /* 0x000000c38a8a7211 */ /* 0x000fe200078e30ff */
[----:B------:R-:W-:Y:S02]  /*c270*/  UIADD3 UR7, UR20, -0x61c88647, URZ ;  /* 0x9e3779b914077890 */ /* 0x000fe4000fffe03f */
[----:B------:R-:W-:Y:S01]  /*c280*/  UIADD3 UR23, UR20, -0x4ab325aa, URZ ;  /* 0xb54cda5614177890 */ /* 0x000fe2000fffe03f */
[C---:B------:R-:W-:Y:S01]  /*c290*/  IADD3 R143, R138.reuse, 0x1, RZ ;  /* 0x000000018a8f7810 */ /* 0x040fe20007ffe0ff */
[----:B------:R-:W-:Y:S01]  /*c2a0*/  I2F R144, R138 ;  /* 0x0000008a00907306 */ /* 0x000fe20000201400 */
[C---:B------:R-:W-:Y:S01]  /*c2b0*/  IADD3 R141, R138.reuse, 0x9, RZ ;  /* 0x000000098a8d7810 */ /* 0x040fe20007ffe0ff */
[----:B------:R-:W-:Y:S01]  /*c2c0*/  UIADD3 UR8, UR8, -0x1, URZ ;  /* 0xffffffff08087890 */ /* 0x000fe2000fffe03f */
[C---:B------:R-:W-:Y:S02]  /*c2d0*/  IADD3 R142, R138.reuse, 0x8, RZ ;  /* 0x000000088a8e7810 */ /* 0x040fe40007ffe0ff */
        /* <DEDUP_REMOVED lines=10> */
[----:B------:R-:W-:Y:S02]  /*c380*/  IADD3 R133, R138, 0x30, RZ ;  /* 0x000000308a857810 */ /* 0x000fe40007ffe0ff */
[----:B------:R-:W-:Y:S01]  /*c390*/  LOP3.LUT R220, R209, UR6, R212, 0x96, !PT ;  /* 0x00000006d1dc7c12 */ /* 0x000fe2000f8e96d4 */
[----:B------:R-:W-:Y:S04]  /*c3a0*/  UIADD3 UR6, UR21, 0x646e171e, URZ ;  /* 0x646e171e15067890 */ /* 0x000fe8000fffe03f */
[----:B------:R-:W-:Y:S02]  /*c3b0*/  IMAD.WIDE.U32 R220, R220, -0x326172a9, RZ ;  /* 0xcd9e8d57dcdc7825 */ /* 0x000fe400078e00ff */
        /* <DEDUP_REMOVED lines=10> */
[----:B-1----:R-:W-:Y:S02]  /*c460*/  FFMA.FTZ R30, R133, UR4, R30 ;  /* 0x00000004851e7c23 */ /* 0x002fe4000801001e */
[C---:B------:R-:W-:Y:S02]  /*c470*/  FFMA.FTZ R6, R144.reuse, UR4, R6 ;  /* 0x0000000490067c23 */ /* 0x040fe40008010006 */
[----:B------:R-:W-:Y:S02]  /*c480*/  FFMA.FTZ R4, R144, UR4, R4 ;  /* 0x0000000490047c23 */ /* 0x000fe40008010004 */
[C---:B------:R-:W-:Y:S01]  /*c490*/  FFMA.FTZ R7, R143.reuse, UR4, R7 ;  /* 0x000000048f077c23 */ /* 0x040fe20008010007 */
[----:B------:R-:W-:Y:S01]  /*c4a0*/  LDSM.16.MT88.4 R144, [R186+0xc000] ;  /* 0x00c00000ba90783b */ /* 0x000fe20000004200 */
[----:B------:R-:W-:Y:S01]  /*c4b0*/  FFMA.FTZ R5, R143, UR4, R5 ;  /* 0x000000048f057c23 */ /* 0x000fe20008010005 */
[----:B------:R-:W-:Y:S01]  /*c4c0*/  FMNMX.FTZ R143, R4, R2, !PT ;  /* 0x00000002048f7209 */ /* 0x000fe20007810000 */
[C---:B------:R-:W-:Y:S02]  /*c4d0*/  FFMA.FTZ R11, R141.reuse, UR4, R11 ;  /* 0x000000048d0b7c23 */ /* 0x040fe4000801000b */
[----:B------:R-:W-:Y:S01]  /*c4e0*/  FFMA.FTZ R9, R141, UR4, R9 ;  /* 0x000000048d097c23 */ /* 0x000fe20008010009 */
[----:B------:R-:W-:Y:S01]  /*c4f0*/  FMNMX.FTZ R141, R6, R0, !PT ;  /* 0x00000000068d7209 */ /* 0x000fe20007810000 */
[C---:B------:R-:W-:Y:S01]  /*c500*/  FFMA.FTZ R10, R142.reuse, UR4, R10 ;  /* 0x000000048e0a7c23 */ /* 0x040fe2000801000a */
[----:B------:R-:W-:Y:S01]  /*c510*/  FMNMX.FTZ R143, R5, R143, !PT ;  /* 0x0000008f058f7209 */ /* 0x000fe20007810000 */
[----:B------:R-:W-:Y:S01]  /*c520*/  FFMA.FTZ R8, R142, UR4, R8 ;  /* 0x000000048e087c23 */ /* 0x000fe20008010008 */
[----:B------:R-:W-:Y:S01]  /*c530*/  FMNMX.FTZ R141, R7, R141, !PT ;  /* 0x0000008d078d7209 */ /* 0x000fe20007810000 */
[----:B------:R-:W-:Y:S01]  /*c540*/  FFMA.FTZ R14, R136, UR4, R14 ;  /* 0x00000004880e7c23 */ /* 0x000fe2000801000e */
[----:B------:R-:W-:Y:S01]  /*c550*/  IADD3 R142, R138, 0x31, RZ ;  /* 0x000000318a8e7810 */ /* 0x000fe20007ffe0ff */
[----:B------:R-:W-:Y:S01]  /*c560*/  FFMA.FTZ R12, R136, UR4, R12 ;  /* 0x00000004880c7c23 */ /* 0x000fe2000801000c */
[----:B------:R-:W-:Y:S01]  /*c570*/  FMNMX.FTZ R141, R10, R141, !PT ;  /* 0x0000008d0a8d7209 */ /* 0x000fe20007810000 */
        /* <DEDUP_REMOVED lines=8> */
[----:B------:R-:W1:Y:S01]  /*c600*/  I2F R136, R142 ;  /* 0x0000008e00887306 */ /* 0x000e620000201400 */
[----:B------:R-:W-:Y:S01]  /*c610*/  FMNMX.FTZ R143, R12, R143, !PT ;  /* 0x0000008f0c8f7209 */ /* 0x000fe20007810000 */
[----:B------:R-:W-:Y:S01]  /*c620*/  FFMA.FTZ R19, R139, UR4, R19 ;  /* 0x000000048b137c23 */ /* 0x000fe20008010013 */
[----:B------:R-:W-:Y:S01]  /*c630*/  FMNMX.FTZ R141, R15, R141, !PT ;  /* 0x0000008d0f8d7209 */ /* 0x000fe20007810000 */
[----:B------:R-:W-:Y:S01]  /*c640*/  FFMA.FTZ R17, R139, UR4, R17 ;  /* 0x000000048b117c23 */ /* 0x000fe20008010011 */
[----:B------:R-:W-:Y:S01]  /*c650*/  FMNMX.FTZ R143, R13, R143, !PT ;  /* 0x0000008f0d8f7209 */ /* 0x000fe20007810000 */
[----:B------:R-:W-:Y:S01]  /*c660*/  FFMA.FTZ R22, R132, UR4, R22 ;  /* 0x0000000484167c23 */ /* 0x000fe20008010016 */
[----:B------:R-:W-:Y:S01]  /*c670*/  IADD3 R140, R138, 0x38, RZ ;  /* 0x000000388a8c7810 */ /* 0x000fe20007ffe0ff */
[----:B------:R-:W-:Y:S01]  /*c680*/  FFMA.FTZ R20, R132, UR4, R20 ;  /* 0x0000000484147c23 */ /* 0x000fe20008010014 */
[----:B------:R-:W-:Y:S01]  /*c690*/  FMNMX.FTZ R141, R18, R141, !PT ;  /* 0x0000008d128d7209 */ /* 0x000fe20007810000 */
[C---:B------:R-:W-:Y:S01]  /*c6a0*/  FFMA.FTZ R23, R135.reuse, UR4, R23 ;  /* 0x0000000487177c23 */ /* 0x040fe20008010017 */
[----:B------:R-:W-:Y:S01]  /*c6b0*/  FMNMX.FTZ R143, R16, R143, !PT ;  /* 0x0000008f108f7209 */ /* 0x000fe20007810000 */
[----:B------:R-:W2:Y:S01]  /*c6c0*/  I2F R137, R140 ;  /* 0x0000008c00897306 */ /* 0x000ea20000201400 */
[----:B------:R-:W-:Y:S01]  /*c6d0*/  IADD3 R138, R138, 0x39, RZ ;  /* 0x000000398a8a7810 */ /* 0x000fe20007ffe0ff */
[----:B------:R-:W-:Y:S01]  /*c6e0*/  FFMA.FTZ R21, R135, UR4, R21 ;  /* 0x0000000487157c23 */ /* 0x000fe20008010015 */
[----:B------:R-:W-:Y:S01]  /*c6f0*/  FMNMX.FTZ R141, R19, R141, !PT ;  /* 0x0000008d138d7209 */ /* 0x000fe20007810000 */
[C---:B------:R-:W-:Y:S01]  /*c700*/  FFMA.FTZ R26, R134.reuse, UR4, R26 ;  /* 0x00000004861a7c23 */ /* 0x040fe2000801001a */
[----:B------:R-:W-:Y:S01]  /*c710*/  FMNMX.FTZ R143, R17, R143, !PT ;  /* 0x0000008f118f7209 */ /* 0x000fe20007810000 */
[----:B------:R-:W-:Y:S01]  /*c720*/  FFMA.FTZ R24, R134, UR4, R24 ;  /* 0x0000000486187c23 */ /* 0x000fe20008010018 */
[----:B------:R-:W-:Y:S01]  /*c730*/  FMNMX.FTZ R141, R22, R141, !PT ;  /* 0x0000008d168d7209 */ /* 0x000fe20007810000 */
[----:B------:R-:W-:Y:S01]  /*c740*/  FFMA.FTZ R27, R3, UR4, R27 ;  /* 0x00000004031b7c23 */ /* 0x000fe2000801001b */
[----:B------:R-:W-:Y:S01]  /*c750*/  FMNMX.FTZ R143, R20, R143, !PT ;  /* 0x0000008f148f7209 */ /* 0x000fe20007810000 */
[----:B------:R-:W3:Y:S01]  /*c760*/  I2F R132, R138 ;  /* 0x0000008a00847306 */ /* 0x000ee20000201400 */
[----:B------:R-:W-:Y:S01]  /*c770*/  FMNMX.FTZ R141, R23, R141, !PT ;  /* 0x0000008d178d7209 */ /* 0x000fe20007810000 */
[----:B------:R-:W-:Y:S01]  /*c780*/  FFMA.FTZ R25, R3, UR4, R25 ;  /* 0x0000000403197c23 */ /* 0x000fe20008010019 */
[----:B------:R-:W-:Y:S01]  /*c790*/  FMNMX.FTZ R143, R21, R143, !PT ;  /* 0x0000008f158f7209 */ /* 0x000fe20007810000 */
[----:B------:R-:W-:Y:S01]  /*c7a0*/  FFMA.FTZ R28, R133, UR4, R28 ;  /* 0x00000004851c7c23 */ /* 0x000fe2000801001c */
[----:B------:R-:W-:Y:S01]  /*c7b0*/  FMNMX.FTZ R141, R26, R141, !PT ;  /* 0x0000008d1a8d7209 */ /* 0x000fe20007810000 */
[----:B-1----:R-:W-:Y:S01]  /*c7c0*/  FFMA.FTZ R29, R136, UR4, R29 ;  /* 0x00000004881d7c23 */ /* 0x002fe2000801001d */
[----:B------:R-:W-:Y:S01]  /*c7d0*/  FMNMX.FTZ R143, R24, R143, !PT ;  /* 0x0000008f188f7209 */ /* 0x000fe20007810000 */
[----:B------:R-:W-:Y:S01]  /*c7e0*/  FFMA.FTZ R31, R136, UR4, R31 ;  /* 0x00000004881f7c23 */ /* 0x000fe2000801001f */
[----:B------:R-:W-:Y:S02]  /*c7f0*/  FMNMX.FTZ R141, R27, R141, !PT ;  /* 0x0000008d1b8d7209 */ /* 0x000fe40007810000 */
[----:B------:R-:W-:Y:S02]  /*c800*/  FMNMX.FTZ R143, R25, R143, !PT ;  /* 0x0000008f198f7209 */ /* 0x000fe40007810000 */
[----:B------:R-:W-:Y:S01]  /*c810*/  FMNMX.FTZ R3, R30, R141, !PT ;  /* 0x0000008d1e037209 */ /* 0x000fe20007810000 */
[C---:B--2---:R-:W-:Y:S01]  /*c820*/  FFMA.FTZ R32, R137.reuse, UR4, R32 ;  /* 0x0000000489207c23 */ /* 0x044fe20008010020 */
[----:B------:R-:W-:Y:S01]  /*c830*/  FMNMX.FTZ R143, R28, R143, !PT ;  /* 0x0000008f1c8f7209 */ /* 0x000fe20007810000 */
[----:B------:R-:W-:Y:S01]  /*c840*/  FFMA.FTZ R34, R137, UR4, R34 ;  /* 0x0000000489227c23 */ /* 0x000fe20008010022 */
[----:B------:R-:W-:Y:S02]  /*c850*/  FMNMX.FTZ R3, R31, R3, !PT ;  /* 0x000000031f037209 */ /* 0x000fe40007810000 */
[----:B------:R-:W-:Y:S02]  /*c860*/  FMNMX.FTZ R143, R29, R143, !PT ;  /* 0x0000008f1d8f7209 */ /* 0x000fe40007810000 */
[----:B------:R-:W-:Y:S02]  /*c870*/  FMNMX.FTZ R3, R34, R3, !PT ;  /* 0x0000000322037209 */ /* 0x000fe40007810000 */
[----:B------:R-:W-:Y:S01]  /*c880*/  FMNMX.FTZ R133, R32, R143, !PT ;  /* 0x0000008f20857209 */ /* 0x000fe20007810000 */
[C---:B---3--:R-:W-:Y:S01]  /*c890*/  FFMA.FTZ R35, R132.reuse, UR4, R35 ;  /* 0x0000000484237c23 */ /* 0x048fe20008010023 */
[----:B------:R-:W-:Y:S01]  /*c8a0*/  LDSM.16.MT88.4 R140, [R188+0xc000] ;  /* 0x00c00000bc8c783b */ /* 0x000fe20000004200 */
[----:B------:R-:W-:Y:S03]  /*c8b0*/  FFMA.FTZ R33, R132, UR4, R33 ;  /* 0x0000000484217c23 */ /* 0x000fe60008010021 */
[----:B------:R-:W-:Y:S02]  /*c8c0*/  FMNMX.FTZ R3, R35, R3, !PT ;  /* 0x0000000323037209 */ /* 0x000fe40007810000 */
[----:B------:R-:W-:Y:S03]  /*c8d0*/  FMNMX.FTZ R133, R33, R133, !PT ;  /* 0x0000008521857209 */ /* 0x000fe60007810000 */
[----:B------:R-:W1:Y:S08]  /*c8e0*/  SHFL.BFLY PT, R132, R3, 0x2, 0x1f ;  /* 0x0c401f0003847f89 */ /* 0x000e7000000e0000 */
[----:B------:R-:W2:Y:S01]  /*c8f0*/  SHFL.BFLY PT, R134, R133, 0x2, 0x1f ;  /* 0x0c401f0085867f89 */ /* 0x000ea200000e0000 */
[----:B-1----:R-:W-:Y:S07]  /*c900*/  FMNMX.FTZ R132, R3, R132, !PT ;  /* 0x0000008403847209 */ /* 0x002fee0007810000 */
[----:B------:R-:W1:Y:S01]  /*c910*/  SHFL.BFLY PT, R3, R132, 0x1, 0x1f ;  /* 0x0c201f0084037f89 */ /* 0x000e6200000e0000 */
[----:B--2---:R-:W-:Y:S07]  /*c920*/  FMNMX.FTZ R134, R133, R134, !PT ;  /* 0x0000008685867209 */ /* 0x004fee0007810000 */
[----:B------:R-:W2:Y:S01]  /*c930*/  SHFL.BFLY PT, R133, R134, 0x1, 0x1f ;  /* 0x0c201f0086857f89 */ /* 0x000ea200000e0000 */
[----:B-1----:R-:W-:Y:S05]  /*c940*/  FMNMX.FTZ R3, R132, R3, !PT ;  /* 0x0000000384037209 */ /* 0x002fea0007810000 */
[C---:B------:R-:W-:Y:S02]  /*c950*/  FMUL.FTZ R166, R3.reuse, c[0x0][0x23c] ;  /* 0x00008f0003a67a20 */ /* 0x040fe40000410000 */
[----:B------:R-:W-:Y:S01]  /*c960*/  FADD.FTZ R0, -R3, R0 ;  /* 0x0000000003007221 */ /* 0x000fe20000010100 */
[----:B--2---:R-:W-:Y:S02]  /*c970*/  FMNMX.FTZ R132, R134, R133, !PT ;  /* 0x0000008586847209 */ /* 0x004fe40007810000 */
[----:B------:R-:W-:Y:S01]  /*c980*/  MOV R133, UR21 ;  /* 0x0000001500857c02 */ /* 0x000fe20008000f00 */
[----:B------:R-:W-:Y:S01]  /*c990*/  FMUL.FTZ R0, R0, c[0x0][0x23c] ;  /* 0x00008f0000007a20 */ /* 0x000fe20000410000 */
[C---:B------:R-:W-:Y:S01]  /*c9a0*/  FSETP.NEU.FTZ.AND P0, PT, R132.reuse, -INF , PT ;  /* 0xff8000008400780b */ /* 0x040fe20003f1d000 */
[C---:B------:R-:W-:Y:S02]  /*c9b0*/  FMUL.FTZ R167, R132.reuse, c[0x0][0x23c] ;  /* 0x00008f0084a77a20 */ /* 0x040fe40000410000 */
[----:B------:R-:W-:Y:S02]  /*c9c0*/  FADD.FTZ R2, -R132, R2 ;  /* 0x0000000284027221 */ /* 0x000fe40000010100 */
[----:B------:R-:W1:Y:S01]  /*c9d0*/  MUFU.EX2 R0, R0 ;  /* 0x0000000000007308 */ /* 0x000e620000000800 */
        /* <DEDUP_REMOVED lines=8> */
[----:B------:R-:W2:Y:S01]  /*ca60*/  MUFU.EX2 R2, R2 ;  /* 0x0000000200027308 */ /* 0x000ea20000000800 */
        /* <DEDUP_REMOVED lines=14> */
[----:B------:R-:W3:Y:S03]  /*cb50*/  MUFU.EX2 R162, R162 ;  /* 0x000000a200a27308 */ /* 0x000ee60000000800 */
        /* <DEDUP_REMOVED lines=12> */
[----:B------:R-:W-:Y:S04]  /*cc20*/  IMAD.WIDE.U32 R4, R4, -0x326172a9, RZ ;  /* 0xcd9e8d5704047825 */ /* 0x000fe800078e00ff */
[----:B------:R-:W-:Y:S01]  /*cc30*/  FMUL.FTZ R11, R0, R127 ;  /* 0x0000007f000b7220 */ /* 0x000fe20000410000 */
[----:B------:R-:W-:Y:S01]  /*cc40*/  LOP3.LUT R6, R4, 0xffff, RZ, 0xc0, !PT ;  /* 0x0000ffff04067812 */ /* 0x000fe200078ec0ff */
[C---:B--2---:R-:W-:Y:S01]  /*cc50*/  FMUL.FTZ R8, R2.reuse, R124 ;  /* 0x0000007c02087220 */ /* 0x044fe20000410000 */
        /* <DEDUP_REMOVED lines=10> */
[----:B------:R-:W2:Y:S01]  /*cd00*/  MUFU.EX2 R164, R164 ;  /* 0x000000a400a47308 */ /* 0x000ea20000000800 */
        /* <DEDUP_REMOVED lines=22> */
[----:B---3--:R-:W-:Y:S01]  /*ce70*/  F2FP.PACK_AB R7, R162, R163 ;  /* 0x000000a3a207723e */ /* 0x008fe200000000ff */
[--C-:B------:R-:W-:Y:S01]  /*ce80*/  HSET2.LE.AND R139, R139, R199.reuse, PT ;  /* 0x000000c78b8b7233 */ /* 0x100fe20003803000 */
[----:B-1----:R-:W-:Y:S01]  /*ce90*/  F2FP.PACK_AB R6, R134, R135 ;  /* 0x000000878606723e */ /* 0x002fe200000000ff */
[--C-:B------:R-:W-:Y:S01]  /*cea0*/  HSET2.LE.AND R136, R136, R199.reuse, PT ;  /* 0x000000c788887233 */ /* 0x100fe20003803000 */
[----:B--2---:R-:W-:Y:S01]  /*ceb0*/  F2FP.PACK_AB R5, R164, R165 ;  /* 0x000000a5a405723e */ /* 0x004fe200000000ff */
[--C-:B------:R-:W-:Y:S01]  /*cec0*/  HSET2.LE.AND R137, R137, R199.reuse, PT ;  /* 0x000000c789897233 */ /* 0x100fe20003803000 */
[----:B------:R-:W-:Y:S01]  /*ced0*/  LOP3.LUT R138, R138, R7, RZ, 0xc0, !PT ;  /* 0x000000078a8a7212 */ /* 0x000fe200078ec0ff */
[C---:B------:R-:W-:Y:S01]  /*cee0*/  FMUL.FTZ R7, R0.reuse, R131 ;  /* 0x0000008300077220 */ /* 0x040fe20000410000 */
[----:B------:R-:W-:Y:S01]  /*cef0*/  LOP3.LUT R139, R139, R6, RZ, 0xc0, !PT ;  /* 0x000000068b8b7212 */ /* 0x000fe200078ec0ff */
[----:B------:R-:W-:Y:S01]  /*cf00*/  FMUL.FTZ R6, R0, R130 ;  /* 0x0000008200067220 */ /* 0x000fe20000410000 */
[----:B------:R-:W-:Y:S01]  /*cf10*/  LOP3.LUT R136, R136, R5, RZ, 0xc0, !PT ;  /* 0x0000000588887212 */ /* 0x000fe200078ec0ff */
[C---:B------:R-:W-:Y:S01]  /*cf20*/  FMUL.FTZ R5, R2.reuse, R129 ;  /* 0x0000008102057220 */ /* 0x040fe20000410000 */
[----:B------:R-:W-:Y:S01]  /*cf30*/  LOP3.LUT R150, R151, UR15, R152, 0x96, !PT ;  /* 0x0000000f97967c12 */ /* 0x000fe2000f8e9698 */
[C---:B------:R-:W-:Y:S01]  /*cf40*/  FMUL.FTZ R44, R2.reuse, R44 ;  /* 0x0000002c022c7220 */ /* 0x040fe20000410000 */
[----:B------:R-:W-:Y:S01]  /*cf50*/  LDSM.16.MT88.4 R152, [R186+0xe800] ;  /* 0x00e80000ba98783b */ /* 0x000fe20000004200 */
[----:B------:R-:W-:Y:S02]  /*cf60*/  FMUL.FTZ R45, R2, R45 ;  /* 0x0000002d022d7220 */ /* 0x000fe40000410000 */
[C---:B------:R-:W-:Y:S02]  /*cf70*/  FMUL.FTZ R50, R0.reuse, R50 ;  /* 0x0000003200327220 */ /* 0x040fe40000410000 */
[----:B------:R-:W-:Y:S01]  /*cf80*/  FMUL.FTZ R51, R0, R51 ;  /* 0x0000003300337220 */ /* 0x000fe20000410000 */
[----:B----4-:R-:W-:Y:S01]  /*cf90*/  F2FP.PACK_AB R4, R160, R161 ;  /* 0x000000a1a004723e */ /* 0x010fe200000000ff */
[C---:B------:R-:W-:Y:S02]  /*cfa0*/  FMUL.FTZ R48, R2.reuse, R48 ;  /* 0x0000003002307220 */ /* 0x040fe40000410000 */
[C---:B------:R-:W-:Y:S01]  /*cfb0*/  FMUL.FTZ R49, R2.reuse, R49 ;  /* 0x0000003102317220 */ /* 0x040fe20000410000 */
[----:B------:R-:W-:Y:S01]  /*cfc0*/  LOP3.LUT R137, R137, R4, RZ, 0xc0, !PT ;  /* 0x0000000489897212 */ /* 0x000fe200078ec0ff */
[----:B------:R-:W-:Y:S02]  /*cfd0*/  FMUL.FTZ R4, R2, R128 ;  /* 0x0000008002047220 */ /* 0x000fe40000410000 */
[----:B------:R-:W1:Y:S01]  /*cfe0*/  LDSM.16.MT88.4 R128, [R185+0xc000] ;  /* 0x00c00000b980783b */ /* 0x000e620000004200 */
[C---:B------:R-:W-:Y:S02]  /*cff0*/  FMUL.FTZ R54, R0.reuse, R54 ;  /* 0x0000003600367220 */ /* 0x040fe40000410000 */
[----:B------:R-:W-:Y:S02]  /*d000*/  FMUL.FTZ R55, R0, R55 ;  /* 0x0000003700377220 */ /* 0x000fe40000410000 */
[C---:B------:R-:W-:Y:S05]  /*d010*/  HMMA.16816.F32 R4, R136.reuse, R140, R4 ;  /* 0x0000008c8804723c */ /* 0x040fea0000001804 */
[C---:B------:R-:W-:Y:S02]  /*d020*/  FMUL.FTZ R52, R2.reuse, R52 ;  /* 0x0000003402347220 */ /* 0x040fe40000410000 */
[----:B------:R-:W-:Y:S01]  /*d030*/  FMUL.FTZ R53, R2, R53 ;  /* 0x0000003502357220 */ /* 0x000fe20000410000 */
[C---:B------:R-:W-:Y:S01]  /*d040*/  HMMA.16816.F32 R8, R136.reuse, R142, R8 ;  /* 0x0000008e8808723c */ /* 0x040fe20000001808 */
[----:B------:R-:W2:Y:S03]  /*d050*/  LDSM.16.MT88.4 R140, [R188+0xe000] ;  /* 0x00e00000bc8c783b */ /* 0x000ea60000004200 */
[C---:B------:R-:W-:Y:S02]  /*d060*/  FMUL.FTZ R58, R0.reuse, R58 ;  /* 0x0000003a003a7220 */ /* 0x040fe40000410000 */
[----:B------:R-:W-:Y:S02]  /*d070*/  FMUL.FTZ R59, R0, R59 ;  /* 0x0000003b003b7220 */ /* 0x000fe40000410000 */
[C---:B------:R-:W-:Y:S04]  /*d080*/  HMMA.16816.F32 R36, R136.reuse, R144, R36 ;  /* 0x000000908824723c */ /* 0x040fe80000001824 */
[C---:B------:R-:W-:Y:S02]  /*d090*/  FMUL.FTZ R56, R2.reuse, R56 ;  /* 0x0000003802387220 */ /* 0x040fe40000410000 */
[----:B------:R-:W-:Y:S02]  /*d0a0*/  FMUL.FTZ R57, R2, R57 ;  /* 0x0000003902397220 */ /* 0x000fe40000410000 */
[C---:B------:R-:W-:Y:S04]  /*d0b0*/  HMMA.16816.F32 R40, R136.reuse, R146, R40 ;  /* 0x000000928828723c */ /* 0x040fe80000001828 */
[C---:B------:R-:W-:Y:S02]  /*d0c0*/  FMUL.FTZ R62, R0.reuse, R62 ;  /* 0x0000003e003e7220 */ /* 0x040fe40000410000 */
[----:B------:R-:W-:Y:S02]  /*d0d0*/  FMUL.FTZ R63, R0, R63 ;  /* 0x0000003f003f7220 */ /* 0x000fe40000410000 */
[C---:B------:R-:W-:Y:S01]  /*d0e0*/  FMUL.FTZ R60, R2.reuse, R60 ;  /* 0x0000003c023c7220 */ /* 0x040fe20000410000 */
[C---:B-1----:R-:W-:Y:S03]  /*d0f0*/  HMMA.16816.F32 R44, R136.reuse, R128, R44 ;  /* 0x00000080882c723c */ /* 0x042fe6000000182c */
[----:B------:R-:W-:Y:S02]  /*d100*/  FMUL.FTZ R61, R2, R61 ;  /* 0x0000003d023d7220 */ /* 0x000fe40000410000 */
[C---:B------:R-:W-:Y:S02]  /*d110*/  FMUL.FTZ R66, R0.reuse, R66 ;  /* 0x0000004200427220 */ /* 0x040fe40000410000 */
[----:B------:R-:W-:Y:S01]  /*d120*/  FMUL.FTZ R67, R0, R67 ;  /* 0x0000004300437220 */ /* 0x000fe20000410000 */
[C---:B------:R-:W-:Y:S01]  /*d130*/  HMMA.16816.F32 R48, R136.reuse, R130, R48 ;  /* 0x000000828830723c */ /* 0x040fe20000001830 */
[----:B------:R-:W1:Y:S03]  /*d140*/  LDSM.16.MT88.4 R128, [R186+0xe000] ;  /* 0x00e00000ba80783b */ /* 0x000e660000004200 */
[C---:B------:R-:W-:Y:S02]  /*d150*/  FMUL.FTZ R64, R2.reuse, R64 ;  /* 0x0000004002407220 */ /* 0x040fe40000410000 */
[----:B------:R-:W-:Y:S02]  /*d160*/  FMUL.FTZ R65, R2, R65 ;  /* 0x0000004102417220 */ /* 0x000fe40000410000 */
[C---:B------:R-:W-:Y:S04]  /*d170*/  HMMA.16816.F32 R52, R136.reuse, R124, R52 ;  /* 0x0000007c8834723c */ /* 0x040fe80000001834 */
[C---:B------:R-:W-:Y:S02]  /*d180*/  FMUL.FTZ R70, R0.reuse, R70 ;  /* 0x0000004600467220 */ /* 0x040fe40000410000 */
[----:B------:R-:W-:Y:S02]  /*d190*/  FMUL.FTZ R71, R0, R71 ;  /* 0x0000004700477220 */ /* 0x000fe40000410000 */
[C---:B------:R-:W-:Y:S01]  /*d1a0*/  HMMA.16816.F32 R56, R136.reuse, R126, R56 ;  /* 0x0000007e8838723c */ /* 0x040fe20000001838 */
[----:B------:R-:W3:Y:S03]  /*d1b0*/  LDSM.16.MT88.4 R124, [R185+0xe000] ;  /* 0x00e00000b97c783b */ /* 0x000ee60000004200 */
[C---:B------:R-:W-:Y:S02]  /*d1c0*/  FMUL.FTZ R68, R2.reuse, R68 ;  /* 0x0000004402447220 */ /* 0x040fe40000410000 */
[----:B------:R-:W-:Y:S02]  /*d1d0*/  FMUL.FTZ R69, R2, R69 ;  /* 0x0000004502457220 */ /* 0x000fe40000410000 */
[C---:B--2---:R-:W-:Y:S04]  /*d1e0*/  HMMA.16816.F32 R60, R136.reuse, R140, R60 ;  /* 0x0000008c883c723c */ /* 0x044fe8000000183c */
[C---:B------:R-:W-:Y:S02]  /*d1f0*/  FMUL.FTZ R74, R0.reuse, R74 ;  /* 0x0000004a004a7220 */ /* 0x040fe40000410000 */
[----:B------:R-:W-:Y:S02]  /*d200*/  FMUL.FTZ R75, R0, R75 ;  /* 0x0000004b004b7220 */ /* 0x000fe40000410000 */
[C---:B------:R-:W-:Y:S01]  /*d210*/  HMMA.16816.F32 R64, R136.reuse, R142, R64 ;  /* 0x0000008e8840723c */ /* 0x040fe20000001840 */
[----:B------:R-:W2:Y:S03]  /*d220*/  LDSM.16.MT88.4 R140, [R184+0xe000] ;  /* 0x00e00000b88c783b */ /* 0x000ea60000004200 */
        /* <DEDUP_REMOVED lines=11> */
[C---:B---3--:R-:W-:Y:S04]  /*d2e0*/  HMMA.16816.F32 R76, R136.reuse, R124, R76 ;  /* 0x0000007c884c723c */ /* 0x048fe8000000184c */
[C---:B------:R-:W-:Y:S02]  /*d2f0*/  FMUL.FTZ R80, R2.reuse, R80 ;  /* 0x0000005002507220 */ /* 0x040fe40000410000 */
[----:B------:R-:W-:Y:S02]  /*d300*/  FMUL.FTZ R81, R2, R81 ;  /* 0x0000005102517220 */ /* 0x000fe40000410000 */
[C---:B------:R-:W-:Y:S04]  /*d310*/  FMUL.FTZ R86, R0.reuse, R86 ;  /* 0x0000005600567220 */ /* 0x040fe80000410000 */
[----:B------:R-:W-:Y:S01]  /*d320*/  FMUL.FTZ R87, R0, R87 ;  /* 0x0000005700577220 */ /* 0x000fe20000410000 */
        /* <DEDUP_REMOVED lines=12> */
[----:B------:R-:W2:Y:S02]  /*d3f0*/  LDSM.16.MT88.4 R140, [R185+0x10000] ;  /* 0x01000000b98c783b */ /* 0x000ea40000004200 */
        /* <DEDUP_REMOVED lines=19> */
[--C-:B------:R-:W-:Y:S02]  /*d530*/  FFMA.FTZ R171, R18, c[0x0][0x23c], -R166.reuse ;  /* 0x00008f0012ab7a23 */ /* 0x100fe400000108a6 */
[C---:B------:R-:W-:Y:S02]  /*d540*/  FMUL.FTZ R18, R0.reuse, R122 ;  /* 0x0000007a00127220 */ /* 0x040fe40000410000 */
[----:B------:R-:W1:Y:S01]  /*d550*/  MUFU.EX2 R169, R169 ;  /* 0x000000a900a97308 */ /* 0x000e620000000800 */
[----:B------:R-:W-:Y:S02]  /*d560*/  FFMA.FTZ R170, R19, c[0x0][0x23c], -R166 ;  /* 0x00008f0013aa7a23 */ /* 0x000fe400000108a6 */
[----:B------:R-:W-:Y:S02]  /*d570*/  FMUL.FTZ R19, R0, R123 ;  /* 0x0000007b00137220 */ /* 0x000fe40000410000 */
[----:B------:R-:W3:Y:S01]  /*d580*/  LDSM.16.MT88.4 R120, [R184+0x10000] ;  /* 0x01000000b878783b */ /* 0x000ee20000004200 */
[----:B------:R-:W-:Y:S04]  /*d590*/  IMAD.WIDE.U32 R124, R150, -0x2daee0ad, RZ ;  /* 0xd2511f53967c7825 */ /* 0x000fe800078e00ff */
[----:B------:R-:W-:Y:S01]  /*d5a0*/  FFMA.FTZ R216, R12, c[0x0][0x23c], -R167 ;  /* 0x00008f000cd87a23 */ /* 0x000fe200000108a7 */
[----:B------:R-:W-:Y:S01]  /*d5b0*/  LOP3.LUT R12, R124, 0xffff, RZ, 0xc0, !PT ;  /* 0x0000ffff7c0c7812 */ /* 0x000fe200078ec0ff */
[C---:B------:R-:W-:Y:S01]  /*d5c0*/  FMUL.FTZ R106, R0.reuse, R106 ;  /* 0x0000006a006a7220 */ /* 0x040fe20000410000 */
[----:B------:R-:W-:Y:S01]  /*d5d0*/  LOP3.LUT R148, R125, UR6, R148, 0x96, !PT ;  /* 0x000000067d947c12 */ /* 0x000fe2000f8e9694 */
[----:B------:R-:W-:Y:S01]  /*d5e0*/  FMUL.FTZ R107, R0, R107 ;  /* 0x0000006b006b7220 */ /* 0x000fe20000410000 */
[--C-:B------:R-:W-:Y:S01]  /*d5f0*/  SHF.R.U32.HI R125, RZ, 0x10, R124.reuse ;  /* 0x00000010ff7d7819 */ /* 0x100fe2000001167c */
[C---:B------:R-:W-:Y:S01]  /*d600*/  FMUL.FTZ R104, R2.reuse, R104 ;  /* 0x0000006802687220 */ /* 0x040fe20000410000 */
[----:B------:R-:W-:Y:S01]  /*d610*/  SHF.R.U32.HI R223, RZ, 0x18, R124 ;  /* 0x00000018ffdf7819 */ /* 0x000fe2000001167c */
[----:B------:R-:W-:Y:S01]  /*d620*/  FMUL.FTZ R105, R2, R105 ;  /* 0x0000006902697220 */ /* 0x000fe20000410000 */
[----:B------:R-:W-:Y:S01]  /*d630*/  LOP3.LUT R125, R125, 0xff, RZ, 0xc0, !PT ;  /* 0x000000ff7d7d7812 */ /* 0x000fe200078ec0ff */
[--C-:B------:R-:W-:Y:S01]  /*d640*/  FFMA.FTZ R218, R14, c[0x0][0x23c], -R166.reuse ;  /* 0x00008f000eda7a23 */ /* 0x100fe200000108a6 */
[----:B------:R-:W-:Y:S01]  /*d650*/  LOP3.LUT R133, R124, 0xff, RZ, 0xc0, !PT ;  /* 0x000000ff7c857812 */ /* 0x000fe200078ec0ff */
[----:B------:R-:W-:Y:S01]  /*d660*/  FFMA.FTZ R219, R15, c[0x0][0x23c], -R166 ;  /* 0x00008f000fdb7a23 */ /* 0x000fe200000108a6 */
[----:B------:R-:W-:Y:S01]  /*d670*/  PRMT R223, R125, 0x5410, R223 ;  /* 0x000054107ddf7816 */ /* 0x000fe200000000df */
[----:B------:R-:W-:Y:S01]  /*d680*/  MUFU.EX2 R216, R216 ;  /* 0x000000d800d87308 */ /* 0x000fe20000000800 */
[C---:B------:R-:W-:Y:S01]  /*d690*/  HMMA.16816.F32 R104, R136.reuse, R126, R104 ;  /* 0x0000007e8868723c */ /* 0x040fe20000001868 */
[----:B------:R-:W4:Y:S02]  /*d6a0*/  LDSM.16.MT88.4 R124, [R188+0xc800] ;  /* 0x00c80000bc7c783b */ /* 0x000f240000004200 */
[----:B------:R-:W-:Y:S01]  /*d6b0*/  FFMA.FTZ R217, R13, c[0x0][0x23c], -R167 ;  /* 0x00008f000dd97a23 */ /* 0x000fe200000108a7 */
[----:B------:R-:W-:Y:S01]  /*d6c0*/  LOP3.LUT R13, R148, 0xffff, RZ, 0xc0, !PT ;  /* 0x0000ffff940d7812 */ /* 0x000fe200078ec0ff */
[----:B------:R-:W-:Y:S01]  /*d6d0*/  FMUL.FTZ R110, R0, R110 ;  /* 0x0000006e006e7220 */ /* 0x000fe20000410000 */
[----:B------:R-:W-:Y:S01]  /*d6e0*/  LOP3.LUT R222, R148, 0xff, RZ, 0xc0, !PT ;  /* 0x000000ff94de7812 */ /* 0x000fe200078ec0ff */
[----:B------:R-:W-:Y:S01]  /*d6f0*/  FMUL.FTZ R111, R0, R111 ;  /* 0x0000006f006f7220 */ /* 0x000fe20000410000 */
[C---:B--2---:R-:W-:Y:S01]  /*d700*/  HMMA.16816.F32 R16, R136.reuse, R140, R16 ;  /* 0x0000008c8810723c */ /* 0x044fe20000001810 */
[----:B------:R-:W2:Y:S03]  /*d710*/  MUFU.EX2 R217, R217 ;  /* 0x000000d900d97308 */ /* 0x000ea60000000800 */
[C---:B------:R-:W-:Y:S01]  /*d720*/  FMUL.FTZ R108, R2.reuse, R108 ;  /* 0x0000006c026c7220 */ /* 0x040fe20000410000 */
[----:B------:R-:W-:Y:S01]  /*d730*/  SHF.R.U32.HI R12, RZ, 0x8, R12 ;  /* 0x00000008ff0c7819 */ /* 0x000fe2000001160c */
[----:B------:R-:W-:Y:S01]  /*d740*/  FMUL.FTZ R109, R2, R109 ;  /* 0x0000006d026d7220 */ /* 0x000fe20000410000 */
[----:B------:R-:W-:Y:S01]  /*d750*/  SHF.R.U32.HI R13, RZ, 0x8, R13 ;  /* 0x00000008ff0d7819 */ /* 0x000fe2000001160d */
[C---:B------:R-:W-:Y:S01]  /*d760*/  FMUL.FTZ R14, R0.reuse, R118 ;  /* 0x00000076000e7220 */ /* 0x040fe20000410000 */
[--C-:B------:R-:W-:Y:S02]  /*d770*/  SHF.R.U32.HI R144, RZ, 0x10, R148.reuse ;  /* 0x00000010ff907819 */ /* 0x100fe40000011694 */
[----:B------:R-:W-:Y:S01]  /*d780*/  MUFU.EX2 R218, R218 ;  /* 0x000000da00da7308 */ /* 0x000fe20000000800 */
[----:B------:R-:W-:Y:S01]  /*d790*/  SHF.R.U32.HI R148, RZ, 0x18, R148 ;  /* 0x00000018ff947819 */ /* 0x000fe20000011694 */
[C---:B------:R-:W-:Y:S01]  /*d7a0*/  HMMA.16816.F32 R108, R136.reuse, R142, R108 ;  /* 0x0000008e886c723c */ /* 0x040fe2000000186c */
[----:B------:R-:W5:Y:S02]  /*d7b0*/  LDSM.16.MT88.4 R140, [R185+0xc800] ;  /* 0x00c80000b98c783b */ /* 0x000f640000004200 */
[----:B------:R-:W-:Y:S01]  /*d7c0*/  FMUL.FTZ R15, R0, R119 ;  /* 0x00000077000f7220 */ /* 0x000fe20000410000 */
[----:B------:R-:W-:Y:S01]  /*d7d0*/  PRMT R133, R133, 0x5410, R12 ;  /* 0x0000541085857816 */ /* 0x000fe2000000000c */
[----:B------:R-:W-:Y:S01]  /*d7e0*/  FMUL.FTZ R12, R2, R116 ;  /* 0x00000074020c7220 */ /* 0x000fe20000410000 */
[----:B------:R-:W-:Y:S01]  /*d7f0*/  PRMT R222, R222, 0x5410, R13 ;  /* 0x00005410dede7816 */ /* 0x000fe2000000000d */
[----:B------:R-:W-:Y:S01]  /*d800*/  FMUL.FTZ R13, R2, R117 ;  /* 0x00000075020d7220 */ /* 0x000fe20000410000 */
[----:B------:R-:W4:Y:S01]  /*d810*/  MUFU.EX2 R219, R219 ;  /* 0x000000db00db7308 */ /* 0x000f220000000800 */
[----:B------:R-:W-:Y:S03]  /*d820*/  LOP3.LUT R144, R144, 0xff, RZ, 0xc0, !PT ;  /* 0x000000ff90907812 */ /* 0x000fe600078ec0ff */
[--C-:B------:R-:W-:Y:S01]  /*d830*/  HSET2.LE.AND R133, R133, R199.reuse, PT ;  /* 0x000000c785857233 */ /* 0x100fe20003803000 */
[----:B------:R-:W-:Y:S01]  /*d840*/  PRMT R117, R144, 0x5410, R148 ;  /* 0x0000541090757816 */ /* 0x000fe20000000094 */
[C---:B---3--:R-:W-:Y:S01]  /*d850*/  HMMA.16816.F32 R12, R136.reuse, R120, R12 ;  /* 0x00000078880c723c */ /* 0x048fe2000000180c */
[----:B------:R-:W3:Y:S02]  /*d860*/  LDSM.16.MT88.4 R144, [R184+0xc800] ;  /* 0x00c80000b890783b */ /* 0x000ee40000004200 */
[----:B-1----:R-:W-:Y:S01]  /*d870*/  F2FP.PACK_AB R118, R169, R168 ;  /* 0x000000a8a976723e */ /* 0x002fe200000000ff */
[----:B------:R-:W-:Y:S01]  /*d880*/  MUFU.EX2 R171, R171 ;  /* 0x000000ab00ab7308 */ /* 0x000fe20000000800 */
[C---:B------:R-:W-:Y:S01]  /*d890*/  FMUL.FTZ R114, R0.reuse, R114 ;  /* 0x0000007200727220 */ /* 0x040fe20000410000 */
[--C-:B------:R-:W-:Y:S01]  /*d8a0*/  HSET2.LE.AND R119, R223, R199.reuse, PT ;  /* 0x000000c7df777233 */ /* 0x100fe20003803000 */
[----:B------:R-:W-:Y:S01]  /*d8b0*/  FMUL.FTZ R115, R0, R115 ;  /* 0x0000007300737220 */ /* 0x000fe20000410000 */
[--C-:B------:R-:W-:Y:S01]  /*d8c0*/  HSET2.LE.AND R116, R222, R199.reuse, PT ;  /* 0x000000c7de747233 */ /* 0x100fe20003803000 */
[C---:B------:R-:W-:Y:S01]  /*d8d0*/  FMUL.FTZ R112, R2.reuse, R112 ;  /* 0x0000007002707220 */ /* 0x040fe20000410000 */
[----:B------:R-:W1:Y:S02]  /*d8e0*/  LDSM.16.MT88.4 R148, [R188+0xe800] ;  /* 0x00e80000bc94783b */ /* 0x000e640000004200 */
[----:B------:R-:W-:Y:S01]  /*d8f0*/  FMUL.FTZ R113, R2, R113 ;  /* 0x0000007102717220 */ /* 0x000fe20000410000 */
[--C-:B------:R-:W-:Y:S01]  /*d900*/  HSET2.LE.AND R117, R117, R199.reuse, PT ;  /* 0x000000c775757233 */ /* 0x100fe20003803000 */
[----:B------:R-:W5:Y:S01]  /*d910*/  MUFU.EX2 R170, R170 ;  /* 0x000000aa00aa7308 */ /* 0x000f620000000800 */
[----:B------:R-:W-:Y:S01]  /*d920*/  LOP3.LUT R118, R133, R118, RZ, 0xc0, !PT ;  /* 0x0000007685767212 */ /* 0x000fe200078ec0ff */
[--C-:B------:R-:W-:Y:S01]  /*d930*/  FFMA.FTZ R222, R22, c[0x0][0x23c], -R166.reuse ;  /* 0x00008f0016de7a23 */ /* 0x100fe200000108a6 */
[----:B--2---:R-:W-:Y:S01]  /*d940*/  F2FP.PACK_AB R121, R217, R216 ;  /* 0x000000d8d979723e */ /* 0x004fe200000000ff */
[----:B------:R-:W-:Y:S01]  /*d950*/  FFMA.FTZ R223, R23, c[0x0][0x23c], -R166 ;  /* 0x00008f0017df7a23 */ /* 0x000fe200000108a6 */
[----:B------:R-:W-:Y:S01]  /*d960*/  HMMA.16816.F32 R112, R136, R122, R112 ;  /* 0x0000007a8870723c */ /* 0x000fe20000001870 */
[----:B------:R-:W-:Y:S02]  /*d970*/  LDSM.16.MT88.4 R136, [R185+0xd000] ;  /* 0x00d00000b988783b */ /* 0x000fe40000004200 */
[----:B----4-:R-:W-:Y:S01]  /*d980*/  F2FP.PACK_AB R120, R219, R218 ;  /* 0x000000dadb78723e */ /* 0x010fe200000000ff */
[----:B------:R-:W-:Y:S01]  /*d990*/  FFMA.FTZ R161, R0, R206, R161 ;  /* 0x000000ce00a17223 */ /* 0x000fe200000100a1 */
[----:B------:R-:W-:Y:S01]  /*d9a0*/  LOP3.LUT R116, R116, R121, RZ, 0xc0, !PT ;  /* 0x0000007974747212 */ /* 0x000fe200078ec0ff */
[----:B------:R-:W2:Y:S01]  /*d9b0*/  MUFU.EX2 R222, R222 ;  /* 0x000000de00de7308 */ /* 0x000ea20000000800 */
[----:B------:R-:W-:Y:S01]  /*d9c0*/  LOP3.LUT R117, R117, R120, RZ, 0xc0, !PT ;  /* 0x0000007875757212 */ /* 0x000fe200078ec0ff */
[----:B------:R-:W-:Y:S01]  /*d9d0*/  FFMA.FTZ R165, R2, R207, R165 ;  /* 0x000000cf02a57223 */ /* 0x000fe200000100a5 */
[----:B------:R-:W4:Y:S03]  /*d9e0*/  LDSM.16.MT88.4 R120, [R184+0xe800] ;  /* 0x00e80000b878783b */ /* 0x000f260000004200 */
[----:B------:R-:W-:Y:S01]  /*d9f0*/  MOV R0, R3 ;  /* 0x0000000300007202 */ /* 0x000fe20000000f00 */
[----:B------:R-:W-:Y:S01]  /*da00*/  FADD.FTZ R161, R160, R161 ;  /* 0x000000a1a0a17221 */ /* 0x000fe20000010000 */
[----:B------:R-:W-:Y:S01]  /*da10*/  MOV R2, R132 ;  /* 0x0000008400027202 */ /* 0x000fe20000000f00 */
[----:B------:R-:W-:Y:S01]  /*da20*/  FADD.FTZ R165, R164, R165 ;  /* 0x000000a5a4a57221 */ /* 0x000fe20000010000 */
[----:B------:R-:W-:Y:S01]  /*da30*/  MUFU.EX2 R223, R223 ;  /* 0x000000df00df7308 */ /* 0x000fe20000000800 */
[----:B------:R-:W-:Y:S01]  /*da40*/  FADD.FTZ R161, R135, R161 ;  /* 0x000000a187a17221 */ /* 0x000fe20000010000 */
[----:B-----5:R-:W-:Y:S01]  /*da50*/  F2FP.PACK_AB R133, R170, R171 ;  /* 0x000000abaa85723e */ /* 0x020fe200000000ff */
[----:B------:R-:W-:Y:S02]  /*da60*/  FADD.FTZ R165, R163, R165 ;  /* 0x000000a5a3a57221 */ /* 0x000fe40000010000 */
[----:B------:R-:W-:Y:S01]  /*da70*/  FADD.FTZ R134, R134, R161 ;  /* 0x000000a186867221 */ /* 0x000fe20000010000 */
[----:B------:R-:W-:Y:S01]  /*da80*/  LOP3.LUT R119, R119, R133, RZ, 0xc0, !PT ;  /* 0x0000008577777212 */ /* 0x000fe200078ec0ff */
[----:B------:R-:W-:Y:S02]  /*da90*/  FADD.FTZ R162, R162, R165 ;  /* 0x000000a5a2a27221 */ /* 0x000fe40000010000 */
[----:B------:R-:W-:Y:S02]  /*daa0*/  FADD.FTZ R134, R218, R134 ;  /* 0x00000086da867221 */ /* 0x000fe40000010000 */
[----:B------:R-:W-:Y:S02]  /*dab0*/  FADD.FTZ R162, R216, R162 ;  /* 0x000000a2d8a27221 */ /* 0x000fe40000010000 */
[C---:B------:R-:W-:Y:S05]  /*dac0*/  HMMA.16816.F32 R4, R116.reuse, R124, R4 ;  /* 0x0000007c7404723c */ /* 0x040fea0000001804 */
[----:B------:R-:W-:Y:S02]  /*dad0*/  FADD.FTZ R219, R219, R134 ;  /* 0x00000086dbdb7221 */ /* 0x000fe40000010000 */
[----:B------:R-:W-:Y:S01]  /*dae0*/  FADD.FTZ R217, R217, R162 ;  /* 0x000000a2d9d97221 */ /* 0x000fe20000010000 */
[C---:B------:R-:W-:Y:S01]  /*daf0*/  HMMA.16816.F32 R8, R116.reuse, R126, R8 ;  /* 0x0000007e7408723c */ /* 0x040fe20000001808 */
[----:B------:R-:W5:Y:S03]  /*db00*/  LDSM.16.MT88.4 R124, [R188+0x10800] ;  /* 0x01080000bc7c783b */ /* 0x000f660000004200 */
[----:B------:R-:W-:Y:S02]  /*db10*/  FADD.FTZ R219, R171, R219 ;  /* 0x000000dbabdb7221 */ /* 0x000fe40000010000 */
[----:B------:R-:W-:Y:S02]  /*db20*/  FADD.FTZ R217, R168, R217 ;  /* 0x000000d9a8d97221 */ /* 0x000fe40000010000 */
[C---:B------:R-:W-:Y:S04]  /*db30*/  HMMA.16816.F32 R36, R116.reuse, R128, R36 ;  /* 0x000000807424723c */ /* 0x040fe80000001824 */
[----:B------:R-:W-:Y:S02]  /*db40*/  FADD.FTZ R170, R170, R219 ;  /* 0x000000dbaaaa7221 */ /* 0x000fe40000010000 */
[----:B------:R-:W-:Y:S01]  /*db50*/  FADD.FTZ R169, R169, R217 ;  /* 0x000000d9a9a97221 */ /* 0x000fe20000010000 */
[----:B------:R-:W-:Y:S01]  /*db60*/  MOV R128, UR30 ;  /* 0x0000001e00807c02 */ /* 0x000fe20008000f00 */
[C---:B------:R-:W-:Y:S04]  /*db70*/  HMMA.16816.F32 R40, R116.reuse, R130, R40 ;  /* 0x000000827428723c */ /* 0x040fe80000001828 */
[----:B--2---:R-:W-:Y:S04]  /*db80*/  FADD.FTZ R170, R222, R170 ;  /* 0x000000aadeaa7221 */ /* 0x004fe80000010000 */
[C---:B------:R-:W-:Y:S08]  /*db90*/  HMMA.16816.F32 R44, R116.reuse, R140, R44 ;  /* 0x0000008c742c723c */ /* 0x040ff0000000182c */
[C---:B------:R-:W-:Y:S08]  /*dba0*/  HMMA.16816.F32 R48, R116.reuse, R142, R48 ;  /* 0x0000008e7430723c */ /* 0x040ff00000001830 */
[C---:B---3--:R-:W-:Y:S08]  /*dbb0*/  HMMA.16816.F32 R52, R116.reuse, R144, R52 ;  /* 0x000000907434723c */ /* 0x048ff00000001834 */
[C---:B------:R-:W-:Y:S01]  /*dbc0*/  HMMA.16816.F32 R56, R116.reuse, R146, R56 ;  /* 0x000000927438723c */ /* 0x040fe20000001838 */
[----:B------:R-:W-:Y:S07]  /*dbd0*/  LDSM.16.MT88.4 R144, [R186+0xf000] ;  /* 0x00f00000ba90783b */ /* 0x000fee0000004200 */
[C---:B-1----:R-:W-:Y:S08]  /*dbe0*/  HMMA.16816.F32 R60, R116.reuse, R148, R60 ;  /* 0x00000094743c723c */ /* 0x042ff0000000183c */
        /* <DEDUP_REMOVED lines=11> */
[C---:B----4-:R-:W-:Y:S01]  /*dca0*/  HMMA.16816.F32 R84, R116.reuse, R120, R84 ;  /* 0x000000787454723c */ /* 0x050fe20000001854 */
        /* <DEDUP_REMOVED lines=9> */
[C---:B-----5:R-:W-:Y:S04]  /*dd40*/  HMMA.16816.F32 R92, R116.reuse, R124, R92 ;  /* 0x0000007c745c723c */ /* 0x060fe8000000185c */
[----:B------:R-:W-:Y:S01]  /*dd50*/  IMAD.WIDE.U32 R228, R228, -0x2daee0ad, RZ ;  /* 0xd2511f53e4e47825 */ /* 0x000fe200078e00ff */
[----:B------:R-:W-:Y:S03]  /*dd60*/  MUFU.EX2 R158, R158 ;  /* 0x0000009e009e7308 */ /* 0x000fe60000000800 */
[C---:B------:R-:W-:Y:S04]  /*dd70*/  HMMA.16816.F32 R96, R116.reuse, R126, R96 ;  /* 0x0000007e7460723c */ /* 0x040fe80000001860 */
[----:B------:R-:W-:Y:S03]  /*dd80*/  IMAD.WIDE.U32 R226, R24, -0x2daee0ad, RZ ;  /* 0xd2511f5318e27825 */ /* 0x000fe600078e00ff */
[----:B------:R-:W-:Y:S02]  /*dd90*/  MUFU.EX2 R159, R159 ;  /* 0x0000009f009f7308 */ /* 0x000fe40000000800 */
[----:B------:R-:W-:Y:S03]  /*dda0*/  LOP3.LUT R24, R227, UR26, R208, 0x96, !PT ;  /* 0x0000001ae3187c12 */ /* 0x000fe6000f8e96d0 */
[----:B------:R-:W-:Y:S01]  /*ddb0*/  LOP3.LUT R226, R229, UR22, R226, 0x96, !PT ;  /* 0x00000016e5e27c12 */ /* 0x000fe2000f8e96e2 */
[C---:B-1----:R-:W-:Y:S03]  /*ddc0*/  HMMA.16816.F32 R100, R116.reuse, R128, R100 ;  /* 0x000000807464723c */ /* 0x042fe60000001864 */
[----:B------:R-:W-:Y:S01]  /*ddd0*/  IMAD.WIDE.U32 R24, R24, -0x326172a9, RZ ;  /* 0xcd9e8d5718187825 */ /* 0x000fe200078e00ff */
[----:B------:R-:W-:Y:S03]  /*dde0*/  MUFU.EX2 R221, R221 ;  /* 0x000000dd00dd7308 */ /* 0x000fe60000000800 */
[----:B------:R-:W-:Y:S01]  /*ddf0*/  IMAD.WIDE.U32 R226, R226, -0x326172a9, RZ ;  /* 0xcd9e8d57e2e27825 */ /* 0x000fe200078e00ff */
[C---:B------:R-:W-:Y:S01]  /*de00*/  HMMA.16816.F32 R104, R116.reuse, R130, R104 ;  /* 0x000000827468723c */ /* 0x040fe20000001868 */
[----:B------:R-:W-:Y:S03]  /*de10*/  LDSM.16.MT88.4 R128, [R186+0xd000] ;  /* 0x00d00000ba80783b */ /* 0x000fe60000004200 */
[----:B------:R-:W-:Y:S02]  /*de20*/  LOP3.LUT R220, R25, UR25, R220, 0x96, !PT ;  /* 0x0000001919dc7c12 */ /* 0x000fe4000f8e96dc */
[----:B------:R-:W-:Y:S02]  /*de30*/  LOP3.LUT R224, R227, UR17, R24, 0x96, !PT ;  /* 0x00000011e3e07c12 */ /* 0x000fe4000f8e9618 */
[C---:B--2---:R-:W-:Y:S04]  /*de40*/  HMMA.16816.F32 R16, R116.reuse, R120, R16 ;  /* 0x000000787410723c */ /* 0x044fe80000001810 */
[----:B------:R-:W-:Y:S04]  /*de50*/  IMAD.WIDE.U32 R24, R220, -0x2daee0ad, RZ ;  /* 0xd2511f53dc187825 */ /* 0x000fe800078e00ff */
[C---:B------:R-:W-:Y:S04]  /*de60*/  HMMA.16816.F32 R108, R116.reuse, R122, R108 ;  /* 0x0000007a746c723c */ /* 0x040fe8000000186c */
[----:B------:R-:W-:Y:S01]  /*de70*/  IMAD.WIDE.U32 R224, R224, -0x2daee0ad, RZ ;  /* 0xd2511f53e0e07825 */ /* 0x000fe200078e00ff */
[----:B------:R-:W-:Y:S03]  /*de80*/  LOP3.LUT R228, R25, UR16, R228, 0x96, !PT ;  /* 0x0000001019e47c12 */ /* 0x000fe6000f8e96e4 */
[----:B------:R-:W-:Y:S01]  /*de90*/  FFMA.FTZ R220, R20, c[0x0][0x23c], -R167 ;  /* 0x00008f0014dc7a23 */ /* 0x000fe200000108a7 */
[----:B------:R-:W-:Y:S02]  /*dea0*/  LOP3.LUT R20, R225, UR13, R24, 0x96, !PT ;  /* 0x0000000de1147c12 */ /* 0x000fe4000f8e9618 */
[----:B------:R-:W1:Y:S01]  /*deb0*/  LDSM.16.MT88.4 R24, [R184+0x10800] ;  /* 0x01080000b818783b */ /* 0x000e620000004200 */
[----:B------:R-:W-:Y:S02]  /*dec0*/  IMAD.WIDE.U32 R228, R228, -0x326172a9, RZ ;  /* 0xcd9e8d57e4e47825 */ /* 0x000fe400078e00ff */
[----:B------:R-:W2:Y:S02]  /*ded0*/  MUFU.EX2 R220, R220 ;  /* 0x000000dc00dc7308 */ /* 0x000ea40000000800 */
[----:B------:R-:W-:Y:S01]  /*dee0*/  IMAD.WIDE.U32 R124, R20, -0x326172a9, RZ ;  /* 0xcd9e8d57147c7825 */ /* 0x000fe200078e00ff */
[----:B------:R-:W-:Y:S04]  /*def0*/  LOP3.LUT R226, R229, UR15, R226, 0x96, !PT ;  /* 0x0000000fe5e27c12 */ /* 0x000fe8000f8e96e2 */
[----:B------:R-:W-:Y:S01]  /*df00*/  LOP3.LUT R133, R124, 0xffff, RZ, 0xc0, !PT ;  /* 0x0000ffff7c857812 */ /* 0x000fe200078ec0ff */
[----:B------:R-:W-:Y:S01]  /*df10*/  IMAD.WIDE.U32 R226, R226, -0x2daee0ad, RZ ;  /* 0xd2511f53e2e27825 */ /* 0x000fe200078e00ff */
[----:B------:R-:W-:Y:S02]  /*df20*/  LOP3.LUT R20, R125, UR23, R228, 0x96, !PT ;  /* 0x000000177d147c12 */ /* 0x000fe4000f8e96e4 */
        /* <DEDUP_REMOVED lines=8> */
[----:B--2---:R-:W-:Y:S01]  /*dfb0*/  FADD.FTZ R169, R220, R169 ;  /* 0x000000a9dca97221 */ /* 0x004fe20000010000 */
[----:B------:R-:W-:Y:S01]  /*dfc0*/  LOP3.LUT R120, R20, 0xff, RZ, 0xc0, !PT ;  /* 0x000000ff14787812 */ /* 0x000fe200078ec0ff */
[----:B------:R-:W-:Y:S01]  /*dfd0*/  LDSM.16.MT88.4 R140, [R188+0xf000] ;  /* 0x00f00000bc8c783b */ /* 0x000fe20000004200 */
[----:B------:R-:W-:Y:S02]  /*dfe0*/  SHF.R.U32.HI R121, RZ, 0x8, R121 ;  /* 0x00000008ff797819 */ /* 0x000fe40000011679 */
[----:B------:R-:W-:Y:S02]  /*dff0*/  LOP3.LUT R152, R152, 0xff, RZ, 0xc0, !PT ;  /* 0x000000ff98987812 */ /* 0x000fe400078ec0ff */
[----:B------:R-:W-:Y:S02]  /*e000*/  PRMT R22, R22, 0x5410, R133 ;  /* 0x0000541016167816 */ /* 0x000fe40000000085 */
[----:B------:R-:W-:Y:S02]  /*e010*/  SHF.R.U32.HI R133, RZ, 0x18, R20 ;  /* 0x00000018ff857819 */ /* 0x000fe40000011614 */
[----:B------:R-:W-:Y:S01]  /*e020*/  PRMT R23, R23, 0x5410, R21 ;  /* 0x0000541017177816 */ /* 0x000fe20000000015 */
[C---:B-1----:R-:W-:Y:S03]  /*e030*/  HMMA.16816.F32 R12, R116.reuse, R24, R12 ;  /* 0x00000018740c723c */ /* 0x042fe6000000180c */
[----:B------:R-:W-:Y:S01]  /*e040*/  PRMT R21, R120, 0x5410, R121 ;  /* 0x0000541078157816 */ /* 0x000fe20000000079 */
[--C-:B------:R-:W-:Y:S01]  /*e050*/  HSET2.LE.AND R22, R22, R199.reuse, PT ;  /* 0x000000c716167233 */ /* 0x100fe20003803000 */
[----:B------:R-:W-:Y:S01]  /*e060*/  PRMT R152, R152, 0x5410, R133 ;  /* 0x0000541098987816 */ /* 0x000fe20000000085 */
[--C-:B------:R-:W-:Y:S01]  /*e070*/  HSET2.LE.AND R23, R23, R199.reuse, PT ;  /* 0x000000c717177233 */ /* 0x100fe20003803000 */
[----:B------:R-:W-:Y:S01]  /*e080*/  F2FP.PACK_AB R20, R157, R156 ;  /* 0x0000009c9d14723e */ /* 0x000fe200000000ff */
[----:B------:R-:W-:Y:S01]  /*e090*/  HMMA.16816.F32 R112, R116, R26, R112 ;  /* 0x0000001a7470723c */ /* 0x000fe20000001870 */
[----:B------:R-:W1:Y:S03]  /*e0a0*/  LDSM.16.MT88.4 R120, [R184+0xd000] ;  /* 0x00d00000b878783b */ /* 0x000e660000004200 */
[--C-:B------:R-:W-:Y:S01]  /*e0b0*/  HSET2.LE.AND R25, R21, R199.reuse, PT ;  /* 0x000000c715197233 */ /* 0x100fe20003803000 */
[----:B------:R-:W-:Y:S01]  /*e0c0*/  LOP3.LUT R22, R22, R20, RZ, 0xc0, !PT ;  /* 0x0000001416167212 */ /* 0x000fe200078ec0ff */
[--C-:B------:R-:W-:Y:S01]  /*e0d0*/  HSET2.LE.AND R21, R152, R199.reuse, PT ;  /* 0x000000c798157233 */ /* 0x100fe20003803000 */
        /* <DEDUP_REMOVED lines=11> */
[----:B------:R-:W-:Y:S01]  /*e190*/  LDSM.16.MT88.4 R116, [R186+0x11000] ;  /* 0x01100000ba74783b */ /* 0x000fe20000004200 */
[----:B------:R-:W-:Y:S01]  /*e1a0*/  LOP3.LUT R28, R226, 0xffff, RZ, 0xc0, !PT ;  /* 0x0000ffffe21c7812 */ /* 0x000fe200078ec0ff */
[----:B------:R-:W-:Y:S01]  /*e1b0*/  FADD.FTZ R221, R156, R221 ;  /* 0x000000dd9cdd7221 */ /* 0x000fe20000010000 */
[----:B------:R-:W-:Y:S01]  /*e1c0*/  LOP3.LUT R225, R227, UR6, R224, 0x96, !PT ;  /* 0x00000006e3e17c12 */ /* 0x000fe2000f8e96e0 */
[----:B------:R-:W-:Y:S01]  /*e1d0*/  FFMA.FTZ R224, R34, c[0x0][0x23c], -R166 ;  /* 0x00008f0022e07a23 */ /* 0x000fe200000108a6 */
[----:B------:R-:W4:Y:S01]  /*e1e0*/  MUFU.EX2 R133, R133 ;  /* 0x0000008500857308 */ /* 0x000f220000000800 */
[C---:B---3--:R-:W-:Y:S02]  /*e1f0*/  HMMA.16816.F32 R4, R20.reuse, R124, R4 ;  /* 0x0000007c1404723c */ /* 0x048fe40000001804 */
[----:B------:R-:W3:Y:S03]  /*e200*/  LDSM.16.MT88.4 R24, [R188+0x11000] ;  /* 0x01100000bc18783b */ /* 0x000ee60000004200 */
[----:B------:R-:W-:Y:S01]  /*e210*/  LOP3.LUT R34, R225, 0xffff, RZ, 0xc0, !PT ;  /* 0x0000ffffe1227812 */ /* 0x000fe200078ec0ff */
[----:B------:R-:W-:Y:S02]  /*e220*/  FADD.FTZ R159, R159, R223 ;  /* 0x000000df9f9f7221 */ /* 0x000fe40000010000 */
[C---:B------:R-:W-:Y:S01]  /*e230*/  HMMA.16816.F32 R8, R20.reuse, R126, R8 ;  /* 0x0000007e1408723c */ /* 0x040fe20000001808 */
[----:B------:R-:W-:Y:S01]  /*e240*/  MUFU.EX2 R224, R224 ;  /* 0x000000e000e07308 */ /* 0x000fe20000000800 */
[----:B------:R-:W-:Y:S02]  /*e250*/  LDSM.16.MT88.4 R124, [R188+0xd800] ;  /* 0x00d80000bc7c783b */ /* 0x000fe40000004200 */
[----:B------:R-:W-:Y:S01]  /*e260*/  SHF.R.U32.HI R34, RZ, 0x8, R34 ;  /* 0x00000008ff227819 */ /* 0x000fe20000011622 */
[----:B------:R-:W-:Y:S03]  /*e270*/  FADD.FTZ R157, R157, R221 ;  /* 0x000000dd9d9d7221 */ /* 0x000fe60000010000 */
[C---:B------:R-:W-:Y:S04]  /*e280*/  HMMA.16816.F32 R36, R20.reuse, R128, R36 ;  /* 0x000000801424723c */ /* 0x040fe80000001824 */
[----:B----4-:R-:W-:Y:S04]  /*e290*/  FADD.FTZ R157, R133, R157 ;  /* 0x0000009d859d7221 */ /* 0x010fe80000010000 */
[C---:B------:R-:W-:Y:S07]  /*e2a0*/  HMMA.16816.F32 R40, R20.reuse, R130, R40 ;  /* 0x000000821428723c */ /* 0x040fee0000001828 */
        /* <DEDUP_REMOVED lines=102> */
.L_x_429:
        /* <DEDUP_REMOVED lines=341> */
.L_x_434:
[----:B--234-:R-:W-:Y:S05]  /*fe60*/  BSYNC B0 ;  /* 0x0000000000007941 */ /* 0x01cfea0003800000 */
.L_x_433:
        /* <DEDUP_REMOVED lines=34> */
.L_x_436:
[----:B------:R-:W-:Y:S05]  /*10090*/  BSYNC B0 ;  /* 0x0000000000007941 */ /* 0x000fea0003800000 */
.L_x_435:
        /* <DEDUP_REMOVED lines=20> */
.L_x_438:
[----:B------:R-:W-:Y:S05]  /*101e0*/  BSYNC B0 ;  /* 0x0000000000007941 */ /* 0x000fea0003800000 */
.L_x_437:
        /* <DEDUP_REMOVED lines=20> */
.L_x_440:
[----:B------:R-:W-:Y:S05]  /*10330*/  BSYNC B0 ;  /* 0x0000000000007941 */ /* 0x000fea0003800000 */
.L_x_439:
        /* <DEDUP_REMOVED lines=21> */
.L_x_394:
        /* <DEDUP_REMOVED lines=78> */
.L_x_442:
[----:B------:R-:W-:Y:S05]  /*10970*/  BSYNC B0 ;  /* 0x0000000000007941 */ /* 0x000fea0003800000 */
.L_x_441:
        /* <DEDUP_REMOVED lines=20> */
.L_x_444:
[----:B------:R-:W-:Y:S05]  /*10ac0*/  BSYNC B0 ;  /* 0x0000000000007941 */ /* 0x000fea0003800000 */
.L_x_443:
        /* <DEDUP_REMOVED lines=20> */
.L_x_446:
[----:B------:R-:W-:Y:S05]  /*10c10*/  BSYNC B0 ;  /* 0x0000000000007941 */ /* 0x000fea0003800000 */
.L_x_445:
        /* <DEDUP_REMOVED lines=19> */
.L_x_448:
[----:B------:R-:W-:Y:S05]  /*10d50*/  BSYNC B0 ;  /* 0x0000000000007941 */ /* 0x000fea0003800000 */
.L_x_447:
        /* <DEDUP_REMOVED lines=35> */
.L_x_449:
        /* <DEDUP_REMOVED lines=15> */
.L_x_691:


//--------------------- .text._ZN5flash16flash_fwd_kernelI23Flash_fwd_kernel_traitsILi192ELi64ELi64ELi4ELb0ELb0EN7cutlass6half_tE19Flash_kernel_traitsILi192ELi64ELi64ELi4ES3_EELb1ELb1ELb0ELb0ELb0ELb0ELb0ELb1EEEvNS_16Flash_fwd_paramsE --------------------------
	.section	.text._ZN5flash16flash_fwd_kernelI23Flash_fwd_kernel_traitsILi192ELi64ELi64ELi4ELb0ELb0EN7cutlass6half_tE19Flash_kernel_traitsILi192ELi64ELi64ELi4ES3_EELb1ELb1ELb0ELb0ELb0ELb0ELb0ELb1EEEvNS_16Flash_fwd_paramsE,"ax",@progbits
	.sectioninfo	@"SHI_REGISTERS=255"
	.align	128
        .global         _ZN5flash16flash_fwd_kernelI23Flash_fwd_kernel_traitsILi192ELi64ELi64ELi4ELb0ELb0EN7cutlass6half_tE19Flash_kernel_traitsILi192ELi64ELi64ELi4ES3_EELb1ELb1ELb0ELb0ELb0ELb0ELb0ELb1EEEvNS_16Flash_fwd_paramsE
        .type           _ZN5flash16flash_fwd_kernelI23Flash_fwd_kernel_traitsILi192ELi64ELi64ELi4ELb0ELb0EN7cutlass6half_tE19Flash_kernel_traitsILi192ELi64ELi64ELi4ES3_EELb1ELb1ELb0ELb0ELb0ELb0ELb0ELb1EEEvNS_16Flash_fwd_paramsE,@function
        .size           _ZN5flash16flash_fwd_kernelI23Flash_fwd_kernel_traitsILi192ELi64ELi64ELi4ELb0ELb0EN7cutlass6half_tE19Flash_kernel_traitsILi192ELi64ELi64ELi4ES3_EELb1ELb1ELb0ELb0ELb0ELb0ELb0ELb1EEEvNS_16Flash_fwd_paramsE,(.L_x_692 - _ZN5flash16flash_fwd_kernelI23Flash_fwd_kernel_traitsILi192ELi64ELi64ELi4ELb0ELb0EN7cutlass6half_tE19Flash_kernel_traitsILi192ELi64ELi64ELi4ES3_EELb1ELb1ELb0ELb0ELb0ELb0ELb0ELb1EEEvNS_16Flash_fwd_paramsE)
        .other          _ZN5flash16flash_fwd_kernelI23Flash_fwd_kernel_traitsILi192ELi64ELi64ELi4ELb0ELb0EN7cutlass6half_tE19Flash_kernel_traitsILi192ELi64ELi64ELi4ES3_EELb1ELb1ELb0ELb0ELb0ELb0ELb0ELb1EEEvNS_16Flash_fwd_paramsE,@"STO_CUDA_ENTRY STV_DEFAULT"
_ZN5flash16flash_fwd_kernelI23Flash_fwd_kernel_traitsILi192ELi64ELi64ELi4ELb0ELb0EN7cutlass6half_tE19Flash_kernel_traitsILi192ELi64ELi64ELi4ES3_EELb1ELb1ELb0ELb0ELb0ELb0ELb0ELb1EEEvNS_16Flash_fwd_paramsE:
.text._ZN5flash16flash_fwd_kernelI23Flash_fwd_kernel_traitsILi192ELi64ELi64ELi4ELb0ELb0EN7cutlass6half_tE19Flash_kernel_traitsILi192ELi64ELi64ELi4ES3_EELb1ELb1ELb0ELb0ELb0ELb0ELb0ELb1EEEvNS_16Flash_fwd_paramsE:
[----:B------:R-:W-:-:S03]  /*0000*/  MOV R1, c[0x0][0x28] ;  /* 0x00000a0000017a02 */ /* 0x000fc60000000f00 */
[----:B------:R-:W-:Y:S01]  /*0010*/  ULDC.U8 UR4, c[0x0][0x304] ;  /* 0x0000c10000047ab9 */ /* 0x000fe20000000000 */
[----:B------:R-:W-:Y:S01]  /*0020*/  IADD3 R1, R1, -0xe8, RZ ;  /* 0xffffff1801017810 */ /* 0x000fe20007ffe0ff */
[----:B------:R-:W-:Y:S01]  /*0030*/  ULDC.64 UR22, c[0x0][0x2f0] ;  /* 0x0000bc0000167ab9 */ /* 0x000fe20000000a00 */
[----:B------:R-:W-:Y:S01]  /*0040*/  ISETP.NE.AND P2, PT, RZ, UR4, PT ;  /* 0x00000004ff007c0c */ /* 0x000fe2000bf45270 */
[----:B------:R-:W-:Y:S01]  /*0050*/  IMAD.U32 R2, RZ, RZ, UR22 ;  /* 0x00000016ff027e24 */ /* 0x000fe2000f8e00ff */
[----:B------:R-:W-:Y:S01]  /*0060*/  ULDC.64 UR18, c[0x0][0x118] ;  /* 0x0000460000127ab9 */ /* 0x000fe20000000a00 */
[----:B------:R-:W-:Y:S01]  /*0070*/  IMAD.U32 R3, RZ, RZ, UR23 ;  /* 0x00000017ff037e24 */ /* 0x000fe2000f8e00ff */
[----:B------:R-:W-:Y:S01]  /*0080*/  MOV R8, c[0x0][0x2fc] ;  /* 0x0000bf0000087a02 */ /* 0x000fe20000000f00 */
[----:B------:R-:W-:Y:S01]  /*0090*/  IMAD.MOV.U32 R7, RZ, RZ, c[0x0][0x2f8] ;  /* 0x0000be00ff077624 */ /* 0x000fe200078e00ff */
[----:B------:R-:W1:Y:S01]  /*00a0*/  S2UR UR13, SR_CTAID.X ;  /* 0x00000000000d79c3 */ /* 0x000e620000002500 */
[----:B------:R-:W2:Y:S01]  /*00b0*/  S2R R26, SR_TID.X ;  /* 0x00000000001a7919 */ /* 0x000ea20000002100 */
[----:B------:R-:W-:-:S05]  /*00c0*/  ULDC.64 UR4, c[0x0][0x240] ;  /* 0x0000900000047ab9 */ /* 0x000fca0000000a00 */
[----:B------:R3:W4:Y:S02]  /*00d0*/  @P2 LDG.E.64 R4, [R2.64] ;  /* 0x0000001202042981 */ /* 0x000724000c1e1b00 */
[----:B---3--:R-:W-:Y:S02]  /*00e0*/  @P2 IMAD.MOV.U32 R2, RZ, RZ, R7 ;  /* 0x000000ffff022224 */ /* 0x008fe400078e0007 */
[----:B------:R-:W-:-:S06]  /*00f0*/  @P2 IMAD.MOV.U32 R3, RZ, RZ, R8 ;  /* 0x000000ffff032224 */ /* 0x000fcc00078e0008 */
[----:B------:R-:W3:Y:S01]  /*0100*/  @P2 LDG.E.64 R2, [R2.64] ;  /* 0x0000001202022981 */ /* 0x000ee2000c1e1b00 */
[----:B------:R-:W5:Y:S01]  /*0110*/  S2UR UR12, SR_CTAID.Y ;  /* 0x00000000000c79c3 */ /* 0x000f620000002600 */
[----:B------:R-:W-:Y:S02]  /*0120*/  UISETP.NE.U32.AND UP2, UPT, URZ, UR4, UPT ;  /* 0x000000043f00728c */ /* 0x000fe4000bf45070 */
[----:B------:R-:W-:Y:S02]  /*0130*/  UMOV UR9, 0x4 ;  /* 0x0000000400097882 */ /* 0x000fe40000000000 */
[----:B------:R-:W-:Y:S02]  /*0140*/  UISETP.NE.AND.EX UP2, UPT, URZ, UR5, UPT, UP2 ;  /* 0x000000053f00728c */ /* 0x000fe4000bf45320 */
[----:B------:R-:W-:Y:S01]  /*0150*/  ULDC.64 UR14, c[0x0][0x240] ;  /* 0x00009000000e7ab9 */ /* 0x000fe20000000a00 */
[----:B------:R-:W1:Y:S01]  /*0160*/  S2UR UR11, SR_CTAID.Z ;  /* 0x00000000000b79c3 */ /* 0x000e620000002700 */
[----:B------:R-:W-:-:S02]  /*0170*/  ULDC.64 UR4, c[0x0][0x250] ;  /* 0x0000940000047ab9 */ /* 0x000fc40000000a00 */
[----:B------:R-:W-:Y:S01]  /*0180*/  PLOP3.LUT P0, PT, PT, PT, UP2, 0x80, 0x0 ;  /* 0x000000000000781c */ /* 0x000fe20003f0f028 */
[----:B------:R-:W-:Y:S02]  /*0190*/  UISETP.NE.U32.AND UP0, UPT, URZ, UR4, UPT ;  /* 0x000000043f00728c */ /* 0x000fe4000bf05070 */
[----:B------:R-:W-:Y:S02]  /*01a0*/  ULDC.U8 UR8, c[0x0][0x312] ;  /* 0x0000c48000087ab9 */ /* 0x000fe40000000000 */
[----:B------:R-:W-:Y:S02]  /*01b0*/  UISETP.NE.AND UP3, UPT, UR8, URZ, UPT ;  /* 0x0000003f0800728c */ /* 0x000fe4000bf65270 */
[----:B------:R-:W-:-:S03]  /*01c0*/  UISETP.NE.AND.EX UP0, UPT, URZ, UR5, UPT, UP0 ;  /* 0x000000053f00728c */ /* 0x000fc6000bf05300 */
[----:B------:R-:W-:Y:S02]  /*01d0*/  ULDC.64 UR4, c[0x0][0x250] ;  /* 0x0000940000047ab9 */ /* 0x000fe40000000a00 */
[----:B-----5:R-:W-:Y:S02]  /*01e0*/  UIMAD.WIDE UR14, UR12, UR9, UR14 ;  /* 0x000000090c0e72a5 */ /* 0x020fe4000f8e020e */
[----:B-1----:R-:W-:-:S06]  /*01f0*/  ULOP3.LUT UR6, UR11, UR13, UR12, 0xfe, !UPT ;  /* 0x0000000d0b067292 */ /* 0x002fcc000f8efe0c */
[----:B--2---:R-:W-:Y:S01]  /*0200*/  LOP3.LUT P3, RZ, R26, UR6, RZ, 0xfc, !PT ;  /* 0x000000061aff7c12 */ /* 0x004fe2000f86fcff */
[----:B------:R-:W-:Y:S02]  /*0210*/  ULDC.64 UR6, c[0x0][0x248] ;  /* 0x0000920000067ab9 */ /* 0x000fe40000000a00 */
[----:B------:R-:W-:-:S04]  /*0220*/  UISETP.EQ.U32.AND UP1, UPT, URZ, UR6, UPT ;  /* 0x000000063f00728c */ /* 0x000fc8000bf22070 */
[----:B------:R-:W-:Y:S02]  /*0230*/  UISETP.EQ.OR.EX UP1, UPT, URZ, UR7, !UP3, UP1 ;  /* 0x000000073f00728c */ /* 0x000fe4000df22710 */
[----:B------:R-:W-:Y:S02]  /*0240*/  @UP0 UIMAD.WIDE UR4, UR12, UR9, UR4 ;  /* 0x000000090c0402a5 */ /* 0x000fe4000f8e0204 */
[----:B------:R-:W-:Y:S02]  /*0250*/  ULDC.64 UR6, c[0x0][0x248] ;  /* 0x0000920000067ab9 */ /* 0x000fe40000000a00 */
[----:B------:R-:W-:Y:S01]  /*0260*/  @!P3 IMAD.MOV.U32 R10, RZ, RZ, c[0x0][0x308] ;  /* 0x0000c200ff0ab624 */ /* 0x000fe200078e00ff */
[----:B------:R-:W-:Y:S01]  /*0270*/  @!P3 MOV R11, c[0x0][0x30c] ;  /* 0x0000c300000bba02 */ /* 0x000fe20000000f00 */
[----:B------:R-:W-:Y:S01]  /*0280*/  UIMAD.WIDE UR6, UR12, UR9, UR6 ;  /* 0x000000090c0672a5 */ /* 0x000fe2000f8e0206 */
[----:B----4-:R-:W1:Y:S08]  /*0290*/  @P2 R2UR UR22, R4 ;  /* 0x00000000041623c2 */ /* 0x010e7000000e0000 */
[----:B------:R-:W2:Y:S01]  /*02a0*/  @P2 R2UR UR23, R5 ;  /* 0x00000000051723c2 */ /* 0x000ea200000e0000 */
[----:B-1----:R-:W-:-:S02]  /*02b0*/  IMAD.U32 R4, RZ, RZ, UR22 ;  /* 0x00000016ff047e24 */ /* 0x002fc4000f8e00ff */
[----:B--2---:R-:W-:Y:S01]  /*02c0*/  IMAD.U32 R5, RZ, RZ, UR23 ;  /* 0x00000017ff057e24 */ /* 0x004fe2000f8e00ff */
[----:B---3--:R-:W-:Y:S02]  /*02d0*/  @P2 IADD3 R7, P1, R2, c[0x0][0x300], RZ ;  /* 0x0000c00002072a10 */ /* 0x008fe40007f3e0ff */
[----:B------:R-:W-:Y:S02]  /*02e0*/  MOV R2, UR14 ;  /* 0x0000000e00027c02 */ /* 0x000fe40008000f00 */
[----:B------:R1:W-:Y:S01]  /*02f0*/  @!P3 STG.E.64 [R10.64], R4 ;  /* 0x000000040a00b986 */ /* 0x0003e2000c101b12 */
[----:B------:R-:W-:Y:S02]  /*0300*/  @P2 IMAD.X R8, RZ, RZ, R3, P1 ;  /* 0x000000ffff082224 */ /* 0x000fe400008e0603 */
[----:B------:R-:W-:Y:S01]  /*0310*/  IMAD.U32 R3, RZ, RZ, UR15 ;  /* 0x0000000fff037e24 */ /* 0x000fe2000f8e00ff */
[----:B------:R-:W-:Y:S01]  /*0320*/  PLOP3.LUT P1, PT, PT, PT, UP0, 0x80, 0x0 ;  /* 0x000000000000781c */ /* 0x000fe20003f2f008 */
[----:B-1----:R-:W-:Y:S01]  /*0330*/  @!P3 IMAD.MOV.U32 R4, RZ, RZ, R7 ;  /* 0x000000ffff04b224 */ /* 0x002fe200078e0007 */
[----:B------:R-:W-:-:S05]  /*0340*/  @!P3 MOV R5, R8 ;  /* 0x000000080005b202 */ /* 0x000fca0000000f00 */
[----:B------:R1:W-:Y:S04]  /*0350*/  @!P3 STG.E.64 [R10.64+0x8], R4 ;  /* 0x000008040a00b986 */ /* 0x0003e8000c101b12 */
[----:B------:R2:W3:Y:S04]  /*0360*/  @P0 LDG.E R9, [R2.64] ;  /* 0x0000001202090981 */ /* 0x0004e8000c1e1900 */
[----:B------:R2:W4:Y:S01]  /*0370*/  @P0 LDG.E R6, [R2.64+0x4] ;  /* 0x0000041202060981 */ /* 0x000522000c1e1900 */
[----:B------:R-:W-:Y:S01]  /*0380*/  PLOP3.LUT P2, PT, PT, PT, UP1, 0x80, 0x0 ;  /* 0x000000000000781c */ /* 0x000fe20003f4f018 */
[----:B-1----:R-:W-:-:S02]  /*0390*/  IMAD.U32 R4, RZ, RZ, UR4 ;  /* 0x00000004ff047e24 */ /* 0x002fc4000f8e00ff */
[----:B------:R-:W-:Y:S01]  /*03a0*/  IMAD.U32 R5, RZ, RZ, UR5 ;  /* 0x00000005ff057e24 */ /* 0x000fe2000f8e00ff */
[----:B--2---:R-:W-:Y:S01]  /*03b0*/  MOV R2, UR6 ;  /* 0x0000000600027c02 */ /* 0x004fe20008000f00 */
[----:B------:R-:W-:-:S03]  /*03c0*/  IMAD.U32 R3, RZ, RZ, UR7 ;  /* 0x00000007ff037e24 */ /* 0x000fc6000f8e00ff */
[----:B------:R-:W2:Y:S05]  /*03d0*/  @P1 LDG.E R4, [R4.64] ;  /* 0x0000001204041981 */ /* 0x000eaa000c1e1900 */
[----:B------:R-:W5:Y:S01]  /*03e0*/  @!P2 LDG.E R0, [R2.64] ;  /* 0x000000120200a981 */ /* 0x000f62000c1e1900 */
[----:B------:R-:W-:Y:S01]  /*03f0*/  UMOV UR10, 0xffffffff ;  /* 0xffffffff000a7882 */ /* 0x000fe20000000000 */
[----:B------:R-:W1:Y:S01]  /*0400*/  LDC.U8 R251, c[0x0][0x2d8] ;  /* 0x0000b600fffb7b82 */ /* 0x000e620000000000 */
[----:B------:R-:W-:Y:S01]  /*0410*/  UMOV UR20, URZ ;  /* 0x0000003f00147c82 */ /* 0x000fe20008000000 */
[----:B------:R-:W-:Y:S01]  /*0420*/  SHF.R.S32.HI R14, RZ, 0x1f, R26 ;  /* 0x0000001fff0e7819 */ /* 0x000fe2000001141a */
[----:B------:R-:W-:-:S03]  /*0430*/  UMOV UR21, 0xffffffff ;  /* 0xffffffff00157882 */ /* 0x000fc60000000000 */
[----:B------:R-:W-:Y:S02]  /*0440*/  LEA.HI R16, R14, R26, RZ, 0x5 ;  /* 0x0000001a0e107211 */ /* 0x000fe400078f28ff */
[----:B---3--:R-:W3:Y:S08]  /*0450*/  @P0 R2UR UR10, R9 ;  /* 0x00000000090a03c2 */ /* 0x008ef000000e0000 */
[----:B----4-:R-:W3:Y:S01]  /*0460*/  @P0 R2UR UR16, R6 ;  /* 0x00000000061003c2 */ /* 0x010ee200000e0000 */
[----:B------:R-:W-:-:S04]  /*0470*/  ISETP.NE.U32.AND P0, PT, RZ, c[0x0][0x248], PT ;  /* 0x00009200ff007a0c */ /* 0x000fc80003f05070 */
[----:B------:R-:W-:Y:S01]  /*0480*/  ISETP.NE.AND.EX P0, PT, RZ, c[0x0][0x24c], PT, P0 ;  /* 0x00009300ff007a0c */ /* 0x000fe20003f05300 */
[----:B---3--:R-:W-:Y:S02]  /*0490*/  @UP2 UIADD3 UR16, UR16, -UR10, URZ ;  /* 0x8000000a10102290 */ /* 0x008fe4000fffe03f */
[----:B--2---:R2:W3:Y:S05]  /*04a0*/  @P1 R2UR UR20, R4 ;  /* 0x00000000041413c2 */ /* 0x0044ea00000e0000 */
[----:B------:R-:W-:-:S03]  /*04b0*/  @!UP2 ULDC UR16, c[0x0][0x214] ;  /* 0x000085000010aab9 */ /* 0x000fc60000000800 */
[----:B-----5:R2:W4:Y:S02]  /*04c0*/  @!P2 R2UR UR21, R0 ;  /* 0x000000000015a3c2 */ /* 0x02052400000e0000 */
[----:B--234-:R-:W-:Y:S05]  /*04d0*/  @!P0 BRA `(.L_x_450) ;  /* 0x0000007000008947 */ /* 0x01cfea0003800000 */
[----:B-1----:R-:W-:-:S13]  /*04e0*/  PLOP3.LUT P0, PT, PT, PT, UP3, 0x80, 0x0 ;  /* 0x000000000000781c */ /* 0x002fda0003f0f038 */
[----:B------:R-:W2:Y:S04]  /*04f0*/  @P0 LDG.E R0, [R2.64+0x4] ;  /* 0x0000041202000981 */ /* 0x000ea8000c1e1900 */
[----:B------:R-:W3:Y:S01]  /*0500*/  @!P0 LDG.E R2, [R2.64] ;  /* 0x0000001202028981 */ /* 0x000ee2000c1e1900 */
[----:B--2---:R-:W1:Y:S02]  /*0510*/  @P0 R2UR UR6, R0 ;  /* 0x00000000000603c2 */ /* 0x004e6400000e0000 */
[----:B-1----:R-:W-:-:S11]  /*0520*/  @UP3 UIADD3 UR6, UR6, -UR21, URZ ;  /* 0x8000001506063290 */ /* 0x002fd6000fffe03f */
[----:B---3--:R1:W2:Y:S02]  /*0530*/  @!P0 R2UR UR6, R2 ;  /* 0x00000000020683c2 */ /* 0x0082a400000e0000 */
[----:B-12---:R-:W-:Y:S05]  /*0540*/  BRA `(.L_x_451) ;  /* 0x0000001000007947 */ /* 0x006fea0003800000 */
.L_x_450:
[----:B-1----:R-:W-:Y:S02]  /*0550*/  ULDC UR6, c[0x0][0x218] ;  /* 0x0000860000067ab9 */ /* 0x002fe40000000800 */
.L_x_451:
        /* <DEDUP_REMOVED lines=37> */
[----:B------:R-:W-:Y:S01]  /*07b0*/  LOP3.LUT R0, R16, 0xffffffe0, RZ, 0xc0, !PT ;  /* 0xffffffe010007812 */ /* 0x000fe200078ec0ff */
[----:B------:R-:W-:Y:S02]  /*07c0*/  UISETP.NE.AND UP0, UPT, UR21, -0x1, UPT ;  /* 0xffffffff1500788c */ /* 0x000fe4000bf05270 */
[----:B------:R-:W-:Y:S02]  /*07d0*/  ULDC.64 UR4, c[0x0][0x190] ;  /* 0x0000640000047ab9 */ /* 0x000fe40000000a00 */
[----:B------:R-:W-:Y:S01]  /*07e0*/  ULDC.64 UR6, c[0x0][0x178] ;  /* 0x00005e0000067ab9 */ /* 0x000fe20000000a00 */
[----:B------:R-:W-:Y:S01]  /*07f0*/  IMAD.IADD R20, R26, 0x1, -R0 ;  /* 0x000000011a147824 */ /* 0x000fe200078e0a00 */
[----:B------:R-:W-:-:S03]  /*0800*/  PLOP3.LUT P0, PT, PT, PT, UP0, 0x80, 0x0 ;  /* 0x000000000000781c */ /* 0x000fc60003f0f008 */
[----:B------:R-:W-:Y:S01]  /*0810*/  @UP1 UIMAD.WIDE.U32 UR26, UR10, UR4, URZ ;  /* 0x000000040a1a12a5 */ /* 0x000fe2000f8e003f */
[----:B------:R-:W-:Y:S01]  /*0820*/  SHF.R.S32.HI R0, RZ, 0x1f, R20 ;  /* 0x0000001fff007819 */ /* 0x000fe20000011414 */
[----:B------:R-:W-:Y:S02]  /*0830*/  @!UP1 USHF.R.S32.HI UR24, URZ, 0x1f, UR12 ;  /* 0x0000001f3f189899 */ /* 0x000fe4000801140c */
[----:B------:R-:W-:Y:S02]  /*0840*/  @UP0 UIADD3 UR25, UR20, UR21, URZ ;  /* 0x0000001514190290 */ /* 0x000fe4000fffe03f */
[----:B------:R-:W-:Y:S02]  /*0850*/  @UP1 UIMAD UR17, UR10, UR5, UR27 ;  /* 0x000000050a1112a4 */ /* 0x000fe4000f8e021b */
[----:B------:R-:W-:Y:S02]  /*0860*/  @!UP1 UIMAD UR24, UR24, UR6, URZ ;  /* 0x00000006181892a4 */ /* 0x000fe4000f8e023f */
[----:B------:R-:W-:-:S02]  /*0870*/  ULDC.64 UR4, c[0x0][0x198] ;  /* 0x0000660000047ab9 */ /* 0x000fc40000000a00 */
[----:B------:R-:W-:Y:S02]  /*0880*/  @UP0 UIMAD.WIDE.U32 UR28, UR25, UR4, URZ ;  /* 0x00000004191c02a5 */ /* 0x000fe4000f8e003f */
[----:B------:R-:W-:Y:S02]  /*0890*/  @!UP1 UIMAD UR24, UR12, UR7, UR24 ;  /* 0x000000070c1892a4 */ /* 0x000fe4000f8e0218 */
[----:B------:R-:W-:Y:S02]  /*08a0*/  @UP0 UIMAD UR7, UR25, UR5, UR29 ;  /* 0x00000005190702a4 */ /* 0x000fe4000f8e021d */
[----:B------:R-:W-:Y:S02]  /*08b0*/  ULDC UR4, c[0x0][0x224] ;  /* 0x0000890000047ab9 */ /* 0x000fe40000000800 */
[----:B------:R-:W-:Y:S02]  /*08c0*/  ULDC UR5, c[0x0][0x1c0] ;  /* 0x0000700000057ab9 */ /* 0x000fe40000000800 */
[----:B------:R-:W-:-:S02]  /*08d0*/  UIMAD UR5, UR12, UR5, UR11 ;  /* 0x000000050c0572a4 */ /* 0x000fc4000f8e020b */
[----:B------:R-:W-:Y:S02]  /*08e0*/  @!UP1 UIMAD.WIDE.U32 UR30, UR12, UR6, URZ ;  /* 0x000000060c1e92a5 */ /* 0x000fe4000f8e003f */
[----:B------:R-:W-:Y:S02]  /*08f0*/  UIMAD UR4, UR5, UR4, UR14 ;  /* 0x00000004050472a4 */ /* 0x000fe4000f8e020e */
[----:B------:R-:W-:Y:S02]  /*0900*/  USHF.L.U32 UR5, UR5, 0x5, URZ ;  /* 0x0000000505057899 */ /* 0x000fe4000800063f */
[----:B------:R-:W-:Y:S02]  /*0910*/  ULDC UR6, c[0x0][0x228] ;  /* 0x00008a0000067ab9 */ /* 0x000fe40000000800 */
[----:B------:R-:W-:Y:S02]  /*0920*/  UIMAD UR6, UR4, UR6, URZ ;  /* 0x00000006040672a4 */ /* 0x000fe4000f8e023f */
[----:B------:R-:W-:Y:S01]  /*0930*/  IADD3 R96, P2, P1, R7, UR5, R20 ;  /* 0x0000000507607c10 */ /* 0x000fe2000f95e014 */
[----:B------:R-:W-:-:S02]  /*0940*/  USHF.R.S32.HI UR4, URZ, 0x1f, UR5 ;  /* 0x0000001f3f047899 */ /* 0x000fc40008011405 */
[----:B------:R-:W-:Y:S02]  /*0950*/  @!UP1 UIADD3 UR17, UR31, UR24, URZ ;  /* 0x000000181f119290 */ /* 0x000fe4000fffe03f */
[----:B------:R1:W-:Y:S01]  /*0960*/  STL [R1+0xc8], R96 ;  /* 0x0000c86001007387 */ /* 0x0003e20000100800 */
[----:B------:R-:W-:Y:S01]  /*0970*/  @UP1 UMOV UR24, UR26 ;  /* 0x0000001a00181c82 */ /* 0x000fe20008000000 */
[----:B------:R-:W-:Y:S01]  /*0980*/  IADD3.X R93, R8, UR4, R0, P2, P1 ;  /* 0x00000004085d7c10 */ /* 0x000fe200097e2400 */
[----:B------:R-:W-:Y:S01]  /*0990*/  @!UP1 UMOV UR24, UR30 ;  /* 0x0000001e00189c82 */ /* 0x000fe20008000000 */
[----:B------:R-:W-:Y:S05]  /*09a0*/  @P0 BRA `(.L_x_453) ;  /* 0x000000c000000947 */ /* 0x000fea0003800000 */
[----:B------:R-:W-:Y:S02]  /*09b0*/  USHF.R.S32.HI UR25, URZ, 0x1f, UR20 ;  /* 0x0000001f3f197899 */ /* 0x000fe40008011414 */
[----:B------:R-:W-:Y:S02]  /*09c0*/  ULDC.64 UR4, c[0x0][0x198] ;  /* 0x0000660000047ab9 */ /* 0x000fe40000000a00 */
[----:B------:R-:W-:-:S02]  /*09d0*/  UIMAD UR25, UR25, UR4, URZ ;  /* 0x00000004191972a4 */ /* 0x000fc4000f8e023f */
[----:B------:R-:W-:Y:S02]  /*09e0*/  UIMAD.WIDE.U32 UR26, UR20, UR4, URZ ;  /* 0x00000004141a72a5 */ /* 0x000fe4000f8e003f */
[----:B------:R-:W-:Y:S02]  /*09f0*/  UIMAD UR25, UR20, UR5, UR25 ;  /* 0x00000005141972a4 */ /* 0x000fe4000f8e0219 */
[----:B------:R-:W-:Y:S02]  /*0a00*/  USHF.R.S32.HI UR7, URZ, 0x1f, UR12 ;  /* 0x0000001f3f077899 */ /* 0x000fe4000801140c */
[----:B------:R-:W-:Y:S02]  /*0a10*/  ULDC.64 UR4, c[0x0][0x180] ;  /* 0x0000600000047ab9 */ /* 0x000fe40000000a00 */
[----:B------:R-:W-:Y:S02]  /*0a20*/  UIADD3 UR27, UR27, UR25, URZ ;  /* 0x000000191b1b7290 */ /* 0x000fe4000fffe03f */
[----:B------:R-:W-:-:S02]  /*0a30*/  UIMAD UR7, UR7, UR4, URZ ;  /* 0x00000004070772a4 */ /* 0x000fc4000f8e023f */
[----:B------:R-:W-:Y:S02]  /*0a40*/  UIMAD.WIDE.U32 UR28, UR12, UR4, UR26 ;  /* 0x000000040c1c72a5 */ /* 0x000fe4000f8e001a */
[----:B------:R-:W-:-:S04]  /*0a50*/  UIMAD UR7, UR12, UR5, UR7 ;  /* 0x000000050c0772a4 */ /* 0x000fc8000f8e0207 */
[----:B------:R-:W-:Y:S02]  /*0a60*/  UIADD3 UR7, UR29, UR7, URZ ;  /* 0x000000071d077290 */ /* 0x000fe4000fffe03f */
.L_x_453:
[----:B------:R-:W-:Y:S01]  /*0a70*/  IABS R4, c[0x0][0x1c8] ;  /* 0x0000720000047a13 */ /* 0x000fe20000000000 */
[----:B------:R-:W2:Y:S01]  /*0a80*/  S2R R5, SR_CTAID.Z ;  /* 0x0000000000057919 */ /* 0x000ea20000002700 */
[----:B------:R-:W-:Y:S02]  /*0a90*/  ULDC UR4, c[0x0][0x1c8] ;  /* 0x0000720000047ab9 */ /* 0x000fe40000000800 */
[----:B------:R-:W3:Y:S01]  /*0aa0*/  I2F.RP R2, R4 ;  /* 0x0000000400027306 */ /* 0x000ee20000209400 */
[----:B------:R-:W-:Y:S02]  /*0ab0*/  ULOP3.LUT UR4, UR11, UR4, URZ, 0x3c, !UPT ;  /* 0x000000040b047292 */ /* 0x000fe4000f8e3c3f */
[----:B------:R-:W-:-:S04]  /*0ac0*/  @UP0 UIADD3 UR21, UR20, UR21, URZ ;  /* 0x0000001514150290 */ /* 0x000fc8000fffe03f */
[----:B------:R-:W-:Y:S01]  /*0ad0*/  ISETP.LE.AND P1, PT, RZ, UR4, PT ;  /* 0x00000004ff007c0c */ /* 0x000fe2000bf23270 */
[----:B------:R-:W-:Y:S02]  /*0ae0*/  ULDC.64 UR4, c[0x0][0x1a0] ;  /* 0x0000680000047ab9 */ /* 0x000fe40000000a00 */
[----:B------:R-:W-:-:S04]  /*0af0*/  @UP0 UIMAD.WIDE.U32 UR26, UR21, UR4, URZ ;  /* 0x00000004151a02a5 */ /* 0x000fc8000f8e003f */
[----:B------:R-:W-:Y:S01]  /*0b00*/  @UP0 UIMAD UR5, UR21, UR5, UR27 ;  /* 0x00000005150502a4 */ /* 0x000fe2000f8e021b */
[----:B---3--:R-:W3:Y:S01]  /*0b10*/  MUFU.RCP R2, R2 ;  /* 0x0000000200027308 */ /* 0x008ee20000001000 */
[----:B------:R-:W-:Y:S01]  /*0b20*/  USHF.R.S32.HI UR21, URZ, 0x1f, UR11 ;  /* 0x0000001f3f157899 */ /* 0x000fe2000801140b */
[----:B--2---:R-:W-:Y:S02]  /*0b30*/  IABS R5, R5 ;  /* 0x0000000500057213 */ /* 0x004fe40000000000 */
[----:B---3--:R-:W-:-:S04]  /*0b40*/  IADD3 R2, R2, 0xffffffe, RZ ;  /* 0x0ffffffe02027810 */ /* 0x008fc80007ffe0ff */
[----:B------:R-:W2:Y:S02]  /*0b50*/  F2I.FTZ.U32.TRUNC.NTZ R3, R2 ;  /* 0x0000000200037305 */ /* 0x000ea4000021f000 */
[----:B--2---:R-:W-:Y:S02]  /*0b60*/  IMAD.MOV R0, RZ, RZ, -R3 ;  /* 0x000000ffff007224 */ /* 0x004fe400078e0a03 */
        /* <DEDUP_REMOVED lines=28> */
.L_x_454:
[CC--:B------:R-:W-:Y:S01]  /*0d30*/  LEA.HI R6, R14.reuse, R26.reuse, RZ, 0x3 ;  /* 0x0000001a0e067211 */ /* 0x0c0fe200078f18ff */
[----:B------:R-:W2:Y:S01]  /*0d40*/  S2R R18, SR_CTAID.Z ;  /* 0x0000000000127919 */ /* 0x000ea20000002700 */
[-C--:B------:R-:W-:Y:S01]  /*0d50*/  LEA.HI R5, R14, R26.reuse, RZ, 0x4 ;  /* 0x0000001a0e057211 */ /* 0x080fe200078f20ff */
[----:B------:R-:W-:Y:S01]  /*0d60*/  UIADD3 UR12, -UR14, UR16, URZ ;  /* 0x000000100e0c7290 */ /* 0x000fe2000fffe13f */
[----:B------:R-:W-:Y:S01]  /*0d70*/  LOP3.LUT R3, R6, 0xfffffff8, RZ, 0xc0, !PT ;  /* 0xfffffff806037812 */ /* 0x000fe200078ec0ff */
[----:B------:R-:W-:Y:S01]  /*0d80*/  IMAD.MOV.U32 R27, RZ, RZ, 0x20 ;  /* 0x00000020ff1b7424 */ /* 0x000fe200078e00ff */
[----:B------:R-:W-:Y:S01]  /*0d90*/  SHF.R.S32.HI R7, RZ, 0x4, R5 ;  /* 0x00000004ff077819 */ /* 0x000fe20000011405 */
[----:B------:R-:W-:Y:S01]  /*0da0*/  IMAD.U32 R10, RZ, RZ, UR13 ;  /* 0x0000000dff0a7e24 */ /* 0x000fe2000f8e00ff */
[----:B------:R-:W-:Y:S01]  /*0db0*/  SHF.R.S32.HI R6, RZ, 0x3, R6 ;  /* 0x00000003ff067819 */ /* 0x000fe20000011406 */
[----:B------:R-:W-:Y:S01]  /*0dc0*/  IMAD.IADD R23, R26, 0x1, -R3 ;  /* 0x000000011a177824 */ /* 0x000fe200078e0a03 */
[C---:B------:R-:W-:Y:S01]  /*0dd0*/  LEA.HI R2, R5.reuse, R7, RZ, 0x1 ;  /* 0x0000000705027211 */ /* 0x040fe200078f08ff */
[----:B------:R-:W-:Y:S01]  /*0de0*/  BSSY B0, `(.L_x_455) ;  /* 0x0000070000007945 */ /* 0x000fe20003800000 */
[----:B------:R-:W-:Y:S01]  /*0df0*/  LOP3.LUT R3, R5, 0xfffffff0, RZ, 0xc0, !PT ;  /* 0xfffffff005037812 */ /* 0x000fe200078ec0ff */
[----:B------:R-:W-:Y:S01]  /*0e00*/  IMAD.SHL.U32 R4, R6, 0x40, RZ ;  /* 0x0000004006047824 */ /* 0x000fe200078e00ff */
[----:B------:R-:W-:Y:S01]  /*0e10*/  LOP3.LUT R2, R2, 0xfffffffe, RZ, 0xc0, !PT ;  /* 0xfffffffe02027812 */ /* 0x000fe200078ec0ff */
[----:B------:R-:W-:Y:S01]  /*0e20*/  IMAD.SHL.U32 R102, R23, 0x8, RZ ;  /* 0x0000000817667824 */ /* 0x000fe200078e00ff */
[----:B------:R-:W-:Y:S01]  /*0e30*/  LEA.HI R14, R14, R26, RZ, 0x6 ;  /* 0x0000001a0e0e7211 */ /* 0x000fe200078f30ff */
[----:B------:R-:W-:Y:S01]  /*0e40*/  IMAD.IADD R8, R26, 0x1, -R3 ;  /* 0x000000011a087824 */ /* 0x000fe200078e0a03 */
[----:B------:R-:W-:Y:S01]  /*0e50*/  SHF.R.S32.HI R22, RZ, 0x5, R16 ;  /* 0x00000005ff167819 */ /* 0x000fe20000011410 */
[----:B------:R-:W-:Y:S01]  /*0e60*/  IMAD.IADD R25, R7, 0x1, -R2 ;  /* 0x0000000107197824 */ /* 0x000fe200078e0a02 */
[----:B------:R-:W-:Y:S01]  /*0e70*/  LOP3.LUT R2, R4, 0x1c0, RZ, 0xc0, !PT ;  /* 0x000001c004027812 */ /* 0x000fe200078ec0ff */
[----:B------:R-:W-:Y:S01]  /*0e80*/  IMAD.SHL.U32 R14, R14, 0x8, RZ ;  /* 0x000000080e0e7824 */ /* 0x000fe200078e00ff */
[----:B------:R-:W-:-:S02]  /*0e90*/  SHF.R.S32.HI R4, RZ, 0x1f, R8 ;  /* 0x0000001fff047819 */ /* 0x000fc40000011408 */
[----:B------:R-:W-:Y:S02]  /*0ea0*/  LOP3.LUT R3, R2, 0x38, R102, 0xf8, !PT ;  /* 0x0000003802037812 */ /* 0x000fe400078ef866 */
[----:B------:R-:W-:Y:S02]  /*0eb0*/  LEA.HI R15, R4, R8, RZ, 0x3 ;  /* 0x00000008040f7211 */ /* 0x000fe400078f18ff */
[----:B------:R-:W-:Y:S02]  /*0ec0*/  SHF.R.S32.HI R7, RZ, 0x1f, R6 ;  /* 0x0000001fff077819 */ /* 0x000fe40000011406 */
[----:B------:R-:W-:Y:S02]  /*0ed0*/  SHF.R.U32.HI R2, RZ, 0x3, R2 ;  /* 0x00000003ff027819 */ /* 0x000fe40000011602 */
[----:B------:R-:W-:Y:S01]  /*0ee0*/  SHF.R.S32.HI R103, RZ, 0x1f, R102 ;  /* 0x0000001fff677819 */ /* 0x000fe20000011466 */
[----:B------:R-:W-:Y:S01]  /*0ef0*/  IMAD R12, R7, c[0x0][0x198], RZ ;  /* 0x00006600070c7a24 */ /* 0x000fe200078e02ff */
[----:B------:R-:W-:Y:S01]  /*0f00*/  LOP3.LUT R9, R15, 0xfffffff8, RZ, 0xc0, !PT ;  /* 0xfffffff80f097812 */ /* 0x000fe200078ec0ff */
[----:B------:R-:W-:Y:S01]  /*0f10*/  IMAD.WIDE R10, R10, 0x40, R6 ;  /* 0x000000400a0a7825 */ /* 0x000fe200078e0206 */
[----:B------:R-:W-:Y:S01]  /*0f20*/  LOP3.LUT R13, R3, R2, RZ, 0x3c, !PT ;  /* 0x00000002030d7212 */ /* 0x000fe200078e3cff */
[----:B------:R3:W-:Y:S01]  /*0f30*/  STL.64 [R1+0x38], R102 ;  /* 0x0000386601007387 */ /* 0x0007e20000100a00 */
[----:B------:R-:W-:Y:S01]  /*0f40*/  IADD3 R2, P0, R102, UR24, RZ ;  /* 0x0000001866027c10 */ /* 0x000fe2000ff1e0ff */
[----:B------:R-:W-:Y:S01]  /*0f50*/  IMAD.WIDE.U32 R4, R6, c[0x0][0x198], R102 ;  /* 0x0000660006047a25 */ /* 0x000fe200078e0066 */
[----:B------:R-:W-:-:S02]  /*0f60*/  LOP3.LUT R199, R13, 0xfffffe00, R14, 0xf8, !PT ;  /* 0xfffffe000dc77812 */ /* 0x000fc400078ef80e */
[----:B------:R-:W-:Y:S01]  /*0f70*/  IADD3.X R3, R103, UR17, RZ, P0, !PT ;  /* 0x0000001167037c10 */ /* 0x000fe200087fe4ff */
[----:B------:R-:W-:Y:S01]  /*0f80*/  IMAD.IADD R8, R8, 0x1, -R9 ;  /* 0x0000000108087824 */ /* 0x000fe200078e0a09 */
[----:B------:R-:W-:Y:S01]  /*0f90*/  IADD3 R4, P0, R4, UR28, RZ ;  /* 0x0000001c04047c10 */ /* 0x000fe2000ff1e0ff */
[----:B------:R-:W-:Y:S01]  /*0fa0*/  IMAD R9, R6, c[0x0][0x19c], R12 ;  /* 0x0000670006097a24 */ /* 0x000fe200078e020c */
[----:B------:R-:W-:Y:S01]  /*0fb0*/  IADD3 R101, R102, 0x40, RZ ;  /* 0x0000004066657810 */ /* 0x000fe20007ffe0ff */
[----:B--2---:R-:W-:Y:S01]  /*0fc0*/  IMAD.WIDE.U32 R18, R18, c[0x0][0x1a8], R2 ;  /* 0x00006a0012127a25 */ /* 0x004fe200078e0002 */
[C---:B------:R-:W-:Y:S02]  /*0fd0*/  LOP3.LUT P2, RZ, R8.reuse, 0x4, RZ, 0xc0, !PT ;  /* 0x0000000408ff7812 */ /* 0x040fe4000784c0ff */
[----:B------:R-:W-:Y:S01]  /*0fe0*/  IADD3.X R5, R5, UR7, R9, P0, !PT ;  /* 0x0000000705057c10 */ /* 0x000fe200087fe409 */
[C---:B------:R-:W-:Y:S01]  /*0ff0*/  IMAD.SHL.U32 R9, R8.reuse, 0x40, RZ ;  /* 0x0000004008097824 */ /* 0x040fe200078e00ff */
[----:B------:R-:W-:Y:S01]  /*1000*/  LOP3.LUT P1, RZ, R8, 0x2, RZ, 0xc0, !PT ;  /* 0x0000000208ff7812 */ /* 0x000fe2000782c0ff */
[----:B------:R-:W-:Y:S01]  /*1010*/  IMAD R12, R7, c[0x0][0x1a0], RZ ;  /* 0x00006800070c7a24 */ /* 0x000fe200078e02ff */
[----:B------:R-:W-:Y:S01]  /*1020*/  SHF.R.S32.HI R8, RZ, 0x1f, R0 ;  /* 0x0000001fff087819 */ /* 0x000fe20000011400 */
[----:B------:R-:W-:Y:S01]  /*1030*/  IMAD.WIDE.U32 R2, R6, c[0x0][0x1a0], R102 ;  /* 0x0000680006027a25 */ /* 0x000fe200078e0066 */
[----:B------:R-:W-:-:S02]  /*1040*/  LOP3.LUT R9, R9, 0x1c0, RZ, 0xc0, !PT ;  /* 0x000001c009097812 */ /* 0x000fc400078ec0ff */
[----:B------:R-:W-:Y:S01]  /*1050*/  IADD3 R100, R102, 0x80, RZ ;  /* 0x0000008066647810 */ /* 0x000fe20007ffe0ff */
[----:B------:R-:W-:Y:S01]  /*1060*/  IMAD.SHL.U32 R13, R25, 0x8, RZ ;  /* 0x00000008190d7824 */ /* 0x000fe200078e00ff */
[----:B------:R-:W-:Y:S01]  /*1070*/  IADD3 R2, P0, R2, UR26, RZ ;  /* 0x0000001a02027c10 */ /* 0x000fe2000ff1e0ff */
[----:B------:R-:W-:Y:S01]  /*1080*/  IMAD R14, R6, c[0x0][0x1a4], R12 ;  /* 0x00006900060e7a24 */ /* 0x000fe200078e020c */
[----:B------:R-:W-:Y:S01]  /*1090*/  SHF.R.U32.HI R12, RZ, 0x3, R9 ;  /* 0x00000003ff0c7819 */ /* 0x000fe20000011609 */
[----:B------:R-:W-:Y:S01]  /*10a0*/  IMAD.WIDE.U32 R32, R0, c[0x0][0x1b0], R4 ;  /* 0x00006c0000207a25 */ /* 0x000fe200078e0004 */
[----:B------:R-:W-:Y:S02]  /*10b0*/  LOP3.LUT R13, R9, 0x8, R13, 0xf8, !PT ;  /* 0x00000008090d7812 */ /* 0x000fe400078ef80d */
[----:B------:R-:W-:Y:S01]  /*10c0*/  IADD3.X R3, R3, UR5, R14, P0, !PT ;  /* 0x0000000503037c10 */ /* 0x000fe200087fe40e */
[C---:B------:R-:W-:Y:S01]  /*10d0*/  IMAD R9, R8.reuse, c[0x0][0x1b0], RZ ;  /* 0x00006c0008097a24 */ /* 0x040fe200078e02ff */
[----:B------:R3:W-:Y:S01]  /*10e0*/  STL.64 [R1+0x58], R32 ;  /* 0x0000582001007387 */ /* 0x0007e20000100a00 */
[----:B------:R-:W-:Y:S01]  /*10f0*/  IMAD R8, R8, c[0x0][0x1b8], RZ ;  /* 0x00006e0008087a24 */ /* 0x000fe200078e02ff */
[----:B------:R-:W-:Y:S01]  /*1100*/  ULDC.64 UR4, c[0x0][0x1a8] ;  /* 0x00006a0000047ab9 */ /* 0x000fe20000000a00 */
[----:B------:R-:W-:Y:S01]  /*1110*/  IMAD R9, R0, c[0x0][0x1b4], R9 ;  /* 0x00006d0000097a24 */ /* 0x000fe200078e0209 */
[----:B------:R-:W-:Y:S01]  /*1120*/  ISETP.GE.AND P0, PT, R6, UR12, PT ;  /* 0x0000000c06007c0c */ /* 0x000fe2000bf06270 */
[C---:B------:R-:W-:Y:S01]  /*1130*/  IMAD R8, R0.reuse, c[0x0][0x1bc], R8 ;  /* 0x00006f0000087a24 */ /* 0x040fe200078e0208 */
[----:B------:R-:W-:Y:S01]  /*1140*/  UIMAD UR4, UR21, UR4, URZ ;  /* 0x00000004150472a4 */ /* 0x000fe2000f8e023f */
[----:B------:R-:W-:Y:S01]  /*1150*/  IMAD.WIDE.U32 R28, R0, c[0x0][0x1b8], R2 ;  /* 0x00006e00001c7a25 */ /* 0x000fe200078e0002 */
[----:B------:R-:W-:-:S02]  /*1160*/  SHF.R.S32.HI R0, RZ, 0x1f, R16 ;  /* 0x0000001fff007819 */ /* 0x000fc40000011410 */
[----:B------:R-:W-:Y:S01]  /*1170*/  SHF.R.S32.HI R3, RZ, 0x1f, R20 ;  /* 0x0000001fff037819 */ /* 0x000fe20000011414 */
[----:B------:R-:W-:Y:S01]  /*1180*/  IMAD.IADD R31, R29, 0x1, R8 ;  /* 0x000000011d1f7824 */ /* 0x000fe200078e0208 */
[----:B------:R-:W-:Y:S01]  /*1190*/  LEA.HI R0, R0, R22, RZ, 0x2 ;  /* 0x0000001600007211 */ /* 0x000fe200078f10ff */
[----:B------:R3:W-:Y:S01]  /*11a0*/  STL.64 [R1+0xc0], R28 ;  /* 0x0000c01c01007387 */ /* 0x0007e20000100a00 */
[----:B------:R-:W-:Y:S01]  /*11b0*/  LEA.HI R3, R3, R20, RZ, 0x2 ;  /* 0x0000001403037211 */ /* 0x000fe200078f10ff */
[----:B------:R-:W-:Y:S01]  /*11c0*/  IMAD.IADD R35, R33, 0x1, R9 ;  /* 0x0000000121237824 */ /* 0x000fe200078e0209 */
[----:B------:R-:W-:Y:S01]  /*11d0*/  LOP3.LUT R0, R0, 0xffffffc, RZ, 0xc0, !PT ;  /* 0x0ffffffc00007812 */ /* 0x000fe200078ec0ff */
[----:B------:R-:W-:Y:S01]  /*11e0*/  UIMAD UR4, UR11, UR5, UR4 ;  /* 0x000000050b0472a4 */ /* 0x000fe2000f8e0204 */
[----:B------:R-:W-:Y:S01]  /*11f0*/  SHF.R.S32.HI R24, RZ, 0x2, R3 ;  /* 0x00000002ff187819 */ /* 0x000fe20000011403 */
[----:B------:R-:W-:Y:S01]  /*1200*/  IMAD.SHL.U32 R5, R15, 0x40, RZ ;  /* 0x000000400f057824 */ /* 0x000fe200078e00ff */
[----:B------:R-:W-:Y:S01]  /*1210*/  LOP3.LUT R12, R13, R12, RZ, 0x3c, !PT ;  /* 0x0000000c0d0c7212 */ /* 0x000fe200078e3cff */
[----:B------:R-:W-:Y:S01]  /*1220*/  IMAD.IADD R0, R22, 0x1, -R0 ;  /* 0x0000000116007824 */ /* 0x000fe200078e0a00 */
[----:B------:R-:W-:Y:S01]  /*1230*/  SEL R2, R27, 0xffffffe0, !P2 ;  /* 0xffffffe01b027807 */ /* 0x000fe20005000000 */
[----:B------:R-:W-:Y:S01]  /*1240*/  IMAD.MOV.U32 R4, RZ, RZ, 0x10 ;  /* 0x00000010ff047424 */ /* 0x000fe200078e00ff */
[----:B------:R-:W-:Y:S01]  /*1250*/  IADD3 R13, R19, UR4, RZ ;  /* 0x00000004130d7c10 */ /* 0x000fe2000fffe0ff */
[----:B------:R-:W-:Y:S01]  /*1260*/  IMAD R36, R0, 0x10, R24 ;  /* 0x0000001000247824 */ /* 0x000fe200078e0218 */
[----:B------:R-:W-:Y:S01]  /*1270*/  LOP3.LUT R5, R12, 0xfffffe00, R5, 0xf8, !PT ;  /* 0xfffffe000c057812 */ /* 0x000fe200078ef805 */
[----:B------:R-:W-:Y:S01]  /*1280*/  IMAD.SHL.U32 R199, R199, 0x2, RZ ;  /* 0x00000002c7c77824 */ /* 0x000fe200078e00ff */
[----:B------:R-:W-:-:S02]  /*1290*/  SEL R4, R4, 0xfffffff0, !P1 ;  /* 0xfffffff004047807 */ /* 0x000fc40004800000 */
[----:B------:R3:W-:Y:S04]  /*12a0*/  STL [R1+0xcc], R36 ;  /* 0x0000cc2401007387 */ /* 0x0007e80000100800 */
[----:B------:R3:W-:Y:S04]  /*12b0*/  STL [R1+0x44], R101 ;  /* 0x0000446501007387 */ /* 0x0007e80000100800 */
[----:B------:R3:W-:Y:S04]  /*12c0*/  STL [R1+0x50], R100 ;  /* 0x0000506401007387 */ /* 0x0007e80000100800 */
[----:B------:R3:W-:Y:S04]  /*12d0*/  STL [R1+0xb4], R31 ;  /* 0x0000b41f01007387 */ /* 0x0007e80000100800 */
[----:B------:R3:W-:Y:S01]  /*12e0*/  STL [R1+0x4c], R35 ;  /* 0x00004c2301007387 */ /* 0x0007e20000100800 */
        /* <DEDUP_REMOVED lines=31> */
.L_x_456:
[----:B------:R-:W-:Y:S05]  /*14e0*/  BSYNC B0 ;  /* 0x0000000000007941 */ /* 0x000fea0003800000 */
.L_x_455:
[----:B------:R-:W-:Y:S01]  /*14f0*/  LOP3.LUT R0, R3, 0x7ffffffc, RZ, 0xc0, !PT ;  /* 0x7ffffffc03007812 */ /* 0x000fe200078ec0ff */
[----:B------:R-:W-:Y:S01]  /*1500*/  ULEA UR4, UR8, UR6, 0x6 ;  /* 0x0000000608047291 */ /* 0x000fe2000f8e303f */
[----:B------:R-:W-:Y:S01]  /*1510*/  IADD3 R21, R6, 0x10, RZ ;  /* 0x0000001006157810 */ /* 0x000fe20007ffe0ff */
[----:B------:R-:W-:Y:S02]  /*1520*/  BSSY B0, `(.L_x_457) ;  /* 0x000002c000007945 */ /* 0x000fe40003800000 */
[----:B------:R-:W-:Y:S01]  /*1530*/  IMAD.IADD R0, R20, 0x1, -R0 ;  /* 0x0000000114007824 */ /* 0x000fe200078e0a00 */
[----:B------:R-:W-:Y:S01]  /*1540*/  ISETP.GE.AND P1, PT, R21, UR12, PT ;  /* 0x0000000c15007c0c */ /* 0x000fe2000bf26270 */
[----:B------:R-:W-:Y:S02]  /*1550*/  UIADD3 UR4, UR4, -0x40, URZ ;  /* 0xffffffc004047890 */ /* 0x000fe4000fffe03f */
[----:B------:R-:W-:-:S04]  /*1560*/  IMAD.SHL.U32 R0, R0, 0x2, RZ ;  /* 0x0000000200007824 */ /* 0x000fc800078e00ff */
[----:B------:R-:W-:Y:S02]  /*1570*/  IMAD R0, R36, c[0x0][0x228], R0 ;  /* 0x00008a0024007a24 */ /* 0x000fe400078e0200 */
[----:B------:R-:W-:-:S03]  /*1580*/  IMAD.U32 R3, RZ, RZ, UR4 ;  /* 0x00000004ff037e24 */ /* 0x000fc6000f8e00ff */
[----:B------:R-:W-:Y:S02]  /*1590*/  IADD3 R212, P0, R0, UR4, RZ ;  /* 0x0000000400d47c10 */ /* 0x000fe4000ff1e0ff */
[----:B------:R-:W-:-:S04]  /*15a0*/  SHF.R.S32.HI R0, RZ, 0x1f, R0 ;  /* 0x0000001fff007819 */ /* 0x000fc80000011400 */
[----:B------:R-:W-:Y:S01]  /*15b0*/  LEA.HI.X.SX32 R211, R3, R0, 0x1, P0 ;  /* 0x0000000003d37211 */ /* 0x000fe200000f0eff */
[----:B------:R-:W-:Y:S05]  /*15c0*/  @P1 BRA `(.L_x_458) ;  /* 0x0000021000001947 */ /* 0x000fea0003800000 */
[----:B------:R-:W-:Y:S01]  /*15d0*/  IADD3 R0, P0, R10, 0x10, RZ ;  /* 0x000000100a007810 */ /* 0x000fe20007f1e0ff */
[----:B--2---:R-:W-:Y:S01]  /*15e0*/  IMAD.MOV.U32 R8, RZ, RZ, R18 ;  /* 0x000000ffff087224 */ /* 0x004fe200078e0012 */
        /* <DEDUP_REMOVED lines=31> */
.L_x_458:
[----:B------:R-:W-:Y:S05]  /*17e0*/  BSYNC B0 ;  /* 0x0000000000007941 */ /* 0x000fea0003800000 */
.L_x_457:
[----:B------:R-:W-:Y:S01]  /*17f0*/  IADD3 R20, R6, 0x20, RZ ;  /* 0x0000002006147810 */ /* 0x000fe20007ffe0ff */
[----:B------:R-:W-:Y:S03]  /*1800*/  BSSY B0, `(.L_x_459) ;  /* 0x0000024000007945 */ /* 0x000fe60003800000 */
[----:B------:R-:W-:-:S13]  /*1810*/  ISETP.GE.AND P0, PT, R20, UR12, PT ;  /* 0x0000000c14007c0c */ /* 0x000fda000bf06270 */
        /* <DEDUP_REMOVED lines=34> */
.L_x_460:
[----:B------:R-:W-:Y:S05]  /*1a40*/  BSYNC B0 ;  /* 0x0000000000007941 */ /* 0x000fea0003800000 */
.L_x_459:
[----:B--2---:R-:W-:Y:S01]  /*1a50*/  IADD3 R16, R6, 0x30, RZ ;  /* 0x0000003006107810 */ /* 0x004fe20007ffe0ff */
        /* <DEDUP_REMOVED lines=39> */
.L_x_462:
[----:B------:R-:W-:Y:S05]  /*1cd0*/  BSYNC B0 ;  /* 0x0000000000007941 */ /* 0x000fea0003800000 */
.L_x_461:
[----:B------:R-:W-:Y:S01]  /*1ce0*/  IMAD.MOV.U32 R98, RZ, RZ, R34 ;  /* 0x000000ffff627224 */ /* 0x000fe200078e0022 */
[----:B------:R-:W-:Y:S01]  /*1cf0*/  UIADD3 UR20, UR8, -0x1, URZ ;  /* 0xffffffff08147890 */ /* 0x000fe2000fffe03f */
[----:B------:R-:W-:Y:S01]  /*1d00*/  IMAD.MOV.U32 R99, RZ, RZ, R35 ;  /* 0x000000ffff637224 */ /* 0x000fe200078e0023 */
[----:B------:R-:W-:Y:S01]  /*1d10*/  MOV R98, R32 ;  /* 0x0000002000627202 */ /* 0x000fe20000000f00 */
[----:B------:R-:W-:Y:S01]  /*1d20*/  BSSY B0, `(.L_x_463) ;  /* 0x0000024000007945 */ /* 0x000fe20003800000 */
[----:B------:R-:W-:Y:S01]  /*1d30*/  UIMAD UR17, UR20, -0x40, UR15 ;  /* 0xffffffc0141178a4 */ /* 0x000fe2000f8e020f */
[----:B------:R-:W-:Y:S01]  /*1d40*/  MOV R94, UR24 ;  /* 0x00000018005e7c02 */ /* 0x000fe20008000f00 */
[----:B------:R-:W-:Y:S01]  /*1d50*/  USHF.R.S32.HI UR25, URZ, 0x1f, UR20 ;  /* 0x0000001f3f197899 */ /* 0x000fe20008011414 */
[----:B------:R4:W-:Y:S01]  /*1d60*/  STL.64 [R1+0x48], R98 ;  /* 0x0000486201007387 */ /* 0x0009e20000100a00 */
[----:B------:R-:W-:Y:S02]  /*1d70*/  UIMAD UR4, UR21, UR20, URZ ;  /* 0x00000014150472a4 */ /* 0x000fe4000f8e023f */
[----:B------:R-:W-:Y:S01]  /*1d80*/  ISETP.GE.AND P0, PT, R6, UR17, PT ;  /* 0x0000001106007c0c */ /* 0x000fe2000bf06270 */
[----:B--2---:R-:W-:Y:S01]  /*1d90*/  IMAD.WIDE.U32 R8, R94, UR20, R98 ;  /* 0x000000145e087c25 */ /* 0x004fe2000f8e0062 */
        /* <DEDUP_REMOVED lines=28> */
.L_x_464:
[----:B------:R-:W-:Y:S05]  /*1f60*/  BSYNC B0 ;  /* 0x0000000000007941 */ /* 0x000fea0003800000 */
.L_x_463:
        /* <DEDUP_REMOVED lines=33> */
.L_x_466:
[----:B------:R-:W-:Y:S05]  /*2180*/  BSYNC B0 ;  /* 0x0000000000007941 */ /* 0x000fea0003800000 */
.L_x_465:
        /* <DEDUP_REMOVED lines=32> */
.L_x_468:
[----:B------:R-:W-:Y:S05]  /*2390*/  BSYNC B0 ;  /* 0x0000000000007941 */ /* 0x000fea0003800000 */
.L_x_467:
[----:B------:R-:W-:Y:S01]  /*23a0*/  ISETP.GE.AND P0, PT, R16, UR17, PT ;  /* 0x0000001110007c0c */ /* 0x000fe2000bf06270 */
[----:B------:R-:W-:Y:S01]  /*23b0*/  ULDC.64 UR4, c[0x0][0x1a0] ;  /* 0x0000680000047ab9 */ /* 0x000fe20000000a00 */
[----:B------:R-:W-:Y:S01]  /*23c0*/  BSSY B0, `(.L_x_469) ;  /* 0x0000023000007945 */ /* 0x000fe20003800000 */
[----:B------:R-:W-:Y:S02]  /*23d0*/  USHF.L.U64.HI UR11, UR4, UR11, UR5 ;  /* 0x0000000b040b7299 */ /* 0x000fe40008010205 */
[----:B------:R-:W-:-:S08]  /*23e0*/  USHF.L.U32 UR12, UR4, 0x6, URZ ;  /* 0x00000006040c7899 */ /* 0x000fd0000800063f */
        /* <DEDUP_REMOVED lines=32> */
.L_x_470:
[----:B------:R-:W-:Y:S05]  /*25f0*/  BSYNC B0 ;  /* 0x0000000000007941 */ /* 0x000fea0003800000 */
.L_x_469:
[----:B------:R-:W0:Y:S01]  /*2600*/  LDGDEPBAR ;  /* 0x00000000000079af */ /* 0x000e220000000000 */
[----:B------:R-:W-:Y:S01]  /*2610*/  IMAD.SHL.U32 R0, R23, 0x40, RZ ;  /* 0x0000004017007824 */ /* 0x000fe200078e00ff */
[C---:B------:R-:W-:Y:S01]  /*2620*/  ISETP.GE.AND P0, PT, R6.reuse, UR17, PT ;  /* 0x0000001106007c0c */ /* 0x040fe2000bf06270 */
[----:B------:R-:W-:Y:S01]  /*2630*/  IMAD.SHL.U32 R3, R6, 0x8, RZ ;  /* 0x0000000806037824 */ /* 0x000fe200078e00ff */
[----:B------:R-:W-:Y:S01]  /*2640*/  LEA R6, R22, UR14, 0x4 ;  /* 0x0000000e16067c11 */ /* 0x000fe2000f8e20ff */
[----:B--2---:R-:W-:Y:S01]  /*2650*/  IMAD.MOV.U32 R10, RZ, RZ, R30 ;  /* 0x000000ffff0a7224 */ /* 0x004fe200078e001e */
[----:B------:R-:W-:Y:S01]  /*2660*/  LOP3.LUT R0, R0, 0x1c0, RZ, 0xc0, !PT ;  /* 0x000001c000007812 */ /* 0x000fe200078ec0ff */
[----:B------:R-:W-:Y:S01]  /*2670*/  IMAD.MOV.U32 R11, RZ, RZ, R31 ;  /* 0x000000ffff0b7224 */ /* 0x000fe200078e001f */
[----:B------:R-:W-:Y:S01]  /*2680*/  MOV R10, R28 ;  /* 0x0000001c000a7202 */ /* 0x000fe20000000f00 */
[----:B------:R-:W-:Y:S01]  /*2690*/  IMAD.U32 R8, RZ, RZ, UR20 ;  /* 0x00000014ff087e24 */ /* 0x000fe2000f8e00ff */
[----:B------:R-:W-:Y:S01]  /*26a0*/  LOP3.LUT R3, R0, 0x8, R3, 0xf8, !PT ;  /* 0x0000000800037812 */ /* 0x000fe200078ef803 */
[----:B------:R-:W-:Y:S01]  /*26b0*/  UIMAD UR5, UR11, UR20, URZ ;  /* 0x000000140b0572a4 */ /* 0x000fe2000f8e023f */
[----:B------:R-:W-:Y:S01]  /*26c0*/  SHF.R.U32.HI R0, RZ, 0x3, R0 ;  /* 0x00000003ff007819 */ /* 0x000fe20000011600 */
[----:B------:R2:W-:Y:S01]  /*26d0*/  STL.64 [R1+0xb0], R10 ;  /* 0x0000b00a01007387 */ /* 0x0005e20000100a00 */
[----:B------:R-:W-:Y:S01]  /*26e0*/  IADD3 R6, R6, 0x1, R24 ;  /* 0x0000000106067810 */ /* 0x000fe20007ffe018 */
[----:B------:R-:W-:Y:S01]  /*26f0*/  IMAD.WIDE.U32 R8, R8, UR12, R10 ;  /* 0x0000000c08087c25 */ /* 0x000fe2000f8e000a */
[----:B------:R-:W-:Y:S01]  /*2700*/  LOP3.LUT R3, R3, R0, RZ, 0x3c, !PT ;  /* 0x0000000003037212 */ /* 0x000fe200078e3cff */
[----:B------:R-:W-:Y:S01]  /*2710*/  UIMAD UR25, UR25, UR12, UR5 ;  /* 0x0000000c191972a4 */ /* 0x000fe2000f8e0205 */
[----:B------:R-:W-:Y:S01]  /*2720*/  LOP3.LUT P1, RZ, R23, 0x4, RZ, 0xc0, !PT ;  /* 0x0000000417ff7812 */ /* 0x000fe2000782c0ff */
[----:B------:R-:W-:Y:S01]  /*2730*/  IMAD.U32 R0, RZ, RZ, UR15 ;  /* 0x0000000fff007e24 */ /* 0x000fe2000f8e00ff */
[----:B------:R-:W-:Y:S01]  /*2740*/  UIADD3 UR5, UR23, 0x646e171e, URZ ;  /* 0x646e171e17057890 */ /* 0x000fe2000fffe03f */
[----:B------:R-:W-:Y:S01]  /*2750*/  IMAD.SHL.U32 R26, R26, 0x2, RZ ;  /* 0x000000021a1a7824 */ /* 0x000fe200078e00ff */
[----:B------:R-:W-:Y:S01]  /*2760*/  BSSY B0, `(.L_x_471) ;  /* 0x000002b000007945 */ /* 0x000fe20003800000 */
[----:B------:R-:W-:Y:S01]  /*2770*/  IADD3 R7, R9, UR25, RZ ;  /* 0x0000001909077c10 */ /* 0x000fe2000fffe0ff */
[----:B------:R-:W-:-:S04]  /*2780*/  DEPBAR.LE SB0, 0x0 ;  /* 0x000080000000791a */ /* 0x000fc80000000000 */
[----:B------:R-:W-:Y:S01]  /*2790*/  BAR.SYNC.DEFER_BLOCKING 0x0 ;  /* 0x0000000000007b1d */ /* 0x000fe20000010000 */
[----:B------:R-:W-:Y:S01]  /*27a0*/  IMAD R3, R25, 0x200, R3 ;  /* 0x0000020019037824 */ /* 0x000fe200078e0203 */
[----:B------:R-:W-:Y:S02]  /*27b0*/  LOP3.LUT R95, R26, 0x6, RZ, 0xc0, !PT ;  /* 0x000000061a5f7812 */ /* 0x000fe400078ec0ff */
[----:B--2---:R-:W-:Y:S01]  /*27c0*/  IADD3 R10, R0, -UR16, R6 ;  /* 0x80000010000a7c10 */ /* 0x004fe2000fffe006 */
[----:B------:R-:W-:Y:S02]  /*27d0*/  IMAD.U32 R0, RZ, RZ, UR13 ;  /* 0x0000000dff007e24 */ /* 0x000fe4000f8e00ff */
[----:B------:R-:W-:Y:S01]  /*27e0*/  IMAD R6, R22, 0x400, R5 ;  /* 0x0000040016067824 */ /* 0x000fe200078e0205 */
[----:B------:R-:W-:Y:S02]  /*27f0*/  IADD3 R92, R10, c[0x0][0x2e8], RZ ;  /* 0x0000ba000a5c7a10 */ /* 0x000fe40007ffe0ff */
[----:B------:R-:W-:Y:S01]  /*2800*/  LEA R97, R0, R22, 0x2 ;  /* 0x0000001600617211 */ /* 0x000fe200078e10ff */
[----:B------:R-:W-:Y:S01]  /*2810*/  IMAD.SHL.U32 R183, R6, 0x2, RZ ;  /* 0x0000000206b77824 */ /* 0x000fe200078e00ff */
[----:B------:R-:W-:-:S03]  /*2820*/  SEL R0, R27, 0xffffffe0, !P1 ;  /* 0xffffffe01b007807 */ /* 0x000fc60004800000 */
[----:B------:R2:W-:Y:S04]  /*2830*/  STL [R1+0xac], R97 ;  /* 0x0000ac6101007387 */ /* 0x0005e80000100800 */
        /* <DEDUP_REMOVED lines=29> */
.L_x_472:
[----:B------:R-:W-:Y:S05]  /*2a10*/  BSYNC B0 ;  /* 0x0000000000007941 */ /* 0x000fea0003800000 */
.L_x_471:
[----:B------:R-:W-:Y:S01]  /*2a20*/  ISETP.GE.AND P0, PT, R21, UR17, PT ;  /* 0x0000001115007c0c */ /* 0x000fe2000bf06270 */
        /* <DEDUP_REMOVED lines=10> */
[----:B-1----:R-:W-:Y:S02]  /*2ad0*/  IADD3 R10, P1, R8, UR14, RZ ;  /* 0x0000000e080a7c10 */ /* 0x002fe4000ff3e0ff */
        /* <DEDUP_REMOVED lines=24> */
.L_x_474:
[----:B------:R-:W-:Y:S05]  /*2c60*/  BSYNC B0 ;  /* 0x0000000000007941 */ /* 0x000fea0003800000 */
.L_x_473:
[----:B------:R-:W-:Y:S01]  /*2c70*/  ISETP.GE.AND P0, PT, R20, UR17, PT ;  /* 0x0000001114007c0c */ /* 0x000fe2000bf06270 */
[----:B------:R-:W-:-:S12]  /*2c80*/  BSSY B0, `(.L_x_475) ;  /* 0x0000022000007945 */ /* 0x000fd80003800000 */
[----:B------:R1:W-:Y:S04]  /*2c90*/  @P0 STS.128 [R199+0xd000], RZ ;  /* 0x00d000ffc7000388 */ /* 0x0003e80000000c00 */
[----:B------:R1:W-:Y:S04]  /*2ca0*/  @P0 STS.128 [R199+0xf000], RZ ;  /* 0x00f000ffc7000388 */ /* 0x0003e80000000c00 */
[----:B------:R1:W-:Y:S01]  /*2cb0*/  @P0 STS.128 [R199+0x11000], RZ ;  /* 0x011000ffc7000388 */ /* 0x0003e20000000c00 */
[----:B------:R-:W-:Y:S05]  /*2cc0*/  @P0 BRA `(.L_x_476) ;  /* 0x000001d000000947 */ /* 0x000fea0003800000 */
[----:B------:R-:W-:Y:S01]  /*2cd0*/  ISETP.GE.AND P3, PT, R102, c[0x0][0x220], PT ;  /* 0x0000880066007a0c */ /* 0x000fe20003f66270 */
[----:B-1----:R-:W-:Y:S01]  /*2ce0*/  IMAD.MOV.U32 R11, RZ, RZ, c[0x0][0x1a0] ;  /* 0x00006800ff0b7624 */ /* 0x002fe200078e00ff */
[----:B------:R-:W-:Y:S01]  /*2cf0*/  ISETP.GE.AND P2, PT, R101, c[0x0][0x220], PT ;  /* 0x0000880065007a0c */ /* 0x000fe20003f46270 */
[----:B------:R-:W-:-:S03]  /*2d00*/  IMAD.MOV.U32 R12, RZ, RZ, c[0x0][0x1a4] ;  /* 0x00006900ff0c7624 */ /* 0x000fc600078e00ff */
        /* <DEDUP_REMOVED lines=25> */
.L_x_476:
[----:B------:R-:W-:Y:S05]  /*2ea0*/  BSYNC B0 ;  /* 0x0000000000007941 */ /* 0x000fea0003800000 */
.L_x_475:
        /* <DEDUP_REMOVED lines=37> */
.L_x_478:
[----:B------:R-:W-:Y:S05]  /*3100*/  BSYNC B0 ;  /* 0x0000000000007941 */ /* 0x000fea0003800000 */
.L_x_477:
[----:B------:R-:W-:Y:S01]  /*3110*/  IMAD.SHL.U32 R176, R3, 0x2, RZ ;  /* 0x0000000203b07824 */ /* 0x000fe200078e00ff */
[----:B-1----:R-:W-:Y:S01]  /*3120*/  LDSM.16.M88.4 R8, [R183] ;  /* 0x00000000b708783b */ /* 0x002fe20000000200 */
[----:B------:R-:W-:Y:S01]  /*3130*/  LOP3.LUT P0, RZ, R23, 0x2, RZ, 0xc0, !PT ;  /* 0x0000000217ff7812 */ /* 0x000fe2000780c0ff */
[--C-:B------:R-:W-:Y:S01]  /*3140*/  IMAD R184, R4, 0x2, R183.reuse ;  /* 0x0000000204b87824 */ /* 0x100fe200078e02b7 */
[----:B------:R-:W-:Y:S01]  /*3150*/  UISETP.GE.AND UP0, UPT, UR8, 0x2, UPT ;  /* 0x000000020800788c */ /* 0x000fe2000bf06270 */
[----:B------:R-:W1:Y:S01]  /*3160*/  LDSM.16.M88.4 R24, [R176+0x6000] ;  /* 0x00600000b018783b */ /* 0x000e620000000200 */
[----:B------:R-:W-:Y:S01]  /*3170*/  IADD3 R3, R176, 0x6000, RZ ;  /* 0x00006000b0037810 */ /* 0x000fe20007ffe0ff */
[----:B------:R-:W-:Y:S01]  /*3180*/  IMAD R186, R2, 0x2, R183 ;  /* 0x0000000202ba7824 */ /* 0x000fe200078e02b7 */
[----:B------:R-:W-:Y:S01]  /*3190*/  IADD3 R187, R176, 0x6020, RZ ;  /* 0x00006020b0bb7810 */ /* 0x000fe20007ffe0ff */
[----:B------:R-:W5:Y:S01]  /*31a0*/  LDSM.16.M88.4 R20, [R176+0x6800] ;  /* 0x00680000b014783b */ /* 0x000f620000000200 */
[----:B------:R-:W-:-:S02]  /*31b0*/  IMAD R182, R0, 0x2, R176 ;  /* 0x0000000200b67824 */ /* 0x000fc400078e02b0 */
[----:B------:R-:W-:Y:S01]  /*31c0*/  IMAD R185, R2, 0x2, R184 ;  /* 0x0000000202b97824 */ /* 0x000fe200078e02b8 */
[----:B------:R-:W2:Y:S02]  /*31d0*/  LDSM.16.M88.4 R12, [R176+0x7000] ;  /* 0x00700000b00c783b */ /* 0x000ea40000000200 */
[----:B------:R-:W-:Y:S02]  /*31e0*/  @P0 IADD3 R187, R3, -0x20, RZ ;  /* 0xffffffe003bb0810 */ /* 0x000fe40007ffe0ff */
[----:B------:R-:W3:Y:S01]  /*31f0*/  LDSM.16.M88.4 R44, [R176+0x7800] ;  /* 0x00780000b02c783b */ /* 0x000ee20000000200 */
[----:B------:R-:W-:Y:S02]  /*3200*/  IADD3 R3, R92, 0x8, RZ ;  /* 0x000000085c037810 */ /* 0x000fe40007ffe0ff */
[----:B------:R-:W-:Y:S01]  /*3210*/  IMAD R181, R0, 0x2, R187 ;  /* 0x0000000200b57824 */ /* 0x000fe200078e02bb */
[----:B------:R-:W-:Y:S01]  /*3220*/  LDSM.16.M88.4 R16, [R184] ;  /* 0x00000000b810783b */ /* 0x000fe20000000200 */
[----:B------:R-:W-:Y:S01]  /*3230*/  IMAD.U32 R0, RZ, RZ, UR20 ;  /* 0x00000014ff007e24 */ /* 0x000fe2000f8e00ff */
[----:B------:R-:W-:-:S02]  /*3240*/  IADD3 R198, R187, 0x800, RZ ;  /* 0x00000800bbc67810 */ /* 0x000fc40007ffe0ff */
[----:B------:R-:W4:Y:S01]  /*3250*/  LDSM.16.M88.4 R40, [R187] ;  /* 0x00000000bb28783b */ /* 0x000f220000000200 */
[----:B------:R-:W-:Y:S01]  /*3260*/  IMAD R0, R0, 0x40, R95 ;  /* 0x0000004000007824 */ /* 0x000fe200078e025f */
[C---:B------:R-:W-:Y:S02]  /*3270*/  IADD3 R197, R187.reuse, 0x1000, RZ ;  /* 0x00001000bbc57810 */ /* 0x040fe40007ffe0ff */
[----:B------:R-:W2:Y:S01]  /*3280*/  LDSM.16.M88.4 R48, [R187+0x800] ;  /* 0x00080000bb30783b */ /* 0x000ea20000000200 */
[C---:B------:R-:W-:Y:S02]  /*3290*/  IADD3 R196, R187.reuse, 0x1800, RZ ;  /* 0x00001800bbc47810 */ /* 0x040fe40007ffe0ff */
[----:B------:R-:W-:Y:S01]  /*32a0*/  IADD3 R6, R0, 0x1, RZ ;  /* 0x0000000100067810 */ /* 0x000fe20007ffe0ff */
[----:B------:R-:W2:Y:S01]  /*32b0*/  LDSM.16.M88.4 R56, [R187+0x1000] ;  /* 0x00100000bb38783b */ /* 0x000ea20000000200 */
[C---:B------:R-:W-:Y:S02]  /*32c0*/  IADD3 R195, R187.reuse, 0x2000, RZ ;  /* 0x00002000bbc37810 */ /* 0x040fe40007ffe0ff */
[C---:B------:R-:W-:Y:S01]  /*32d0*/  IADD3 R194, R187.reuse, 0x2800, RZ ;  /* 0x00002800bbc27810 */ /* 0x040fe20007ffe0ff */
[----:B------:R-:W2:Y:S01]  /*32e0*/  LDSM.16.M88.4 R84, [R187+0x1800] ;  /* 0x00180000bb54783b */ /* 0x000ea20000000200 */
[----:B------:R-:W-:-:S02]  /*32f0*/  IADD3 R193, R187, 0x3000, RZ ;  /* 0x00003000bbc17810 */ /* 0x000fc40007ffe0ff */
[C---:B------:R-:W-:Y:S01]  /*3300*/  IADD3 R192, R187.reuse, 0x3800, RZ ;  /* 0x00003800bbc07810 */ /* 0x040fe20007ffe0ff */
[----:B------:R-:W-:Y:S01]  /*3310*/  LDSM.16.M88.4 R52, [R182+0x6800] ;  /* 0x00680000b634783b */ /* 0x000fe20000000200 */
[C---:B------:R-:W-:Y:S02]  /*3320*/  IADD3 R191, R187.reuse, 0x4000, RZ ;  /* 0x00004000bbbf7810 */ /* 0x040fe40007ffe0ff */
[C---:B------:R-:W-:Y:S01]  /*3330*/  IADD3 R190, R187.reuse, 0x4800, RZ ;  /* 0x00004800bbbe7810 */ /* 0x040fe20007ffe0ff */
[C---:B-1-3--:R-:W-:Y:S01]  /*3340*/  HMMA.16816.F32 R36, R8.reuse, R24, RZ ;  /* 0x000000180824723c */ /* 0x04afe200000018ff */
[----:B------:R-:W-:Y:S01]  /*3350*/  LDSM.16.M88.4 R72, [R181] ;  /* 0x00000000b548783b */ /* 0x000fe20000000200 */
[C---:B------:R-:W-:Y:S02]  /*3360*/  IADD3 R189, R187.reuse, 0x5000, RZ ;  /* 0x00005000bbbd7810 */ /* 0x040fe40007ffe0ff */
[----:B------:R-:W-:Y:S01]  /*3370*/  IADD3 R188, R187, 0x5800, RZ ;  /* 0x00005800bbbc7810 */ /* 0x000fe20007ffe0ff */
[----:B------:R-:W-:Y:S03]  /*3380*/  LDSM.16.M88.4 R88, [R176+0xb800] ;  /* 0x00b80000b058783b */ /* 0x000fe60000000200 */
[C---:B------:R-:W-:Y:S01]  /*3390*/  HMMA.16816.F32 R28, R8.reuse, R26, RZ ;  /* 0x0000001a081c723c */ /* 0x040fe200000018ff */
[----:B------:R-:W0:Y:S07]  /*33a0*/  LDGDEPBAR ;  /* 0x00000000000079af */ /* 0x000e2e0000000000 */
[C---:B-----5:R-:W-:Y:S08]  /*33b0*/  HMMA.16816.F32 R24, R8.reuse, R20, RZ ;  /* 0x000000140818723c */ /* 0x060ff000000018ff */
[C---:B------:R-:W-:Y:S08]  /*33c0*/  HMMA.16816.F32 R32, R8.reuse, R22, RZ ;  /* 0x000000160820723c */ /* 0x040ff000000018ff */
[C---:B--2---:R-:W-:Y:S08]  /*33d0*/  HMMA.16816.F32 R20, R8.reuse, R12, RZ ;  /* 0x0000000c0814723c */ /* 0x044ff000000018ff */
[C---:B------:R-:W-:Y:S08]  /*33e0*/  HMMA.16816.F32 R12, R8.reuse, R14, RZ ;  /* 0x0000000e080c723c */ /* 0x040ff000000018ff */
[C---:B------:R-:W-:Y:S08]  /*33f0*/  HMMA.16816.F32 R60, R8.reuse, R44, RZ ;  /* 0x0000002c083c723c */ /* 0x040ff000000018ff */
[----:B------:R-:W-:Y:S01]  /*3400*/  HMMA.16816.F32 R80, R8, R46, RZ ;  /* 0x0000002e0850723c */ /* 0x000fe200000018ff */
[----:B------:R-:W-:Y:S07]  /*3410*/  LDSM.16.M88.4 R8, [R186] ;  /* 0x00000000ba08783b */ /* 0x000fee0000000200 */
[C---:B----4-:R-:W-:Y:S01]  /*3420*/  HMMA.16816.F32 R76, R16.reuse, R40, R36 ;  /* 0x00000028104c723c */ /* 0x050fe20000001824 */
[----:B------:R-:W-:Y:S07]  /*3430*/  LDSM.16.M88.4 R36, [R182+0x7000] ;  /* 0x00700000b624783b */ /* 0x000fee0000000200 */
[C---:B------:R-:W-:Y:S01]  /*3440*/  HMMA.16816.F32 R68, R16.reuse, R42, R28 ;  /* 0x0000002a1044723c */ /* 0x040fe2000000181c */
[----:B------:R-:W1:Y:S07]  /*3450*/  LDSM.16.M88.4 R40, [R182+0x6000] ;  /* 0x00600000b628783b */ /* 0x000e6e0000000200 */
[C---:B------:R-:W-:Y:S01]  /*3460*/  HMMA.16816.F32 R64, R16.reuse, R48, R24 ;  /* 0x000000301040723c */ /* 0x040fe20000001818 */
[----:B------:R-:W2:Y:S07]  /*3470*/  LDSM.16.M88.4 R24, [R182+0x7800] ;  /* 0x00780000b618783b */ /* 0x000eae0000000200 */
[C---:B------:R-:W-:Y:S08]  /*3480*/  HMMA.16816.F32 R48, R16.reuse, R50, R32 ;  /* 0x000000321030723c */ /* 0x040ff00000001820 */
[C---:B------:R-:W-:Y:S01]  /*3490*/  HMMA.16816.F32 R32, R16.reuse, R58, R12 ;  /* 0x0000003a1020723c */ /* 0x040fe2000000180c */
[----:B------:R-:W3:Y:S07]  /*34a0*/  LDSM.16.M88.4 R12, [R185] ;  /* 0x00000000b90c783b */ /* 0x000eee0000000200 */
[C---:B------:R-:W-:Y:S08]  /*34b0*/  HMMA.16816.F32 R44, R16.reuse, R56, R20 ;  /* 0x00000038102c723c */ /* 0x040ff00000001814 */
[C---:B------:R-:W-:Y:S08]  /*34c0*/  HMMA.16816.F32 R28, R16.reuse, R84, R60 ;  /* 0x00000054101c723c */ /* 0x040ff0000000183c */
[----:B------:R-:W-:Y:S01]  /*34d0*/  HMMA.16816.F32 R20, R16, R86, R80 ;  /* 0x000000561014723c */ /* 0x000fe20000001850 */
[----:B------:R-:W4:Y:S04]  /*34e0*/  LDSM.16.M88.4 R80, [R181+0x800] ;  /* 0x00080000b550783b */ /* 0x000f280000000200 */
[----:B------:R-:W-:Y:S03]  /*34f0*/  LDSM.16.M88.4 R84, [R187+0x2000] ;  /* 0x00200000bb54783b */ /* 0x000fe60000000200 */
[C---:B-1----:R-:W-:Y:S01]  /*3500*/  HMMA.16816.F32 R16, R8.reuse, R40, R76 ;  /* 0x000000280810723c */ /* 0x042fe2000000184c */
[----:B------:R-:W-:Y:S07]  /*3510*/  LDSM.16.M88.4 R76, [R181+0x1800] ;  /* 0x00180000b54c783b */ /* 0x000fee0000000200 */
[C---:B------:R-:W-:Y:S01]  /*3520*/  HMMA.16816.F32 R40, R8.reuse, R42, R68 ;  /* 0x0000002a0828723c */ /* 0x040fe20000001844 */
[----:B------:R-:W1:Y:S07]  /*3530*/  LDSM.16.M88.4 R68, [R181+0x1000] ;  /* 0x00100000b544783b */ /* 0x000e6e0000000200 */
[C---:B------:R-:W-:Y:S01]  /*3540*/  HMMA.16816.F32 R60, R8.reuse, R52, R64 ;  /* 0x00000034083c723c */ /* 0x040fe20000001840 */
[----:B------:R-:W-:Y:S07]  /*3550*/  LDSM.16.M88.4 R64, [R176+0x9000] ;  /* 0x00900000b040783b */ /* 0x000fee0000000200 */
[C---:B------:R-:W-:Y:S08]  /*3560*/  HMMA.16816.F32 R48, R8.reuse, R54, R48 ;  /* 0x000000360830723c */ /* 0x040ff00000001830 */
[C---:B------:R-:W-:Y:S08]  /*3570*/  HMMA.16816.F32 R56, R8.reuse, R36, R44 ;  /* 0x000000240838723c */ /* 0x040ff0000000182c */
[C---:B------:R-:W-:Y:S08]  /*3580*/  HMMA.16816.F32 R52, R8.reuse, R38, R32 ;  /* 0x000000260834723c */ /* 0x040ff00000001820 */
[C---:B--2---:R-:W-:Y:S01]  /*3590*/  HMMA.16816.F32 R44, R8.reuse, R24, R28 ;  /* 0x00000018082c723c */ /* 0x044fe2000000181c */
[----:B------:R-:W-:Y:S07]  /*35a0*/  LDSM.16.M88.4 R28, [R176+0x8000] ;  /* 0x00800000b01c783b */ /* 0x000fee0000000200 */
[----:B------:R-:W-:Y:S01]  /*35b0*/  HMMA.16816.F32 R32, R8, R26, R20 ;  /* 0x0000001a0820723c */ /* 0x000fe20000001814 */
[----:B------:R-:W2:Y:S07]  /*35c0*/  LDSM.16.M88.4 R8, [R183+0x2000] ;  /* 0x00200000b708783b */ /* 0x000eae0000000200 */
[C---:B---3--:R-:W-:Y:S01]  /*35d0*/  HMMA.16816.F32 R20, R12.reuse, R74, R40 ;  /* 0x0000004a0c14723c */ /* 0x048fe20000001828 */
[----:B------:R-:W3:Y:S07]  /*35e0*/  LDSM.16.M88.4 R40, [R176+0x8800] ;  /* 0x00880000b028783b */ /* 0x000eee0000000200 */
[C---:B------:R-:W-:Y:S01]  /*35f0*/  HMMA.16816.F32 R24, R12.reuse, R72, R16 ;  /* 0x000000480c18723c */ /* 0x040fe20000001810 */
[----:B------:R-:W-:Y:S07]  /*3600*/  LDSM.16.M88.4 R16, [R184+0x2000] ;  /* 0x00200000b810783b */ /* 0x000fee0000000200 */
        /* <DEDUP_REMOVED lines=8> */
[----:B------:R-:W-:Y:S07]  /*3690*/  LDSM.16.M88.4 R76, [R182+0x8000] ;  /* 0x00800000b64c783b */ /* 0x000fee0000000200 */
[C---:B--2---:R-:W-:Y:S08]  /*36a0*/  HMMA.16816.F32 R12, R8.reuse, R28, R24 ;  /* 0x0000001c080c723c */ /* 0x044ff00000001818 */
[C---:B------:R-:W-:Y:S08]  /*36b0*/  HMMA.16816.F32 R32, R8.reuse, R30, R20 ;  /* 0x0000001e0820723c */ /* 0x040ff00000001814 */
[C---:B---3--:R-:W-:Y:S01]  /*36c0*/  HMMA.16816.F32 R28, R8.reuse, R40, R36 ;  /* 0x00000028081c723c */ /* 0x048fe20000001824 */
[----:B------:R-:W2:Y:S07]  /*36d0*/  LDSM.16.M88.4 R36, [R187+0x2800] ;  /* 0x00280000bb24783b */ /* 0x000eae0000000200 */
[C---:B------:R-:W-:Y:S01]  /*36e0*/  HMMA.16816.F32 R24, R8.reuse, R42, R48 ;  /* 0x0000002a0818723c */ /* 0x040fe20000001830 */
[----:B------:R-:W3:Y:S07]  /*36f0*/  LDSM.16.M88.4 R40, [R187+0x3000] ;  /* 0x00300000bb28783b */ /* 0x000eee0000000200 */
[C---:B------:R-:W-:Y:S01]  /*3700*/  HMMA.16816.F32 R20, R8.reuse, R64, R56 ;  /* 0x000000400814723c */ /* 0x040fe20000001838 */
[----:B------:R-:W-:Y:S07]  /*3710*/  LDSM.16.M88.4 R56, [R182+0x8800] ;  /* 0x00880000b638783b */ /* 0x000fee0000000200 */
[C---:B------:R-:W-:Y:S08]  /*3720*/  HMMA.16816.F32 R48, R8.reuse, R66, R60 ;  /* 0x000000420830723c */ /* 0x040ff0000000183c */
[C---:B-1----:R-:W-:Y:S08]  /*3730*/  HMMA.16816.F32 R72, R8.reuse, R68, R52 ;  /* 0x000000440848723c */ /* 0x042ff00000001834 */
[----:B------:R-:W-:Y:S01]  /*3740*/  HMMA.16816.F32 R68, R8, R70, R44 ;  /* 0x000000460844723c */ /* 0x000fe2000000182c */
[----:B------:R-:W-:Y:S07]  /*3750*/  LDSM.16.M88.4 R8, [R185+0x2000] ;  /* 0x00200000b908783b */ /* 0x000fee0000000200 */
[C---:B------:R-:W-:Y:S01]  /*3760*/  HMMA.16816.F32 R64, R16.reuse, R84, R12 ;  /* 0x000000541040723c */ /* 0x040fe2000000180c */
[----:B------:R-:W1:Y:S07]  /*3770*/  LDSM.16.M88.4 R12, [R186+0x2000] ;  /* 0x00200000ba0c783b */ /* 0x000e6e0000000200 */
[C---:B--2---:R-:W-:Y:S08]  /*3780*/  HMMA.16816.F32 R52, R16.reuse, R36, R28 ;  /* 0x000000241034723c */ /* 0x044ff0000000181c */
[C---:B------:R-:W-:Y:S01]  /*3790*/  HMMA.16816.F32 R44, R16.reuse, R38, R24 ;  /* 0x00000026102c723c */ /* 0x040fe20000001818 */
[----:B------:R-:W2:Y:S07]  /*37a0*/  LDSM.16.M88.4 R36, [R182+0x9000] ;  /* 0x00900000b624783b */ /* 0x000eae0000000200 */
[C---:B------:R-:W-:Y:S01]  /*37b0*/  HMMA.16816.F32 R60, R16.reuse, R86, R32 ;  /* 0x00000056103c723c */ /* 0x040fe20000001820 */
[----:B------:R-:W4:Y:S04]  /*37c0*/  LDSM.16.M88.4 R32, [R182+0x9800] ;  /* 0x00980000b620783b */ /* 0x000f280000000200 */
[----:B------:R-:W5:Y:S03]  /*37d0*/  LDSM.16.M88.4 R84, [R181+0x2000] ;  /* 0x00200000b554783b */ /* 0x000f660000000200 */
[C---:B---3--:R-:W-:Y:S08]  /*37e0*/  HMMA.16816.F32 R28, R16.reuse, R40, R20 ;  /* 0x00000028101c723c */ /* 0x048ff00000001814 */
[C---:B------:R-:W-:Y:S08]  /*37f0*/  HMMA.16816.F32 R24, R16.reuse, R42, R48 ;  /* 0x0000002a1018723c */ /* 0x040ff00000001830 */
[C---:B------:R-:W-:Y:S01]  /*3800*/  HMMA.16816.F32 R20, R16.reuse, R80, R72 ;  /* 0x000000501014723c */ /* 0x040fe20000001848 */
[----:B------:R-:W3:Y:S07]  /*3810*/  LDSM.16.M88.4 R72, [R181+0x2800] ;  /* 0x00280000b548783b */ /* 0x000eee0000000200 */
[----:B------:R-:W-:Y:S01]  /*3820*/  HMMA.16816.F32 R16, R16, R82, R68 ;  /* 0x000000521010723c */ /* 0x000fe20000001844 */
[----:B------:R-:W-:Y:S07]  /*3830*/  LDSM.16.M88.4 R80, [R181+0x3000] ;  /* 0x00300000b550783b */ /* 0x000fee0000000200 */
[C---:B-1----:R-:W-:Y:S08]  /*3840*/  HMMA.16816.F32 R60, R12.reuse, R78, R60 ;  /* 0x0000004e0c3c723c */ /* 0x042ff0000000183c */
[C---:B------:R-:W-:Y:S08]  /*3850*/  HMMA.16816.F32 R48, R12.reuse, R58, R44 ;  /* 0x0000003a0c30723c */ /* 0x040ff0000000182c */
[C---:B--2---:R-:W-:Y:S08]  /*3860*/  HMMA.16816.F32 R44, R12.reuse, R36, R28 ;  /* 0x000000240c2c723c */ /* 0x044ff0000000181c */
[C---:B------:R-:W-:Y:S01]  /*3870*/  HMMA.16816.F32 R40, R12.reuse, R38, R24 ;  /* 0x000000260c28723c */ /* 0x040fe20000001818 */
[----:B------:R-:W-:Y:S07]  /*3880*/  LDSM.16.M88.4 R24, [R176+0xa000] ;  /* 0x00a00000b018783b */ /* 0x000fee0000000200 */
[C---:B----4-:R-:W-:Y:S08]  /*3890*/  HMMA.16816.F32 R36, R12.reuse, R32, R20 ;  /* 0x000000200c24723c */ /* 0x050ff00000001814 */
[C---:B------:R-:W-:Y:S01]  /*38a0*/  HMMA.16816.F32 R28, R12.reuse, R34, R16 ;  /* 0x000000220c1c723c */ /* 0x040fe20000001810 */
[----:B------:R-:W1:Y:S04]  /*38b0*/  LDSM.16.M88.4 R32, [R181+0x3800] ;  /* 0x00380000b520783b */ /* 0x000e680000000200 */
[----:B------:R-:W2:Y:S03]  /*38c0*/  LDSM.16.M88.4 R16, [R183+0x4000] ;  /* 0x00400000b710783b */ /* 0x000ea60000000200 */
[C---:B------:R-:W-:Y:S01]  /*38d0*/  HMMA.16816.F32 R64, R12.reuse, R76, R64 ;  /* 0x0000004c0c40723c */ /* 0x040fe20000001840 */
[----:B------:R-:W4:Y:S07]  /*38e0*/  LDSM.16.M88.4 R76, [R176+0xa800] ;  /* 0x00a80000b04c783b */ /* 0x000f2e0000000200 */
[----:B------:R-:W-:Y:S08]  /*38f0*/  HMMA.16816.F32 R52, R12, R56, R52 ;  /* 0x000000380c34723c */ /* 0x000ff00000001834 */
[C---:B-----5:R-:W-:Y:S08]  /*3900*/  HMMA.16816.F32 R12, R8.reuse, R86, R60 ;  /* 0x00000056080c723c */ /* 0x060ff0000000183c */
[C---:B------:R-:W-:Y:S01]  /*3910*/  HMMA.16816.F32 R20, R8.reuse, R84, R64 ;  /* 0x000000540814723c */ /* 0x040fe20000001840 */
[----:B------:R-:W5:Y:S07]  /*3920*/  LDSM.16.M88.4 R84, [R176+0xb000] ;  /* 0x00b00000b054783b */ /* 0x000f6e0000000200 */
[C---:B---3--:R-:W-:Y:S08]  /*3930*/  HMMA.16816.F32 R56, R8.reuse, R72, R52 ;  /* 0x000000480838723c */ /* 0x048ff00000001834 */
[C---:B------:R-:W-:Y:S08]  /*3940*/  HMMA.16816.F32 R72, R8.reuse, R74, R48 ;  /* 0x0000004a0848723c */ /* 0x040ff00000001830 */
[C---:B-1----:R-:W-:Y:S01]  /*3950*/  HMMA.16816.F32 R64, R8.reuse, R32, R36 ;  /* 0x000000200840723c */ /* 0x042fe20000001824 */
[----:B------:R-:W-:Y:S07]  /*3960*/  LDSM.16.M88.4 R36, [R187+0x4800] ;  /* 0x00480000bb24783b */ /* 0x000fee0000000200 */
[C---:B------:R-:W-:Y:S08]  /*3970*/  HMMA.16816.F32 R52, R8.reuse, R34, R28 ;  /* 0x000000220834723c */ /* 0x040ff0000000181c */
[C---:B------:R-:W-:Y:S01]  /*3980*/  HMMA.16816.F32 R68, R8.reuse, R80, R44 ;  /* 0x000000500844723c */ /* 0x040fe2000000182c */
[----:B------:R-:W-:Y:S07]  /*3990*/  LDSM.16.M88.4 R44, [R187+0x5000] ;  /* 0x00500000bb2c783b */ /* 0x000fee0000000200 */
[----:B------:R-:W-:Y:S01]  /*39a0*/  HMMA.16816.F32 R60, R8, R82, R40 ;  /* 0x00000052083c723c */ /* 0x000fe20000001828 */
[----:B------:R-:W-:Y:S04]  /*39b0*/  LDSM.16.M88.4 R40, [R187+0x4000] ;  /* 0x00400000bb28783b */ /* 0x000fe80000000200 */
[----:B------:R-:W-:Y:S03]  /*39c0*/  LDSM.16.M88.4 R8, [R186+0x4000] ;  /* 0x00400000ba08783b */ /* 0x000fe60000000200 */
[C---:B--2---:R-:W-:Y:S01]  /*39d0*/  HMMA.16816.F32 R32, R16.reuse, R26, R12 ;  /* 0x0000001a1020723c */ /* 0x044fe2000000180c */
[----:B------:R-:W1:Y:S04]  /*39e0*/  LDSM.16.M88.4 R12, [R184+0x4000] ;  /* 0x00400000b80c783b */ /* 0x000e680000000200 */
[----:B------:R-:W-:Y:S03]  /*39f0*/  LDSM.16.M88.4 R80, [R182+0xa800] ;  /* 0x00a80000b650783b */ /* 0x000fe60000000200 */
[C---:B------:R-:W-:Y:S08]  /*3a00*/  HMMA.16816.F32 R48, R16.reuse, R24, R20 ;  /* 0x000000181030723c */ /* 0x040ff00000001814 */
[C---:B----4-:R-:W-:Y:S08]  /*3a10*/  HMMA.16816.F32 R28, R16.reuse, R76, R56 ;  /* 0x0000004c101c723c */ /* 0x050ff00000001838 */
[C---:B------:R-:W-:Y:S01]  /*3a20*/  HMMA.16816.F32 R24, R16.reuse, R78, R72 ;  /* 0x0000004e1018723c */ /* 0x040fe20000001848 */
[----:B------:R-:W2:Y:S07]  /*3a30*/  LDSM.16.M88.4 R76, [R187+0x5800] ;  /* 0x00580000bb4c783b */ /* 0x000eae0000000200 */
[C---:B-----5:R-:W-:Y:S08]  /*3a40*/  HMMA.16816.F32 R20, R16.reuse, R84, R68 ;  /* 0x000000541014723c */ /* 0x060ff00000001844 */
[C---:B------:R-:W-:Y:S01]  /*3a50*/  HMMA.16816.F32 R60, R16.reuse, R86, R60 ;  /* 0x00000056103c723c */ /* 0x040fe2000000183c */
[----:B------:R-:W3:Y:S07]  /*3a60*/  LDSM.16.M88.4 R84, [R182+0xa000] ;  /* 0x00a00000b654783b */ /* 0x000eee0000000200 */
[C---:B------:R-:W-:Y:S08]  /*3a70*/  HMMA.16816.F32 R68, R16.reuse, R88, R64 ;  /* 0x000000581044723c */ /* 0x040ff00000001840 */
[----:B------:R-:W-:Y:S01]  /*3a80*/  HMMA.16816.F32 R64, R16, R90, R52 ;  /* 0x0000005a1040723c */ /* 0x000fe20000001834 */
[----:B------:R-:W-:Y:S04]  /*3a90*/  LDSM.16.M88.4 R16, [R185+0x4000] ;  /* 0x00400000b910783b */ /* 0x000fe80000000200 */
[----:B------:R-:W-:Y:S03]  /*3aa0*/  LDSM.16.M88.4 R88, [R181+0x4000] ;  /* 0x00400000b558783b */ /* 0x000fe60000000200 */
[C---:B-1----:R-:W-:Y:S08]  /*3ab0*/  HMMA.16816.F32 R72, R12.reuse, R40, R48 ;  /* 0x000000280c48723c */ /* 0x042ff00000001830 */
[C---:B------:R-:W-:Y:S01]  /*3ac0*/  HMMA.16816.F32 R56, R12.reuse, R42, R32 ;  /* 0x0000002a0c38723c */ /* 0x040fe20000001820 */
[----:B------:R-:W1:Y:S07]  /*3ad0*/  LDSM.16.M88.4 R40, [R182+0xb000] ;  /* 0x00b00000b628783b */ /* 0x000e6e0000000200 */
[C---:B------:R-:W-:Y:S08]  /*3ae0*/  HMMA.16816.F32 R52, R12.reuse, R36, R28 ;  /* 0x000000240c34723c */ /* 0x040ff0000000181c */
[C---:B------:R-:W-:Y:S01]  /*3af0*/  HMMA.16816.F32 R48, R12.reuse, R38, R24 ;  /* 0x000000260c30723c */ /* 0x040fe20000001818 */
[----:B------:R-:W4:Y:S07]  /*3b00*/  LDSM.16.M88.4 R36, [R182+0xb800] ;  /* 0x00b80000b624783b */ /* 0x000f2e0000000200 */
[C---:B------:R-:W-:Y:S01]  /*3b10*/  HMMA.16816.F32 R28, R12.reuse, R46, R60 ;  /* 0x0000002e0c1c723c */ /* 0x040fe2000000183c */
[----:B------:R-:W5:Y:S07]  /*3b20*/  LDSM.16.M88.4 R60, [R181+0x4800] ;  /* 0x00480000b53c783b */ /* 0x000f6e0000000200 */
[C---:B------:R-:W-:Y:S08]  /*3b30*/  HMMA.16816.F32 R32, R12.reuse, R44, R20 ;  /* 0x0000002c0c20723c */ /* 0x040ff00000001814 */
[C---:B--2---:R-:W-:Y:S08]  /*3b40*/  HMMA.16816.F32 R24, R12.reuse, R76, R68 ;  /* 0x0000004c0c18723c */ /* 0x044ff00000001844 */
[----:B------:R-:W-:Y:S08]  /*3b50*/  HMMA.16816.F32 R20, R12, R78, R64 ;  /* 0x0000004e0c14723c */ /* 0x000ff00000001840 */
[C---:B---3--:R-:W-:Y:S01]  /*3b60*/  HMMA.16816.F32 R12, R8.reuse, R86, R56 ;  /* 0x00000056080c723c */ /* 0x048fe20000001838 */
[----:B------:R-:W2:Y:S07]  /*3b70*/  LDSM.16.M88.4 R56, [R181+0x5000] ;  /* 0x00500000b538783b */ /* 0x000eae0000000200 */
[C---:B------:R-:W-:Y:S08]  /*3b80*/  HMMA.16816.F32 R44, R8.reuse, R80, R52 ;  /* 0x00000050082c723c */ /* 0x040ff00000001834 */
[C---:B------:R-:W-:Y:S08]  /*3b90*/  HMMA.16816.F32 R48, R8.reuse, R82, R48 ;  /* 0x000000520830723c */ /* 0x040ff00000001830 */
[C---:B-1----:R-:W-:Y:S08]  /*3ba0*/  HMMA.16816.F32 R32, R8.reuse, R40, R32 ;  /* 0x000000280820723c */ /* 0x042ff00000001820 */
[C---:B------:R-:W-:Y:S08]  /*3bb0*/  HMMA.16816.F32 R28, R8.reuse, R42, R28 ;  /* 0x0000002a081c723c */ /* 0x040ff0000000181c */
[C---:B----4-:R-:W-:Y:S08]  /*3bc0*/  HMMA.16816.F32 R52, R8.reuse, R36, R24 ;  /* 0x000000240834723c */ /* 0x050ff00000001818 */
[----:B------:R-:W-:Y:S01]  /*3bd0*/  HMMA.16816.F32 R40, R8, R38, R20 ;  /* 0x000000260828723c */ /* 0x000fe20000001814 */
[----:B------:R-:W1:Y:S01]  /*3be0*/  LDSM.16.M88.4 R36, [R181+0x5800] ;  /* 0x00580000b524783b */ /* 0x000e620000000200 */
[----:B------:R-:W-:-:S05]  /*3bf0*/  DEPBAR.LE SB0, 0x0 ;  /* 0x000080000000791a */ /* 0x000fca0000000000 */
[----:B------:R-:W-:Y:S01]  /*3c00*/  IMNMX R21, R92, UR15, PT ;  /* 0x0000000f5c157c17 */ /* 0x000fe2000b800200 */
[----:B------:R-:W-:Y:S01]  /*3c10*/  HMMA.16816.F32 R12, R16, R90, R12 ;  /* 0x0000005a100c723c */ /* 0x000fe2000000180c */
[----:B------:R-:W-:Y:S02]  /*3c20*/  IMNMX R20, R3, UR15, PT ;  /* 0x0000000f03147c17 */ /* 0x000fe4000b800200 */
[----:B------:R-:W-:Y:S02]  /*3c30*/  IADD3 R3, R0, 0x8, RZ ;  /* 0x0000000800037810 */ /* 0x000fe40007ffe0ff */
[C---:B------:R-:W-:Y:S01]  /*3c40*/  ISETP.GE.AND P5, PT, R6.reuse, R21, PT ;  /* 0x000000150600720c */ /* 0x040fe20003fa6270 */
[----:B------:R-:W-:Y:S01]  /*3c50*/  BAR.SYNC.DEFER_BLOCKING 0x0 ;  /* 0x0000000000007b1d */ /* 0x000fe20000010000 */
[----:B------:R-:W-:Y:S01]  /*3c60*/  ISETP.GE.AND P3, PT, R6, R20, PT ;  /* 0x000000140600720c */ /* 0x000fe20003f66270 */
[----:B------:R-:W-:Y:S01]  /*3c70*/  HMMA.16816.F32 R72, R8, R84, R72 ;  /* 0x000000540848723c */ /* 0x000fe20000001848 */
[----:B------:R-:W-:-:S02]  /*3c80*/  IADD3 R6, R0, 0x9, RZ ;  /* 0x0000000900067810 */ /* 0x000fc40007ffe0ff */
[CC--:B------:R-:W-:Y:S02]  /*3c90*/  ISETP.GE.AND P1, PT, R3.reuse, R21.reuse, PT ;  /* 0x000000150300720c */ /* 0x0c0fe40003f26270 */
[-C--:B------:R-:W-:Y:S02]  /*3ca0*/  ISETP.GE.AND P4, PT, R3, R20.reuse, PT ;  /* 0x000000140300720c */ /* 0x080fe40003f86270 */
[----:B------:R-:W-:Y:S01]  /*3cb0*/  IADD3 R3, R0, 0x10, RZ ;  /* 0x0000001000037810 */ /* 0x000fe20007ffe0ff */
[----:B-----5:R-:W-:Y:S01]  /*3cc0*/  HMMA.16816.F32 R8, R16, R60, R44 ;  /* 0x0000003c1008723c */ /* 0x020fe2000000182c */
[CC--:B------:R-:W-:Y:S02]  /*3cd0*/  ISETP.GE.AND P6, PT, R6.reuse, R21.reuse, PT ;  /* 0x000000150600720c */ /* 0x0c0fe40003fc6270 */
[----:B------:R-:W-:Y:S02]  /*3ce0*/  ISETP.GE.AND P2, PT, R6, R20, PT ;  /* 0x000000140600720c */ /* 0x000fe40003f46270 */
[----:B------:R-:W-:-:S02]  /*3cf0*/  ISETP.GE.AND P0, PT, R3, R21, PT ;  /* 0x000000150300720c */ /* 0x000fc40003f06270 */
[----:B------:R-:W-:Y:S01]  /*3d00*/  IADD3 R6, R0, 0x11, RZ ;  /* 0x0000001100067810 */ /* 0x000fe20007ffe0ff */
[C---:B------:R-:W-:Y:S01]  /*3d10*/  HMMA.16816.F32 R24, R16.reuse, R62, R48 ;  /* 0x0000003e1018723c */ /* 0x040fe20000001830 */
[----:B------:R-:W-:Y:S02]  /*3d20*/  FSEL R60, R12, -INF , !P1 ;  /* 0xff8000000c3c7808 */ /* 0x000fe40004800000 */
[----:B------:R-:W-:Y:S02]  /*3d30*/  ISETP.GE.AND P1, PT, R3, R20, PT ;  /* 0x000000140300720c */ /* 0x000fe40003f26270 */
[----:B------:R-:W-:Y:S02]  /*3d40*/  FSEL R45, R14, -INF , !P4 ;  /* 0xff8000000e2d7808 */ /* 0x000fe40006000000 */
[----:B------:R-:W-:Y:S01]  /*3d50*/  FSEL R48, R13, -INF , !P6 ;  /* 0xff8000000d307808 */ /* 0x000fe20007000000 */
[----:B--2---:R-:W-:Y:S01]  /*3d60*/  HMMA.16816.F32 R32, R16, R56, R32 ;  /* 0x000000381020723c */ /* 0x004fe20000001820 */
[----:B------:R-:W-:-:S02]  /*3d70*/  FSEL R47, R15, -INF , !P2 ;  /* 0xff8000000f2f7808 */ /* 0x000fc40005000000 */
[----:B------:R-:W-:Y:S02]  /*3d80*/  IADD3 R3, R0, 0x18, RZ ;  /* 0x0000001800037810 */ /* 0x000fe40007ffe0ff */
[CC--:B------:R-:W-:Y:S02]  /*3d90*/  ISETP.GE.AND P4, PT, R6.reuse, R21.reuse, PT ;  /* 0x000000150600720c */ /* 0x0c0fe40003f86270 */
[-C--:B------:R-:W-:Y:S01]  /*3da0*/  ISETP.GE.AND P6, PT, R6, R20.reuse, PT ;  /* 0x000000140600720c */ /* 0x080fe20003fc6270 */
[----:B------:R-:W-:Y:S01]  /*3db0*/  HMMA.16816.F32 R28, R16, R58, R28 ;  /* 0x0000003a101c723c */ /* 0x000fe2000000181c */
[----:B------:R-:W-:Y:S02]  /*3dc0*/  FSEL R51, R8, -INF , !P0 ;  /* 0xff80000008337808 */ /* 0x000fe40004000000 */
[C---:B------:R-:W-:Y:S02]  /*3dd0*/  ISETP.GE.AND P2, PT, R3.reuse, R21, PT ;  /* 0x000000150300720c */ /* 0x040fe40003f46270 */
[----:B------:R-:W-:-:S02]  /*3de0*/  ISETP.GE.AND P0, PT, R3, R20, PT ;  /* 0x000000140300720c */ /* 0x000fc40003f06270 */
[C---:B------:R-:W-:Y:S01]  /*3df0*/  IADD3 R6, R0.reuse, 0x19, RZ ;  /* 0x0000001900067810 */ /* 0x040fe20007ffe0ff */
[C---:B------:R-:W-:Y:S01]  /*3e00*/  HMMA.16816.F32 R12, R16.reuse, R88, R72 ;  /* 0x00000058100c723c */ /* 0x040fe20000001848 */
[----:B------:R-:W-:Y:S02]  /*3e10*/  IADD3 R3, R0, 0x20, RZ ;  /* 0x0000002000037810 */ /* 0x000fe40007ffe0ff */
[----:B------:R-:W-:Y:S02]  /*3e20*/  FSEL R44, R10, -INF , !P1 ;  /* 0xff8000000a2c7808 */ /* 0x000fe40004800000 */
[----:B------:R-:W-:Y:S02]  /*3e30*/  FSEL R49, R9, -INF , !P4 ;  /* 0xff80000009317808 */ /* 0x000fe40006000000 */
[----:B------:R-:W-:Y:S02]  /*3e40*/  FSEL R46, R11, -INF , !P6 ;  /* 0xff8000000b2e7808 */ /* 0x000fe40007000000 */
[----:B------:R-:W-:Y:S01]  /*3e50*/  FSEL R56, R24, -INF , !P2 ;  /* 0xff80000018387808 */ /* 0x000fe20005000000 */
[----:B-1----:R-:W-:Y:S01]  /*3e60*/  HMMA.16816.F32 R8, R16, R36, R52 ;  /* 0x000000241008723c */ /* 0x002fe20000001834 */
[----:B------:R-:W-:-:S02]  /*3e70*/  ISETP.GE.AND P1, PT, R6, R21, PT ;  /* 0x000000150600720c */ /* 0x000fc40003f26270 */
[-C--:B------:R-:W-:Y:S02]  /*3e80*/  ISETP.GE.AND P4, PT, R6, R20.reuse, PT ;  /* 0x000000140600720c */ /* 0x080fe40003f86270 */
[C---:B------:R-:W-:Y:S02]  /*3e90*/  ISETP.GE.AND P6, PT, R3.reuse, R21, PT ;  /* 0x000000150300720c */ /* 0x040fe40003fc6270 */
[----:B------:R-:W-:Y:S01]  /*3ea0*/  ISETP.GE.AND P2, PT, R3, R20, PT ;  /* 0x000000140300720c */ /* 0x000fe20003f46270 */
[----:B------:R-:W-:Y:S01]  /*3eb0*/  HMMA.16816.F32 R16, R16, R38, R40 ;  /* 0x000000261010723c */ /* 0x000fe20000001828 */
[C---:B------:R-:W-:Y:S02]  /*3ec0*/  IADD3 R6, R0.reuse, 0x21, RZ ;  /* 0x0000002100067810 */ /* 0x040fe40007ffe0ff */
        /* <DEDUP_REMOVED lines=19> */
[----:B------:R-:W-:-:S02]  /*4000*/  FSEL R166, R31, -INF , !P0 ;  /* 0xff8000001fa67808 */ /* 0x000fc40004000000 */
[----:B------:R-:W-:Y:S02]  /*4010*/  FSEL R23, R15, -INF , !P3 ;  /* 0xff8000000f177808 */ /* 0x000fe40005800000 */
[C---:B------:R-:W-:Y:S02]  /*4020*/  IADD3 R6, R0.reuse, 0x30, RZ ;  /* 0x0000003000067810 */ /* 0x040fe40007ffe0ff */
[C---:B------:R-:W-:Y:S02]  /*4030*/  ISETP.GE.AND P0, PT, R0.reuse, R21, PT ;  /* 0x000000150000720c */ /* 0x040fe40003f06270 */
[C---:B------:R-:W-:Y:S02]  /*4040*/  IADD3 R3, R0.reuse, 0x38, RZ ;  /* 0x0000003800037810 */ /* 0x040fe40007ffe0ff */
[C---:B------:R-:W-:Y:S02]  /*4050*/  ISETP.GE.AND P3, PT, R0.reuse, R20, PT ;  /* 0x000000140000720c */ /* 0x040fe40003f66270 */
[----:B------:R-:W-:-:S02]  /*4060*/  IADD3 R0, R0, 0x39, RZ ;  /* 0x0000003900007810 */ /* 0x000fc40007ffe0ff */
[----:B------:R-:W-:Y:S02]  /*4070*/  FSEL R24, R12, -INF , !P0 ;  /* 0xff8000000c187808 */ /* 0x000fe40004000000 */
[----:B------:R-:W-:Y:S02]  /*4080*/  ISETP.GE.AND P0, PT, R0, R20, PT ;  /* 0x000000140000720c */ /* 0x000fe40003f06270 */
[----:B------:R-:W-:Y:S02]  /*4090*/  FSEL R169, R35, -INF , !P1 ;  /* 0xff80000023a97808 */ /* 0x000fe40004800000 */
[----:B------:R-:W-:Y:S02]  /*40a0*/  FSEL R170, R19, -INF , !P0 ;  /* 0xff80000013aa7808 */ /* 0x000fe40004000000 */
[----:B------:R-:W-:Y:S02]  /*40b0*/  PLOP3.LUT P0, PT, PT, PT, UP0, 0x80, 0x0 ;  /* 0x000000000000781c */ /* 0x000fe40003f0f008 */
[----:B------:R-:W-:-:S02]  /*40c0*/  FSEL R203, R28, -INF , !P4 ;  /* 0xff8000001ccb7808 */ /* 0x000fc40006000000 */
[CC--:B------:R-:W-:Y:S02]  /*40d0*/  ISETP.GE.AND P1, PT, R6.reuse, R21.reuse, PT ;  /* 0x000000150600720c */ /* 0x0c0fe40003f26270 */
[----:B------:R-:W-:Y:S02]  /*40e0*/  ISETP.GE.AND P4, PT, R6, R20, PT ;  /* 0x000000140600720c */ /* 0x000fe40003f86270 */
[----:B------:R-:W-:Y:S02]  /*40f0*/  FSEL R25, R13, -INF , !P5 ;  /* 0xff8000000d197808 */ /* 0x000fe40006800000 */
[----:B------:R-:W-:Y:S02]  /*4100*/  FSEL R201, R8, -INF , !P1 ;  /* 0xff80000008c97808 */ /* 0x000fe40004800000 */
[----:B------:R-:W-:Y:S02]  /*4110*/  FSEL R165, R10, -INF , !P4 ;  /* 0xff8000000aa57808 */ /* 0x000fe40006000000 */
[----:B------:R-:W-:-:S02]  /*4120*/  ISETP.GE.AND P5, PT, R3, R21, PT ;  /* 0x000000150300720c */ /* 0x000fc40003fa6270 */
[----:B------:R-:W-:Y:S02]  /*4130*/  ISETP.GE.AND P1, PT, R3, R20, PT ;  /* 0x000000140300720c */ /* 0x000fe40003f26270 */
        /* <DEDUP_REMOVED lines=51> */
[----:B------:R-:W-:Y:S02]  /*4470*/  @!P3 LEA.HI.X R9, R3, c[0x0][0x16c], R6, 0x1, P6 ;  /* 0x00005b000309ba11 */ /* 0x000fe400030f0c06 */
[----:B------:R-:W-:-:S03]  /*4480*/  @!P4 LEA R16, P6, R0, c[0x0][0x168], 0x1 ;  /* 0x00005a000010ca11 */ /* 0x000fc600078c08ff */
[----:B------:R-:W-:Y:S01]  /*4490*/  @!PT LDS RZ, [RZ] ;  /* 0x00000000fffff984 */ /* 0x000fe20000000800 */
[----:B------:R-:W-:Y:S01]  /*44a0*/  @!PT LDS RZ, [RZ] ;  /* 0x00000000fffff984 */ /* 0x000fe20000000800 */
[----:B------:R-:W-:Y:S01]  /*44b0*/  @!PT LDS RZ, [RZ] ;  /* 0x00000000fffff984 */ /* 0x000fe20000000800 */
[----:B------:R2:W-:Y:S04]  /*44c0*/  @!P3 LDGSTS.E.BYPASS.LTC128B.128 [R199+0x8800], [R8.64+0x80] ;  /* 0x0880008008c7bfae */ /* 0x0005e8000b901d52 */
[----:B------:R1:W-:Y:S01]  /*44d0*/  @P2 STS.128 [R199+0xa800], RZ ;  /* 0x00a800ffc7002388 */ /* 0x0003e20000000c00 */
[----:B----4-:R-:W-:-:S04]  /*44e0*/  @!P2 LEA R14, P1, R3, c[0x0][0x168], 0x1 ;  /* 0x00005a00030eaa11 */ /* 0x010fc800078208ff */
[----:B------:R-:W-:Y:S02]  /*44f0*/  @!P2 LEA.HI.X R15, R3, c[0x0][0x16c], R6, 0x1, P1 ;  /* 0x00005b00030faa11 */ /* 0x000fe400008f0c06 */
[----:B------:R-:W-:Y:S02]  /*4500*/  IADD3.X R6, R6, UR6, RZ, P5, !PT ;  /* 0x0000000606067c10 */ /* 0x000fe4000affe4ff */
[C---:B-----5:R-:W-:Y:S01]  /*4510*/  @!P3 LEA R12, P5, R0.reuse, c[0x0][0x168], 0x1 ;  /* 0x00005a00000cba11 */ /* 0x060fe200078a08ff */
[----:B------:R-:W-:Y:S01]  /*4520*/  @!PT LDS RZ, [RZ] ;  /* 0x00000000fffff984 */ /* 0x000fe20000000800 */
[----:B------:R-:W-:Y:S01]  /*4530*/  @!PT LDS RZ, [RZ] ;  /* 0x00000000fffff984 */ /* 0x000fe20000000800 */
[----:B------:R-:W-:Y:S01]  /*4540*/  @!PT LDS RZ, [RZ] ;  /* 0x00000000fffff984 */ /* 0x000fe20000000800 */
[----:B------:R4:W-:Y:S01]  /*4550*/  @!P2 LDGSTS.E.BYPASS.LTC128B.128 [R199+0xa800], [R14.64+0x100] ;  /* 0x0a8001000ec7afae */ /* 0x0009e2000b901d52 */
[C---:B---3--:R-:W-:Y:S02]  /*4560*/  @!P2 LEA R10, P1, R0.reuse, c[0x0][0x168], 0x1 ;  /* 0x00005a00000aaa11 */ /* 0x048fe400078208ff */
[C---:B------:R-:W-:Y:S01]  /*4570*/  @!P4 LEA.HI.X R17, R0.reuse, c[0x0][0x16c], R6, 0x1, P6 ;  /* 0x00005b000011ca11 */ /* 0x040fe200030f0c06 */
[----:B------:R1:W-:Y:S01]  /*4580*/  @P4 STS.128 [R199+0x7000], RZ ;  /* 0x007000ffc7004388 */ /* 0x0003e20000000c00 */
[----:B------:R-:W-:-:S02]  /*4590*/  IADD3 R3, P6, R0, UR7, RZ ;  /* 0x0000000700037c10 */ /* 0x000fc4000ffde0ff */
[C-C-:B------:R-:W-:Y:S01]  /*45a0*/  @!P3 LEA.HI.X R13, R0.reuse, c[0x0][0x16c], R6.reuse, 0x1, P5 ;  /* 0x00005b00000dba11 */ /* 0x140fe200028f0c06 */
[----:B------:R-:W-:Y:S01]  /*45b0*/  @!PT LDS RZ, [RZ] ;  /* 0x00000000fffff984 */ /* 0x000fe20000000800 */
[----:B------:R-:W-:Y:S01]  /*45c0*/  @!PT LDS RZ, [RZ] ;  /* 0x00000000fffff984 */ /* 0x000fe20000000800 */
[----:B------:R-:W-:Y:S01]  /*45d0*/  @!PT LDS RZ, [RZ] ;  /* 0x00000000fffff984 */ /* 0x000fe20000000800 */
[----:B------:R1:W-:Y:S01]  /*45e0*/  @!P4 LDGSTS.E.BYPASS.LTC128B.128 [R199+0x7000], [R16.64] ;  /* 0x0700000010c7cfae */ /* 0x0003e2000b901d52 */
[----:B------:R-:W-:Y:S02]  /*45f0*/  @!P2 LEA.HI.X R11, R0, c[0x0][0x16c], R6, 0x1, P1 ;  /* 0x00005b00000baa11 */ /* 0x000fe400008f0c06 */
[----:B------:R-:W-:Y:S01]  /*4600*/  IADD3.X R6, R6, UR6, RZ, P6, !PT ;  /* 0x0000000606067c10 */ /* 0x000fe2000b7fe4ff */
[----:B------:R1:W-:Y:S01]  /*4610*/  @P3 STS.128 [R199+0x9000], RZ ;  /* 0x009000ffc7003388 */ /* 0x0003e20000000c00 */
[----:B--2---:R-:W-:-:S03]  /*4620*/  @!P3 LEA R8, P1, R3, c[0x0][0x168], 0x1 ;  /* 0x00005a000308ba11 */ /* 0x004fc600078208ff */
        /* <DEDUP_REMOVED lines=9> */
[----:B------:R1:W-:Y:S01]  /*46c0*/  @!P2 LDGSTS.E.BYPASS.LTC128B.128 [R199+0xb000], [R10.64+0x100] ;  /* 0x0b0001000ac7afae */ /* 0x0003e2000b901d52 */
[----:B----4-:R-:W-:-:S03]  /*46d0*/  @!P4 LEA R14, P5, R3, c[0x0][0x168], 0x1 ;  /* 0x00005a00030eca11 */ /* 0x010fc600078a08ff */
[----:B------:R1:W-:Y:S01]  /*46e0*/  @P4 STS.128 [R199+0x7800], RZ ;  /* 0x007800ffc7004388 */ /* 0x0003e20000000c00 */
[----:B------:R-:W-:-:S05]  /*46f0*/  @!P4 LEA.HI.X R15, R3, c[0x0][0x16c], R6, 0x1, P5 ;  /* 0x00005b00030fca11 */ /* 0x000fca00028f0c06 */
        /* <DEDUP_REMOVED lines=17> */
.L_x_481:
[----:B------:R-:W-:Y:S05]  /*4810*/  BSYNC B0 ;  /* 0x0000000000007941 */ /* 0x000fea0003800000 */
.L_x_480:
[----:B------:R-:W0:Y:S02]  /*4820*/  LDGDEPBAR ;  /* 0x00000000000079af */ /* 0x000e240000000000 */
.L_x_479:
[----:B------:R-:W-:Y:S01]  /*4830*/  FMNMX.FTZ R3, R22, R23, !PT ;  /* 0x0000001716037209 */ /* 0x000fe20007810000 */
[----:B------:R-:W-:Y:S01]  /*4840*/  STL [R1+0xdc], R181 ;  /* 0x0000dcb501007387 */ /* 0x000fe20000100800 */
[----:B------:R-:W-:Y:S01]  /*4850*/  FMNMX.FTZ R0, R24, R25, !PT ;  /* 0x0000001918007209 */ /* 0x000fe20007810000 */
[----:B------:R-:W-:Y:S01]  /*4860*/  IMAD.WIDE.U32 R248, R97, -0x326172a9, RZ ;  /* 0xcd9e8d5761f87825 */ /* 0x000fe200078e00ff */
[----:B------:R-:W-:Y:S01]  /*4870*/  FMNMX.FTZ R3, R45, R3, !PT ;  /* 0x000000032d037209 */ /* 0x000fe20007810000 */
[----:B------:R-:W-:Y:S01]  /*4880*/  STL [R1+0xd8], R176 ;  /* 0x0000d8b001007387 */ /* 0x000fe20000100800 */
[----:B------:R-:W-:Y:S01]  /*4890*/  FMNMX.FTZ R0, R60, R0, !PT ;  /* 0x000000003c007209 */ /* 0x000fe20007810000 */
[----:B------:R-:W-:Y:S01]  /*48a0*/  USHF.L.U32 UR4, UR20, 0x1, URZ ;  /* 0x0000000114047899 */ /* 0x000fe2000800063f */
[----:B------:R-:W-:Y:S01]  /*48b0*/  FMNMX.FTZ R3, R47, R3, !PT ;  /* 0x000000032f037209 */ /* 0x000fe20007810000 */
[----:B------:R-:W-:Y:S01]  /*48c0*/  STL [R1+0xd4], R21 ;  /* 0x0000d41501007387 */ /* 0x000fe20000100800 */
[----:B------:R-:W-:Y:S01]  /*48d0*/  FMNMX.FTZ R0, R48, R0, !PT ;  /* 0x0000000030007209 */ /* 0x000fe20007810000 */
[----:B------:R-:W-:Y:S01]  /*48e0*/  UIADD3 UR15, UR23, -0x4498517b, URZ ;  /* 0xbb67ae85170f7890 */ /* 0x000fe2000fffe03f */
[----:B------:R-:W-:Y:S01]  /*48f0*/  FMNMX.FTZ R3, R44, R3, !PT ;  /* 0x000000032c037209 */ /* 0x000fe20007810000 */
[----:B------:R-:W-:Y:S01]  /*4900*/  STL [R1+0xd0], R20 ;  /* 0x0000d01401007387 */ /* 0x000fe20000100800 */
[----:B------:R-:W-:Y:S01]  /*4910*/  FMNMX.FTZ R0, R51, R0, !PT ;  /* 0x0000000033007209 */ /* 0x000fe20007810000 */
[----:B------:R-:W-:Y:S01]  /*4920*/  ULOP3.LUT UR17, UR4, UR23, URZ, 0x3c, !UPT ;  /* 0x0000001704117292 */ /* 0x000fe2000f8e3c3f */
        /* <DEDUP_REMOVED lines=25> */
[----:B------:R-:W-:Y:S01]  /*4ac0*/  LDSM.16.MT88.4 R40, [R177+0xc000] ;  /* 0x00c00000b128783b */ /* 0x000fe20000004200 */
[----:B------:R-:W-:Y:S01]  /*4ad0*/  LOP3.LUT R7, R93, UR22, RZ, 0x3c, !PT ;  /* 0x000000165d077c12 */ /* 0x000fe2000f8e3cff */
[----:B------:R-:W-:Y:S01]  /*4ae0*/  IMAD R178, R4, 0x2, R177 ;  /* 0x0000000204b27824 */ /* 0x000fe200078e02b1 */
[----:B------:R-:W-:Y:S01]  /*4af0*/  FMNMX.FTZ R3, R165, R3, !PT ;  /* 0x00000003a5037209 */ /* 0x000fe20007810000 */
[----:B------:R-:W-:Y:S01]  /*4b00*/  LDSM.16.MT88.4 R28, [R180+0xc000] ;  /* 0x00c00000b41c783b */ /* 0x000fe20000004200 */
[----:B------:R-:W-:Y:S01]  /*4b10*/  ULOP3.LUT UR4, UR4, UR23, URZ, 0x3c, !UPT ;  /* 0x0000001704047292 */ /* 0x000fe2000f8e3c3f */
[----:B------:R-:W-:Y:S01]  /*4b20*/  IMAD R179, R2, 0x2, R178 ;  /* 0x0000000202b37824 */ /* 0x000fe200078e02b2 */
[----:B------:R-:W-:Y:S01]  /*4b30*/  FMNMX.FTZ R3, R117, R3, !PT ;  /* 0x0000000375037209 */ /* 0x000fe20007810000 */
[----:B------:R2:W-:Y:S03]  /*4b40*/  STL [R1+0xb8], R7 ;  /* 0x0000b80701007387 */ /* 0x0005e60000100800 */
[----:B------:R-:W-:Y:S01]  /*4b50*/  FMNMX.FTZ R3, R164, R3, !PT ;  /* 0x00000003a4037209 */ /* 0x000fe20007810000 */
[----:B------:R-:W-:Y:S03]  /*4b60*/  LDSM.16.MT88.4 R88, [R177+0xc800] ;  /* 0x00c80000b158783b */ /* 0x000fe60000004200 */
[----:B------:R-:W-:Y:S01]  /*4b70*/  FMNMX.FTZ R3, R170, R3, !PT ;  /* 0x00000003aa037209 */ /* 0x000fe20007810000 */
[----:B------:R-:W-:Y:S04]  /*4b80*/  LDSM.16.MT88.4 R132, [R180+0xc800] ;  /* 0x00c80000b484783b */ /* 0x000fe80000004200 */
[----:B------:R-:W3:Y:S04]  /*4b90*/  SHFL.BFLY PT, R6, R3, 0x2, 0x1f ;  /* 0x0c401f0003067f89 */ /* 0x000ee800000e0000 */
[----:B------:R-:W-:Y:S04]  /*4ba0*/  LDSM.16.MT88.4 R32, [R178+0xc000] ;  /* 0x00c00000b220783b */ /* 0x000fe80000004200 */
[----:B------:R-:W-:Y:S04]  /*4bb0*/  LDSM.16.MT88.4 R36, [R179+0xc000] ;  /* 0x00c00000b324783b */ /* 0x000fe80000004200 */
[----:B------:R-:W-:Y:S01]  /*4bc0*/  LDSM.16.MT88.4 R52, [R177+0xe000] ;  /* 0x00e00000b134783b */ /* 0x000fe20000004200 */
[----:B--2---:R-:W-:-:S03]  /*4bd0*/  LOP3.LUT R7, R249, R7, RZ, 0x3c, !PT ;  /* 0x00000007f9077212 */ /* 0x004fc600078e3cff */
[----:B------:R-:W-:Y:S02]  /*4be0*/  LDSM.16.MT88.4 R76, [R179+0xe000] ;  /* 0x00e00000b34c783b */ /* 0x000fe40000004200 */
[----:B------:R-:W-:Y:S02]  /*4bf0*/  IMAD.WIDE.U32 R98, R7, -0x2daee0ad, RZ ;  /* 0xd2511f5307627825 */ /* 0x000fe400078e00ff */
[----:B------:R-:W-:Y:S01]  /*4c00*/  LDSM.16.MT88.4 R64, [R180+0xe000] ;  /* 0x00e00000b440783b */ /* 0x000fe20000004200 */
[----:B---3--:R-:W-:-:S03]  /*4c10*/  FMNMX.FTZ R3, R3, R6, !PT ;  /* 0x0000000603037209 */ /* 0x008fc60007810000 */
[----:B------:R-:W-:Y:S01]  /*4c20*/  LDSM.16.MT88.4 R100, [R177+0x10000] ;  /* 0x01000000b164783b */ /* 0x000fe20000004200 */
[----:B------:R-:W-:-:S03]  /*4c30*/  FMNMX.FTZ R6, R209, R0, !PT ;  /* 0x00000000d1067209 */ /* 0x000fc60007810000 */
[----:B------:R-:W2:Y:S01]  /*4c40*/  SHFL.BFLY PT, R0, R3, 0x1, 0x1f ;  /* 0x0c201f0003007f89 */ /* 0x000ea200000e0000 */
[----:B------:R-:W-:-:S03]  /*4c50*/  FMNMX.FTZ R6, R201, R6, !PT ;  /* 0x00000006c9067209 */ /* 0x000fc60007810000 */
[----:B------:R-:W-:Y:S01]  /*4c60*/  LDSM.16.MT88.4 R108, [R178+0x10000] ;  /* 0x01000000b26c783b */ /* 0x000fe20000004200 */
[----:B------:R-:W-:-:S03]  /*4c70*/  FMNMX.FTZ R6, R202, R6, !PT ;  /* 0x00000006ca067209 */ /* 0x000fc60007810000 */
[----:B------:R-:W-:Y:S01]  /*4c80*/  LDSM.16.MT88.4 R144, [R180+0x10000] ;  /* 0x01000000b490783b */ /* 0x000fe20000004200 */
[----:B------:R-:W-:-:S03]  /*4c90*/  FMNMX.FTZ R6, R200, R6, !PT ;  /* 0x00000006c8067209 */ /* 0x000fc60007810000 */
[----:B------:R-:W-:Y:S01]  /*4ca0*/  LDSM.16.MT88.4 R140, [R179+0x10000] ;  /* 0x01000000b38c783b */ /* 0x000fe20000004200 */
[----:B------:R-:W-:-:S03]  /*4cb0*/  FMNMX.FTZ R6, R171, R6, !PT ;  /* 0x00000006ab067209 */ /* 0x000fc60007810000 */
[----:B------:R-:W-:Y:S04]  /*4cc0*/  LDSM.16.MT88.4 R136, [R178+0xc800] ;  /* 0x00c80000b288783b */ /* 0x000fe80000004200 */
[----:B------:R-:W3:Y:S01]  /*4cd0*/  SHFL.BFLY PT, R116, R6, 0x2, 0x1f ;  /* 0x0c401f0006747f89 */ /* 0x000ee200000e0000 */
[----:B--2---:R-:W-:-:S03]  /*4ce0*/  FMNMX.FTZ R3, R3, R0, !PT ;  /* 0x0000000003037209 */ /* 0x004fc60007810000 */
[----:B------:R-:W-:Y:S01]  /*4cf0*/  LDSM.16.MT88.4 R128, [R179+0xc800] ;  /* 0x00c80000b380783b */ /* 0x000fe20000004200 */
[C---:B------:R-:W-:Y:S01]  /*4d00*/  FSETP.NEU.FTZ.AND P1, PT, R3.reuse, -INF , PT ;  /* 0xff8000000300780b */ /* 0x040fe20003f3d000 */
[----:B------:R-:W-:Y:S02]  /*4d10*/  FMUL.FTZ R0, R3, c[0x0][0x23c] ;  /* 0x00008f0003007a20 */ /* 0x000fe40000410000 */
[----:B------:R-:W-:Y:S03]  /*4d20*/  LDSM.16.MT88.4 R112, [R178+0xe800] ;  /* 0x00e80000b270783b */ /* 0x000fe60000004200 */
[----:B------:R-:W-:Y:S01]  /*4d30*/  FSEL R0, R0, RZ, P1 ;  /* 0x000000ff00007208 */ /* 0x000fe20000800000 */
[----:B------:R-:W-:Y:S04]  /*4d40*/  LDSM.16.MT88.4 R124, [R177+0xe800] ;  /* 0x00e80000b17c783b */ /* 0x000fe80000004200 */
[----:B-1----:R-:W-:-:S02]  /*4d50*/  FFMA.FTZ R8, R22, c[0x0][0x23c], -R0 ;  /* 0x00008f0016087a23 */ /* 0x002fc40000010800 */
[----:B------:R-:W-:Y:S02]  /*4d60*/  FFMA.FTZ R9, R23, c[0x0][0x23c], -R0 ;  /* 0x00008f0017097a23 */ /* 0x000fe40000010800 */
[----:B------:R1:W-:Y:S01]  /*4d70*/  MUFU.EX2 R240, R8 ;  /* 0x0000000800f07308 */ /* 0x0003e20000000800 */
[----:B---3--:R-:W-:Y:S02]  /*4d80*/  FMNMX.FTZ R116, R6, R116, !PT ;  /* 0x0000007406747209 */ /* 0x008fe40007810000 */
[----:B------:R-:W-:Y:S01]  /*4d90*/  LOP3.LUT R6, R119, UR17, RZ, 0x3c, !PT ;  /* 0x0000001177067c12 */ /* 0x000fe2000f8e3cff */
[----:B------:R-:W-:-:S04]  /*4da0*/  UIADD3 UR17, UR22, 0x1715609d, URZ ;  /* 0x1715609d16117890 */ /* 0x000fc8000fffe03f */
[----:B------:R2:W3:Y:S01]  /*4db0*/  MUFU.EX2 R226, R9 ;  /* 0x0000000900e27308 */ /* 0x0004e20000000800 */
[----:B------:R-:W-:-:S05]  /*4dc0*/  IMAD.WIDE.U32 R6, R6, -0x326172a9, RZ ;  /* 0xcd9e8d5706067825 */ /* 0x000fca00078e00ff */
[----:B------:R-:W-:Y:S02]  /*4dd0*/  LOP3.LUT R7, R7, UR29, R248, 0x96, !PT ;  /* 0x0000001d07077c12 */ /* 0x000fe4000f8e96f8 */
[----:B-1----:R-:W-:Y:S01]  /*4de0*/  LOP3.LUT R8, R99, UR15, R118, 0x96, !PT ;  /* 0x0000000f63087c12 */ /* 0x002fe2000f8e9676 */
[----:B------:R-:W-:-:S04]  /*4df0*/  UIADD3 UR15, UR23, -0x56f99767, URZ ;  /* 0xa9066899170f7890 */ /* 0x000fc8000fffe03f */
[----:B------:R-:W-:Y:S01]  /*4e00*/  IMAD.WIDE.U32 R22, R8, -0x326172a9, RZ ;  /* 0xcd9e8d5708167825 */ /* 0x000fe200078e00ff */
[----:B--2---:R-:W1:Y:S03]  /*4e10*/  SHFL.BFLY PT, R9, R116, 0x1, 0x1f ;  /* 0x0c201f0074097f89 */ /* 0x004e6600000e0000 */
[----:B------:R-:W-:Y:S01]  /*4e20*/  FFMA.FTZ R8, R45, c[0x0][0x23c], -R0 ;  /* 0x00008f002d087a23 */ /* 0x000fe20000010800 */
[----:B------:R-:W-:Y:S01]  /*4e30*/  LOP3.LUT R12, R23, UR28, R6, 0x96, !PT ;  /* 0x0000001c170c7c12 */ /* 0x000fe2000f8e9606 */
[----:B------:R-:W-:Y:S01]  /*4e40*/  IMAD.WIDE.U32 R6, R7, -0x2daee0ad, RZ ;  /* 0xd2511f5307067825 */ /* 0x000fe200078e00ff */
[----:B---3--:R-:W-:Y:S01]  /*4e50*/  F2FP.PACK_AB R5, R226, R240 ;  /* 0x000000f0e205723e */ /* 0x008fe200000000ff */
[----:B------:R2:W-:Y:S02]  /*4e60*/  MUFU.EX2 R225, R8 ;  /* 0x0000000800e17308 */ /* 0x0005e40000000800 */
[----:B------:R-:W-:Y:S01]  /*4e70*/  IMAD.WIDE.U32 R12, R12, -0x2daee0ad, RZ ;  /* 0xd2511f530c0c7825 */ /* 0x000fe200078e00ff */
[----:B------:R-:W-:-:S02]  /*4e80*/  LOP3.LUT R7, R7, UR27, R98, 0x96, !PT ;  /* 0x0000001b07077c12 */ /* 0x000fc4000f8e9662 */
[----:B------:R-:W-:Y:S02]  /*4e90*/  PRMT R153, R5, 0x7610, R153 ;  /* 0x0000761005997816 */ /* 0x000fe40000000099 */
[----:B------:R-:W-:Y:S01]  /*4ea0*/  LOP3.LUT R10, R13, UR25, R6, 0x96, !PT ;  /* 0x000000190d0a7c12 */ /* 0x000fe2000f8e9606 */
[----:B------:R-:W-:Y:S01]  /*4eb0*/  IMAD.WIDE.U32 R6, R7, -0x326172a9, RZ ;  /* 0xcd9e8d5707067825 */ /* 0x000fe200078e00ff */
[----:B------:R-:W-:-:S03]  /*4ec0*/  PRMT R151, R5, 0x7632, R151 ;  /* 0x0000763205977816 */ /* 0x000fc60000000097 */
[----:B------:R-:W-:-:S04]  /*4ed0*/  IMAD.WIDE.U32 R10, R10, -0x326172a9, RZ ;  /* 0xcd9e8d570a0a7825 */ /* 0x000fc800078e00ff */
[----:B--2---:R-:W-:Y:S01]  /*4ee0*/  FFMA.FTZ R8, R47, c[0x0][0x23c], -R0 ;  /* 0x00008f002f087a23 */ /* 0x004fe20000010800 */
[----:B------:R-:W-:Y:S01]  /*4ef0*/  LOP3.LUT R11, R11, UR24, R6, 0x96, !PT ;  /* 0x000000180b0b7c12 */ /* 0x000fe2000f8e9606 */
[----:B------:R-:W-:Y:S01]  /*4f00*/  FFMA.FTZ R6, R46, c[0x0][0x23c], -R0 ;  /* 0x00008f002e067a23 */ /* 0x000fe20000010800 */
[----:B-1----:R-:W-:Y:S01]  /*4f10*/  FMNMX.FTZ R116, R116, R9, !PT ;  /* 0x0000000974747209 */ /* 0x002fe20007810000 */
[----:B------:R1:W2:Y:S02]  /*4f20*/  MUFU.EX2 R215, R8 ;  /* 0x0000000800d77308 */ /* 0x0002a40000000800 */
[----:B------:R-:W-:Y:S01]  /*4f30*/  IMAD.WIDE.U32 R96, R11, -0x2daee0ad, RZ ;  /* 0xd2511f530b607825 */ /* 0x000fe200078e00ff */
[----:B------:R-:W-:-:S05]  /*4f40*/  FSETP.NEU.FTZ.AND P1, PT, R116, -INF , PT ;  /* 0xff8000007400780b */ /* 0x000fca0003f3d000 */
[----:B------:R-:W-:Y:S01]  /*4f50*/  MUFU.EX2 R224, R6 ;  /* 0x0000000600e07308 */ /* 0x000fe20000000800 */
[----:B-1----:R-:W-:Y:S01]  /*4f60*/  FFMA.FTZ R8, R44, c[0x0][0x23c], -R0 ;  /* 0x00008f002c087a23 */ /* 0x002fe20000010800 */
[----:B--2---:R-:W-:-:S06]  /*4f70*/  F2FP.PACK_AB R5, R215, R225 ;  /* 0x000000e1d705723e */ /* 0x004fcc00000000ff */
[----:B------:R1:W-:Y:S01]  /*4f80*/  MUFU.EX2 R220, R8 ;  /* 0x0000000800dc7308 */ /* 0x0003e20000000800 */
[C---:B------:R-:W-:Y:S02]  /*4f90*/  PRMT R157, R5.reuse, 0x7610, R157 ;  /* 0x00007610059d7816 */ /* 0x040fe4000000009d */
[----:B------:R-:W-:-:S04]  /*4fa0*/  PRMT R155, R5, 0x7632, R155 ;  /* 0x00007632059b7816 */ /* 0x000fc8000000009b */
[----:B------:R-:W-:Y:S02]  /*4fb0*/  PRMT R2, R157, 0x5410, R155 ;  /* 0x000054109d027816 */ /* 0x000fe4000000009b */
[----:B-1----:R-:W-:Y:S01]  /*4fc0*/  LOP3.LUT R8, R7, UR26, R22, 0x96, !PT ;  /* 0x0000001a07087c12 */ /* 0x002fe2000f8e9616 */
[----:B------:R-:W-:-:S04]  /*4fd0*/  FMUL.FTZ R7, R116, c[0x0][0x23c] ;  /* 0x00008f0074077a20 */ /* 0x000fc80000410000 */
[----:B------:R-:W-:Y:S01]  /*4fe0*/  IMAD.WIDE.U32 R8, R8, -0x2daee0ad, RZ ;  /* 0xd2511f5308087825 */ /* 0x000fe200078e00ff */
[----:B------:R-:W-:-:S03]  /*4ff0*/  FSEL R6, R7, RZ, P1 ;  /* 0x000000ff07067208 */ /* 0x000fc60000800000 */
[----:B------:R-:W-:Y:S01]  /*5000*/  FFMA.FTZ R7, R26, c[0x0][0x23c], -R0 ;  /* 0x00008f001a077a23 */ /* 0x000fe20000010800 */
[----:B------:R-:W-:Y:S01]  /*5010*/  LOP3.LUT R16, R97, UR15, R8, 0x96, !PT ;  /* 0x0000000f61107c12 */ /* 0x000fe2000f8e9608 */
[----:B------:R-:W-:Y:S01]  /*5020*/  IMAD R97, R251, 0x10000, R251 ;  /* 0x00010000fb617824 */ /* 0x000fe200078e02fb */
[----:B------:R-:W-:Y:S01]  /*5030*/  LOP3.LUT R8, R9, UR21, R12, 0x96, !PT ;  /* 0x0000001509087c12 */ /* 0x000fe2000f8e960c */
[----:B------:R1:W-:Y:S01]  /*5040*/  MUFU.EX2 R21, R7 ;  /* 0x0000000700157308 */ /* 0x0003e20000000800 */
[----:B------:R-:W-:Y:S02]  /*5050*/  FFMA.FTZ R9, R60, c[0x0][0x23c], -R6 ;  /* 0x00008f003c097a23 */ /* 0x000fe40000010806 */
[----:B------:R-:W-:-:S04]  /*5060*/  IMAD.WIDE.U32 R16, R16, -0x326172a9, RZ ;  /* 0xcd9e8d5710107825 */ /* 0x000fc800078e00ff */
[----:B------:R-:W-:Y:S01]  /*5070*/  IMAD.WIDE.U32 R70, R8, -0x326172a9, RZ ;  /* 0xcd9e8d5708467825 */ /* 0x000fe200078e00ff */
[----:B------:R-:W-:Y:S01]  /*5080*/  LOP3.LUT R8, R16, 0xffff, RZ, 0xc0, !PT ;  /* 0x0000ffff10087812 */ /* 0x000fe200078ec0ff */
[----:B------:R2:W-:Y:S01]  /*5090*/  MUFU.EX2 R221, R9 ;  /* 0x0000000900dd7308 */ /* 0x0005e20000000800 */
[----:B------:R-:W-:Y:S02]  /*50a0*/  SHF.R.U32.HI R18, RZ, 0x18, R16 ;  /* 0x00000018ff127819 */ /* 0x000fe40000011610 */
[----:B------:R-:W-:Y:S02]  /*50b0*/  SHF.R.U32.HI R8, RZ, 0x8, R8 ;  /* 0x00000008ff087819 */ /* 0x000fe40000011608 */
[----:B------:R-:W-:Y:S01]  /*50c0*/  LOP3.LUT R10, R71, UR17, R10, 0x96, !PT ;  /* 0x00000011470a7c12 */ /* 0x000fe2000f8e960a */
[----:B-1----:R-:W-:Y:S01]  /*50d0*/  FFMA.FTZ R7, R24, c[0x0][0x23c], -R6 ;  /* 0x00008f0018077a23 */ /* 0x002fe20000010806 */
[----:B------:R-:W-:-:S03]  /*50e0*/  LOP3.LUT R249, R16, 0xffff, RZ, 0xc0, !PT ;  /* 0x0000ffff10f97812 */ /* 0x000fc600078ec0ff */
[----:B------:R-:W-:Y:S01]  /*50f0*/  IMAD.WIDE.U32 R68, R10, -0x2daee0ad, RZ ;  /* 0xd2511f530a447825 */ /* 0x000fe200078e00ff */
[----:B------:R1:W-:Y:S04]  /*5100*/  MUFU.EX2 R222, R7 ;  /* 0x0000000700de7308 */ /* 0x0003e80000000800 */
[----:B------:R-:W-:Y:S02]  /*5110*/  LOP3.LUT R12, R68, 0xff, RZ, 0xc0, !PT ;  /* 0x000000ff440c7812 */ /* 0x000fe400078ec0ff */
[----:B--2---:R-:W-:-:S04]  /*5120*/  SHF.R.U32.HI R9, RZ, 0x10, R16 ;  /* 0x00000010ff097819 */ /* 0x004fc80000011610 */
[----:B------:R-:W-:-:S04]  /*5130*/  LOP3.LUT R13, R9, 0xff, RZ, 0xc0, !PT ;  /* 0x000000ff090d7812 */ /* 0x000fc800078ec0ff */
[----:B------:R-:W-:Y:S01]  /*5140*/  PRMT R18, R13, 0x5410, R18 ;  /* 0x000054100d127816 */ /* 0x000fe20000000012 */
[----:B-1----:R-:W-:-:S04]  /*5150*/  FFMA.FTZ R7, R25, c[0x0][0x23c], -R6 ;  /* 0x00008f0019077a23 */ /* 0x002fc80000010806 */
[----:B------:R-:W-:Y:S01]  /*5160*/  HSET2.LE.AND R4, R18, R97, PT ;  /* 0x0000006112047233 */ /* 0x000fe20003803000 */
[----:B------:R1:W-:Y:S02]  /*5170*/  MUFU.EX2 R227, R7 ;  /* 0x0000000700e37308 */ /* 0x0003e40000000800 */
[----:B-1----:R-:W-:-:S04]  /*5180*/  LOP3.LUT R7, R16, 0xff, RZ, 0xc0, !PT ;  /* 0x000000ff10077812 */ /* 0x002fc800078ec0ff */
[----:B------:R-:W-:Y:S01]  /*5190*/  PRMT R19, R7, 0x5410, R8 ;  /* 0x0000541007137816 */ /* 0x000fe20000000008 */
[----:B------:R-:W-:Y:S01]  /*51a0*/  FFMA.FTZ R8, R48, c[0x0][0x23c], -R6 ;  /* 0x00008f0030087a23 */ /* 0x000fe20000010806 */
[----:B------:R-:W-:-:S03]  /*51b0*/  LOP3.LUT R7, R17, UR30, R70, 0x96, !PT ;  /* 0x0000001e11077c12 */ /* 0x000fc6000f8e9646 */
[----:B------:R1:W-:Y:S01]  /*51c0*/  MUFU.EX2 R214, R8 ;  /* 0x0000000800d67308 */ /* 0x0003e20000000800 */
[C---:B------:R-:W-:Y:S02]  /*51d0*/  LOP3.LUT R10, R7.reuse, 0xffff, RZ, 0xc0, !PT ;  /* 0x0000ffff070a7812 */ /* 0x040fe400078ec0ff */
[----:B------:R-:W-:Y:S02]  /*51e0*/  LOP3.LUT R15, R7, 0xff, RZ, 0xc0, !PT ;  /* 0x000000ff070f7812 */ /* 0x000fe400078ec0ff */
[--C-:B------:R-:W-:Y:S02]  /*51f0*/  SHF.R.U32.HI R11, RZ, 0x10, R7.reuse ;  /* 0x00000010ff0b7819 */ /* 0x100fe40000011607 */
[----:B------:R-:W-:Y:S02]  /*5200*/  SHF.R.U32.HI R14, RZ, 0x18, R7 ;  /* 0x00000018ff0e7819 */ /* 0x000fe40000011607 */
[----:B------:R-:W-:Y:S02]  /*5210*/  LOP3.LUT R7, R68, 0xffff, RZ, 0xc0, !PT ;  /* 0x0000ffff44077812 */ /* 0x000fe400078ec0ff */
[----:B------:R-:W-:-:S02]  /*5220*/  LOP3.LUT R9, R11, 0xff, RZ, 0xc0, !PT ;  /* 0x000000ff0b097812 */ /* 0x000fc400078ec0ff */
[----:B------:R-:W-:Y:S02]  /*5230*/  SHF.R.U32.HI R7, RZ, 0x8, R7 ;  /* 0x00000008ff077819 */ /* 0x000fe40000011607 */
[----:B------:R-:W-:Y:S01]  /*5240*/  PRMT R14, R9, 0x5410, R14 ;  /* 0x00005410090e7816 */ /* 0x000fe2000000000e */
[--C-:B-1----:R-:W-:Y:S01]  /*5250*/  FFMA.FTZ R8, R51, c[0x0][0x23c], -R6.reuse ;  /* 0x00008f0033087a23 */ /* 0x102fe20000010806 */
[----:B------:R-:W-:Y:S01]  /*5260*/  PRMT R45, R12, 0x5410, R7 ;  /* 0x000054100c2d7816 */ /* 0x000fe20000000007 */
[----:B------:R-:W-:Y:S01]  /*5270*/  FFMA.FTZ R9, R56, c[0x0][0x23c], -R6 ;  /* 0x00008f0038097a23 */ /* 0x000fe20000010806 */
[----:B------:R-:W-:Y:S01]  /*5280*/  LOP3.LUT R7, R69, UR5, R96, 0x96, !PT ;  /* 0x0000000545077c12 */ /* 0x000fe2000f8e9660 */
[----:B------:R1:W-:Y:S01]  /*5290*/  MUFU.EX2 R20, R8 ;  /* 0x0000000800147308 */ /* 0x0003e20000000800 */
[----:B------:R-:W-:Y:S01]  /*52a0*/  SHF.R.U32.HI R12, RZ, 0x18, R68 ;  /* 0x00000018ff0c7819 */ /* 0x000fe20000011644 */
[----:B------:R-:W2:Y:S01]  /*52b0*/  LDSM.16.MT88.4 R56, [R178+0xe000] ;  /* 0x00e00000b238783b */ /* 0x000ea20000004200 */
[----:B------:R-:W-:-:S02]  /*52c0*/  SHF.R.U32.HI R10, RZ, 0x8, R10 ;  /* 0x00000008ff0a7819 */ /* 0x000fc4000001160a */
[----:B------:R-:W-:Y:S02]  /*52d0*/  LOP3.LUT R13, R7, 0xff, RZ, 0xc0, !PT ;  /* 0x000000ff070d7812 */ /* 0x000fe400078ec0ff */
[----:B------:R-:W-:Y:S01]  /*52e0*/  PRMT R15, R15, 0x5410, R10 ;  /* 0x000054100f0f7816 */ /* 0x000fe2000000000a */
[----:B------:R3:W-:Y:S01]  /*52f0*/  MUFU.EX2 R223, R9 ;  /* 0x0000000900df7308 */ /* 0x0007e20000000800 */
[----:B------:R-:W-:-:S03]  /*5300*/  LOP3.LUT R10, R7, 0xffff, RZ, 0xc0, !PT ;  /* 0x0000ffff070a7812 */ /* 0x000fc600078ec0ff */
[----:B------:R-:W-:Y:S01]  /*5310*/  HSET2.LE.AND R5, R15, R97, PT ;  /* 0x000000610f057233 */ /* 0x000fe20003803000 */
[----:B------:R-:W-:Y:S01]  /*5320*/  SHF.R.U32.HI R10, RZ, 0x8, R10 ;  /* 0x00000008ff0a7819 */ /* 0x000fe2000001160a */
[----:B-1----:R-:W-:-:S03]  /*5330*/  FFMA.FTZ R8, R49, c[0x0][0x23c], -R6 ;  /* 0x00008f0031087a23 */ /* 0x002fc60000010806 */
[----:B------:R-:W-:Y:S01]  /*5340*/  PRMT R13, R13, 0x5410, R10 ;  /* 0x000054100d0d7816 */ /* 0x000fe2000000000a */
[----:B------:R1:W4:Y:S01]  /*5350*/  MUFU.EX2 R176, R8 ;  /* 0x0000000800b07308 */ /* 0x0003220000000800 */
[----:B---3--:R-:W-:Y:S02]  /*5360*/  SHF.R.U32.HI R9, RZ, 0x18, R7 ;  /* 0x00000018ff097819 */ /* 0x008fe40000011607 */
[----:B-1----:R-:W-:-:S04]  /*5370*/  SHF.R.U32.HI R8, RZ, 0x10, R68 ;  /* 0x00000010ff087819 */ /* 0x002fc80000011644 */
[----:B------:R-:W-:Y:S02]  /*5380*/  LOP3.LUT R11, R8, 0xff, RZ, 0xc0, !PT ;  /* 0x000000ff080b7812 */ /* 0x000fe400078ec0ff */
[----:B------:R-:W-:Y:S01]  /*5390*/  SHF.R.U32.HI R8, RZ, 0x10, R7 ;  /* 0x00000010ff087819 */ /* 0x000fe20000011607 */
[----:B------:R-:W-:Y:S01]  /*53a0*/  FFMA.FTZ R7, R50, c[0x0][0x23c], -R6 ;  /* 0x00008f0032077a23 */ /* 0x000fe20000010806 */
[----:B------:R-:W-:Y:S02]  /*53b0*/  PRMT R44, R11, 0x5410, R12 ;  /* 0x000054100b2c7816 */ /* 0x000fe4000000000c */
[----:B------:R-:W-:Y:S01]  /*53c0*/  LOP3.LUT R8, R8, 0xff, RZ, 0xc0, !PT ;  /* 0x000000ff08087812 */ /* 0x000fe200078ec0ff */
[----:B------:R4:W-:Y:S01]  /*53d0*/  MUFU.EX2 R181, R7 ;  /* 0x0000000700b57308 */ /* 0x0009e20000000800 */
[----:B------:R-:W-:Y:S01]  /*53e0*/  LOP3.LUT R11, R4, R2, RZ, 0xc0, !PT ;  /* 0x00000002040b7212 */ /* 0x000fe200078ec0ff */
[----:B------:R-:W-:Y:S01]  /*53f0*/  HSET2.LE.AND R2, R13, R97, PT ;  /* 0x000000610d027233 */ /* 0x000fe20003803000 */
[----:B------:R-:W-:Y:S01]  /*5400*/  PRMT R12, R8, 0x5410, R9 ;  /* 0x00005410080c7816 */ /* 0x000fe20000000009 */
[----:B------:R-:W-:-:S04]  /*5410*/  FFMA.FTZ R8, R27, c[0x0][0x23c], -R0 ;  /* 0x00008f001b087a23 */ /* 0x000fc80000010800 */
[----:B------:R1:W3:Y:S01]  /*5420*/  MUFU.EX2 R213, R8 ;  /* 0x0000000800d57308 */ /* 0x0002e20000000800 */
[----:B------:R-:W-:Y:S01]  /*5430*/  HSET2.LE.AND R4, R12, R97, PT ;  /* 0x000000610c047233 */ /* 0x000fe20003803000 */
[----:B----4-:R-:W-:-:S04]  /*5440*/  F2FP.PACK_AB R7, R176, R20 ;  /* 0x00000014b007723e */ /* 0x010fc800000000ff */
[C---:B------:R-:W-:Y:S02]  /*5450*/  PRMT R163, R7.reuse, 0x7610, R163 ;  /* 0x0000761007a37816 */ /* 0x040fe400000000a3 */
[----:B------:R-:W-:Y:S02]  /*5460*/  PRMT R162, R7, 0x7632, R162 ;  /* 0x0000763207a27816 */ /* 0x000fe400000000a2 */
[----:B------:R-:W-:Y:S02]  /*5470*/  F2FP.PACK_AB R7, R224, R220 ;  /* 0x000000dce007723e */ /* 0x000fe400000000ff */
[----:B-1----:R-:W-:Y:S02]  /*5480*/  F2FP.PACK_AB R8, R227, R222 ;  /* 0x000000dee308723e */ /* 0x002fe400000000ff */
[C---:B------:R-:W-:Y:S02]  /*5490*/  PRMT R161, R7.reuse, 0x7610, R161 ;  /* 0x0000761007a17816 */ /* 0x040fe400000000a1 */
[----:B------:R-:W-:-:S02]  /*54a0*/  PRMT R160, R7, 0x7632, R160 ;  /* 0x0000763207a07816 */ /* 0x000fc400000000a0 */
[C---:B------:R-:W-:Y:S02]  /*54b0*/  PRMT R148, R8.reuse, 0x7610, R148 ;  /* 0x0000761008947816 */ /* 0x040fe40000000094 */
[----:B------:R-:W-:Y:S02]  /*54c0*/  PRMT R149, R8, 0x7632, R149 ;  /* 0x0000763208957816 */ /* 0x000fe40000000095 */
[----:B------:R-:W-:Y:S02]  /*54d0*/  F2FP.PACK_AB R7, R214, R221 ;  /* 0x000000ddd607723e */ /* 0x000fe400000000ff */
[----:B---3--:R-:W-:Y:S02]  /*54e0*/  F2FP.PACK_AB R8, R213, R21 ;  /* 0x00000015d508723e */ /* 0x008fe400000000ff */
[C---:B------:R-:W-:Y:S02]  /*54f0*/  PRMT R152, R7.reuse, 0x7610, R152 ;  /* 0x0000761007987816 */ /* 0x040fe40000000098 */
[----:B------:R-:W-:-:S02]  /*5500*/  PRMT R150, R7, 0x7632, R150 ;  /* 0x0000763207967816 */ /* 0x000fc40000000096 */
[----:B------:R-:W-:Y:S02]  /*5510*/  F2FP.PACK_AB R7, R181, R223 ;  /* 0x000000dfb507723e */ /* 0x000fe400000000ff */
[C---:B------:R-:W-:Y:S02]  /*5520*/  PRMT R156, R8.reuse, 0x7610, R156 ;  /* 0x00007610089c7816 */ /* 0x040fe4000000009c */
[----:B------:R-:W-:Y:S02]  /*5530*/  PRMT R154, R8, 0x7632, R154 ;  /* 0x00007632089a7816 */ /* 0x000fe4000000009a */
[----:B------:R-:W-:Y:S02]  /*5540*/  PRMT R8, R148, 0x5410, R149 ;  /* 0x0000541094087816 */ /* 0x000fe40000000095 */
[C---:B------:R-:W-:Y:S02]  /*5550*/  PRMT R159, R7.reuse, 0x7610, R159 ;  /* 0x00007610079f7816 */ /* 0x040fe4000000009f */
[----:B------:R-:W-:Y:S01]  /*5560*/  PRMT R158, R7, 0x7632, R158 ;  /* 0x00007632079e7816 */ /* 0x000fe2000000009e */
[----:B------:R-:W-:Y:S01]  /*5570*/  HSET2.LE.AND R7, R14, R97, PT ;  /* 0x000000610e077233 */ /* 0x000fe20003803000 */
[----:B------:R-:W-:-:S02]  /*5580*/  LOP3.LUT R8, R5, R8, RZ, 0xc0, !PT ;  /* 0x0000000805087212 */ /* 0x000fc400078ec0ff */
[----:B------:R-:W-:-:S04]  /*5590*/  PRMT R5, R153, 0x5410, R151 ;  /* 0x0000541099057816 */ /* 0x000fc80000000097 */
[----:B------:R-:W-:Y:S01]  /*55a0*/  LOP3.LUT R9, R7, R5, RZ, 0xc0, !PT ;  /* 0x0000000507097212 */ /* 0x000fe200078ec0ff */
[----:B------:R-:W-:Y:S01]  /*55b0*/  HSET2.LE.AND R5, R19, R97, PT ;  /* 0x0000006113057233 */ /* 0x000fe20003803000 */
[----:B------:R-:W-:-:S04]  /*55c0*/  PRMT R7, R152, 0x5410, R150 ;  /* 0x0000541098077816 */ /* 0x000fc80000000096 */
[----:B------:R-:W-:Y:S02]  /*55d0*/  LOP3.LUT R10, R5, R7, RZ, 0xc0, !PT ;  /* 0x00000007050a7212 */ /* 0x000fe400078ec0ff */
[----:B------:R-:W-:-:S04]  /*55e0*/  PRMT R5, R163, 0x5410, R162 ;  /* 0x00005410a3057816 */ /* 0x000fc800000000a2 */
[----:B------:R-:W-:Y:S01]  /*55f0*/  LOP3.LUT R12, R2, R5, RZ, 0xc0, !PT ;  /* 0x00000005020c7212 */ /* 0x000fe200078ec0ff */
[C---:B------:R-:W-:Y:S01]  /*5600*/  HMMA.16816.F32 R24, R8.reuse, R40, RZ ;  /* 0x000000280818723c */ /* 0x040fe200000018ff */
[----:B------:R-:W-:Y:S02]  /*5610*/  PRMT R2, R161, 0x5410, R160 ;  /* 0x00005410a1027816 */ /* 0x000fe400000000a0 */
[----:B------:R-:W-:Y:S02]  /*5620*/  PRMT R5, R159, 0x5410, R158 ;  /* 0x000054109f057816 */ /* 0x000fe4000000009e */
[----:B------:R-:W-:Y:S01]  /*5630*/  LOP3.LUT R13, R4, R2, RZ, 0xc0, !PT ;  /* 0x00000002040d7212 */ /* 0x000fe200078ec0ff */
[--C-:B------:R-:W-:Y:S02]  /*5640*/  HSET2.LE.AND R2, R45, R97.reuse, PT ;  /* 0x000000612d027233 */ /* 0x100fe40003803000 */
[----:B------:R-:W-:Y:S01]  /*5650*/  HMMA.16816.F32 R48, R8, R28, RZ ;  /* 0x0000001c0830723c */ /* 0x000fe200000018ff */
[----:B------:R-:W-:-:S02]  /*5660*/  HSET2.LE.AND R4, R44, R97, PT ;  /* 0x000000612c047233 */ /* 0x000fc40003803000 */
[----:B------:R-:W-:Y:S02]  /*5670*/  LOP3.LUT R14, R2, R5, RZ, 0xc0, !PT ;  /* 0x00000005020e7212 */ /* 0x000fe400078ec0ff */
[----:B------:R-:W-:-:S03]  /*5680*/  PRMT R2, R156, 0x5410, R154 ;  /* 0x000054109c027816 */ /* 0x000fc6000000009a */
[----:B------:R-:W-:Y:S01]  /*5690*/  HMMA.16816.F32 R92, R8, R42, RZ ;  /* 0x0000002a085c723c */ /* 0x000fe200000018ff */
[----:B------:R-:W-:-:S07]  /*56a0*/  LOP3.LUT R15, R4, R2, RZ, 0xc0, !PT ;  /* 0x00000002040f7212 */ /* 0x000fce00078ec0ff */
[C---:B------:R-:W-:Y:S08]  /*56b0*/  HMMA.16816.F32 R72, R12.reuse, R88, R24 ;  /* 0x000000580c48723c */ /* 0x040ff00000001818 */
[----:B------:R-:W-:Y:S08]  /*56c0*/  HMMA.16816.F32 R228, R12, R132, R48 ;  /* 0x000000840ce4723c */ /* 0x000ff00000001830 */
[C---:B------:R-:W-:Y:S08]  /*56d0*/  HMMA.16816.F32 R84, R8.reuse, R32, RZ ;  /* 0x000000200854723c */ /* 0x040ff000000018ff */
[----:B------:R-:W-:Y:S01]  /*56e0*/  HMMA.16816.F32 R80, R8, R34, RZ ;  /* 0x000000220850723c */ /* 0x000fe200000018ff */
[----:B------:R-:W-:-:S02]  /*56f0*/  IMAD.MOV.U32 R7, RZ, RZ, R74 ;  /* 0x000000ffff077224 */ /* 0x000fc400078e004a */
[----:B------:R-:W-:Y:S02]  /*5700*/  IMAD.MOV.U32 R5, RZ, RZ, R75 ;  /* 0x000000ffff057224 */ /* 0x000fe400078e004b */
[----:B------:R-:W-:Y:S02]  /*5710*/  IMAD.MOV.U32 R4, RZ, RZ, R72 ;  /* 0x000000ffff047224 */ /* 0x000fe400078e0048 */
[----:B------:R-:W-:Y:S01]  /*5720*/  IMAD.MOV.U32 R2, RZ, RZ, R73 ;  /* 0x000000ffff027224 */ /* 0x000fe200078e0049 */
[----:B------:R-:W-:Y:S01]  /*5730*/  HMMA.16816.F32 R40, R8, R36, RZ ;  /* 0x000000240828723c */ /* 0x000fe200000018ff */
[----:B------:R-:W-:Y:S02]  /*5740*/  IMAD.MOV.U32 R19, RZ, RZ, R228 ;  /* 0x000000ffff137224 */ /* 0x000fe400078e00e4 */
[----:B------:R-:W-:-:S05]  /*5750*/  IMAD.MOV.U32 R18, RZ, RZ, R229 ;  /* 0x000000ffff127224 */ /* 0x000fca00078e00e5 */
[C---:B------:R-:W-:Y:S08]  /*5760*/  HMMA.16816.F32 R36, R8.reuse, R38, RZ ;  /* 0x000000260824723c */ /* 0x040ff000000018ff */
[C---:B--2---:R-:W-:Y:S08]  /*5770*/  HMMA.16816.F32 R24, R8.reuse, R56, RZ ;  /* 0x000000380818723c */ /* 0x044ff000000018ff */
[C---:B------:R-:W-:Y:S08]  /*5780*/  HMMA.16816.F32 R44, R8.reuse, R30, RZ ;  /* 0x0000001e082c723c */ /* 0x040ff000000018ff */
        /* <DEDUP_REMOVED lines=14> */
[----:B------:R-:W-:Y:S07]  /*5870*/  HMMA.16816.F32 R172, R8, R142, RZ ;  /* 0x0000008e08ac723c */ /* 0x000fee00000018ff */
[----:B------:R-:W-:Y:S01]  /*5880*/  IMAD.MOV.U32 R9, RZ, RZ, R231 ;  /* 0x000000ffff097224 */ /* 0x000fe200078e00e7 */
[----:B------:R-:W-:Y:S01]  /*5890*/  HMMA.16816.F32 R216, R12, R136, R84 ;  /* 0x000000880cd8723c */ /* 0x000fe20000001854 */
[----:B------:R-:W-:Y:S01]  /*58a0*/  IMAD.MOV.U32 R8, RZ, RZ, R230 ;  /* 0x000000ffff087224 */ /* 0x000fe200078e00e6 */
[----:B------:R-:W-:-:S06]  /*58b0*/  LOP3.LUT R143, R16, 0xff, RZ, 0xc0, !PT ;  /* 0x000000ff108f7812 */ /* 0x000fcc00078ec0ff */
[C---:B------:R-:W-:Y:S08]  /*58c0*/  HMMA.16816.F32 R236, R12.reuse, R90, R92 ;  /* 0x0000005a0cec723c */ /* 0x040ff0000000185c */
[C---:B------:R-:W-:Y:S08]  /*58d0*/  HMMA.16816.F32 R84, R12.reuse, R138, R80 ;  /* 0x0000008a0c54723c */ /* 0x040ff00000001850 */
[C---:B------:R-:W-:Y:S07]  /*58e0*/  HMMA.16816.F32 R80, R12.reuse, R130, R36 ;  /* 0x000000820c50723c */ /* 0x040fee0000001824 */
[----:B------:R-:W-:Y:S01]  /*58f0*/  IMAD.MOV.U32 R36, RZ, RZ, R9 ;  /* 0x000000ffff247224 */ /* 0x000fe200078e0009 */
[----:B------:R-:W-:Y:S01]  /*5900*/  HMMA.16816.F32 R92, R12, R112, R24 ;  /* 0x000000700c5c723c */ /* 0x000fe20000001818 */
[----:B------:R-:W-:Y:S01]  /*5910*/  LDSM.16.MT88.4 R24, [R180+0xe800] ;  /* 0x00e80000b418783b */ /* 0x000fe20000004200 */
[----:B------:R-:W-:-:S02]  /*5920*/  IMAD.MOV.U32 R39, RZ, RZ, R212 ;  /* 0x000000ffff277224 */ /* 0x000fc400078e00d4 */
[----:B------:R-:W-:Y:S02]  /*5930*/  IMAD.MOV.U32 R38, RZ, RZ, R211 ;  /* 0x000000ffff267224 */ /* 0x000fe400078e00d3 */
[----:B------:R-:W-:Y:S02]  /*5940*/  IMAD.MOV.U32 R37, RZ, RZ, R21 ;  /* 0x000000ffff257224 */ /* 0x000fe400078e0015 */
[----:B------:R-:W-:Y:S01]  /*5950*/  IMAD.MOV.U32 R113, RZ, RZ, R8 ;  /* 0x000000ffff717224 */ /* 0x000fe200078e0008 */
[----:B------:R-:W-:Y:S01]  /*5960*/  HMMA.16816.F32 R228, R12, R126, R28 ;  /* 0x0000007e0ce4723c */ /* 0x000fe2000000181c */
[----:B------:R-:W1:Y:S01]  /*5970*/  LDSM.16.MT88.4 R8, [R179+0xe800] ;  /* 0x00e80000b308783b */ /* 0x000e620000004200 */
[----:B------:R-:W-:-:S03]  /*5980*/  IMAD.MOV.U32 R112, RZ, RZ, R18 ;  /* 0x000000ffff707224 */ /* 0x000fc600078e0012 */
[----:B------:R-:W2:Y:S03]  /*5990*/  LDSM.16.MT88.4 R28, [R177+0x10800] ;  /* 0x01080000b11c783b */ /* 0x000ea60000004200 */
[C---:B------:R-:W-:Y:S07]  /*59a0*/  HMMA.16816.F32 R88, R12.reuse, R128, R40 ;  /* 0x000000800c58723c */ /* 0x040fee0000001828 */
[----:B------:R-:W-:Y:S01]  /*59b0*/  IMAD.MOV.U32 R41, RZ, RZ, R2 ;  /* 0x000000ffff297224 */ /* 0x000fe200078e0002 */
[----:B------:R-:W-:Y:S01]  /*59c0*/  LOP3.LUT R2, R119, UR4, RZ, 0x3c, !PT ;  /* 0x0000000477027c12 */ /* 0x000fe2000f8e3cff */
[----:B------:R-:W-:Y:S01]  /*59d0*/  IMAD.MOV.U32 R43, RZ, RZ, R5 ;  /* 0x000000ffff2b7224 */ /* 0x000fe200078e0005 */
[----:B------:R-:W-:Y:S01]  /*59e0*/  HMMA.16816.F32 R232, R12, R134, R44 ;  /* 0x000000860ce8723c */ /* 0x000fe2000000182c */
[----:B------:R-:W-:-:S02]  /*59f0*/  IMAD.MOV.U32 R40, RZ, RZ, R4 ;  /* 0x000000ffff287224 */ /* 0x000fc400078e0004 */
[----:B------:R-:W-:-:S04]  /*5a00*/  IMAD.WIDE.U32 R4, R2, -0x326172a9, RZ ;  /* 0xcd9e8d5702047825 */ /* 0x000fc800078e00ff */
[----:B------:R-:W-:Y:S01]  /*5a10*/  IMAD.MOV.U32 R42, RZ, RZ, R7 ;  /* 0x000000ffff2a7224 */ /* 0x000fe200078e0007 */
[----:B------:R-:W-:Y:S01]  /*5a20*/  LOP3.LUT R5, R5, UR29, R248, 0x96, !PT ;  /* 0x0000001d05057c12 */ /* 0x000fe2000f8e96f8 */
[----:B------:R-:W-:Y:S01]  /*5a30*/  HMMA.16816.F32 R132, R12, R114, R52 ;  /* 0x000000720c84723c */ /* 0x000fe20000001834 */
[----:B------:R-:W-:Y:S01]  /*5a40*/  LOP3.LUT R2, R23, UR28, R4, 0x96, !PT ;  /* 0x0000001c17027c12 */ /* 0x000fe2000f8e9604 */
[----:B------:R-:W-:Y:S01]  /*5a50*/  IMAD.MOV.U32 R47, RZ, RZ, R215 ;  /* 0x000000ffff2f7224 */ /* 0x000fe200078e00d7 */
[----:B------:R-:W-:Y:S01]  /*5a60*/  SHF.R.U32.HI R248, RZ, 0x10, R16 ;  /* 0x00000010fff87819 */ /* 0x000fe20000011610 */
[----:B------:R-:W-:-:S04]  /*5a70*/  IMAD.WIDE.U32 R4, R5, -0x2daee0ad, RZ ;  /* 0xd2511f5305047825 */ /* 0x000fc800078e00ff */
[----:B------:R-:W-:Y:S01]  /*5a80*/  IMAD.MOV.U32 R55, RZ, RZ, R19 ;  /* 0x000000ffff377224 */ /* 0x000fe200078e0013 */
[----:B------:R-:W-:Y:S01]  /*5a90*/  LOP3.LUT R5, R5, UR27, R98, 0x96, !PT ;  /* 0x0000001b05057c12 */ /* 0x000fe2000f8e9662 */
[----:B------:R-:W-:Y:S01]  /*5aa0*/  IMAD.WIDE.U32 R18, R2, -0x2daee0ad, RZ ;  /* 0xd2511f5302127825 */ /* 0x000fe200078e00ff */
[----:B------:R-:W-:Y:S01]  /*5ab0*/  HMMA.16816.F32 R244, R12, R124, R32 ;  /* 0x0000007c0cf4723c */ /* 0x000fe20000001820 */
[----:B------:R-:W3:Y:S02]  /*5ac0*/  LDSM.16.MT88.4 R32, [R180+0x10800] ;  /* 0x01080000b420783b */ /* 0x000ee40000004200 */
[----:B------:R-:W-:Y:S01]  /*5ad0*/  IMAD.MOV.U32 R115, RZ, RZ, R240 ;  /* 0x000000ffff737224 */ /* 0x000fe200078e00f0 */
[----:B------:R-:W-:Y:S01]  /*5ae0*/  LOP3.LUT R2, R19, UR25, R4, 0x96, !PT ;  /* 0x0000001913027c12 */ /* 0x000fe2000f8e9604 */
[----:B------:R-:W-:-:S03]  /*5af0*/  IMAD.WIDE.U32 R4, R5, -0x326172a9, RZ ;  /* 0xcd9e8d5705047825 */ /* 0x000fc600078e00ff */
[C---:B-1----:R-:W-:Y:S01]  /*5b00*/  HMMA.16816.F32 R128, R12.reuse, R10, R56 ;  /* 0x0000000a0c80723c */ /* 0x042fe20000001838 */
[----:B------:R-:W-:Y:S02]  /*5b10*/  IMAD.MOV.U32 R52, RZ, RZ, R222 ;  /* 0x000000ffff347224 */ /* 0x000fe400078e00de */
[----:B------:R-:W-:Y:S02]  /*5b20*/  IMAD.MOV.U32 R53, RZ, RZ, R221 ;  /* 0x000000ffff357224 */ /* 0x000fe400078e00dd */
[----:B------:R-:W-:Y:S02]  /*5b30*/  IMAD.MOV.U32 R54, RZ, RZ, R220 ;  /* 0x000000ffff367224 */ /* 0x000fe400078e00dc */
[----:B------:R-:W-:Y:S01]  /*5b40*/  IMAD.WIDE.U32 R10, R2, -0x326172a9, RZ ;  /* 0xcd9e8d57020a7825 */ /* 0x000fe200078e00ff */
[C-C-:B------:R-:W-:Y:S01]  /*5b50*/  LOP3.LUT R2, R5.reuse, UR26, R22.reuse, 0x96, !PT ;  /* 0x0000001a05027c12 */ /* 0x140fe2000f8e9616 */
[----:B------:R-:W-:Y:S01]  /*5b60*/  HMMA.16816.F32 R240, R12, R24, R72 ;  /* 0x000000180cf0723c */ /* 0x000fe20000001848 */
[----:B------:R-:W-:Y:S01]  /*5b70*/  LOP3.LUT R5, R5, UR26, R22, 0x96, !PT ;  /* 0x0000001a05057c12 */ /* 0x000fe2000f8e9616 */
[----:B------:R-:W-:Y:S01]  /*5b80*/  IMAD.MOV.U32 R46, RZ, RZ, R214 ;  /* 0x000000ffff2e7224 */ /* 0x000fe200078e00d6 */
[C-C-:B------:R-:W-:Y:S01]  /*5b90*/  LOP3.LUT R7, R11.reuse, UR24, R4.reuse, 0x96, !PT ;  /* 0x000000180b077c12 */ /* 0x140fe2000f8e9604 */
[----:B------:R-:W-:Y:S01]  /*5ba0*/  IMAD.MOV.U32 R45, RZ, RZ, R213 ;  /* 0x000000ffff2d7224 */ /* 0x000fe200078e00d5 */
[----:B------:R-:W-:Y:S01]  /*5bb0*/  LOP3.LUT R4, R11, UR24, R4, 0x96, !PT ;  /* 0x000000180b047c12 */ /* 0x000fe2000f8e9604 */
[----:B------:R-:W-:-:S02]  /*5bc0*/  IMAD.MOV.U32 R114, RZ, RZ, R227 ;  /* 0x000000ffff727224 */ /* 0x000fc400078e00e3 */
[----:B------:R-:W-:Y:S01]  /*5bd0*/  IMAD.MOV.U32 R72, RZ, RZ, R223 ;  /* 0x000000ffff487224 */ /* 0x000fe200078e00df */
[C---:B------:R-:W-:Y:S01]  /*5be0*/  HMMA.16816.F32 R212, R12.reuse, R8, R60 ;  /* 0x000000080cd4723c */ /* 0x040fe2000000183c */
[----:B------:R-:W-:Y:S02]  /*5bf0*/  IMAD.MOV.U32 R73, RZ, RZ, R226 ;  /* 0x000000ffff497224 */ /* 0x000fe400078e00e2 */
[----:B------:R-:W-:Y:S02]  /*5c00*/  IMAD.MOV.U32 R74, RZ, RZ, R225 ;  /* 0x000000ffff4a7224 */ /* 0x000fe400078e00e1 */
[----:B------:R-:W-:Y:S02]  /*5c10*/  IMAD.MOV.U32 R75, RZ, RZ, R224 ;  /* 0x000000ffff4b7224 */ /* 0x000fe400078e00e0 */
[----:B------:R-:W-:Y:S01]  /*5c20*/  IMAD.WIDE.U32 R8, R2, -0x2daee0ad, RZ ;  /* 0xd2511f5302087825 */ /* 0x000fe200078e00ff */
[----:B--2---:R-:W-:Y:S03]  /*5c30*/  HMMA.16816.F32 R220, R12, R28, R76 ;  /* 0x0000001c0cdc723c */ /* 0x004fe6000000184c */
[----:B------:R-:W-:Y:S01]  /*5c40*/  IMAD.MOV.U32 R44, RZ, RZ, R181 ;  /* 0x000000ffff2c7224 */ /* 0x000fe200078e00b5 */
[----:B------:R-:W-:Y:S01]  /*5c50*/  LOP3.LUT R9, R9, UR21, R18, 0x96, !PT ;  /* 0x0000001509097c12 */ /* 0x000fe2000f8e9612 */
[----:B------:R-:W-:-:S02]  /*5c60*/  IMAD.WIDE.U32 R18, R4, -0x2daee0ad, RZ ;  /* 0xd2511f5304127825 */ /* 0x000fc400078e00ff */
[----:B------:R-:W-:Y:S01]  /*5c70*/  LOP3.LUT R76, R17, UR30, R70, 0x96, !PT ;  /* 0x0000001e114c7c12 */ /* 0x000fe2000f8e9646 */
[C---:B------:R-:W-:Y:S01]  /*5c80*/  HMMA.16816.F32 R224, R12.reuse, R26, R64 ;  /* 0x0000001a0ce0723c */ /* 0x040fe20000001840 */
[----:B------:R-:W-:Y:S01]  /*5c90*/  IMAD.WIDE.U32 R78, R7, -0x2daee0ad, RZ ;  /* 0xd2511f53074e7825 */ /* 0x000fe200078e00ff */
[----:B------:R-:W1:Y:S01]  /*5ca0*/  LDSM.16.MT88.4 R24, [R178+0x10800] ;  /* 0x01080000b218783b */ /* 0x000e620000004200 */
[----:B------:R-:W-:Y:S02]  /*5cb0*/  LOP3.LUT R70, R69, UR5, R96, 0x96, !PT ;  /* 0x0000000545467c12 */ /* 0x000fe4000f8e9660 */
[----:B------:R-:W-:Y:S01]  /*5cc0*/  IMAD R7, R5, -0x2daee0ad, RZ ;  /* 0xd2511f5305077824 */ /* 0x000fe200078e02ff */
[----:B------:R-:W-:Y:S01]  /*5cd0*/  LOP3.LUT R2, R79, UR15, R8, 0x96, !PT ;  /* 0x0000000f4f027c12 */ /* 0x000fe2000f8e9608 */
[----:B------:R-:W-:Y:S01]  /*5ce0*/  IMAD.WIDE.U32 R8, R9, -0x326172a9, RZ ;  /* 0xcd9e8d5709087825 */ /* 0x000fe200078e00ff */
[----:B------:R-:W-:Y:S01]  /*5cf0*/  SHF.R.U32.HI R79, RZ, 0x18, R16 ;  /* 0x00000018ff4f7819 */ /* 0x000fe20000011610 */
[----:B------:R-:W-:Y:S02]  /*5d00*/  HMMA.16816.F32 R124, R12, R30, R100 ;  /* 0x0000001e0c7c723c */ /* 0x000fe40000001864 */
[----:B------:R-:W-:Y:S01]  /*5d10*/  IMAD.WIDE.U32 R4, R2, -0x326172a9, RZ ;  /* 0xcd9e8d5702047825 */ /* 0x000fe200078e00ff */
[----:B------:R-:W-:-:S02]  /*5d20*/  LOP3.LUT R2, R19, UR15, R7, 0x96, !PT ;  /* 0x0000000f13027c12 */ /* 0x000fc4000f8e9607 */
[----:B------:R-:W-:Y:S01]  /*5d30*/  LOP3.LUT R77, R9, UR17, R10, 0x96, !PT ;  /* 0x00000011094d7c12 */ /* 0x000fe2000f8e960a */
[----:B------:R-:W-:Y:S01]  /*5d40*/  IMAD.MOV.U32 R60, RZ, RZ, R40 ;  /* 0x000000ffff3c7224 */ /* 0x000fe200078e0028 */
[C---:B------:R-:W-:Y:S01]  /*5d50*/  LOP3.LUT R17, R4.reuse, 0xff, RZ, 0xc0, !PT ;  /* 0x000000ff04117812 */ /* 0x040fe200078ec0ff */
[----:B------:R-:W-:Y:S01]  /*5d60*/  IMAD.MOV.U32 R61, RZ, RZ, R41 ;  /* 0x000000ffff3d7224 */ /* 0x000fe200078e0029 */
[----:B------:R-:W-:Y:S01]  /*5d70*/  LOP3.LUT R71, R4, 0xffff, RZ, 0xc0, !PT ;  /* 0x0000ffff04477812 */ /* 0x000fe200078ec0ff */
[----:B---3--:R-:W-:Y:S01]  /*5d80*/  HMMA.16816.F32 R48, R12, R32, R120 ;  /* 0x000000200c30723c */ /* 0x008fe20000001878 */
[----:B------:R-:W-:Y:S01]  /*5d90*/  SHF.R.U32.HI R211, RZ, 0x10, R4 ;  /* 0x00000010ffd37819 */ /* 0x000fe20000011604 */
[----:B------:R-:W-:Y:S01]  /*5da0*/  IMAD.MOV.U32 R102, RZ, RZ, R38 ;  /* 0x000000ffff667224 */ /* 0x000fe200078e0026 */
[----:B------:R-:W-:Y:S01]  /*5db0*/  SHF.R.U32.HI R16, RZ, 0x18, R4 ;  /* 0x00000018ff107819 */ /* 0x000fe20000011604 */
[----:B------:R-:W-:Y:S01]  /*5dc0*/  IMAD.MOV.U32 R99, RZ, RZ, R45 ;  /* 0x000000ffff637224 */ /* 0x000fe200078e002d */
[----:B------:R-:W-:Y:S01]  /*5dd0*/  LOP3.LUT R11, R5, UR30, R8, 0x96, !PT ;  /* 0x0000001e050b7c12 */ /* 0x000fe2000f8e9608 */
[----:B------:R-:W-:Y:S01]  /*5de0*/  IMAD.WIDE.U32 R4, R2, -0x326172a9, RZ ;  /* 0xcd9e8d5702047825 */ /* 0x000fe200078e00ff */
[----:B------:R-:W-:-:S02]  /*5df0*/  LOP3.LUT R10, R9, UR17, R10, 0x96, !PT ;  /* 0x00000011090a7c12 */ /* 0x000fc4000f8e960a */
[----:B------:R-:W-:Y:S01]  /*5e00*/  ISETP.GE.U32.AND P3, PT, R251, R17, PT ;  /* 0x00000011fb00720c */ /* 0x000fe20003f66070 */
[----:B------:R-:W-:Y:S01]  /*5e10*/  IMAD.MOV.U32 R100, RZ, RZ, R46 ;  /* 0x000000ffff647224 */ /* 0x000fe200078e002e */
[----:B------:R-:W-:Y:S01]  /*5e20*/  LOP3.LUT R7, R5, UR30, R8, 0x96, !PT ;  /* 0x0000001e05077c12 */ /* 0x000fe2000f8e9608 */
[----:B------:R-:W-:Y:S01]  /*5e30*/  IMAD.MOV.U32 R101, RZ, RZ, R47 ;  /* 0x000000ffff657224 */ /* 0x000fe200078e002f */
[C---:B------:R-:W-:Y:S02]  /*5e40*/  LOP3.LUT R2, R4.reuse, 0xffff, RZ, 0xc0, !PT ;  /* 0x0000ffff04027812 */ /* 0x040fe400078ec0ff */
[--C-:B------:R-:W-:Y:S02]  /*5e50*/  SHF.R.U32.HI R8, RZ, 0x10, R4.reuse ;  /* 0x00000010ff087819 */ /* 0x100fe40000011604 */
[----:B------:R-:W-:Y:S02]  /*5e60*/  LOP3.LUT R9, R4, 0xff, RZ, 0xc0, !PT ;  /* 0x000000ff04097812 */ /* 0x000fe400078ec0ff */
[----:B------:R-:W-:-:S02]  /*5e70*/  SHF.R.U32.HI R5, RZ, 0x18, R4 ;  /* 0x00000018ff057819 */ /* 0x000fc40000011604 */
[----:B------:R-:W-:Y:S02]  /*5e80*/  SHF.R.U32.HI R4, RZ, 0x8, R2 ;  /* 0x00000008ff047819 */ /* 0x000fe40000011602 */
[----:B------:R-:W-:Y:S01]  /*5e90*/  LOP3.LUT R2, R8, 0xff, RZ, 0xc0, !PT ;  /* 0x000000ff08027812 */ /* 0x000fe200078ec0ff */
[C---:B-1----:R-:W-:Y:S01]  /*5ea0*/  HMMA.16816.F32 R56, R12.reuse, R26, R108 ;  /* 0x0000001a0c38723c */ /* 0x042fe2000000186c */
[----:B------:R-:W-:Y:S02]  /*5eb0*/  PRMT R23, R9, 0x5410, R4 ;  /* 0x0000541009177816 */ /* 0x000fe40000000004 */
[----:B------:R-:W-:Y:S01]  /*5ec0*/  PRMT R22, R2, 0x5410, R5 ;  /* 0x0000541002167816 */ /* 0x000fe20000000005 */
[----:B------:R-:W-:Y:S01]  /*5ed0*/  IMAD.WIDE.U32 R4, R10, -0x2daee0ad, RZ ;  /* 0xd2511f530a047825 */ /* 0x000fe200078e00ff */
[----:B------:R-:W-:Y:S02]  /*5ee0*/  ISETP.GE.U32.AND P5, PT, R251, R16, PT ;  /* 0x00000010fb00720c */ /* 0x000fe40003fa6070 */
[----:B------:R-:W-:Y:S01]  /*5ef0*/  SHF.R.U32.HI R8, RZ, 0x10, R11 ;  /* 0x00000010ff087819 */ /* 0x000fe2000001160b */
[----:B------:R-:W-:Y:S01]  /*5f00*/  HMMA.16816.F32 R64, R12, R24, R104 ;  /* 0x000000180c40723c */ /* 0x000fe20000001868 */
[C---:B------:R-:W-:Y:S01]  /*5f10*/  LOP3.LUT R9, R4.reuse, 0xffff, RZ, 0xc0, !PT ;  /* 0x0000ffff04097812 */ /* 0x040fe200078ec0ff */
[----:B------:R-:W-:Y:S01]  /*5f20*/  IMAD.MOV.U32 R111, RZ, RZ, R72 ;  /* 0x000000ffff6f7224 */ /* 0x000fe200078e0048 */
[----:B------:R-:W-:Y:S01]  /*5f30*/  LOP3.LUT R16, R4, 0xff, RZ, 0xc0, !PT ;  /* 0x000000ff04107812 */ /* 0x000fe200078ec0ff */
[----:B------:R-:W-:Y:S01]  /*5f40*/  IMAD.MOV.U32 R72, RZ, RZ, R114 ;  /* 0x000000ffff487224 */ /* 0x000fe200078e0072 */
[--C-:B------:R-:W-:Y:S01]  /*5f50*/  SHF.R.U32.HI R10, RZ, 0x10, R4.reuse ;  /* 0x00000010ff0a7819 */ /* 0x100fe20000011604 */
[----:B------:R-:W-:Y:S01]  /*5f60*/  IMAD.MOV.U32 R110, RZ, RZ, R115 ;  /* 0x000000ffff6e7224 */ /* 0x000fe200078e0073 */
[----:B------:R-:W-:Y:S01]  /*5f70*/  SHF.R.U32.HI R17, RZ, 0x18, R4 ;  /* 0x00000018ff117819 */ /* 0x000fe20000011604 */
[----:B------:R-:W-:Y:S01]  /*5f80*/  IMAD.MOV.U32 R105, RZ, RZ, R37 ;  /* 0x000000ffff697224 */ /* 0x000fe200078e0025 */
[----:B------:R-:W-:Y:S01]  /*5f90*/  LOP3.LUT R4, R7, 0xffff, RZ, 0xc0, !PT ;  /* 0x0000ffff07047812 */ /* 0x000fe200078ec0ff */
[----:B------:R-:W-:Y:S01]  /*5fa0*/  IMAD.MOV.U32 R106, RZ, RZ, R39 ;  /* 0x000000ffff6a7224 */ /* 0x000fe200078e0027 */
[----:B------:R-:W-:Y:S01]  /*5fb0*/  LOP3.LUT R2, R5, UR5, R18, 0x96, !PT ;  /* 0x0000000505027c12 */ /* 0x000fe2000f8e9612 */
[----:B------:R-:W-:Y:S01]  /*5fc0*/  IMAD.MOV.U32 R107, RZ, RZ, R44 ;  /* 0x000000ffff6b7224 */ /* 0x000fe200078e002c */
[----:B------:R-:W-:-:S02]  /*5fd0*/  SHF.R.U32.HI R5, RZ, 0x8, R4 ;  /* 0x00000008ff057819 */ /* 0x000fc40000011604 */
[----:B------:R-:W-:Y:S02]  /*5fe0*/  LOP3.LUT R4, R7, 0xff, RZ, 0xc0, !PT ;  /* 0x000000ff07047812 */ /* 0x000fe400078ec0ff */
[----:B------:R-:W-:Y:S02]  /*5ff0*/  LOP3.LUT R8, R8, 0xff, RZ, 0xc0, !PT ;  /* 0x000000ff08087812 */ /* 0x000fe400078ec0ff */
[----:B------:R-:W-:Y:S01]  /*6000*/  PRMT R19, R4, 0x5410, R5 ;  /* 0x0000541004137816 */ /* 0x000fe20000000005 */
[----:B------:R-:W-:Y:S01]  /*6010*/  FFMA.FTZ R4, R168, c[0x0][0x23c], -R0 ;  /* 0x00008f00a8047a23 */ /* 0x000fe20000010800 */
[--C-:B------:R-:W-:Y:S01]  /*6020*/  SHF.R.U32.HI R5, RZ, 0x10, R7.reuse ;  /* 0x00000010ff057819 */ /* 0x100fe20000011607 */
[----:B------:R-:W-:Y:S01]  /*6030*/  IMAD.MOV.U32 R168, RZ, RZ, R52 ;  /* 0x000000ffffa87224 */ /* 0x000fe200078e0034 */
[----:B------:R-:W-:Y:S01]  /*6040*/  SHF.R.U32.HI R7, RZ, 0x18, R7 ;  /* 0x00000018ff077819 */ /* 0x000fe20000011607 */
[----:B------:R1:W2:Y:S01]  /*6050*/  MUFU.EX2 R62, R4 ;  /* 0x00000004003e7308 */ /* 0x0002a20000000800 */
[----:B------:R-:W-:Y:S01]  /*6060*/  ISETP.GE.U32.AND P6, PT, R251, R8, PT ;  /* 0x00000008fb00720c */ /* 0x000fe20003fc6070 */
[----:B------:R-:W-:Y:S01]  /*6070*/  HSET2.LE.AND R8, R22, R97, PT ;  /* 0x0000006116087233 */ /* 0x000fe20003803000 */
[----:B------:R-:W-:-:S02]  /*6080*/  IMAD.MOV.U32 R52, RZ, RZ, R55 ;  /* 0x000000ffff347224 */ /* 0x000fc400078e0037 */
[----:B------:R-:W-:Y:S01]  /*6090*/  IMAD.MOV.U32 R55, RZ, RZ, R36 ;  /* 0x000000ffff377224 */ /* 0x000fe200078e0024 */
[----:B-1----:R-:W-:Y:S01]  /*60a0*/  LOP3.LUT R4, R5, 0xff, RZ, 0xc0, !PT ;  /* 0x000000ff05047812 */ /* 0x002fe200078ec0ff */
[----:B------:R-:W-:-:S03]  /*60b0*/  FFMA.FTZ R5, R169, c[0x0][0x23c], -R0 ;  /* 0x00008f00a9057a23 */ /* 0x000fc60000010800 */
[----:B------:R-:W-:Y:S01]  /*60c0*/  PRMT R18, R4, 0x5410, R7 ;  /* 0x0000541004127816 */ /* 0x000fe20000000007 */
[----:B------:R1:W-:Y:S01]  /*60d0*/  MUFU.EX2 R21, R5 ;  /* 0x0000000500157308 */ /* 0x0003e20000000800 */
[----:B------:R-:W-:Y:S01]  /*60e0*/  LOP3.LUT R4, R11, 0xff, RZ, 0xc0, !PT ;  /* 0x000000ff0b047812 */ /* 0x000fe200078ec0ff */
[----:B------:R-:W-:-:S03]  /*60f0*/  FFMA.FTZ R7, R164, c[0x0][0x23c], -R0 ;  /* 0x00008f00a4077a23 */ /* 0x000fc60000010800 */
[C---:B------:R-:W-:Y:S02]  /*6100*/  ISETP.GE.U32.AND P1, PT, R251.reuse, R4, PT ;  /* 0x00000004fb00720c */ /* 0x040fe40003f26070 */
[----:B------:R-:W-:Y:S01]  /*6110*/  SHF.R.U32.HI R4, RZ, 0x18, R11 ;  /* 0x00000018ff047819 */ /* 0x000fe2000001160b */
[----:B------:R3:W-:Y:S03]  /*6120*/  MUFU.EX2 R109, R7 ;  /* 0x00000007006d7308 */ /* 0x0007e60000000800 */
[----:B------:R-:W-:Y:S02]  /*6130*/  ISETP.GE.U32.AND P2, PT, R251, R4, PT ;  /* 0x00000004fb00720c */ /* 0x000fe40003f46070 */
[----:B------:R-:W-:Y:S01]  /*6140*/  LOP3.LUT R4, R11, 0xffff, RZ, 0xc0, !PT ;  /* 0x0000ffff0b047812 */ /* 0x000fe200078ec0ff */
[----:B-1----:R-:W-:-:S03]  /*6150*/  FFMA.FTZ R5, R167, c[0x0][0x23c], -R0 ;  /* 0x00008f00a7057a23 */ /* 0x002fc60000010800 */
[----:B------:R-:W-:Y:S01]  /*6160*/  SHF.R.U32.HI R4, RZ, 0x8, R4 ;  /* 0x00000008ff047819 */ /* 0x000fe20000011604 */
[----:B------:R1:W-:Y:S03]  /*6170*/  MUFU.EX2 R63, R5 ;  /* 0x00000005003f7308 */ /* 0x0003e60000000800 */
[----:B------:R-:W-:Y:S01]  /*6180*/  LOP3.LUT R4, R4, 0xffff, RZ, 0xc0, !PT ;  /* 0x0000ffff04047812 */ /* 0x000fe200078ec0ff */
[----:B---3--:R-:W-:-:S03]  /*6190*/  FFMA.FTZ R7, R208, c[0x0][0x23c], -R6 ;  /* 0x00008f00d0077a23 */ /* 0x008fc60000010806 */
[----:B------:R-:W-:Y:S02]  /*61a0*/  ISETP.GE.U32.AND P4, PT, R251, R4, PT ;  /* 0x00000004fb00720c */ /* 0x000fe40003f86070 */
[----:B------:R-:W-:Y:S01]  /*61b0*/  LOP3.LUT R4, R10, 0xff, RZ, 0xc0, !PT ;  /* 0x000000ff0a047812 */ /* 0x000fe200078ec0ff */
[----:B------:R3:W-:Y:S03]  /*61c0*/  MUFU.EX2 R103, R7 ;  /* 0x0000000700677308 */ /* 0x0007e60000000800 */
[----:B------:R-:W-:Y:S02]  /*61d0*/  PRMT R11, R4, 0x5410, R17 ;  /* 0x00005410040b7816 */ /* 0x000fe40000000011 */
[----:B------:R-:W-:Y:S01]  /*61e0*/  LOP3.LUT R4, R2, 0xffff, RZ, 0xc0, !PT ;  /* 0x0000ffff02047812 */ /* 0x000fe200078ec0ff */
[----:B-1----:R-:W-:Y:S02]  /*61f0*/  FFMA.FTZ R5, R166, c[0x0][0x23c], -R0 ;  /* 0x00008f00a6057a23 */ /* 0x002fe40000010800 */
[--C-:B------:R-:W-:Y:S01]  /*6200*/  HSET2.LE.AND R17, R11, R97.reuse, PT ;  /* 0x000000610b117233 */ /* 0x100fe20003803000 */
[----:B------:R-:W-:Y:S01]  /*6210*/  IMAD.MOV.U32 R166, RZ, RZ, R54 ;  /* 0x000000ffffa67224 */ /* 0x000fe200078e0036 */
[----:B------:R1:W-:Y:S01]  /*6220*/  MUFU.EX2 R169, R5 ;  /* 0x0000000500a97308 */ /* 0x0003e20000000800 */
[----:B------:R-:W-:Y:S01]  /*6230*/  IMAD.MOV.U32 R54, RZ, RZ, R113 ;  /* 0x000000ffff367224 */ /* 0x000fe200078e0071 */
[----:B---3--:R-:W-:Y:S01]  /*6240*/  HSET2.LE.AND R7, R23, R97, PT ;  /* 0x0000006117077233 */ /* 0x008fe20003803000 */
[----:B-1----:R-:W-:-:S02]  /*6250*/  FFMA.FTZ R5, R165, c[0x0][0x23c], -R0 ;  /* 0x00008f00a5057a23 */ /* 0x002fc40000010800 */
[----:B------:R-:W-:-:S03]  /*6260*/  IMAD.MOV.U32 R165, RZ, RZ, R53 ;  /* 0x000000ffffa57224 */ /* 0x000fc600078e0035 */
[----:B------:R1:W-:Y:S01]  /*6270*/  MUFU.EX2 R167, R5 ;  /* 0x0000000500a77308 */ /* 0x0003e20000000800 */
[----:B------:R-:W-:Y:S02]  /*6280*/  IMAD.MOV.U32 R53, RZ, RZ, R112 ;  /* 0x000000ffff357224 */ /* 0x000fe400078e0070 */
[----:B-1----:R-:W-:-:S05]  /*6290*/  FFMA.FTZ R5, R117, c[0x0][0x23c], -R0 ;  /* 0x00008f0075057a23 */ /* 0x002fca0000010800 */
[----:B------:R1:W-:Y:S02]  /*62a0*/  MUFU.EX2 R181, R5 ;  /* 0x0000000500b57308 */ /* 0x0003e40000000800 */
[----:B-1----:R-:W-:-:S04]  /*62b0*/  SHF.R.U32.HI R5, RZ, 0x8, R9 ;  /* 0x00000008ff057819 */ /* 0x002fc80000011609 */
[----:B------:R-:W-:Y:S01]  /*62c0*/  PRMT R16, R16, 0x5410, R5 ;  /* 0x0000541010107816 */ /* 0x000fe20000000005 */
[----:B------:R-:W-:-:S04]  /*62d0*/  FFMA.FTZ R5, R210, c[0x0][0x23c], -R6 ;  /* 0x00008f00d2057a23 */ /* 0x000fc80000010806 */
[----:B------:R1:W-:Y:S01]  /*62e0*/  MUFU.EX2 R164, R5 ;  /* 0x0000000500a47308 */ /* 0x0003e20000000800 */
[----:B------:R-:W-:Y:S01]  /*62f0*/  HSET2.LE.AND R16, R16, R97, PT ;  /* 0x0000006110107233 */ /* 0x000fe20003803000 */
[----:B-1----:R-:W-:Y:S02]  /*6300*/  SHF.R.U32.HI R5, RZ, 0x8, R4 ;  /* 0x00000008ff057819 */ /* 0x002fe40000011604 */
[----:B------:R-:W-:-:S04]  /*6310*/  LOP3.LUT R4, R2, 0xff, RZ, 0xc0, !PT ;  /* 0x000000ff02047812 */ /* 0x000fc800078ec0ff */
[----:B------:R-:W-:Y:S01]  /*6320*/  PRMT R9, R4, 0x5410, R5 ;  /* 0x0000541004097816 */ /* 0x000fe20000000005 */
[----:B------:R-:W-:Y:S01]  /*6330*/  FFMA.FTZ R4, R203, c[0x0][0x23c], -R6 ;  /* 0x00008f00cb047a23 */ /* 0x000fe20000010806 */
[----:B------:R-:W-:Y:S01]  /*6340*/  SHF.R.U32.HI R5, RZ, 0x10, R2 ;  /* 0x00000010ff057819 */ /* 0x000fe20000011602 */
[----:B--2---:R-:W-:Y:S02]  /*6350*/  IMAD.MOV.U32 R203, RZ, RZ, R62 ;  /* 0x000000ffffcb7224 */ /* 0x004fe400078e003e */
[----:B------:R1:W2:Y:S01]  /*6360*/  MUFU.EX2 R24, R4 ;  /* 0x0000000400187308 */ /* 0x0002a20000000800 */
[----:B------:R-:W-:Y:S01]  /*6370*/  HSET2.LE.AND R9, R9, R97, PT ;  /* 0x0000006109097233 */ /* 0x000fe20003803000 */
[----:B------:R-:W-:Y:S01]  /*6380*/  IMAD.MOV.U32 R62, RZ, RZ, R42 ;  /* 0x000000ffff3e7224 */ /* 0x000fe200078e002a */
[----:B-1----:R-:W-:Y:S02]  /*6390*/  SHF.R.U32.HI R4, RZ, 0x18, R2 ;  /* 0x00000018ff047819 */ /* 0x002fe40000011602 */
[----:B------:R-:W-:Y:S01]  /*63a0*/  LOP3.LUT R2, R5, 0xff, RZ, 0xc0, !PT ;  /* 0x000000ff05027812 */ /* 0x000fe200078ec0ff */
[----:B------:R-:W-:-:S03]  /*63b0*/  FFMA.FTZ R5, R209, c[0x0][0x23c], -R6 ;  /* 0x00008f00d1057a23 */ /* 0x000fc60000010806 */
[----:B------:R-:W-:Y:S01]  /*63c0*/  PRMT R10, R2, 0x5410, R4 ;  /* 0x00005410020a7816 */ /* 0x000fe20000000004 */
[----:B------:R1:W3:Y:S01]  /*63d0*/  MUFU.EX2 R104, R5 ;  /* 0x0000000500687308 */ /* 0x0002e20000000800 */
[--C-:B------:R-:W-:Y:S01]  /*63e0*/  FFMA.FTZ R4, R201, c[0x0][0x23c], -R6.reuse ;  /* 0x00008f00c9047a23 */ /* 0x100fe20000010806 */
[--C-:B------:R-:W-:Y:S02]  /*63f0*/  HSET2.LE.AND R2, R19, R97.reuse, PT ;  /* 0x0000006113027233 */ /* 0x100fe40003803000 */
[--C-:B------:R-:W-:Y:S01]  /*6400*/  HSET2.LE.AND R11, R10, R97.reuse, PT ;  /* 0x000000610a0b7233 */ /* 0x100fe20003803000 */
[----:B------:R-:W-:Y:S02]  /*6410*/  FFMA.FTZ R10, R200, c[0x0][0x23c], -R6 ;  /* 0x00008f00c80a7a23 */ /* 0x000fe40000010806 */
[----:B------:R-:W-:Y:S01]  /*6420*/  IMAD.MOV.U32 R200, RZ, RZ, R73 ;  /* 0x000000ffffc87224 */ /* 0x000fe200078e0049 */
[----:B------:R4:W-:Y:S01]  /*6430*/  MUFU.EX2 R108, R4 ;  /* 0x00000004006c7308 */ /* 0x0009e20000000800 */
[----:B-1----:R-:W-:Y:S01]  /*6440*/  HSET2.LE.AND R5, R18, R97, PT ;  /* 0x0000006112057233 */ /* 0x002fe20003803000 */
[----:B------:R-:W-:-:S06]  /*6450*/  FFMA.FTZ R18, R170, c[0x0][0x23c], -R0 ;  /* 0x00008f00aa127a23 */ /* 0x000fcc0000010800 */
[----:B------:R-:W-:Y:S01]  /*6460*/  MUFU.EX2 R96, R10 ;  /* 0x0000000a00607308 */ /* 0x000fe20000000800 */
[----:B------:R-:W-:Y:S02]  /*6470*/  FFMA.FTZ R0, R202, c[0x0][0x23c], -R6 ;  /* 0x00008f00ca007a23 */ /* 0x000fe40000010806 */
[----:B--2---:R-:W-:Y:S02]  /*6480*/  IMAD.MOV.U32 R202, RZ, RZ, R24 ;  /* 0x000000ffffca7224 */ /* 0x004fe400078e0018 */
[----:B------:R-:W-:Y:S01]  /*6490*/  IMAD.MOV.U32 R170, RZ, RZ, R63 ;  /* 0x000000ffffaa7224 */ /* 0x000fe200078e003f */
[----:B----4-:R-:W-:Y:S01]  /*64a0*/  F2FP.PACK_AB R4, R103, R164 ;  /* 0x000000a46704723e */ /* 0x010fe200000000ff */
[----:B------:R-:W-:Y:S01]  /*64b0*/  FFMA.FTZ R6, R171, c[0x0][0x23c], -R6 ;  /* 0x00008f00ab067a23 */ /* 0x000fe20000010806 */
[----:B------:R1:W2:Y:S01]  /*64c0*/  MUFU.EX2 R98, R0 ;  /* 0x0000000000627308 */ /* 0x0002a20000000800 */
[----:B------:R-:W-:Y:S01]  /*64d0*/  IMAD.MOV.U32 R63, RZ, RZ, R43 ;  /* 0x000000ffff3f7224 */ /* 0x000fe200078e002b */
[C---:B------:R-:W-:Y:S01]  /*64e0*/  PRMT R142, R4.reuse, 0x7610, R142 ;  /* 0x00007610048e7816 */ /* 0x040fe2000000008e */
[----:B------:R-:W-:Y:S01]  /*64f0*/  HMMA.16816.F32 R40, R12, R34, R144 ;  /* 0x000000220c28723c */ /* 0x000fe20000001890 */
[----:B------:R-:W-:Y:S01]  /*6500*/  PRMT R141, R4, 0x7632, R141 ;  /* 0x00007632048d7816 */ /* 0x000fe2000000008d */
[----:B------:R-:W-:-:S03]  /*6510*/  IMAD.MOV.U32 R171, RZ, RZ, R72 ;  /* 0x000000ffffab7224 */ /* 0x000fc600078e0048 */
[----:B------:R-:W4:Y:S02]  /*6520*/  MUFU.EX2 R97, R6 ;  /* 0x0000000600617308 */ /* 0x000f240000000800 */
[----:B------:R-:W-:Y:S02]  /*6530*/  IMAD.MOV.U32 R146, RZ, RZ, R168 ;  /* 0x000000ffff927224 */ /* 0x000fe400078e00a8 */
[----:B------:R-:W-:Y:S02]  /*6540*/  IMAD.MOV.U32 R147, RZ, RZ, R110 ;  /* 0x000000ffff937224 */ /* 0x000fe400078e006e */
[----:B------:R-:W-:Y:S01]  /*6550*/  IMAD.MOV.U32 R168, RZ, RZ, R105 ;  /* 0x000000ffffa87224 */ /* 0x000fe200078e0069 */
[----:B-1----:R-:W-:Y:S01]  /*6560*/  F2FP.PACK_AB R0, R21, R203 ;  /* 0x000000cb1500723e */ /* 0x002fe200000000ff */
[----:B------:R-:W1:Y:S01]  /*6570*/  MUFU.EX2 R201, R18 ;  /* 0x0000001200c97308 */ /* 0x000e620000000800 */
[----:B------:R-:W-:Y:S02]  /*6580*/  IMAD.MOV.U32 R110, RZ, RZ, R107 ;  /* 0x000000ffff6e7224 */ /* 0x000fe400078e006b */
[----:B------:R-:W-:-:S02]  /*6590*/  PRMT R140, R0, 0x7632, R140 ;  /* 0x00007632008c7816 */ /* 0x000fc4000000008c */
[----:B------:R-:W-:Y:S02]  /*65a0*/  PRMT R139, R0, 0x7610, R139 ;  /* 0x00007610008b7816 */ /* 0x000fe4000000008b */
[----:B------:R-:W-:-:S04]  /*65b0*/  PRMT R0, R142, 0x5410, R141 ;  /* 0x000054108e007816 */ /* 0x000fc8000000008d */
[----:B------:R-:W-:Y:S02]  /*65c0*/  LOP3.LUT R4, R2, R0, RZ, 0xc0, !PT ;  /* 0x0000000002047212 */ /* 0x000fe400078ec0ff */
[----:B------:R-:W-:Y:S02]  /*65d0*/  PRMT R0, R139, 0x5410, R140 ;  /* 0x000054108b007816 */ /* 0x000fe4000000008c */
[----:B------:R-:W-:Y:S02]  /*65e0*/  F2FP.PACK_AB R2, R169, R170 ;  /* 0x000000aaa902723e */ /* 0x000fe400000000ff */
[----:B------:R-:W-:Y:S02]  /*65f0*/  LOP3.LUT R5, R5, R0, RZ, 0xc0, !PT ;  /* 0x0000000005057212 */ /* 0x000fe400078ec0ff */
[----:B---3--:R-:W-:Y:S02]  /*6600*/  F2FP.PACK_AB R0, R104, R202 ;  /* 0x000000ca6800723e */ /* 0x008fe400000000ff */
[----:B------:R-:W-:-:S02]  /*6610*/  PRMT R136, R2, 0x7632, R136 ;  /* 0x0000763202887816 */ /* 0x000fc40000000088 */
[C---:B------:R-:W-:Y:S02]  /*6620*/  PRMT R138, R0.reuse, 0x7610, R138 ;  /* 0x00007610008a7816 */ /* 0x040fe4000000008a */
[----:B------:R-:W-:Y:S02]  /*6630*/  PRMT R137, R0, 0x7632, R137 ;  /* 0x0000763200897816 */ /* 0x000fe40000000089 */
[----:B--2---:R-:W-:Y:S02]  /*6640*/  F2FP.PACK_AB R0, R98, R108 ;  /* 0x0000006c6200723e */ /* 0x004fe400000000ff */
[----:B------:R-:W-:Y:S02]  /*6650*/  PRMT R119, R2, 0x7610, R119 ;  /* 0x0000761002777816 */ /* 0x000fe40000000077 */
[C---:B------:R-:W-:Y:S02]  /*6660*/  PRMT R118, R0.reuse, 0x7610, R118 ;  /* 0x0000761000767816 */ /* 0x040fe40000000076 */
[----:B------:R-:W-:-:S02]  /*6670*/  PRMT R117, R0, 0x7632, R117 ;  /* 0x0000763200757816 */ /* 0x000fc40000000075 */
[----:B------:R-:W-:Y:S02]  /*6680*/  PRMT R0, R138, 0x5410, R137 ;  /* 0x000054108a007816 */ /* 0x000fe40000000089 */
[----:B----4-:R-:W-:Y:S02]  /*6690*/  F2FP.PACK_AB R2, R97, R96 ;  /* 0x000000606102723e */ /* 0x010fe400000000ff */
[----:B------:R-:W-:Y:S02]  /*66a0*/  LOP3.LUT R6, R7, R0, RZ, 0xc0, !PT ;  /* 0x0000000007067212 */ /* 0x000fe400078ec0ff */
[----:B------:R-:W-:Y:S02]  /*66b0*/  PRMT R0, R119, 0x5410, R136 ;  /* 0x0000541077007816 */ /* 0x000fe40000000088 */
[----:B------:R-:W-:Y:S02]  /*66c0*/  PRMT R33, R2, 0x7610, R33 ;  /* 0x0000761002217816 */ /* 0x000fe40000000021 */
[----:B------:R-:W-:-:S02]  /*66d0*/  LOP3.LUT R7, R8, R0, RZ, 0xc0, !PT ;  /* 0x0000000008077212 */ /* 0x000fc400078ec0ff */
[----:B------:R-:W-:Y:S02]  /*66e0*/  PRMT R0, R118, 0x5410, R117 ;  /* 0x0000541076007816 */ /* 0x000fe40000000075 */
[----:B------:R-:W-:Y:S02]  /*66f0*/  PRMT R32, R2, 0x7632, R32 ;  /* 0x0000763202207816 */ /* 0x000fe40000000020 */
[----:B------:R-:W-:Y:S01]  /*6700*/  LOP3.LUT R112, R9, R0, RZ, 0xc0, !PT ;  /* 0x0000000009707212 */ /* 0x000fe200078ec0ff */
[----:B------:R2:W3:Y:S01]  /*6710*/  LDL.LU.S16 R2, [R1+0x20] ;  /* 0x0000200001027983 */ /* 0x0004e20000300600 */
[----:B------:R-:W-:-:S04]  /*6720*/  F2FP.PACK_AB R0, R181, R167 ;  /* 0x000000a7b500723e */ /* 0x000fc800000000ff */
[C---:B------:R-:W-:Y:S02]  /*6730*/  PRMT R35, R0.reuse, 0x7632, R35 ;  /* 0x0000763200237816 */ /* 0x040fe40000000023 */
[----:B------:R-:W-:Y:S02]  /*6740*/  PRMT R34, R0, 0x7610, R34 ;  /* 0x0000761000227816 */ /* 0x000fe40000000022 */
[----:B-1----:R-:W-:-:S04]  /*6750*/  F2FP.PACK_AB R0, R201, R109 ;  /* 0x0000006dc900723e */ /* 0x002fc800000000ff */
[C---:B------:R-:W-:Y:S02]  /*6760*/  PRMT R23, R0.reuse, 0x7610, R23 ;  /* 0x0000761000177816 */ /* 0x040fe40000000017 */
[----:B------:R-:W-:Y:S02]  /*6770*/  PRMT R22, R0, 0x7632, R22 ;  /* 0x0000763200167816 */ /* 0x000fe40000000016 */
[----:B------:R-:W-:-:S04]  /*6780*/  PRMT R0, R34, 0x5410, R35 ;  /* 0x0000541022007816 */ /* 0x000fc80000000023 */
[----:B------:R-:W-:Y:S02]  /*6790*/  LOP3.LUT R113, R11, R0, RZ, 0xc0, !PT ;  /* 0x000000000b717212 */ /* 0x000fe400078ec0ff */
[----:B------:R-:W1:Y:S01]  /*67a0*/  LDSM.16.MT88.4 R8, [R179+0x10800] ;  /* 0x01080000b308783b */ /* 0x000e620000004200 */
[----:B------:R-:W-:-:S04]  /*67b0*/  PRMT R0, R33, 0x5410, R32 ;  /* 0x0000541021007816 */ /* 0x000fc80000000020 */
[----:B------:R-:W-:Y:S02]  /*67c0*/  LOP3.LUT R114, R16, R0, RZ, 0xc0, !PT ;  /* 0x0000000010727212 */ /* 0x000fe400078ec0ff */
[----:B------:R-:W-:-:S04]  /*67d0*/  PRMT R0, R23, 0x5410, R22 ;  /* 0x0000541017007816 */ /* 0x000fc80000000016 */
[----:B------:R-:W-:Y:S01]  /*67e0*/  LOP3.LUT R115, R17, R0, RZ, 0xc0, !PT ;  /* 0x0000000011737212 */ /* 0x000fe200078ec0ff */
[C---:B-1----:R-:W-:Y:S07]  /*67f0*/  HMMA.16816.F32 R24, R12.reuse, R8, R204 ;  /* 0x000000080c18723c */ /* 0x042fee00000018cc */
[----:B------:R-:W-:Y:S01]  /*6800*/  IMAD.MOV.U32 R207, RZ, RZ, R97 ;  /* 0x000000ffffcf7224 */ /* 0x000fe200078e0061 */
[----:B------:R-:W-:Y:S01]  /*6810*/  HMMA.16816.F32 R16, R12, R10, R172 ;  /* 0x0000000a0c10723c */ /* 0x000fe200000018ac */
[----:B------:R-:W1:Y:S01]  /*6820*/  LDSM.16.MT88.4 R12, [R177+0xd000] ;  /* 0x00d00000b10c783b */ /* 0x000e620000004200 */
[----:B------:R-:W-:-:S02]  /*6830*/  IMAD.MOV.U32 R205, RZ, RZ, R96 ;  /* 0x000000ffffcd7224 */ /* 0x000fc400078e0060 */
[----:B------:R-:W-:Y:S01]  /*6840*/  IMAD.MOV.U32 R204, RZ, RZ, R109 ;  /* 0x000000ffffcc7224 */ /* 0x000fe200078e006d */
[----:B------:R-:W4:Y:S01]  /*6850*/  LDSM.16.MT88.4 R8, [R178+0xd000] ;  /* 0x00d00000b208783b */ /* 0x000f220000004200 */
[----:B------:R-:W-:Y:S02]  /*6860*/  IMAD.MOV.U32 R206, RZ, RZ, R201 ;  /* 0x000000ffffce7224 */ /* 0x000fe400078e00c9 */
[C---:B-1----:R-:W-:Y:S08]  /*6870*/  HMMA.16816.F32 R120, R4.reuse, R12, R60 ;  /* 0x0000000c0478723c */ /* 0x042ff0000000183c */
[C---:B------:R-:W-:Y:S01]  /*6880*/  HMMA.16816.F32 R28, R4.reuse, R14, R236 ;  /* 0x0000000e041c723c */ /* 0x040fe200000018ec */
[----:B------:R-:W1:Y:S06]  /*6890*/  LDSM.16.MT88.4 R12, [R180+0xd000] ;  /* 0x00d00000b40c783b */ /* 0x000e6c0000004200 */
[----:B------:R-:W-:Y:S01]  /*68a0*/  IMAD.MOV.U32 R239, RZ, RZ, R98 ;  /* 0x000000ffffef7224 */ /* 0x000fe200078e0062 */
[----:B----4-:R-:W-:Y:S01]  /*68b0*/  HMMA.16816.F32 R36, R4, R8, R216 ;  /* 0x000000080424723c */ /* 0x010fe200000018d8 */
[----:B------:R-:W-:-:S02]  /*68c0*/  IMAD.MOV.U32 R237, RZ, RZ, R108 ;  /* 0x000000ffffed7224 */ /* 0x000fc400078e006c */
[----:B------:R-:W-:-:S04]  /*68d0*/  IMAD.MOV.U32 R236, RZ, RZ, R167 ;  /* 0x000000ffffec7224 */ /* 0x000fc800078e00a7 */
[----:B------:R-:W-:Y:S01]  /*68e0*/  IMAD.MOV.U32 R219, RZ, RZ, R104 ;  /* 0x000000ffffdb7224 */ /* 0x000fe200078e0068 */
[C---:B------:R-:W-:Y:S01]  /*68f0*/  HMMA.16816.F32 R44, R4.reuse, R10, R84 ;  /* 0x0000000a042c723c */ /* 0x040fe20000001854 */
[----:B------:R-:W4:Y:S01]  /*6900*/  LDSM.16.MT88.4 R8, [R179+0xd000] ;  /* 0x00d00000b308783b */ /* 0x000f220000004200 */
[----:B------:R-:W-:Y:S02]  /*6910*/  IMAD.MOV.U32 R216, RZ, RZ, R170 ;  /* 0x000000ffffd87224 */ /* 0x000fe400078e00aa */
[----:B------:R-:W-:Y:S02]  /*6920*/  IMAD.MOV.U32 R218, RZ, RZ, R169 ;  /* 0x000000ffffda7224 */ /* 0x000fe400078e00a9 */
[----:B------:R-:W-:Y:S02]  /*6930*/  IMAD.MOV.U32 R217, RZ, RZ, R202 ;  /* 0x000000ffffd97224 */ /* 0x000fe400078e00ca */
[C---:B-1----:R-:W-:Y:S08]  /*6940*/  HMMA.16816.F32 R52, R4.reuse, R12, R52 ;  /* 0x0000000c0434723c */ /* 0x042ff00000001834 */
[C---:B------:R-:W-:Y:S01]  /*6950*/  HMMA.16816.F32 R60, R4.reuse, R14, R232 ;  /* 0x0000000e043c723c */ /* 0x040fe200000018e8 */
[----:B------:R-:W1:Y:S06]  /*6960*/  LDSM.16.MT88.4 R12, [R177+0xf000] ;  /* 0x00f00000b10c783b */ /* 0x000e6c0000004200 */
[----:B------:R-:W-:Y:S01]  /*6970*/  IMAD.MOV.U32 R232, RZ, RZ, R203 ;  /* 0x000000ffffe87224 */ /* 0x000fe200078e00cb */
[----:B----4-:R-:W-:Y:S01]  /*6980*/  HMMA.16816.F32 R80, R4, R10, R80 ;  /* 0x0000000a0450723c */ /* 0x010fe20000001850 */
[----:B------:R-:W-:-:S02]  /*6990*/  IMAD.MOV.U32 R233, RZ, RZ, R164 ;  /* 0x000000ffffe97224 */ /* 0x000fc400078e00a4 */
[----:B------:R-:W-:Y:S02]  /*69a0*/  IMAD.MOV.U32 R164, RZ, RZ, R74 ;  /* 0x000000ffffa47224 */ /* 0x000fe400078e004a */
[----:B------:R-:W-:Y:S02]  /*69b0*/  IMAD.MOV.U32 R203, RZ, RZ, R75 ;  /* 0x000000ffffcb7224 */ /* 0x000fe400078e004b */
[----:B------:R-:W-:Y:S01]  /*69c0*/  IMAD.MOV.U32 R235, RZ, RZ, R103 ;  /* 0x000000ffffeb7224 */ /* 0x000fe200078e0067 */
[----:B------:R-:W-:Y:S01]  /*69d0*/  HMMA.16816.F32 R72, R4, R8, R88 ;  /* 0x000000080448723c */ /* 0x000fe20000001858 */
[----:B------:R-:W4:Y:S01]  /*69e0*/  LDSM.16.MT88.4 R8, [R178+0xf000] ;  /* 0x00f00000b208783b */ /* 0x000f220000004200 */
[----:B------:R-:W-:-:S06]  /*69f0*/  IMAD.MOV.U32 R234, RZ, RZ, R203 ;  /* 0x000000ffffea7224 */ /* 0x000fcc00078e00cb */
[C---:B-1----:R-:W-:Y:S07]  /*6a00*/  HMMA.16816.F32 R84, R4.reuse, R12, R244 ;  /* 0x0000000c0454723c */ /* 0x042fee00000018f4 */
[----:B------:R-:W-:Y:S01]  /*6a10*/  IMAD.MOV.U32 R244, RZ, RZ, R100 ;  /* 0x000000fffff47224 */ /* 0x000fe200078e0064 */
[----:B------:R-:W-:Y:S01]  /*6a20*/  HMMA.16816.F32 R88, R4, R14, R228 ;  /* 0x0000000e0458723c */ /* 0x000fe200000018e4 */
[----:B------:R-:W1:Y:S01]  /*6a30*/  LDSM.16.MT88.4 R12, [R180+0xf000] ;  /* 0x00f00000b40c783b */ /* 0x000e620000004200 */
[----:B------:R-:W-:-:S02]  /*6a40*/  IMAD.MOV.U32 R246, RZ, RZ, R111 ;  /* 0x000000fffff67224 */ /* 0x000fc400078e006f */
[----:B------:R-:W-:Y:S02]  /*6a50*/  IMAD.MOV.U32 R111, RZ, RZ, R99 ;  /* 0x000000ffff6f7224 */ /* 0x000fe400078e0063 */
[----:B------:R-:W-:Y:S02]  /*6a60*/  IMAD.MOV.U32 R247, RZ, RZ, R110 ;  /* 0x000000fffff77224 */ /* 0x000fe400078e006e */
[----:B------:R-:W-:Y:S01]  /*6a70*/  IMAD.MOV.U32 R228, RZ, RZ, R106 ;  /* 0x000000ffffe47224 */ /* 0x000fe200078e006a */
[----:B----4-:R-:W-:Y:S01]  /*6a80*/  HMMA.16816.F32 R92, R4, R8, R92 ;  /* 0x00000008045c723c */ /* 0x010fe2000000185c */
[----:B------:R-:W-:Y:S02]  /*6a90*/  IMAD.MOV.U32 R231, RZ, RZ, R101 ;  /* 0x000000ffffe77224 */ /* 0x000fe400078e0065 */
[----:B------:R-:W-:Y:S02]  /*6aa0*/  IMAD.MOV.U32 R230, RZ, RZ, R102 ;  /* 0x000000ffffe67224 */ /* 0x000fe400078e0066 */
[----:B------:R-:W-:-:S02]  /*6ab0*/  IMAD.MOV.U32 R238, RZ, RZ, R111 ;  /* 0x000000ffffee7224 */ /* 0x000fc400078e006f */
        /* <DEDUP_REMOVED lines=11> */
[----:B------:R-:W-:Y:S02]  /*6b70*/  IMAD.MOV.U32 R226, RZ, RZ, R146 ;  /* 0x000000ffffe27224 */ /* 0x000fe400078e0092 */
[----:B------:R-:W-:Y:S01]  /*6b80*/  IMAD.MOV.U32 R227, RZ, RZ, R147 ;  /* 0x000000ffffe37224 */ /* 0x000fe200078e0093 */
[C---:B----4-:R-:W-:Y:S08]  /*6b90*/  HMMA.16816.F32 R108, R4.reuse, R8, R212 ;  /* 0x00000008046c723c */ /* 0x050ff000000018d4 */
[C---:B------:R-:W-:Y:S01]  /*6ba0*/  HMMA.16816.F32 R128, R4.reuse, R10, R128 ;  /* 0x0000000a0480723c */ /* 0x040fe20000001880 */
[----:B------:R-:W4:Y:S07]  /*6bb0*/  LDSM.16.MT88.4 R8, [R178+0x11000] ;  /* 0x01100000b208783b */ /* 0x000f2e0000004200 */
[C---:B-1----:R-:W-:Y:S08]  /*6bc0*/  HMMA.16816.F32 R132, R4.reuse, R12, R220 ;  /* 0x0000000c0484723c */ /* 0x042ff000000018dc */
[----:B------:R-:W-:Y:S01]  /*6bd0*/  HMMA.16816.F32 R144, R4, R14, R124 ;  /* 0x0000000e0490723c */ /* 0x000fe2000000187c */
[----:B------:R-:W1:Y:S01]  /*6be0*/  LDSM.16.MT88.4 R12, [R180+0x11000] ;  /* 0x01100000b40c783b */ /* 0x000e620000004200 */
[----:B---3--:R-:W-:-:S02]  /*6bf0*/  @!P3 HADD2 R2, -R138.H0_H0, -RZ.H0_H0 ;  /* 0xa00000ff8a02b230 */ /* 0x008fc40000000900 */
[----:B------:R-:W-:Y:S01]  /*6c00*/  @!P6 HADD2 R209, -R139.H0_H0, -RZ.H0_H0 ;  /* 0xa00000ff8bd1e230 */ /* 0x000fe20000000900 */
[----:B------:R-:W-:Y:S01]  /*6c10*/  SHF.R.U32.HI R0, RZ, 0x8, R71 ;  /* 0x00000008ff007819 */ /* 0x000fe20000011647 */
[----:B------:R-:W-:Y:S01]  /*6c20*/  @!P1 HADD2 R250, -R142.H0_H0, -RZ.H0_H0 ;  /* 0xa00000ff8efa9230 */ /* 0x000fe20000000900 */
[----:B------:R-:W-:Y:S01]  /*6c30*/  LDSM.16.MT88.4 R124, [R177+0xd800] ;  /* 0x00d80000b17c783b */ /* 0x000fe20000004200 */
[C---:B----4-:R-:W-:Y:S03]  /*6c40*/  HMMA.16816.F32 R200, R4.reuse, R10, R56 ;  /* 0x0000000a04c8723c */ /* 0x050fe60000001838 */
[----:B------:R-:W-:Y:S05]  /*6c50*/  LDSM.16.MT88.4 R56, [R179+0xd800] ;  /* 0x00d80000b338783b */ /* 0x000fea0000004200 */
[C---:B-1----:R-:W-:Y:S01]  /*6c60*/  HMMA.16816.F32 R168, R4.reuse, R14, R40 ;  /* 0x0000000e04a8723c */ /* 0x042fe20000001828 */
[----:B------:R-:W1:Y:S07]  /*6c70*/  LDSM.16.MT88.4 R40, [R178+0xd800] ;  /* 0x00d80000b228783b */ /* 0x000e6e0000004200 */
[----:B------:R-:W-:Y:S01]  /*6c80*/  HMMA.16816.F32 R172, R4, R12, R48 ;  /* 0x0000000c04ac723c */ /* 0x000fe20000001830 */
[----:B------:R-:W3:Y:S07]  /*6c90*/  LDSM.16.MT88.4 R48, [R180+0xd800] ;  /* 0x00d80000b430783b */ /* 0x000eee0000004200 */
[C---:B-1----:R-:W-:Y:S08]  /*6ca0*/  HMMA.16816.F32 R36, R112.reuse, R40, R36 ;  /* 0x000000287024723c */ /* 0x042ff00000001824 */
[C---:B------:R-:W-:Y:S08]  /*6cb0*/  HMMA.16816.F32 R40, R112.reuse, R42, R44 ;  /* 0x0000002a7028723c */ /* 0x040ff0000000182c */
[C---:B---3--:R-:W-:Y:S08]  /*6cc0*/  HMMA.16816.F32 R44, R112.reuse, R48, R52 ;  /* 0x00000030702c723c */ /* 0x048ff00000001834 */
[----:B------:R-:W-:Y:S01]  /*6cd0*/  HMMA.16816.F32 R52, R112, R56, R72 ;  /* 0x000000387034723c */ /* 0x000fe20000001848 */
[----:B------:R2:W3:Y:S07]  /*6ce0*/  LDL.LU.S16 R73, [R1+0x24] ;  /* 0x0000240001497983 */ /* 0x0004ee0000300600 */
[----:B------:R-:W-:Y:S01]  /*6cf0*/  HMMA.16816.F32 R164, R4, R8, R64 ;  /* 0x0000000804a4723c */ /* 0x000fe20000001840 */
[----:B------:R-:W1:Y:S01]  /*6d00*/  LDSM.16.MT88.4 R8, [R179+0x11000] ;  /* 0x01100000b308783b */ /* 0x000e620000004200 */
[----:B------:R-:W-:-:S02]  /*6d10*/  @!P6 PRMT R139, R209, 0x5410, RZ ;  /* 0x00005410d18be816 */ /* 0x000fc400000000ff */
[----:B------:R-:W-:Y:S01]  /*6d20*/  LOP3.LUT R0, R0, 0xffff, RZ, 0xc0, !PT ;  /* 0x0000ffff00007812 */ /* 0x000fe200078ec0ff */
[----:B------:R-:W-:Y:S01]  /*6d30*/  @!P4 HADD2 R210, -R141.H0_H0, -RZ.H0_H0 ;  /* 0xa00000ff8dd2c230 */ /* 0x000fe20000000900 */
[----:B------:R-:W-:Y:S01]  /*6d40*/  @!P1 PRMT R142, R250, 0x5410, RZ ;  /* 0x00005410fa8e9816 */ /* 0x000fe200000000ff */
[----:B------:R-:W-:Y:S01]  /*6d50*/  IMAD.MOV.U32 R225, RZ, RZ, R227 ;  /* 0x000000ffffe17224 */ /* 0x000fe200078e00e3 */
[----:B------:R-:W-:Y:S01]  /*6d60*/  HMMA.16816.F32 R120, R112, R124, R120 ;  /* 0x0000007c7078723c */ /* 0x000fe20000001878 */
[----:B------:R-:W-:Y:S01]  /*6d70*/  @!P2 HADD2 R208, -R140.H0_H0, -RZ.H0_H0 ;  /* 0xa00000ff8cd0a230 */ /* 0x000fe20000000900 */
[----:B------:R-:W4:Y:S01]  /*6d80*/  LDSM.16.MT88.4 R64, [R177+0xf800] ;  /* 0x00f80000b140783b */ /* 0x000f220000004200 */
[----:B---3--:R-:W-:-:S05]  /*6d90*/  @!P5 HADD2 R73, -R136.H0_H0, -RZ.H0_H0 ;  /* 0xa00000ff8849d230 */ /* 0x008fca0000000900 */
[----:B------:R-:W-:-:S04]  /*6da0*/  PRMT R72, R73, 0x7610, R72 ;  /* 0x0000761049487816 */ /* 0x000fc80000000048 */
[----:B------:R-:W-:Y:S02]  /*6db0*/  @!P5 PRMT R136, R72, 0x5410, RZ ;  /* 0x000054104888d816 */ /* 0x000fe400000000ff */
[----:B------:R2:W3:Y:S01]  /*6dc0*/  LDL.LU.S16 R72, [R1+0x28] ;  /* 0x0000280001487983 */ /* 0x0004e20000300600 */
[C---:B-1----:R-:W-:Y:S08]  /*6dd0*/  HMMA.16816.F32 R24, R4.reuse, R8, R24 ;  /* 0x000000080418723c */ /* 0x042ff00000001818 */
[----:B------:R-:W-:Y:S07]  /*6de0*/  HMMA.16816.F32 R16, R4, R10, R16 ;  /* 0x0000000a0410723c */ /* 0x000fee0000001810 */
[----:B------:R-:W-:-:S02]  /*6df0*/  PRMT R6, R2, 0x7610, R6 ;  /* 0x0000761002067816 */ /* 0x000fc40000000006 */
[----:B------:R-:W-:-:S04]  /*6e00*/  LOP3.LUT R2, R211, 0xff, RZ, 0xc0, !PT ;  /* 0x000000ffd3027812 */ /* 0x000fc800078ec0ff */
[----:B------:R-:W-:Y:S11]  /*6e10*/  ISETP.GE.U32.AND P6, PT, R251, R2, PT ;  /* 0x00000002fb00720c */ /* 0x000ff60003fc6070 */
[----:B------:R-:W-:Y:S02]  /*6e20*/  @!UPT UIADD3 URZ, URZ, URZ, URZ ;  /* 0x0000003f3f3ff290 */ /* 0x000fe4000fffe03f */
[----:B---3--:R-:W-:-:S05]  /*6e30*/  @!P6 HADD2 R72, -R119.H0_H0, -RZ.H0_H0 ;  /* 0xa00000ff7748e230 */ /* 0x008fca0000000900 */
[----:B------:R-:W-:Y:S02]  /*6e40*/  PRMT R71, R72, 0x7610, R71 ;  /* 0x0000761048477816 */ /* 0x000fe40000000047 */
[----:B------:R-:W-:Y:S01]  /*6e50*/  ISETP.GE.U32.AND P1, PT, R251, R0, PT ;  /* 0x00000000fb00720c */ /* 0x000fe20003f26070 */
[----:B------:R-:W-:Y:S01]  /*6e60*/  IMAD.WIDE.U32 R4, R77, -0x2daee0ad, RZ ;  /* 0xd2511f534d047825 */ /* 0x000fe200078e00ff */
[----:B------:R-:W-:Y:S01]  /*6e70*/  @!P6 PRMT R119, R71, 0x5410, RZ ;  /* 0x000054104777e816 */ /* 0x000fe200000000ff */
[----:B------:R-:W-:Y:S01]  /*6e80*/  HMMA.16816.F32 R124, R112, R126, R28 ;  /* 0x0000007e707c723c */ /* 0x000fe2000000181c */
[----:B------:R2:W3:Y:S02]  /*6e90*/  LDL.LU.S16 R71, [R1+0x2c] ;  /* 0x00002c0001477983 */ /* 0x0004e40000300600 */
[----:B------:R-:W-:Y:S02]  /*6ea0*/  LOP3.LUT R0, R5, UR5, R78, 0x96, !PT ;  /* 0x0000000505007c12 */ /* 0x000fe4000f8e964e */
[----:B------:R-:W-:-:S02]  /*6eb0*/  @!P3 PRMT R138, R6, 0x5410, RZ ;  /* 0x00005410068ab816 */ /* 0x000fc400000000ff */
[----:B------:R-:W-:Y:S01]  /*6ec0*/  @!P4 PRMT R141, R210, 0x5410, RZ ;  /* 0x00005410d28dc816 */ /* 0x000fe200000000ff */
[----:B------:R-:W-:Y:S01]  /*6ed0*/  IMAD.MOV.U32 R227, RZ, RZ, R240 ;  /* 0x000000ffffe37224 */ /* 0x000fe200078e00f0 */
[----:B------:R-:W-:Y:S01]  /*6ee0*/  LOP3.LUT R9, R68, 0xffff, RZ, 0xc0, !PT ;  /* 0x0000ffff44097812 */ /* 0x000fe200078ec0ff */
[----:B------:R-:W-:Y:S01]  /*6ef0*/  @!P1 HADD2 R252, -R137.H0_H0, -RZ.H0_H0 ;  /* 0xa00000ff89fc9230 */ /* 0x000fe20000000900 */
[C---:B------:R-:W-:Y:S01]  /*6f00*/  LOP3.LUT R6, R0.reuse, 0xff, RZ, 0xc0, !PT ;  /* 0x000000ff00067812 */ /* 0x040fe200078ec0ff */
[----:B------:R-:W-:Y:S01]  /*6f10*/  IMAD.MOV.U32 R224, RZ, RZ, R225 ;  /* 0x000000ffffe07224 */ /* 0x000fe200078e00e1 */
[----:B------:R-:W-:Y:S01]  /*6f20*/  LOP3.LUT R2, R0, 0xffff, RZ, 0xc0, !PT ;  /* 0x0000ffff00027812 */ /* 0x000fe200078ec0ff */
[----:B------:R-:W-:Y:S01]  /*6f30*/  HMMA.16816.F32 R56, R112, R58, R80 ;  /* 0x0000003a7038723c */ /* 0x000fe20000001850 */
[----:B------:R-:W-:Y:S01]  /*6f40*/  @!P1 PRMT R137, R252, 0x5410, RZ ;  /* 0x00005410fc899816 */ /* 0x000fe200000000ff */
[----:B------:R-:W1:Y:S01]  /*6f50*/  LDSM.16.MT88.4 R72, [R178+0xf800] ;  /* 0x00f80000b248783b */ /* 0x000e620000004200 */
[----:B------:R-:W-:-:S02]  /*6f60*/  ISETP.GE.U32.AND P1, PT, R251, R6, PT ;  /* 0x00000006fb00720c */ /* 0x000fc40003f26070 */
[----:B------:R-:W-:Y:S02]  /*6f70*/  SHF.R.U32.HI R6, RZ, 0x18, R0 ;  /* 0x00000018ff067819 */ /* 0x000fe40000011600 */
[----:B------:R-:W-:Y:S02]  /*6f80*/  LOP3.LUT R8, R68, 0xff, RZ, 0xc0, !PT ;  /* 0x000000ff44087812 */ /* 0x000fe400078ec0ff */
[--C-:B------:R-:W-:Y:S02]  /*6f90*/  SHF.R.U32.HI R10, RZ, 0x10, R68.reuse ;  /* 0x00000010ff0a7819 */ /* 0x100fe40000011644 */
[----:B------:R-:W-:Y:S02]  /*6fa0*/  SHF.R.U32.HI R7, RZ, 0x18, R68 ;  /* 0x00000018ff077819 */ /* 0x000fe40000011644 */
[----:B------:R-:W-:Y:S01]  /*6fb0*/  ISETP.GE.U32.AND P4, PT, R251, R143, PT ;  /* 0x0000008ffb00720c */ /* 0x000fe20003f86070 */
[----:B------:R-:W-:Y:S01]  /*6fc0*/  IMAD.MOV.U32 R240, RZ, RZ, R241 ;  /* 0x000000fffff07224 */ /* 0x000fe200078e00f1 */
[----:B------:R-:W-:-:S02]  /*6fd0*/  SHF.R.U32.HI R0, RZ, 0x10, R0 ;  /* 0x00000010ff007819 */ /* 0x000fc40000011600 */
[----:B------:R-:W-:Y:S01]  /*6fe0*/  @!P2 PRMT R140, R208, 0x5410, RZ ;  /* 0x00005410d08ca816 */ /* 0x000fe200000000ff */
[----:B------:R-:W-:Y:S01]  /*6ff0*/  IMAD.MOV.U32 R215, RZ, RZ, R227 ;  /* 0x000000ffffd77224 */ /* 0x000fe200078e00e3 */
[----:B------:R-:W-:Y:S01]  /*7000*/  LOP3.LUT R0, R0, 0xff, RZ, 0xc0, !PT ;  /* 0x000000ff00007812 */ /* 0x000fe200078ec0ff */
[----:B------:R-:W1:Y:S03]  /*7010*/  LDSM.16.MT88.4 R80, [R180+0xf800] ;  /* 0x00f80000b450783b */ /* 0x000e660000004200 */
[----:B------:R-:W-:Y:S02]  /*7020*/  ISETP.GE.U32.AND P6, PT, R251, R0, PT ;  /* 0x00000000fb00720c */ /* 0x000fe40003fc6070 */
[----:B------:R-:W-:-:S04]  /*7030*/  LOP3.LUT R0, R70, 0xffff, RZ, 0xc0, !PT ;  /* 0x0000ffff46007812 */ /* 0x000fc800078ec0ff */
[----:B------:R-:W-:-:S04]  /*7040*/  SHF.R.U32.HI R0, RZ, 0x8, R0 ;  /* 0x00000008ff007819 */ /* 0x000fc80000011600 */
[----:B------:R-:W-:Y:S01]  /*7050*/  LOP3.LUT R0, R0, 0xffff, RZ, 0xc0, !PT ;  /* 0x0000ffff00007812 */ /* 0x000fe200078ec0ff */
[----:B---3--:R-:W-:-:S05]  /*7060*/  @!P1 HADD2 R71, -R118.H0_H0, -RZ.H0_H0 ;  /* 0xa00000ff76479230 */ /* 0x008fca0000000900 */
[----:B------:R-:W-:Y:S02]  /*7070*/  PRMT R69, R71, 0x7610, R69 ;  /* 0x0000761047457816 */ /* 0x000fe40000000045 */
[----:B------:R2:W3:Y:S02]  /*7080*/  LDL.LU.S16 R71, [R1+0x34] ;  /* 0x0000340001477983 */ /* 0x0004e40000300600 */
[----:B------:R-:W-:Y:S02]  /*7090*/  @!P1 PRMT R118, R69, 0x5410, RZ ;  /* 0x0000541045769816 */ /* 0x000fe400000000ff */
[C---:B------:R-:W-:Y:S02]  /*70a0*/  ISETP.GE.U32.AND P1, PT, R251.reuse, R0, PT ;  /* 0x00000000fb00720c */ /* 0x040fe40003f26070 */
[----:B------:R2:W2:Y:S01]  /*70b0*/  LDL.LU.S16 R0, [R1+0x30] ;  /* 0x0000300001007983 */ /* 0x0004a20000300600 */
[----:B------:R-:W-:Y:S11]  /*70c0*/  ISETP.GE.U32.AND P3, PT, R251, R6, PT ;  /* 0x00000006fb00720c */ /* 0x000ff60003f66070 */
[----:B------:R-:W-:Y:S02]  /*70d0*/  @!UPT UIADD3 URZ, URZ, URZ, URZ ;  /* 0x0000003f3f3ff290 */ /* 0x000fe4000fffe03f */
[----:B--2---:R-:W-:-:S05]  /*70e0*/  @!P3 HADD2 R0, -R35.H0_H0, -RZ.H0_H0 ;  /* 0xa00000ff2300b230 */ /* 0x004fca0000000900 */
[----:B------:R-:W-:-:S04]  /*70f0*/  PRMT R31, R0, 0x7610, R31 ;  /* 0x00007610001f7816 */ /* 0x000fc8000000001f */
[----:B------:R-:W-:Y:S02]  /*7100*/  @!P3 PRMT R35, R31, 0x5410, RZ ;  /* 0x000054101f23b816 */ /* 0x000fe400000000ff */
[----:B------:R2:W2:Y:S01]  /*7110*/  LDL.LU.S16 R31, [R1+0x40] ;  /* 0x00004000011f7983 */ /* 0x0004a20000300600 */
[----:B------:R-:W-:-:S04]  /*7120*/  SHF.R.U32.HI R2, RZ, 0x8, R2 ;  /* 0x00000008ff027819 */ /* 0x000fc80000011602 */
[----:B------:R-:W-:-:S04]  /*7130*/  LOP3.LUT R2, R2, 0xffff, RZ, 0xc0, !PT ;  /* 0x0000ffff02027812 */ /* 0x000fc800078ec0ff */
[----:B------:R-:W-:Y:S01]  /*7140*/  ISETP.GE.U32.AND P5, PT, R251, R2, PT ;  /* 0x00000002fb00720c */ /* 0x000fe20003fa6070 */
[----:B--2---:R-:W-:-:S05]  /*7150*/  @!P6 HADD2 R31, -R34.H0_H0, -RZ.H0_H0 ;  /* 0xa00000ff221fe230 */ /* 0x004fca0000000900 */
[----:B------:R-:W-:-:S04]  /*7160*/  PRMT R30, R31, 0x7610, R30 ;  /* 0x000076101f1e7816 */ /* 0x000fc8000000001e */
[----:B------:R-:W-:Y:S02]  /*7170*/  @!P6 PRMT R34, R30, 0x5410, RZ ;  /* 0x000054101e22e816 */ /* 0x000fe400000000ff */
[----:B------:R2:W2:Y:S01]  /*7180*/  LDL.LU.S16 R30, [R1+0x60] ;  /* 0x00006000011e7983 */ /* 0x0004a20000300600 */
[----:B---3--:R-:W-:Y:S01]  /*7190*/  @!P5 HADD2 R71, -R117.H0_H0, -RZ.H0_H0 ;  /* 0xa00000ff7547d230 */ /* 0x008fe20000000900 */
[----:B------:R-:W-:-:S04]  /*71a0*/  LOP3.LUT R0, R70, 0xff, RZ, 0xc0, !PT ;  /* 0x000000ff46007812 */ /* 0x000fc800078ec0ff */
[----:B------:R-:W-:-:S04]  /*71b0*/  PRMT R68, R71, 0x7610, R68 ;  /* 0x0000761047447816 */ /* 0x000fc80000000044 */
[----:B------:R-:W-:Y:S02]  /*71c0*/  @!P5 PRMT R117, R68, 0x5410, RZ ;  /* 0x000054104475d816 */ /* 0x000fe400000000ff */
[----:B------:R-:W-:Y:S02]  /*71d0*/  ISETP.GE.U32.AND P5, PT, R251, R0, PT ;  /* 0x00000000fb00720c */ /* 0x000fe40003fa6070 */
[----:B------:R-:W-:-:S04]  /*71e0*/  SHF.R.U32.HI R0, RZ, 0x18, R70 ;  /* 0x00000018ff007819 */ /* 0x000fc80000011646 */
[----:B------:R-:W-:Y:S02]  /*71f0*/  ISETP.GE.U32.AND P3, PT, R251, R0, PT ;  /* 0x00000000fb00720c */ /* 0x000fe40003f66070 */
[----:B------:R-:W-:-:S04]  /*7200*/  SHF.R.U32.HI R0, RZ, 0x10, R70 ;  /* 0x00000010ff007819 */ /* 0x000fc80000011646 */
[----:B------:R-:W-:-:S04]  /*7210*/  LOP3.LUT R0, R0, 0xff, RZ, 0xc0, !PT ;  /* 0x000000ff00007812 */ /* 0x000fc800078ec0ff */
[----:B------:R-:W-:Y:S02]  /*7220*/  ISETP.GE.U32.AND P6, PT, R251, R0, PT ;  /* 0x00000000fb00720c */ /* 0x000fe40003fc6070 */
[----:B------:R3:W3:Y:S01]  /*7230*/  LDL.LU.S16 R0, [R1+0x54] ;  /* 0x0000540001007983 */ /* 0x0006e20000300600 */
[----:B--2---:R-:W-:-:S05]  /*7240*/  @!P5 HADD2 R30, -R163.H0_H0, -RZ.H0_H0 ;  /* 0xa00000ffa31ed230 */ /* 0x004fca0000000900 */
[----:B------:R-:W-:-:S04]  /*7250*/  PRMT R29, R30, 0x7610, R29 ;  /* 0x000076101e1d7816 */ /* 0x000fc8000000001d */
[----:B------:R-:W-:Y:S02]  /*7260*/  @!P5 PRMT R163, R29, 0x5410, RZ ;  /* 0x000054101da3d816 */ /* 0x000fe400000000ff */
[----:B------:R2:W2:Y:S02]  /*7270*/  LDL.LU.S16 R29, [R1+0x64] ;  /* 0x00006400011d7983 */ /* 0x0004a40000300600 */
[----:B--2---:R-:W-:-:S05]  /*7280*/  @!P6 HADD2 R29, -R161.H0_H0, -RZ.H0_H0 ;  /* 0xa00000ffa11de230 */ /* 0x004fca0000000900 */
[----:B------:R-:W-:-:S04]  /*7290*/  PRMT R28, R29, 0x7610, R28 ;  /* 0x000076101d1c7816 */ /* 0x000fc8000000001c */
[----:B------:R-:W-:Y:S02]  /*72a0*/  @!P6 PRMT R161, R28, 0x5410, RZ ;  /* 0x000054101ca1e816 */ /* 0x000fe400000000ff */
[----:B------:R2:W2:Y:S01]  /*72b0*/  LDL.LU.S16 R28, [R1+0x68] ;  /* 0x00006800011c7983 */ /* 0x0004a20000300600 */
[----:B---3--:R-:W-:-:S05]  /*72c0*/  @!P1 HADD2 R0, -R162.H0_H0, -RZ.H0_H0 ;  /* 0xa00000ffa2009230 */ /* 0x008fca0000000900 */
[----:B------:R-:W-:Y:S02]  /*72d0*/  PRMT R2, R0, 0x7610, R2 ;  /* 0x0000761000027816 */ /* 0x000fe40000000002 */
[----:B------:R-:W-:-:S04]  /*72e0*/  LOP3.LUT R0, R76, 0xffff, RZ, 0xc0, !PT ;  /* 0x0000ffff4c007812 */ /* 0x000fc800078ec0ff */
[----:B------:R-:W-:-:S04]  /*72f0*/  SHF.R.U32.HI R0, RZ, 0x8, R0 ;  /* 0x00000008ff007819 */ /* 0x000fc80000011600 */
[----:B------:R-:W-:Y:S02]  /*7300*/  LOP3.LUT R0, R0, 0xffff, RZ, 0xc0, !PT ;  /* 0x0000ffff00007812 */ /* 0x000fe400078ec0ff */
[----:B------:R-:W-:Y:S02]  /*7310*/  @!P1 PRMT R162, R2, 0x5410, RZ ;  /* 0x0000541002a29816 */ /* 0x000fe400000000ff */
[C---:B------:R-:W-:Y:S02]  /*7320*/  ISETP.GE.U32.AND P1, PT, R251.reuse, R0, PT ;  /* 0x00000000fb00720c */ /* 0x040fe40003f26070 */
[----:B------:R-:W-:Y:S02]  /*7330*/  SHF.R.U32.HI R0, RZ, 0x18, R76 ;  /* 0x00000018ff007819 */ /* 0x000fe4000001164c */
[----:B------:R-:W-:Y:S02]  /*7340*/  LOP3.LUT R2, R76, 0xff, RZ, 0xc0, !PT ;  /* 0x000000ff4c027812 */ /* 0x000fe400078ec0ff */
[----:B------:R-:W-:-:S02]  /*7350*/  ISETP.GE.U32.AND P6, PT, R251, R0, PT ;  /* 0x00000000fb00720c */ /* 0x000fc40003fc6070 */
[----:B------:R-:W-:Y:S02]  /*7360*/  SHF.R.U32.HI R0, RZ, 0x10, R76 ;  /* 0x00000010ff007819 */ /* 0x000fe4000001164c */
[----:B------:R-:W-:Y:S02]  /*7370*/  ISETP.GE.U32.AND P5, PT, R251, R2, PT ;  /* 0x00000002fb00720c */ /* 0x000fe40003fa6070 */
[----:B------:R-:W-:Y:S01]  /*7380*/  LOP3.LUT R0, R0, 0xff, RZ, 0xc0, !PT ;  /* 0x000000ff00007812 */ /* 0x000fe200078ec0ff */
[----:B--2---:R-:W-:-:S05]  /*7390*/  @!P3 HADD2 R28, -R160.H0_H0, -RZ.H0_H0 ;  /* 0xa00000ffa01cb230 */ /* 0x004fca0000000900 */
[----:B------:R-:W-:-:S04]  /*73a0*/  PRMT R2, R28, 0x7610, R2 ;  /* 0x000076101c027816 */ /* 0x000fc80000000002 */
[----:B------:R-:W-:Y:S02]  /*73b0*/  @!P3 PRMT R160, R2, 0x5410, RZ ;  /* 0x0000541002a0b816 */ /* 0x000fe400000000ff */
[----:B------:R2:W3:Y:S01]  /*73c0*/  LDL.LU.S16 R2, [R1+0x6c] ;  /* 0x00006c0001027983 */ /* 0x0004e20000300600 */
[----:B------:R-:W-:-:S03]  /*73d0*/  ISETP.GE.U32.AND P3, PT, R251, R0, PT ;  /* 0x00000000fb00720c */ /* 0x000fc60003f66070 */
[----:B------:R2:W2:Y:S01]  /*73e0*/  LDL.LU.S16 R0, [R1+0x70] ;  /* 0x0000700001007983 */ /* 0x0004a20000300600 */
[----:B---3--:R-:W-:Y:S02]  /*73f0*/  @!P5 HADD2 R2, -R148.H0_H0, -RZ.H0_H0 ;  /* 0xa00000ff9402d230 */ /* 0x008fe40000000900 */
[----:B--2---:R-:W-:-:S03]  /*7400*/  @!P1 HADD2 R0, -R149.H0_H0, -RZ.H0_H0 ;  /* 0xa00000ff95009230 */ /* 0x004fc60000000900 */
[----:B------:R-:W-:Y:S02]  /*7410*/  PRMT R15, R2, 0x7610, R15 ;  /* 0x00007610020f7816 */ /* 0x000fe4000000000f */
[----:B------:R-:W-:Y:S02]  /*7420*/  PRMT R14, R0, 0x7610, R14 ;  /* 0x00007610000e7816 */ /* 0x000fe4000000000e */
[----:B------:R-:W-:Y:S02]  /*7430*/  @!P5 PRMT R148, R15, 0x5410, RZ ;  /* 0x000054100f94d816 */ /* 0x000fe400000000ff */
[----:B------:R2:W3:Y:S01]  /*7440*/  LDL.LU.S16 R15, [R1+0x74] ;  /* 0x00007400010f7983 */ /* 0x0004e20000300600 */
[----:B------:R-:W-:-:S03]  /*7450*/  @!P1 PRMT R149, R14, 0x5410, RZ ;  /* 0x000054100e959816 */ /* 0x000fc600000000ff */
[----:B------:R2:W2:Y:S01]  /*7460*/  LDL.LU.S16 R14, [R1+0x78] ;  /* 0x00007800010e7983 */ /* 0x0004a20000300600 */
[----:B------:R-:W-:-:S04]  /*7470*/  LOP3.LUT R0, R248, 0xff, RZ, 0xc0, !PT ;  /* 0x000000fff8007812 */ /* 0x000fc800078ec0ff */
[----:B------:R-:W-:Y:S01]  /*7480*/  ISETP.GE.U32.AND P5, PT, R251, R0, PT ;  /* 0x00000000fb00720c */ /* 0x000fe20003fa6070 */
[----:B--2---:R-:W-:-:S05]  /*7490*/  @!P6 HADD2 R14, -R151.H0_H0, -RZ.H0_H0 ;  /* 0xa00000ff970ee230 */ /* 0x004fca0000000900 */
[----:B------:R-:W-:-:S04]  /*74a0*/  PRMT R0, R14, 0x7610, R0 ;  /* 0x000076100e007816 */ /* 0x000fc80000000000 */
[----:B------:R-:W-:Y:S02]  /*74b0*/  @!P6 PRMT R151, R0, 0x5410, RZ ;  /* 0x000054100097e816 */ /* 0x000fe400000000ff */
[----:B------:R2:W2:Y:S01]  /*74c0*/  LDL.LU.S16 R0, [R1+0x7c] ;  /* 0x00007c0001007983 */ /* 0x0004a20000300600 */
[----:B------:R-:W-:Y:S02]  /*74d0*/  IMAD.MOV.U32 R241, RZ, RZ, R242 ;  /* 0x000000fffff17224 */ /* 0x000fe400078e00f2 */
[----:B------:R-:W-:Y:S02]  /*74e0*/  IMAD.MOV.U32 R242, RZ, RZ, R243 ;  /* 0x000000fffff27224 */ /* 0x000fe400078e00f3 */
[----:B------:R-:W-:Y:S02]  /*74f0*/  IMAD.MOV.U32 R243, RZ, RZ, R230 ;  /* 0x000000fffff37224 */ /* 0x000fe400078e00e6 */
[----:B------:R-:W-:Y:S02]  /*7500*/  IMAD.MOV.U32 R230, RZ, RZ, R231 ;  /* 0x000000ffffe67224 */ /* 0x000fe400078e00e7 */
[----:B------:R-:W-:-:S02]  /*7510*/  IMAD.MOV.U32 R231, RZ, RZ, R244 ;  /* 0x000000ffffe77224 */ /* 0x000fc400078e00f4 */
[----:B------:R-:W-:Y:S02]  /*7520*/  IMAD.MOV.U32 R244, RZ, RZ, R245 ;  /* 0x000000fffff47224 */ /* 0x000fe400078e00f5 */
[----:B------:R-:W-:Y:S02]  /*7530*/  IMAD.MOV.U32 R245, RZ, RZ, R246 ;  /* 0x000000fffff57224 */ /* 0x000fe400078e00f6 */
[----:B------:R-:W-:Y:S02]  /*7540*/  IMAD.MOV.U32 R246, RZ, RZ, R238 ;  /* 0x000000fffff67224 */ /* 0x000fe400078e00ee */
[----:B------:R-:W-:Y:S02]  /*7550*/  IMAD.MOV.U32 R238, RZ, RZ, R181 ;  /* 0x000000ffffee7224 */ /* 0x000fe400078e00b5 */
[----:B------:R1:W5:Y:S01]  /*7560*/  LDL.LU R181, [R1+0xdc] ;  /* 0x0000dc0001b57983 */ /* 0x0003620000300800 */
[----:B--2---:R-:W-:-:S05]  /*7570*/  @!P4 HADD2 R0, -R152.H0_H0, -RZ.H0_H0 ;  /* 0xa00000ff9800c230 */ /* 0x004fca0000000900 */
[----:B------:R-:W-:-:S04]  /*7580*/  PRMT R13, R0, 0x7610, R13 ;  /* 0x00007610000d7816 */ /* 0x000fc8000000000d */
[----:B------:R-:W-:Y:S02]  /*7590*/  @!P4 PRMT R152, R13, 0x5410, RZ ;  /* 0x000054100d98c816 */ /* 0x000fe400000000ff */
[----:B------:R2:W2:Y:S01]  /*75a0*/  LDL.LU.S16 R13, [R1+0x80] ;  /* 0x00008000010d7983 */ /* 0x0004a20000300600 */
[----:B------:R-:W-:-:S04]  /*75b0*/  SHF.R.U32.HI R2, RZ, 0x8, R249 ;  /* 0x00000008ff027819 */ /* 0x000fc800000116f9 */
[----:B------:R-:W-:-:S04]  /*75c0*/  LOP3.LUT R2, R2, 0xffff, RZ, 0xc0, !PT ;  /* 0x0000ffff02027812 */ /* 0x000fc800078ec0ff */
[----:B------:R-:W-:Y:S11]  /*75d0*/  ISETP.GE.U32.AND P1, PT, R251, R2, PT ;  /* 0x00000002fb00720c */ /* 0x000ff60003f26070 */
[----:B------:R-:W-:Y:S02]  /*75e0*/  @!UPT UIADD3 URZ, URZ, URZ, URZ ;  /* 0x0000003f3f3ff290 */ /* 0x000fe4000fffe03f */
[----:B--2---:R-:W-:-:S05]  /*75f0*/  @!P1 HADD2 R13, -R150.H0_H0, -RZ.H0_H0 ;  /* 0xa00000ff960d9230 */ /* 0x004fca0000000900 */
[----:B------:R-:W-:Y:S02]  /*7600*/  PRMT R12, R13, 0x7610, R12 ;  /* 0x000076100d0c7816 */ /* 0x000fe4000000000c */
[----:B------:R2:W2:Y:S02]  /*7610*/  LDL.LU.S16 R13, [R1+0x8c] ;  /* 0x00008c00010d7983 */ /* 0x0004a40000300600 */
[----:B------:R-:W-:Y:S02]  /*7620*/  @!P1 PRMT R150, R12, 0x5410, RZ ;  /* 0x000054100c969816 */ /* 0x000fe400000000ff */
[----:B------:R1:W2:Y:S01]  /*7630*/  LDL.LU.S16 R12, [R1+0x88] ;  /* 0x00008800010c7983 */ /* 0x0002a20000300600 */
[C---:B------:R-:W-:Y:S01]  /*7640*/  ISETP.GE.U32.AND P2, PT, R251.reuse, R79, PT ;  /* 0x0000004ffb00720c */ /* 0x040fe20003f46070 */
[----:B---3--:R-:W-:Y:S01]  /*7650*/  @!P3 HADD2 R15, -R153.H0_H0, -RZ.H0_H0 ;  /* 0xa00000ff990fb230 */ /* 0x008fe20000000900 */
[----:B------:R-:W-:-:S04]  /*7660*/  ISETP.GE.U32.AND P6, PT, R251, R7, PT ;  /* 0x00000007fb00720c */ /* 0x000fc80003fc6070 */
[----:B------:R-:W-:Y:S02]  /*7670*/  PRMT R6, R15, 0x7610, R6 ;  /* 0x000076100f067816 */ /* 0x000fe40000000006 */
[----:B------:R-:W-:Y:S02]  /*7680*/  LOP3.LUT R7, R4, 0xffff, RZ, 0xc0, !PT ;  /* 0x0000ffff04077812 */ /* 0x000fe400078ec0ff */
[----:B------:R-:W-:Y:S02]  /*7690*/  @!P3 PRMT R153, R6, 0x5410, RZ ;  /* 0x000054100699b816 */ /* 0x000fe400000000ff */
[----:B------:R-:W-:Y:S02]  /*76a0*/  LOP3.LUT R6, R4, 0xff, RZ, 0xc0, !PT ;  /* 0x000000ff04067812 */ /* 0x000fe400078ec0ff */
[--C-:B------:R-:W-:Y:S02]  /*76b0*/  SHF.R.U32.HI R5, RZ, 0x10, R4.reuse ;  /* 0x00000010ff057819 */ /* 0x100fe40000011604 */
[----:B------:R-:W-:Y:S01]  /*76c0*/  SHF.R.U32.HI R2, RZ, 0x18, R4 ;  /* 0x00000018ff027819 */ /* 0x000fe20000011604 */
[----:B--2---:R-:W-:-:S05]  /*76d0*/  @!P2 HADD2 R12, -R155.H0_H0, -RZ.H0_H0 ;  /* 0xa00000ff9b0ca230 */ /* 0x004fca0000000900 */
[----:B------:R-:W-:Y:S02]  /*76e0*/  PRMT R4, R12, 0x7610, R4 ;  /* 0x000076100c047816 */ /* 0x000fe40000000004 */
[----:B------:R2:W3:Y:S01]  /*76f0*/  LDL.LU.S16 R12, [R1+0x84] ;  /* 0x00008400010c7983 */ /* 0x0004e20000300600 */
[----:B------:R-:W-:Y:S02]  /*7700*/  ISETP.GE.U32.AND P3, PT, R251, R8, PT ;  /* 0x00000008fb00720c */ /* 0x000fe40003f66070 */
[----:B------:R-:W-:-:S04]  /*7710*/  SHF.R.U32.HI R0, RZ, 0x8, R9 ;  /* 0x00000008ff007819 */ /* 0x000fc80000011609 */
[----:B------:R-:W-:-:S04]  /*7720*/  LOP3.LUT R0, R0, 0xffff, RZ, 0xc0, !PT ;  /* 0x0000ffff00007812 */ /* 0x000fc800078ec0ff */
[----:B------:R-:W-:Y:S02]  /*7730*/  ISETP.GE.U32.AND P4, PT, R251, R0, PT ;  /* 0x00000000fb00720c */ /* 0x000fe40003f86070 */
[----:B------:R-:W-:-:S04]  /*7740*/  LOP3.LUT R0, R10, 0xff, RZ, 0xc0, !PT ;  /* 0x000000ff0a007812 */ /* 0x000fc800078ec0ff */
[----:B------:R-:W-:Y:S01]  /*7750*/  ISETP.GE.U32.AND P1, PT, R251, R0, PT ;  /* 0x00000000fb00720c */ /* 0x000fe20003f26070 */
[----:B------:R-:W-:Y:S01]  /*7760*/  @!P5 HADD2 R13, -R157.H0_H0, -RZ.H0_H0 ;  /* 0xa00000ff9d0dd230 */ /* 0x000fe20000000900 */
[----:B------:R-:W-:Y:S02]  /*7770*/  IMAD.MOV.U32 R225, RZ, RZ, R240 ;  /* 0x000000ffffe17224 */ /* 0x000fe400078e00f0 */
[----:B------:R-:W-:Y:S02]  /*7780*/  IMAD.MOV.U32 R227, RZ, RZ, R241 ;  /* 0x000000ffffe37224 */ /* 0x000fe400078e00f1 */
[----:B------:R-:W-:Y:S01]  /*7790*/  PRMT R11, R13, 0x7610, R11 ;  /* 0x000076100d0b7816 */ /* 0x000fe2000000000b */
[----:B------:R-:W-:Y:S02]  /*77a0*/  IMAD.MOV.U32 R240, RZ, RZ, R242 ;  /* 0x000000fffff07224 */ /* 0x000fe400078e00f2 */
[----:B------:R-:W-:Y:S02]  /*77b0*/  IMAD.MOV.U32 R241, RZ, RZ, R230 ;  /* 0x000000fffff17224 */ /* 0x000fe400078e00e6 */
[----:B------:R-:W-:-:S02]  /*77c0*/  IMAD.MOV.U32 R242, RZ, RZ, R231 ;  /* 0x000000fffff27224 */ /* 0x000fc400078e00e7 */
[----:B------:R-:W-:Y:S02]  /*77d0*/  IMAD.MOV.U32 R230, RZ, RZ, R234 ;  /* 0x000000ffffe67224 */ /* 0x000fe400078e00ea */
[----:B------:R-:W-:Y:S01]  /*77e0*/  IMAD.MOV.U32 R231, RZ, RZ, R176 ;  /* 0x000000ffffe77224 */ /* 0x000fe200078e00b0 */
[----:B------:R-:W-:Y:S01]  /*77f0*/  @!P5 PRMT R157, R11, 0x5410, RZ ;  /* 0x000054100b9dd816 */ /* 0x000fe200000000ff */
[----:B------:R-:W-:Y:S01]  /*7800*/  IMAD.MOV.U32 R234, RZ, RZ, R21 ;  /* 0x000000ffffea7224 */ /* 0x000fe200078e0015 */
[----:B---3--:R-:W-:-:S05]  /*7810*/  @!P3 HADD2 R12, -R159.H0_H0, -RZ.H0_H0 ;  /* 0xa00000ff9f0cb230 */ /* 0x008fca0000000900 */
[----:B------:R-:W-:Y:S02]  /*7820*/  PRMT R0, R12, 0x7610, R0 ;  /* 0x000076100c007816 */ /* 0x000fe40000000000 */
[----:B------:R-:W-:Y:S01]  /*7830*/  @!P2 PRMT R155, R4, 0x5410, RZ ;  /* 0x00005410049ba816 */ /* 0x000fe200000000ff */
[----:B------:R-:W-:Y:S01]  /*7840*/  HMMA.16816.F32 R48, R112, R50, R60 ;  /* 0x000000327030723c */ /* 0x000fe2000000183c */
[----:B------:R-:W-:Y:S01]  /*7850*/  @!P3 PRMT R159, R0, 0x5410, RZ ;  /* 0x00005410009fb816 */ /* 0x000fe200000000ff */
[----:B------:R-:W-:Y:S04]  /*7860*/  LDSM.16.MT88.4 R12, [R179+0x11800] ;  /* 0x01180000b30c783b */ /* 0x000fe80000004200 */
[----:B------:R2:W3:Y:S04]  /*7870*/  LDL.LU.S16 R0, [R1+0x90] ;  /* 0x0000900001007983 */ /* 0x0004e80000300600 */
[----:B------:R2:W5:Y:S04]  /*7880*/  LDL.LU R176, [R1+0xd8] ;  /* 0x0000d80001b07983 */ /* 0x0005680000300800 */
[----:B------:R2:W5:Y:S04]  /*7890*/  LDL.LU R21, [R1+0xd4] ;  /* 0x0000d40001157983 */ /* 0x0005680000300800 */
[----:B------:R2:W2:Y:S01]  /*78a0*/  LDL.LU.S16 R11, [R1+0x94] ;  /* 0x00009400010b7983 */ /* 0x0004a20000300600 */
[----:B------:R-:W-:-:S02]  /*78b0*/  ISETP.GE.U32.AND P2, PT, R251, R2, PT ;  /* 0x00000002fb00720c */ /* 0x000fc40003f46070 */
[----:B------:R-:W-:Y:S01]  /*78c0*/  SHF.R.U32.HI R2, RZ, 0x8, R7 ;  /* 0x00000008ff027819 */ /* 0x000fe20000011607 */
[----:B------:R-:W-:Y:S01]  /*78d0*/  FADD.FTZ R4, R226, R225 ;  /* 0x000000e1e2047221 */ /* 0x000fe20000010000 */
[----:B------:R1:W4:Y:S02]  /*78e0*/  LDL.LU.S16 R31, [R1+0xa8] ;  /* 0x0000a800011f7983 */ /* 0x0003240000300600 */
[----:B------:R-:W-:Y:S02]  /*78f0*/  LOP3.LUT R2, R2, 0xffff, RZ, 0xc0, !PT ;  /* 0x0000ffff02027812 */ /* 0x000fe400078ec0ff */
[----:B------:R1:W4:Y:S04]  /*7900*/  LDL.LU.S16 R30, [R1+0xa4] ;  /* 0x0000a400011e7983 */ /* 0x0003280000300600 */
[----:B------:R1:W4:Y:S01]  /*7910*/  LDL.LU.S16 R29, [R1+0xa0] ;  /* 0x0000a000011d7983 */ /* 0x0003220000300600 */
[----:B---3--:R-:W-:-:S05]  /*7920*/  @!P4 HADD2 R0, -R158.H0_H0, -RZ.H0_H0 ;  /* 0xa00000ff9e00c230 */ /* 0x008fca0000000900 */
[----:B------:R-:W-:-:S04]  /*7930*/  PRMT R9, R0, 0x7610, R9 ;  /* 0x0000761000097816 */ /* 0x000fc80000000009 */
[----:B------:R-:W-:Y:S02]  /*7940*/  @!P4 PRMT R158, R9, 0x5410, RZ ;  /* 0x00005410099ec816 */ /* 0x000fe400000000ff */
[----:B------:R-:W-:Y:S01]  /*7950*/  ISETP.GE.U32.AND P4, PT, R251, R2, PT ;  /* 0x00000002fb00720c */ /* 0x000fe20003f86070 */
[----:B------:R-:W-:Y:S01]  /*7960*/  FADD.FTZ R2, R240, R4 ;  /* 0x00000004f0027221 */ /* 0x000fe20000010000 */
[----:B--2---:R-:W-:-:S03]  /*7970*/  @!P1 HADD2 R11, -R156.H0_H0, -RZ.H0_H0 ;  /* 0xa00000ff9c0b9230 */ /* 0x004fc60000000900 */
[----:B------:R-:W-:Y:S02]  /*7980*/  FADD.FTZ R2, R242, R2 ;  /* 0x00000002f2027221 */ /* 0x000fe40000010000 */
[----:B------:R-:W-:Y:S02]  /*7990*/  PRMT R8, R11, 0x7610, R8 ;  /* 0x000076100b087816 */ /* 0x000fe40000000008 */
[----:B------:R-:W-:Y:S02]  /*79a0*/  FADD.FTZ R2, R20, R2 ;  /* 0x0000000214027221 */ /* 0x000fe40000010000 */
[----:B------:R2:W5:Y:S04]  /*79b0*/  LDL.LU R20, [R1+0xd0] ;  /* 0x0000d00001147983 */ /* 0x0005680000300800 */
[----:B------:R2:W3:Y:S04]  /*79c0*/  LDL.LU.S16 R28, [R1+0x9c] ;  /* 0x00009c00011c7983 */ /* 0x0004e80000300600 */
[----:B------:R2:W2:Y:S01]  /*79d0*/  LDL.LU.S16 R11, [R1+0x98] ;  /* 0x00009800010b7983 */ /* 0x0004a20000300600 */
[----:B------:R-:W-:-:S04]  /*79e0*/  LOP3.LUT R0, R5, 0xff, RZ, 0xc0, !PT ;  /* 0x000000ff05007812 */ /* 0x000fc800078ec0ff */
[----:B------:R-:W-:Y:S01]  /*79f0*/  ISETP.GE.U32.AND P3, PT, R251, R0, PT ;  /* 0x00000000fb00720c */ /* 0x000fe20003f66070 */
[----:B------:R-:W-:-:S04]  /*7a00*/  FADD.FTZ R0, R224, R215 ;  /* 0x000000d7e0007221 */ /* 0x000fc80000010000 */
[----:B------:R-:W-:-:S04]  /*7a10*/  FADD.FTZ R0, R227, R0 ;  /* 0x00000000e3007221 */ /* 0x000fc80000010000 */
[----:B------:R-:W-:-:S04]  /*7a20*/  FADD.FTZ R0, R241, R0 ;  /* 0x00000000f1007221 */ /* 0x000fc80000010000 */
[----:B------:R-:W-:Y:S02]  /*7a30*/  FADD.FTZ R0, R229, R0 ;  /* 0x00000000e5007221 */ /* 0x000fe40000010000 */
[----:B------:R-:W-:Y:S02]  /*7a40*/  FADD.FTZ R2, R231, R2 ;  /* 0x00000002e7027221 */ /* 0x000fe40000010000 */
[----:B------:R-:W-:Y:S02]  /*7a50*/  FADD.FTZ R0, R230, R0 ;  /* 0x00000000e6007221 */ /* 0x000fe40000010000 */
[----:B------:R-:W-:Y:S02]  /*7a60*/  FADD.FTZ R2, R245, R2 ;  /* 0x00000002f5027221 */ /* 0x000fe40000010000 */
[----:B------:R-:W-:Y:S01]  /*7a70*/  FADD.FTZ R0, R244, R0 ;  /* 0x00000000f4007221 */ /* 0x000fe20000010000 */
[----:B----4-:R-:W-:Y:S01]  /*7a80*/  @!P4 HADD2 R29, -R32.H0_H0, -RZ.H0_H0 ;  /* 0xa00000ff201dc230 */ /* 0x010fe20000000900 */
[----:B------:R-:W-:-:S02]  /*7a90*/  FADD.FTZ R2, R247, R2 ;  /* 0x00000002f7027221 */ /* 0x000fc40000010000 */
[----:B------:R-:W-:Y:S02]  /*7aa0*/  FADD.FTZ R0, R246, R0 ;  /* 0x00000000f6007221 */ /* 0x000fe40000010000 */
[----:B------:R-:W-:Y:S01]  /*7ab0*/  FADD.FTZ R2, R233, R2 ;  /* 0x00000002e9027221 */ /* 0x000fe20000010000 */
[----:B------:R-:W-:Y:S01]  /*7ac0*/  PRMT R4, R29, 0x7610, R4 ;  /* 0x000076101d047816 */ /* 0x000fe20000000004 */
[----:B------:R-:W-:Y:S01]  /*7ad0*/  FADD.FTZ R0, R232, R0 ;  /* 0x00000000e8007221 */ /* 0x000fe20000010000 */
[----:B------:R-:W-:Y:S01]  /*7ae0*/  HMMA.16816.F32 R60, R112, R64, R84 ;  /* 0x00000040703c723c */ /* 0x000fe20000001854 */
[----:B------:R-:W-:Y:S01]  /*7af0*/  FADD.FTZ R2, R235, R2 ;  /* 0x00000002eb027221 */ /* 0x000fe20000010000 */
[----:B------:R-:W-:Y:S01]  /*7b00*/  @!P1 PRMT R156, R8, 0x5410, RZ ;  /* 0x00005410089c9816 */ /* 0x000fe200000000ff */
[----:B------:R-:W-:Y:S01]  /*7b10*/  FADD.FTZ R0, R234, R0 ;  /* 0x00000000ea007221 */ /* 0x000fe20000010000 */
[----:B------:R-:W-:Y:S02]  /*7b20*/  ISETP.GE.U32.AND P5, PT, R251, R6, PT ;  /* 0x00000006fb00720c */ /* 0x000fe40003fa6070 */
[----:B------:R-:W-:-:S02]  /*7b30*/  LEA R8, P1, R228, c[0x0][0x1f8], 0x1 ;  /* 0x00007e00e4087a11 */ /* 0x000fc400078208ff */
[----:B------:R-:W-:Y:S01]  /*7b40*/  HMMA.16816.F32 R64, R112, R66, R88 ;  /* 0x000000427040723c */ /* 0x000fe20000001858 */
[----:B------:R-:W-:Y:S01]  /*7b50*/  @!P4 PRMT R32, R4, 0x5410, RZ ;  /* 0x000054100420c816 */ /* 0x000fe200000000ff */
[----:B------:R-:W4:Y:S01]  /*7b60*/  LDSM.16.MT88.4 R88, [R179+0xf800] ;  /* 0x00f80000b358783b */ /* 0x000f220000004200 */
[----:B------:R-:W-:Y:S02]  /*7b70*/  IMAD.MOV.U32 R4, RZ, RZ, c[0x0][0x228] ;  /* 0x00008a00ff047624 */ /* 0x000fe400078e00ff */
[----:B------:R-:W-:-:S03]  /*7b80*/  FADD.FTZ R2, R217, R2 ;  /* 0x00000002d9027221 */ /* 0x000fc60000010000 */
[----:B-1----:R-:W-:Y:S01]  /*7b90*/  HMMA.16816.F32 R68, R112, R72, R92 ;  /* 0x000000487044723c */ /* 0x002fe2000000185c */
[----:B------:R-:W-:Y:S01]  /*7ba0*/  FADD.FTZ R0, R216, R0 ;  /* 0x00000000d8007221 */ /* 0x000fe20000010000 */
[----:B------:R-:W-:Y:S01]  /*7bb0*/  LEA.HI.X R9, R228, c[0x0][0x1fc], R243, 0x1, P1 ;  /* 0x00007f00e4097a11 */ /* 0x000fe200008f0cf3 */
[----:B------:R-:W-:-:S05]  /*7bc0*/  IMAD.SHL.U32 R4, R4, 0x8, RZ ;  /* 0x0000000804047824 */ /* 0x000fca00078e00ff */
[----:B------:R-:W-:Y:S01]  /*7bd0*/  HMMA.16816.F32 R72, R112, R74, R96 ;  /* 0x0000004a7048723c */ /* 0x000fe20000001860 */
[----:B------:R-:W1:Y:S01]  /*7be0*/  LDSM.16.MT88.4 R96, [R177+0x11800] ;  /* 0x01180000b160783b */ /* 0x000e620000004200 */
[----:B------:R-:W-:Y:S01]  /*7bf0*/  @!P6 HADD2 R31, -R154.H0_H0, -RZ.H0_H0 ;  /* 0xa00000ff9a1fe230 */ /* 0x000fe20000000900 */
[----:B------:R-:W-:-:S05]  /*7c00*/  FADD.FTZ R2, R219, R2 ;  /* 0x00000002db027221 */ /* 0x000fca0000010000 */
[----:B------:R-:W-:Y:S01]  /*7c10*/  HMMA.16816.F32 R76, R112, R80, R100 ;  /* 0x00000050704c723c */ /* 0x000fe20000001864 */
[----:B------:R-:W1:Y:S01]  /*7c20*/  LDSM.16.MT88.4 R100, [R178+0x11800] ;  /* 0x01180000b264783b */ /* 0x000e620000004200 */
[----:B------:R-:W-:-:S06]  /*7c30*/  FADD.FTZ R0, R218, R0 ;  /* 0x00000000da007221 */ /* 0x000fcc0000010000 */
[----:B------:R-:W-:Y:S01]  /*7c40*/  HMMA.16816.F32 R80, R112, R82, R104 ;  /* 0x000000527050723c */ /* 0x000fe20000001868 */
[----:B------:R-:W1:Y:S01]  /*7c50*/  LDSM.16.MT88.4 R104, [R180+0x11800] ;  /* 0x01180000b468783b */ /* 0x000e620000004200 */
[----:B------:R-:W-:Y:S01]  /*7c60*/  FADD.FTZ R2, R237, R2 ;  /* 0x00000002ed027221 */ /* 0x000fe20000010000 */
[----:B------:R-:W-:Y:S01]  /*7c70*/  PRMT R10, R31, 0x7610, R10 ;  /* 0x000076101f0a7816 */ /* 0x000fe2000000000a */
[----:B------:R-:W-:Y:S01]  /*7c80*/  FADD.FTZ R0, R236, R0 ;  /* 0x00000000ec007221 */ /* 0x000fe20000010000 */
[----:B------:R-:W-:Y:S01]  /*7c90*/  @!P5 HADD2 R30, -R33.H0_H0, -RZ.H0_H0 ;  /* 0xa00000ff211ed230 */ /* 0x000fe20000000900 */
[----:B------:R-:W-:Y:S01]  /*7ca0*/  STG.E.U16 [R8.64], R148 ;  /* 0x0000009408007986 */ /* 0x000fe2000c101512 */
[----:B------:R-:W-:Y:S01]  /*7cb0*/  FADD.FTZ R2, R239, R2 ;  /* 0x00000002ef027221 */ /* 0x000fe20000010000 */
[----:B------:R-:W-:Y:S02]  /*7cc0*/  @!P6 PRMT R154, R10, 0x5410, RZ ;  /* 0x000054100a9ae816 */ /* 0x000fe400000000ff */
[----:B------:R-:W-:Y:S01]  /*7cd0*/  STG.E.U16 [R8.64+0x2], R149 ;  /* 0x0000029508007986 */ /* 0x000fe2000c101512 */
[----:B------:R-:W-:Y:S01]  /*7ce0*/  FADD.FTZ R0, R238, R0 ;  /* 0x00000000ee007221 */ /* 0x000fe20000010000 */
[----:B------:R-:W-:Y:S01]  /*7cf0*/  PRMT R7, R30, 0x7610, R7 ;  /* 0x000076101e077816 */ /* 0x000fe20000000007 */
[----:B------:R-:W-:-:S02]  /*7d00*/  FADD.FTZ R2, R205, R2 ;  /* 0x00000002cd027221 */ /* 0x000fc40000010000 */
[----:B------:R-:W-:Y:S01]  /*7d10*/  FADD.FTZ R0, R204, R0 ;  /* 0x00000000cc007221 */ /* 0x000fe20000010000 */
[----:B------:R-:W-:Y:S01]  /*7d20*/  @!P5 PRMT R33, R7, 0x5410, RZ ;  /* 0x000054100721d816 */ /* 0x000fe200000000ff */
[----:B------:R-:W-:Y:S02]  /*7d30*/  FADD.FTZ R236, R207, R2 ;  /* 0x00000002cfec7221 */ /* 0x000fe40000010000 */
[----:B------:R-:W-:-:S03]  /*7d40*/  FADD.FTZ R246, R206, R0 ;  /* 0x00000000cef67221 */ /* 0x000fc60000010000 */
[----:B------:R-:W-:Y:S04]  /*7d50*/  STL [R1+0x28], R236 ;  /* 0x000028ec01007387 */ /* 0x000fe80000100800 */
[----:B------:R-:W-:Y:S01]  /*7d60*/  STL [R1+0x2c], R246 ;  /* 0x00002cf601007387 */ /* 0x000fe20000100800 */
[C---:B----4-:R-:W-:Y:S08]  /*7d70*/  HMMA.16816.F32 R84, R112.reuse, R88, R108 ;  /* 0x000000587054723c */ /* 0x050ff0000000186c */
[C---:B------:R-:W-:Y:S08]  /*7d80*/  HMMA.16816.F32 R88, R112.reuse, R90, R128 ;  /* 0x0000005a7058723c */ /* 0x040ff00000001880 */
[C---:B-1----:R-:W-:Y:S08]  /*7d90*/  HMMA.16816.F32 R92, R112.reuse, R96, R132 ;  /* 0x00000060705c723c */ /* 0x042ff00000001884 */
[C---:B------:R-:W-:Y:S08]  /*7da0*/  HMMA.16816.F32 R128, R112.reuse, R100, R164 ;  /* 0x000000647080723c */ /* 0x040ff000000018a4 */
[C---:B------:R-:W-:Y:S08]  /*7db0*/  HMMA.16816.F32 R132, R112.reuse, R104, R172 ;  /* 0x000000687084723c */ /* 0x040ff000000018ac */
[C---:B------:R-:W-:Y:S08]  /*7dc0*/  HMMA.16816.F32 R96, R112.reuse, R98, R144 ;  /* 0x000000627060723c */ /* 0x040ff00000001890 */
[C---:B------:R-:W-:Y:S08]  /*7dd0*/  HMMA.16816.F32 R100, R112.reuse, R102, R200 ;  /* 0x000000667064723c */ /* 0x040ff000000018c8 */
[C---:B------:R-:W-:Y:S08]  /*7de0*/  HMMA.16816.F32 R104, R112.reuse, R106, R168 ;  /* 0x0000006a7068723c */ /* 0x040ff000000018a8 */
[C---:B------:R-:W-:Y:S08]  /*7df0*/  HMMA.16816.F32 R108, R112.reuse, R12, R24 ;  /* 0x0000000c706c723c */ /* 0x040ff00000001818 */
[----:B------:R-:W-:Y:S01]  /*7e00*/  HMMA.16816.F32 R112, R112, R14, R16 ;  /* 0x0000000e7070723c */ /* 0x000fe20000001810 */
[----:B--2---:R-:W-:-:S05]  /*7e10*/  @!P2 HADD2 R11, -R22.H0_H0, -RZ.H0_H0 ;  /* 0xa00000ff160ba230 */ /* 0x004fca0000000900 */
[----:B------:R-:W-:-:S04]  /*7e20*/  PRMT R5, R11, 0x7610, R5 ;  /* 0x000076100b057816 */ /* 0x000fc80000000005 */
[----:B------:R-:W-:Y:S01]  /*7e30*/  @!P2 PRMT R22, R5, 0x5410, RZ ;  /* 0x000054100516a816 */ /* 0x000fe200000000ff */
[----:B------:R-:W-:Y:S01]  /*7e40*/  IMAD.WIDE R4, R4, 0x2, R8 ;  /* 0x0000000204047825 */ /* 0x000fe200078e0208 */
[----:B---3--:R-:W-:-:S04]  /*7e50*/  @!P3 HADD2 R28, -R23.H0_H0, -RZ.H0_H0 ;  /* 0xa00000ff171cb230 */ /* 0x008fc80000000900 */
[----:B------:R-:W-:Y:S04]  /*7e60*/  STG.E.U16 [R4.64], R153 ;  /* 0x0000009904007986 */ /* 0x000fe8000c101512 */
[----:B------:R-:W-:Y:S04]  /*7e70*/  STG.E.U16 [R4.64+0x2], R151 ;  /* 0x0000029704007986 */ /* 0x000fe8000c101512 */
[----:B------:R-:W-:Y:S04]  /*7e80*/  STG.E.U16 [R8.64+0x10], R152 ;  /* 0x0000109808007986 */ /* 0x000fe8000c101512 */
[----:B------:R-:W-:Y:S01]  /*7e90*/  STG.E.U16 [R8.64+0x12], R150 ;  /* 0x0000129608007986 */ /* 0x000fe2000c101512 */
[----:B------:R-:W-:-:S03]  /*7ea0*/  PRMT R6, R28, 0x7610, R6 ;  /* 0x000076101c067816 */ /* 0x000fc60000000006 */
[----:B------:R-:W-:Y:S04]  /*7eb0*/  STG.E.U16 [R4.64+0x10], R157 ;  /* 0x0000109d04007986 */ /* 0x000fe8000c101512 */
[----:B------:R-:W-:Y:S04]  /*7ec0*/  STG.E.U16 [R4.64+0x12], R155 ;  /* 0x0000129b04007986 */ /* 0x000fe8000c101512 */
[----:B------:R-:W-:Y:S04]  /*7ed0*/  STG.E.U16 [R8.64+0x20], R163 ;  /* 0x000020a308007986 */ /* 0x000fe8000c101512 */
[----:B------:R-:W-:Y:S04]  /*7ee0*/  STG.E.U16 [R8.64+0x22], R162 ;  /* 0x000022a208007986 */ /* 0x000fe8000c101512 */
[----:B------:R-:W-:Y:S04]  /*7ef0*/  STG.E.U16 [R4.64+0x20], R161 ;  /* 0x000020a104007986 */ /* 0x000fe8000c101512 */
[----:B------:R-:W-:Y:S04]  /*7f00*/  STG.E.U16 [R4.64+0x22], R160 ;  /* 0x000022a004007986 */ /* 0x000fe8000c101512 */
[----:B------:R-:W-:Y:S04]  /*7f10*/  STG.E.U16 [R8.64+0x30], R159 ;  /* 0x0000309f08007986 */ /* 0x000fe8000c101512 */
[----:B------:R-:W-:Y:S01]  /*7f20*/  STG.E.U16 [R8.64+0x32], R158 ;  /* 0x0000329e08007986 */ /* 0x000fe2000c101512 */
[----:B------:R-:W-:-:S03]  /*7f30*/  @!P3 PRMT R23, R6, 0x5410, RZ ;  /* 0x000054100617b816 */ /* 0x000fc600000000ff */
[----:B------:R-:W-:Y:S04]  /*7f40*/  STG.E.U16 [R4.64+0x30], R156 ;  /* 0x0000309c04007986 */ /* 0x000fe8000c101512 */
[----:B------:R-:W-:Y:S04]  /*7f50*/  STG.E.U16 [R4.64+0x32], R154 ;  /* 0x0000329a04007986 */ /* 0x000fe8000c101512 */
[----:B------:R-:W-:Y:S04]  /*7f60*/  STG.E.U16 [R8.64+0x40], R142 ;  /* 0x0000408e08007986 */ /* 0x000fe8000c101512 */
[----:B------:R-:W-:Y:S04]  /*7f70*/  STG.E.U16 [R8.64+0x42], R141 ;  /* 0x0000428d08007986 */ /* 0x000fe8000c101512 */
[----:B------:R-:W-:Y:S04]  /*7f80*/  STG.E.U16 [R4.64+0x40], R139 ;  /* 0x0000408b04007986 */ /* 0x000fe8000c101512 */
[----:B------:R-:W-:Y:S04]  /*7f90*/  STG.E.U16 [R4.64+0x42], R140 ;  /* 0x0000428c04007986 */ /* 0x000fe8000c101512 */
[----:B------:R-:W-:Y:S04]  /*7fa0*/  STG.E.U16 [R8.64+0x50], R138 ;  /* 0x0000508a08007986 */ /* 0x000fe8000c101512 */
[----:B------:R-:W-:Y:S04]  /*7fb0*/  STG.E.U16 [R8.64+0x52], R137 ;  /* 0x0000528908007986 */ /* 0x000fe8000c101512 */
[----:B------:R1:W-:Y:S04]  /*7fc0*/  STG.E.U16 [R4.64+0x50], R119 ;  /* 0x0000507704007986 */ /* 0x0003e8000c101512 */
[----:B------:R-:W-:Y:S04]  /*7fd0*/  STG.E.U16 [R4.64+0x52], R136 ;  /* 0x0000528804007986 */ /* 0x000fe8000c101512 */
[----:B------:R2:W-:Y:S04]  /*7fe0*/  STG.E.U16 [R8.64+0x60], R118 ;  /* 0x0000607608007986 */ /* 0x0005e8000c101512 */
[----:B------:R3:W-:Y:S04]  /*7ff0*/  STG.E.U16 [R8.64+0x62], R117 ;  /* 0x0000627508007986 */ /* 0x0007e8000c101512 */
[----:B------:R3:W-:Y:S04]  /*8000*/  STG.E.U16 [R4.64+0x60], R34 ;  /* 0x0000602204007986 */ /* 0x0007e8000c101512 */
[----:B------:R3:W-:Y:S04]  /*8010*/  STG.E.U16 [R4.64+0x62], R35 ;  /* 0x0000622304007986 */ /* 0x0007e8000c101512 */
[----:B------:R3:W-:Y:S04]  /*8020*/  STG.E.U16 [R8.64+0x70], R33 ;  /* 0x0000702108007986 */ /* 0x0007e8000c101512 */
[----:B------:R3:W-:Y:S04]  /*8030*/  STG.E.U16 [R8.64+0x72], R32 ;  /* 0x0000722008007986 */ /* 0x0007e8000c101512 */
[----:B------:R3:W-:Y:S04]  /*8040*/  STG.E.U16 [R4.64+0x70], R23 ;  /* 0x0000701704007986 */ /* 0x0007e8000c101512 */
[----:B------:R3:W-:Y:S01]  /*8050*/  STG.E.U16 [R4.64+0x72], R22 ;  /* 0x0000721604007986 */ /* 0x0007e2000c101512 */
[----:B-1----:R-:W-:-:S04]  /*8060*/  IADD3 R119, P1, R8, -0x80, RZ ;  /* 0xffffff8008777810 */ /* 0x002fc80007f3e0ff */
[----:B--2---:R-:W-:Y:S01]  /*8070*/  IADD3.X R118, R9, -0x1, RZ, P1, !PT ;  /* 0xffffffff09767810 */ /* 0x004fe20000ffe4ff */
[----:B------:R-:W-:Y:S05]  /*8080*/  @!P0 BRA `(.L_x_482) ;  /* 0x0000672000008947 */ /* 0x000fea0003800000 */
[----:B------:R-:W2:Y:S01]  /*8090*/  LDL.64 R218, [R1+0x38] ;  /* 0x0000380001da7983 */ /* 0x000ea20000100a00 */
[----:B------:R-:W-:-:S04]  /*80a0*/  DEPBAR.LE SB0, 0x0 ;  /* 0x000080000000791a */ /* 0x000fc80000000000 */
[----:B------:R-:W4:Y:S04]  /*80b0*/  LDL R238, [R1+0x44] ;  /* 0x0000440001ee7983 */ /* 0x000f280000100800 */
[----:B---3--:R-:W3:Y:S04]  /*80c0*/  LDL R239, [R1+0x50] ;  /* 0x0000500001ef7983 */ /* 0x008ee80000100800 */
[----:B------:R-:W3:Y:S04]  /*80d0*/  LDL.64 R204, [R1+0xb0] ;  /* 0x0000b00001cc7983 */ /* 0x000ee80000100a00 */
[----:B------:R-:W3:Y:S01]  /*80e0*/  LDL.64 R206, [R1+0xc0] ;  /* 0x0000c00001ce7983 */ /* 0x000ee20000100a00 */
[----:B------:R-:W-:-:S02]  /*80f0*/  UIADD3 UR20, UR8, -0x2, URZ ;  /* 0xfffffffe08147890 */ /* 0x000fc4000fffe03f */
[----:B------:R-:W-:Y:S02]  /*8100*/  UISETP.GE.AND UP0, UPT, UR8, 0x3, UPT ;  /* 0x000000030800788c */ /* 0x000fe4000bf06270 */
[----:B------:R-:W-:Y:S02]  /*8110*/  USHF.R.S32.HI UR5, URZ, 0x1f, UR20 ;  /* 0x0000001f3f057899 */ /* 0x000fe40008011414 */
[----:B------:R-:W-:Y:S01]  /*8120*/  UIMAD UR4, UR11, UR20, URZ ;  /* 0x000000140b0472a4 */ /* 0x000fe2000f8e023f */
[----:B------:R-:W-:-:S03]  /*8130*/  IMAD.U32 R0, RZ, RZ, UR20 ;  /* 0x00000014ff007e24 */ /* 0x000fc6000f8e00ff */
[----:B------:R-:W-:Y:S01]  /*8140*/  UIMAD UR4, UR5, UR12, UR4 ;  /* 0x0000000c050472a4 */ /* 0x000fe2000f8e0204 */
[----:B------:R-:W-:Y:S01]  /*8150*/  BAR.SYNC.DEFER_BLOCKING 0x0 ;  /* 0x0000000000007b1d */ /* 0x000fe20000010000 */
[----:B--2---:R-:W-:Y:S02]  /*8160*/  ISETP.GE.AND P5, PT, R218, c[0x0][0x220], PT ;  /* 0x00008800da007a0c */ /* 0x004fe40003fa6270 */
[----:B----4-:R-:W-:Y:S02]  /*8170*/  ISETP.GE.AND P4, PT, R238, c[0x0][0x220], PT ;  /* 0x00008800ee007a0c */ /* 0x010fe40003f86270 */
[----:B---3--:R-:W-:Y:S01]  /*8180*/  ISETP.GE.AND P3, PT, R239, c[0x0][0x220], PT ;  /* 0x00008800ef007a0c */ /* 0x008fe20003f66270 */
[----:B------:R-:W-:-:S08]  /*8190*/  IMAD.MOV.U32 R5, RZ, RZ, R205 ;  /* 0x000000ffff057224 */ /* 0x000fd000078e00cd */
[----:B------:R-:W-:Y:S01]  /*81a0*/  @P5 STS.128 [R199+0xc000], RZ ;  /* 0x00c000ffc7005388 */ /* 0x000fe20000000c00 */
[----:B------:R-:W-:-:S04]  /*81b0*/  IMAD.MOV.U32 R4, RZ, RZ, R206 ;  /* 0x000000ffff047224 */ /* 0x000fc800078e00ce */
[----:B------:R-:W-:-:S05]  /*81c0*/  IMAD.WIDE.U32 R4, R0, UR12, R4 ;  /* 0x0000000c00047c25 */ /* 0x000fca000f8e0004 */
[----:B------:R-:W-:Y:S02]  /*81d0*/  IADD3 R0, R5, UR4, RZ ;  /* 0x0000000405007c10 */ /* 0x000fe4000fffe0ff */
[C---:B------:R-:W-:Y:S02]  /*81e0*/  @!P5 LEA R32, P6, R4.reuse, c[0x0][0x170], 0x1 ;  /* 0x00005c000420da11 */ /* 0x040fe400078c08ff */
[C---:B------:R-:W-:Y:S02]  /*81f0*/  @!P4 LEA R30, P1, R4.reuse, c[0x0][0x170], 0x1 ;  /* 0x00005c00041eca11 */ /* 0x040fe400078208ff */
[C---:B------:R-:W-:Y:S02]  /*8200*/  @!P3 LEA R28, P0, R4.reuse, c[0x0][0x170], 0x1 ;  /* 0x00005c00041cba11 */ /* 0x040fe400078008ff */
        /* <DEDUP_REMOVED lines=44> */
[----:B------:R-:W-:Y:S01]  /*84d0*/  IADD3.X R4, R4, UR9, RZ, P2, !PT ;  /* 0x0000000904047c10 */ /* 0x000fe200097fe4ff */
[----:B------:R-:W-:Y:S01]  /*84e0*/  IMAD.U32 R0, RZ, RZ, UR20 ;  /* 0x00000014ff007e24 */ /* 0x000fe2000f8e00ff */
[C---:B------:R-:W-:Y:S01]  /*84f0*/  @!P5 LEA R12, P2, R2.reuse, c[0x0][0x170], 0x1 ;  /* 0x00005c00020cda11 */ /* 0x040fe200078408ff */
[----:B------:R-:W-:Y:S01]  /*8500*/  @P3 STS.128 [R199+0x10800], RZ ;  /* 0x010800ffc7003388 */ /* 0x000fe20000000c00 */
[----:B------:R-:W-:-:S02]  /*8510*/  @!P4 LEA R10, P1, R2, c[0x0][0x170], 0x1 ;  /* 0x00005c00020aca11 */ /* 0x000fc400078208ff */
        /* <DEDUP_REMOVED lines=8> */
[----:B------:R-:W-:-:S03]  /*85a0*/  @!P3 LEA.HI.X R7, R2, c[0x0][0x174], R4, 0x1, P0 ;  /* 0x00005d000207ba11 */ /* 0x000fc600000f0c04 */
        /* <DEDUP_REMOVED lines=29> */
[----:B--2--5:R-:W-:Y:S04]  /*8780*/  LDSM.16.M88.4 R28, [R176+0x6000] ;  /* 0x00600000b01c783b */ /* 0x024fe80000000200 */
[----:B-1----:R-:W-:Y:S04]  /*8790*/  LDSM.16.M88.4 R16, [R176+0x6800] ;  /* 0x00680000b010783b */ /* 0x002fe80000000200 */
[----:B------:R-:W-:Y:S04]  /*87a0*/  LDSM.16.M88.4 R136, [R176+0x7000] ;  /* 0x00700000b088783b */ /* 0x000fe80000000200 */
[----:B------:R-:W-:Y:S04]  /*87b0*/  LDSM.16.M88.4 R32, [R176+0x7800] ;  /* 0x00780000b020783b */ /* 0x000fe80000000200 */
[----:B---3--:R-:W-:Y:S04]  /*87c0*/  LDSM.16.M88.4 R12, [R184] ;  /* 0x00000000b80c783b */ /* 0x008fe80000000200 */
[----:B------:R-:W-:Y:S04]  /*87d0*/  LDSM.16.M88.4 R148, [R187] ;  /* 0x00000000bb94783b */ /* 0x000fe80000000200 */
[----:B----4-:R-:W1:Y:S04]  /*87e0*/  LDSM.16.M88.4 R4, [R183] ;  /* 0x00000000b704783b */ /* 0x010e680000000200 */
[----:B------:R-:W2:Y:S04]  /*87f0*/  LDSM.16.M88.4 R160, [R198] ;  /* 0x00000000c6a0783b */ /* 0x000ea80000000200 */
[----:B------:R-:W3:Y:S04]  /*8800*/  LDSM.16.M88.4 R172, [R197] ;  /* 0x00000000c5ac783b */ /* 0x000ee80000000200 */
[----:B------:R-:W4:Y:S04]  /*8810*/  LDSM.16.M88.4 R200, [R196] ;  /* 0x00000000c4c8783b */ /* 0x000f280000000200 */
[----:B------:R-:W-:Y:S04]  /*8820*/  LDSM.16.M88.4 R24, [R186] ;  /* 0x00000000ba18783b */ /* 0x000fe80000000200 */
[----:B------:R-:W2:Y:S04]  /*8830*/  LDSM.16.M88.4 R212, [R182+0x6000] ;  /* 0x00600000b6d4783b */ /* 0x000ea80000000200 */
[----:B------:R-:W2:Y:S04]  /*8840*/  LDSM.16.M88.4 R216, [R182+0x6800] ;  /* 0x00680000b6d8783b */ /* 0x000ea80000000200 */
[----:B------:R-:W2:Y:S04]  /*8850*/  LDSM.16.M88.4 R204, [R182+0x7000] ;  /* 0x00700000b6cc783b */ /* 0x000ea80000000200 */
[----:B------:R-:W2:Y:S04]  /*8860*/  LDSM.16.M88.4 R208, [R182+0x7800] ;  /* 0x00780000b6d0783b */ /* 0x000ea80000000200 */
[----:B------:R-:W-:Y:S01]  /*8870*/  LDSM.16.M88.4 R228, [R181] ;  /* 0x00000000b5e4783b */ /* 0x000fe20000000200 */
[C---:B-1----:R-:W-:Y:S03]  /*8880*/  HMMA.16816.F32 R140, R4.reuse, R30, RZ ;  /* 0x0000001e048c723c */ /* 0x042fe600000018ff */
[----:B------:R-:W-:Y:S04]  /*8890*/  LDSM.16.M88.4 R224, [R181+0x800] ;  /* 0x00080000b5e0783b */ /* 0x000fe80000000200 */
[----:B------:R-:W-:Y:S01]  /*88a0*/  LDSM.16.M88.4 R220, [R176+0x8000] ;  /* 0x00800000b0dc783b */ /* 0x000fe20000000200 */
[C---:B------:R-:W-:Y:S03]  /*88b0*/  HMMA.16816.F32 R144, R4.reuse, R16, RZ ;  /* 0x000000100490723c */ /* 0x040fe600000018ff */
[----:B------:R-:W1:Y:S04]  /*88c0*/  S2R R2, SR_TID.X ;  /* 0x0000000000027919 */ /* 0x000e680000002100 */
[----:B------:R-:W0:Y:S01]  /*88d0*/  LDGDEPBAR ;  /* 0x00000000000079af */ /* 0x000e220000000000 */
[C---:B------:R-:W-:Y:S08]  /*88e0*/  HMMA.16816.F32 R28, R4.reuse, R28, RZ ;  /* 0x0000001c041c723c */ /* 0x040ff000000018ff */
[C---:B------:R-:W-:Y:S08]  /*88f0*/  HMMA.16816.F32 R152, R4.reuse, R18, RZ ;  /* 0x000000120498723c */ /* 0x040ff000000018ff */
[----:B------:R-:W-:Y:S01]  /*8900*/  HMMA.16816.F32 R156, R4, R136, RZ ;  /* 0x00000088049c723c */ /* 0x000fe200000018ff */
[----:B-1----:R-:W-:-:S05]  /*8910*/  IMAD.SHL.U32 R2, R2, 0x2, RZ ;  /* 0x0000000202027824 */ /* 0x002fca00078e00ff */
[----:B------:R-:W-:Y:S02]  /*8920*/  LOP3.LUT R2, R2, 0x6, RZ, 0xc0, !PT ;  /* 0x0000000602027812 */ /* 0x000fe400078ec0ff */
[----:B------:R-:W-:Y:S03]  /*8930*/  HMMA.16816.F32 R164, R4, R138, RZ ;  /* 0x0000008a04a4723c */ /* 0x000fe600000018ff */
[----:B------:R-:W-:-:S05]  /*8940*/  IMAD R0, R0, 0x40, R2 ;  /* 0x0000004000007824 */ /* 0x000fca00078e0202 */
[C---:B------:R-:W-:Y:S01]  /*8950*/  HMMA.16816.F32 R168, R4.reuse, R32, RZ ;  /* 0x0000002004a8723c */ /* 0x040fe200000018ff */
[C---:B------:R-:W-:Y:S02]  /*8960*/  IADD3 R2, R0.reuse, 0x8, RZ ;  /* 0x0000000800027810 */ /* 0x040fe40007ffe0ff */
[----:B------:R-:W-:Y:S02]  /*8970*/  IADD3 R10, R0, 0x9, RZ ;  /* 0x00000009000a7810 */ /* 0x000fe40007ffe0ff */
[CC--:B------:R-:W-:Y:S02]  /*8980*/  ISETP.GE.AND P2, PT, R2.reuse, R21.reuse, PT ;  /* 0x000000150200720c */ /* 0x0c0fe40003f46270 */
[----:B------:R-:W-:Y:S01]  /*8990*/  ISETP.GE.AND P1, PT, R2, R20, PT ;  /* 0x000000140200720c */ /* 0x000fe20003f26270 */
[----:B------:R-:W-:Y:S01]  /*89a0*/  HMMA.16816.F32 R16, R4, R34, RZ ;  /* 0x000000220410723c */ /* 0x000fe200000018ff */
[----:B------:R-:W1:Y:S01]  /*89b0*/  LDSM.16.M88.4 R4, [R185] ;  /* 0x00000000b904783b */ /* 0x000e620000000200 */
[----:B------:R-:W-:-:S02]  /*89c0*/  ISETP.GE.AND P6, PT, R10, R21, PT ;  /* 0x000000150a00720c */ /* 0x000fc40003fc6270 */
[----:B------:R-:W-:Y:S02]  /*89d0*/  ISETP.GE.AND P0, PT, R10, R20, PT ;  /* 0x000000140a00720c */ /* 0x000fe40003f06270 */
[C---:B------:R-:W-:Y:S02]  /*89e0*/  IADD3 R2, R0.reuse, 0x10, RZ ;  /* 0x0000001000027810 */ /* 0x040fe40007ffe0ff */
[----:B------:R-:W-:Y:S01]  /*89f0*/  HMMA.16816.F32 R32, R12, R150, R140 ;  /* 0x000000960c20723c */ /* 0x000fe2000000188c */
[----:B------:R-:W-:-:S07]  /*8a00*/  IADD3 R10, R0, 0x11, RZ ;  /* 0x00000011000a7810 */ /* 0x000fce0007ffe0ff */
[C---:B--2---:R-:W-:Y:S08]  /*8a10*/  HMMA.16816.F32 R136, R12.reuse, R160, R144 ;  /* 0x000000a00c88723c */ /* 0x044ff00000001890 */
[C---:B------:R-:W-:Y:S01]  /*8a20*/  HMMA.16816.F32 R140, R12.reuse, R148, R28 ;  /* 0x000000940c8c723c */ /* 0x040fe2000000181c */
[----:B------:R-:W2:Y:S07]  /*8a30*/  LDSM.16.M88.4 R28, [R181+0x1000] ;  /* 0x00100000b51c783b */ /* 0x000eae0000000200 */
[C---:B------:R-:W-:Y:S01]  /*8a40*/  HMMA.16816.F32 R144, R12.reuse, R162, R152 ;  /* 0x000000a20c90723c */ /* 0x040fe20000001898 */
[----:B------:R-:W-:Y:S07]  /*8a50*/  LDSM.16.M88.4 R160, [R176+0x9000] ;  /* 0x00900000b0a0783b */ /* 0x000fee0000000200 */
[C---:B---3--:R-:W-:Y:S08]  /*8a60*/  HMMA.16816.F32 R148, R12.reuse, R172, R156 ;  /* 0x000000ac0c94723c */ /* 0x048ff0000000189c */
[C---:B------:R-:W-:Y:S01]  /*8a70*/  HMMA.16816.F32 R152, R12.reuse, R174, R164 ;  /* 0x000000ae0c98723c */ /* 0x040fe200000018a4 */
[----:B------:R-:W3:Y:S04]  /*8a80*/  LDSM.16.M88.4 R164, [R181+0x1800] ;  /* 0x00180000b5a4783b */ /* 0x000ee80000000200 */
[----:B------:R-:W-:Y:S03]  /*8a90*/  LDSM.16.M88.4 R172, [R176+0x9800] ;  /* 0x00980000b0ac783b */ /* 0x000fe60000000200 */
[C---:B----4-:R-:W-:Y:S01]  /*8aa0*/  HMMA.16816.F32 R156, R12.reuse, R200, R168 ;  /* 0x000000c80c9c723c */ /* 0x050fe200000018a8 */
[----:B------:R-:W-:Y:S07]  /*8ab0*/  LDSM.16.M88.4 R168, [R192] ;  /* 0x00000000c0a8783b */ /* 0x000fee0000000200 */
[----:B------:R-:W-:Y:S01]  /*8ac0*/  HMMA.16816.F32 R12, R12, R202, R16 ;  /* 0x000000ca0c0c723c */ /* 0x000fe20000001810 */
[----:B------:R-:W4:Y:S04]  /*8ad0*/  LDSM.16.M88.4 R16, [R183+0x2000] ;  /* 0x00200000b710783b */ /* 0x000f280000000200 */
[----:B------:R-:W1:Y:S03]  /*8ae0*/  LDSM.16.M88.4 R200, [R176+0x8800] ;  /* 0x00880000b0c8783b */ /* 0x000e660000000200 */
[C---:B------:R-:W-:Y:S08]  /*8af0*/  HMMA.16816.F32 R32, R24.reuse, R214, R32 ;  /* 0x000000d61820723c */ /* 0x040ff00000001820 */
[C---:B------:R-:W-:Y:S08]  /*8b00*/  HMMA.16816.F32 R136, R24.reuse, R216, R136 ;  /* 0x000000d81888723c */ /* 0x040ff00000001888 */
[C---:B------:R-:W-:Y:S01]  /*8b10*/  HMMA.16816.F32 R140, R24.reuse, R212, R140 ;  /* 0x000000d4188c723c */ /* 0x040fe2000000188c */
[----:B------:R-:W-:Y:S07]  /*8b20*/  LDSM.16.M88.4 R212, [R195] ;  /* 0x00000000c3d4783b */ /* 0x000fee0000000200 */
[C---:B------:R-:W-:Y:S01]  /*8b30*/  HMMA.16816.F32 R144, R24.reuse, R218, R144 ;  /* 0x000000da1890723c */ /* 0x040fe20000001890 */
[----:B------:R-:W-:Y:S07]  /*8b40*/  LDSM.16.M88.4 R216, [R182+0x8000] ;  /* 0x00800000b6d8783b */ /* 0x000fee0000000200 */
        /* <DEDUP_REMOVED lines=8> */
[C---:B------:R-:W-:Y:S08]  /*8bd0*/  HMMA.16816.F32 R136, R4.reuse, R224, R136 ;  /* 0x000000e00488723c */ /* 0x040ff00000001888 */
[C---:B------:R-:W-:Y:S01]  /*8be0*/  HMMA.16816.F32 R140, R4.reuse, R228, R140 ;  /* 0x000000e4048c723c */ /* 0x040fe2000000188c */
[----:B------:R-:W1:Y:S07]  /*8bf0*/  LDSM.16.M88.4 R228, [R194] ;  /* 0x00000000c2e4783b */ /* 0x000e6e0000000200 */
[C---:B------:R-:W-:Y:S01]  /*8c00*/  HMMA.16816.F32 R144, R4.reuse, R226, R144 ;  /* 0x000000e20490723c */ /* 0x040fe20000001890 */
[----:B------:R-:W-:Y:S07]  /*8c10*/  LDSM.16.M88.4 R224, [R176+0xa000] ;  /* 0x00a00000b0e0783b */ /* 0x000fee0000000200 */
[C---:B--2---:R-:W-:Y:S08]  /*8c20*/  HMMA.16816.F32 R148, R4.reuse, R28, R148 ;  /* 0x0000001c0494723c */ /* 0x044ff00000001894 */
[C---:B------:R-:W-:Y:S01]  /*8c30*/  HMMA.16816.F32 R152, R4.reuse, R30, R152 ;  /* 0x0000001e0498723c */ /* 0x040fe20000001898 */
[----:B------:R-:W2:Y:S07]  /*8c40*/  LDSM.16.M88.4 R28, [R193] ;  /* 0x00000000c11c783b */ /* 0x000eae0000000200 */
[C---:B---3--:R-:W-:Y:S08]  /*8c50*/  HMMA.16816.F32 R156, R4.reuse, R164, R156 ;  /* 0x000000a4049c723c */ /* 0x048ff0000000189c */
[----:B------:R-:W-:Y:S01]  /*8c60*/  HMMA.16816.F32 R4, R4, R166, R12 ;  /* 0x000000a60404723c */ /* 0x000fe2000000180c */
[----:B------:R-:W3:Y:S04]  /*8c70*/  LDSM.16.M88.4 R12, [R186+0x2000] ;  /* 0x00200000ba0c783b */ /* 0x000ee80000000200 */
[----:B------:R-:W1:Y:S03]  /*8c80*/  LDSM.16.M88.4 R164, [R182+0x9000] ;  /* 0x00900000b6a4783b */ /* 0x000e660000000200 */
[C---:B----4-:R-:W-:Y:S08]  /*8c90*/  HMMA.16816.F32 R32, R16.reuse, R222, R32 ;  /* 0x000000de1020723c */ /* 0x050ff00000001820 */
        /* <DEDUP_REMOVED lines=11> */
[----:B------:R-:W3:Y:S03]  /*8d50*/  LDSM.16.M88.4 R4, [R185+0x2000] ;  /* 0x00200000b904783b */ /* 0x000ee60000000200 */
[C---:B------:R-:W-:Y:S08]  /*8d60*/  HMMA.16816.F32 R32, R24.reuse, R214, R32 ;  /* 0x000000d61820723c */ /* 0x040ff00000001820 */
[C---:B-1----:R-:W-:Y:S08]  /*8d70*/  HMMA.16816.F32 R136, R24.reuse, R228, R136 ;  /* 0x000000e41888723c */ /* 0x042ff00000001888 */
[C---:B------:R-:W-:Y:S01]  /*8d80*/  HMMA.16816.F32 R140, R24.reuse, R212, R140 ;  /* 0x000000d4188c723c */ /* 0x040fe2000000188c */
[----:B------:R-:W-:Y:S07]  /*8d90*/  LDSM.16.M88.4 R212, [R190] ;  /* 0x00000000bed4783b */ /* 0x000fee0000000200 */
[C---:B------:R-:W-:Y:S08]  /*8da0*/  HMMA.16816.F32 R144, R24.reuse, R230, R144 ;  /* 0x000000e61890723c */ /* 0x040ff00000001890 */
[C---:B--2---:R-:W-:Y:S08]  /*8db0*/  HMMA.16816.F32 R148, R24.reuse, R28, R148 ;  /* 0x0000001c1894723c */ /* 0x044ff00000001894 */
[C---:B------:R-:W-:Y:S08]  /*8dc0*/  HMMA.16816.F32 R152, R24.reuse, R30, R152 ;  /* 0x0000001e1898723c */ /* 0x040ff00000001898 */
[C---:B------:R-:W-:Y:S08]  /*8dd0*/  HMMA.16816.F32 R156, R24.reuse, R168, R156 ;  /* 0x000000a8189c723c */ /* 0x040ff0000000189c */
[----:B------:R-:W-:Y:S01]  /*8de0*/  HMMA.16816.F32 R16, R24, R170, R16 ;  /* 0x000000aa1810723c */ /* 0x000fe20000001810 */
[----:B------:R-:W1:Y:S04]  /*8df0*/  LDSM.16.M88.4 R168, [R181+0x3800] ;  /* 0x00380000b5a8783b */ /* 0x000e680000000200 */
[----:B------:R-:W2:Y:S03]  /*8e00*/  LDSM.16.M88.4 R24, [R183+0x4000] ;  /* 0x00400000b718783b */ /* 0x000ea60000000200 */
[C---:B---3--:R-:W-:Y:S08]  /*8e10*/  HMMA.16816.F32 R32, R12.reuse, R218, R32 ;  /* 0x000000da0c20723c */ /* 0x048ff00000001820 */
[C---:B------:R-:W-:Y:S08]  /*8e20*/  HMMA.16816.F32 R136, R12.reuse, R208, R136 ;  /* 0x000000d00c88723c */ /* 0x040ff00000001888 */
[C---:B------:R-:W-:Y:S01]  /*8e30*/  HMMA.16816.F32 R140, R12.reuse, R216, R140 ;  /* 0x000000d80c8c723c */ /* 0x040fe2000000188c */
[----:B------:R-:W3:Y:S07]  /*8e40*/  LDSM.16.M88.4 R216, [R176+0xa800] ;  /* 0x00a80000b0d8783b */ /* 0x000eee0000000200 */
[C---:B------:R-:W-:Y:S01]  /*8e50*/  HMMA.16816.F32 R144, R12.reuse, R210, R144 ;  /* 0x000000d20c90723c */ /* 0x040fe20000001890 */
[----:B------:R-:W-:Y:S07]  /*8e60*/  LDSM.16.M88.4 R208, [R182+0xa800] ;  /* 0x00a80000b6d0783b */ /* 0x000fee0000000200 */
[C---:B------:R-:W-:Y:S08]  /*8e70*/  HMMA.16816.F32 R148, R12.reuse, R164, R148 ;  /* 0x000000a40c94723c */ /* 0x040ff00000001894 */
[C---:B------:R-:W-:Y:S01]  /*8e80*/  HMMA.16816.F32 R152, R12.reuse, R166, R152 ;  /* 0x000000a60c98723c */ /* 0x040fe20000001898 */
[----:B------:R-:W1:Y:S07]  /*8e90*/  LDSM.16.M88.4 R164, [R176+0xb000] ;  /* 0x00b00000b0a4783b */ /* 0x000e6e0000000200 */
[C---:B----4-:R-:W-:Y:S08]  /*8ea0*/  HMMA.16816.F32 R156, R12.reuse, R172, R156 ;  /* 0x000000ac0c9c723c */ /* 0x050ff0000000189c */
[----:B------:R-:W-:Y:S01]  /*8eb0*/  HMMA.16816.F32 R28, R12, R174, R16 ;  /* 0x000000ae0c1c723c */ /* 0x000fe20000001810 */
[----:B------:R-:W4:Y:S04]  /*8ec0*/  LDSM.16.M88.4 R172, [R176+0xb800] ;  /* 0x00b80000b0ac783b */ /* 0x000f280000000200 */
[----:B------:R-:W1:Y:S03]  /*8ed0*/  LDSM.16.M88.4 R16, [R184+0x4000] ;  /* 0x00400000b810783b */ /* 0x000e660000000200 */
[C---:B------:R-:W-:Y:S08]  /*8ee0*/  HMMA.16816.F32 R12, R4.reuse, R206, R32 ;  /* 0x000000ce040c723c */ /* 0x040ff00000001820 */
[C---:B------:R-:W-:Y:S08]  /*8ef0*/  HMMA.16816.F32 R136, R4.reuse, R200, R136 ;  /* 0x000000c80488723c */ /* 0x040ff00000001888 */
[C---:B------:R-:W-:Y:S01]  /*8f00*/  HMMA.16816.F32 R140, R4.reuse, R204, R140 ;  /* 0x000000cc048c723c */ /* 0x040fe2000000188c */
[----:B------:R-:W-:Y:S07]  /*8f10*/  LDSM.16.M88.4 R204, [R182+0xa000] ;  /* 0x00a00000b6cc783b */ /* 0x000fee0000000200 */
[C---:B------:R-:W-:Y:S01]  /*8f20*/  HMMA.16816.F32 R144, R4.reuse, R202, R144 ;  /* 0x000000ca0490723c */ /* 0x040fe20000001890 */
[----:B------:R-:W-:Y:S07]  /*8f30*/  LDSM.16.M88.4 R200, [R181+0x4800] ;  /* 0x00480000b5c8783b */ /* 0x000fee0000000200 */
[C---:B------:R-:W-:Y:S08]  /*8f40*/  HMMA.16816.F32 R148, R4.reuse, R160, R148 ;  /* 0x000000a00494723c */ /* 0x040ff00000001894 */
[C---:B------:R-:W-:Y:S01]  /*8f50*/  HMMA.16816.F32 R152, R4.reuse, R162, R152 ;  /* 0x000000a20498723c */ /* 0x040fe20000001898 */
[----:B------:R-:W4:Y:S07]  /*8f60*/  LDSM.16.M88.4 R160, [R189] ;  /* 0x00000000bda0783b */ /* 0x000f2e0000000200 */
[C---:B-1----:R-:W-:Y:S08]  /*8f70*/  HMMA.16816.F32 R156, R4.reuse, R168, R156 ;  /* 0x000000a8049c723c */ /* 0x042ff0000000189c */
[----:B------:R-:W-:Y:S01]  /*8f80*/  HMMA.16816.F32 R32, R4, R170, R28 ;  /* 0x000000aa0420723c */ /* 0x000fe2000000181c */
[----:B------:R-:W-:Y:S07]  /*8f90*/  LDSM.16.M88.4 R168, [R188] ;  /* 0x00000000bca8783b */ /* 0x000fee0000000200 */
[C---:B--2---:R-:W-:Y:S01]  /*8fa0*/  HMMA.16816.F32 R4, R24.reuse, R226, R12 ;  /* 0x000000e21804723c */ /* 0x044fe2000000180c */
[----:B------:R-:W1:Y:S07]  /*8fb0*/  LDSM.16.M88.4 R12, [R186+0x4000] ;  /* 0x00400000ba0c783b */ /* 0x000e6e0000000200 */
[C---:B---3--:R-:W-:Y:S08]  /*8fc0*/  HMMA.16816.F32 R28, R24.reuse, R216, R136 ;  /* 0x000000d8181c723c */ /* 0x048ff00000001888 */
[C---:B------:R-:W-:Y:S08]  /*8fd0*/  HMMA.16816.F32 R136, R24.reuse, R224, R140 ;  /* 0x000000e01888723c */ /* 0x040ff0000000188c */
[C---:B------:R-:W-:Y:S01]  /*8fe0*/  HMMA.16816.F32 R140, R24.reuse, R218, R144 ;  /* 0x000000da188c723c */ /* 0x040fe20000001890 */
[----:B------:R-:W-:Y:S07]  /*8ff0*/  LDSM.16.M88.4 R216, [R181+0x4000] ;  /* 0x00400000b5d8783b */ /* 0x000fee0000000200 */
[C---:B------:R-:W-:Y:S08]  /*9000*/  HMMA.16816.F32 R144, R24.reuse, R164, R148 ;  /* 0x000000a41890723c */ /* 0x040ff00000001894 */
[C---:B------:R-:W-:Y:S01]  /*9010*/  HMMA.16816.F32 R148, R24.reuse, R166, R152 ;  /* 0x000000a61894723c */ /* 0x040fe20000001898 */
[----:B------:R-:W2:Y:S07]  /*9020*/  LDSM.16.M88.4 R164, [R182+0xb000] ;  /* 0x00b00000b6a4783b */ /* 0x000eae0000000200 */
[C---:B----4-:R-:W-:Y:S08]  /*9030*/  HMMA.16816.F32 R156, R24.reuse, R172, R156 ;  /* 0x000000ac189c723c */ /* 0x050ff0000000189c */
[----:B------:R-:W-:Y:S01]  /*9040*/  HMMA.16816.F32 R152, R24, R174, R32 ;  /* 0x000000ae1898723c */ /* 0x000fe20000001820 */
[----:B------:R-:W-:Y:S07]  /*9050*/  LDSM.16.M88.4 R172, [R182+0xb800] ;  /* 0x00b80000b6ac783b */ /* 0x000fee0000000200 */
[C---:B------:R-:W-:Y:S01]  /*9060*/  HMMA.16816.F32 R24, R16.reuse, R222, R4 ;  /* 0x000000de1018723c */ /* 0x040fe20000001804 */
[----:B------:R-:W3:Y:S07]  /*9070*/  LDSM.16.M88.4 R4, [R185+0x4000] ;  /* 0x00400000b904783b */ /* 0x000eee0000000200 */
[C---:B------:R-:W-:Y:S08]  /*9080*/  HMMA.16816.F32 R28, R16.reuse, R212, R28 ;  /* 0x000000d4101c723c */ /* 0x040ff0000000181c */
[C---:B------:R-:W-:Y:S08]  /*9090*/  HMMA.16816.F32 R136, R16.reuse, R220, R136 ;  /* 0x000000dc1088723c */ /* 0x040ff00000001888 */
[C---:B------:R-:W-:Y:S08]  /*90a0*/  HMMA.16816.F32 R32, R16.reuse, R214, R140 ;  /* 0x000000d61020723c */ /* 0x040ff0000000188c */
[C---:B------:R-:W-:Y:S08]  /*90b0*/  HMMA.16816.F32 R140, R16.reuse, R160, R144 ;  /* 0x000000a0108c723c */ /* 0x040ff00000001890 */
[----:B------:R-:W-:Y:S01]  /*90c0*/  HMMA.16816.F32 R144, R16, R162, R148 ;  /* 0x000000a21090723c */ /* 0x000fe20000001894 */
[----:B------:R-:W4:Y:S07]  /*90d0*/  LDSM.16.M88.4 R160, [R181+0x5000] ;  /* 0x00500000b5a0783b */ /* 0x000f2e0000000200 */
[----:B-1----:R-:W-:Y:S08]  /*90e0*/  HMMA.16816.F32 R24, R12, R206, R24 ;  /* 0x000000ce0c18723c */ /* 0x002ff00000001818 */
[C---:B------:R-:W-:Y:S08]  /*90f0*/  HMMA.16816.F32 R148, R16.reuse, R168, R156 ;  /* 0x000000a81094723c */ /* 0x040ff0000000189c */
[----:B------:R-:W-:Y:S08]  /*9100*/  HMMA.16816.F32 R156, R16, R170, R152 ;  /* 0x000000aa109c723c */ /* 0x000ff00000001898 */
[C---:B------:R-:W-:Y:S08]  /*9110*/  HMMA.16816.F32 R16, R12.reuse, R208, R28 ;  /* 0x000000d00c10723c */ /* 0x040ff0000000181c */
[C---:B------:R-:W-:Y:S08]  /*9120*/  HMMA.16816.F32 R168, R12.reuse, R204, R136 ;  /* 0x000000cc0ca8723c */ /* 0x040ff00000001888 */
[C---:B--2---:R-:W-:Y:S08]  /*9130*/  HMMA.16816.F32 R136, R12.reuse, R164, R140 ;  /* 0x000000a40c88723c */ /* 0x044ff0000000188c */
[----:B------:R-:W-:Y:S01]  /*9140*/  HMMA.16816.F32 R140, R12, R166, R144 ;  /* 0x000000a60c8c723c */ /* 0x000fe20000001890 */
[----:B------:R-:W1:Y:S01]  /*9150*/  LDSM.16.M88.4 R144, [R181+0x5800] ;  /* 0x00580000b590783b */ /* 0x000e620000000200 */
[----:B------:R-:W-:-:S06]  /*9160*/  DEPBAR.LE SB0, 0x0 ;  /* 0x000080000000791a */ /* 0x000fcc0000000000 */
[----:B------:R-:W-:Y:S08]  /*9170*/  HMMA.16816.F32 R28, R12, R210, R32 ;  /* 0x000000d20c1c723c */ /* 0x000ff00000001820 */
[----:B---3--:R-:W-:Y:S08]  /*9180*/  HMMA.16816.F32 R32, R4, R218, R24 ;  /* 0x000000da0420723c */ /* 0x008ff00000001818 */
[----:B------:R-:W-:Y:S08]  /*9190*/  HMMA.16816.F32 R152, R12, R172, R148 ;  /* 0x000000ac0c98723c */ /* 0x000ff00000001894 */
[----:B------:R-:W-:Y:S08]  /*91a0*/  HMMA.16816.F32 R16, R4, R200, R16 ;  /* 0x000000c80410723c */ /* 0x000ff00000001810 */
[----:B------:R-:W-:Y:S01]  /*91b0*/  HMMA.16816.F32 R148, R12, R174, R156 ;  /* 0x000000ae0c94723c */ /* 0x000fe2000000189c */
[----:B------:R-:W-:Y:S01]  /*91c0*/  FSEL R117, R33, -INF , !P6 ;  /* 0xff80000021757808 */ /* 0x000fe20007000000 */
[----:B------:R-:W-:Y:S01]  /*91d0*/  BAR.SYNC.DEFER_BLOCKING 0x0 ;  /* 0x0000000000007b1d */ /* 0x000fe20000010000 */
[----:B------:R-:W-:-:S04]  /*91e0*/  ISETP.GE.AND P6, PT, R10, R21, PT ;  /* 0x000000150a00720c */ /* 0x000fc80003fc6270 */
[----:B------:R-:W-:Y:S01]  /*91f0*/  FSEL R156, R32, -INF , !P2 ;  /* 0xff800000209c7808 */ /* 0x000fe20005000000 */
[C---:B------:R-:W-:Y:S01]  /*9200*/  HMMA.16816.F32 R12, R4.reuse, R202, R28 ;  /* 0x000000ca040c723c */ /* 0x040fe2000000181c */
[----:B------:R-:W-:Y:S02]  /*9210*/  FSEL R158, R34, -INF , !P1 ;  /* 0xff800000229e7808 */ /* 0x000fe40004800000 */
[----:B------:R-:W-:Y:S02]  /*9220*/  FSEL R157, R35, -INF , !P0 ;  /* 0xff800000239d7808 */ /* 0x000fe40004000000 */
[C---:B------:R-:W-:Y:S02]  /*9230*/  ISETP.GE.AND P2, PT, R2.reuse, R21, PT ;  /* 0x000000150200720c */ /* 0x040fe40003f46270 */
[-C--:B------:R-:W-:Y:S01]  /*9240*/  ISETP.GE.AND P1, PT, R2, R20.reuse, PT ;  /* 0x000000140200720c */ /* 0x080fe20003f26270 */
[----:B----4-:R-:W-:Y:S01]  /*9250*/  HMMA.16816.F32 R24, R4, R160, R136 ;  /* 0x000000a00418723c */ /* 0x010fe20000001888 */
[----:B------:R-:W-:-:S02]  /*9260*/  ISETP.GE.AND P0, PT, R10, R20, PT ;  /* 0x000000140a00720c */ /* 0x000fc40003f06270 */
[C---:B------:R-:W-:Y:S02]  /*9270*/  IADD3 R2, R0.reuse, 0x18, RZ ;  /* 0x0000001800027810 */ /* 0x040fe40007ffe0ff */
[----:B------:R-:W-:Y:S02]  /*9280*/  IADD3 R10, R0, 0x19, RZ ;  /* 0x00000019000a7810 */ /* 0x000fe40007ffe0ff */
[----:B------:R-:W-:Y:S01]  /*9290*/  FSEL R160, R16, -INF , !P2 ;  /* 0xff80000010a07808 */ /* 0x000fe20005000000 */
[----:B------:R-:W-:Y:S01]  /*92a0*/  HMMA.16816.F32 R32, R4, R162, R140 ;  /* 0x000000a20420723c */ /* 0x000fe2000000188c */
[----:B------:R-:W-:Y:S02]  /*92b0*/  FSEL R164, R18, -INF , !P1 ;  /* 0xff80000012a47808 */ /* 0x000fe40004800000 */
[----:B------:R-:W-:Y:S02]  /*92c0*/  FSEL R159, R17, -INF , !P6 ;  /* 0xff800000119f7808 */ /* 0x000fe40007000000 */
[----:B------:R-:W-:-:S02]  /*92d0*/  ISETP.GE.AND P2, PT, R2, R21, PT ;  /* 0x000000150200720c */ /* 0x000fc40003f46270 */
[----:B------:R-:W-:Y:S01]  /*92e0*/  FSEL R162, R19, -INF , !P0 ;  /* 0xff80000013a27808 */ /* 0x000fe20004000000 */
[C---:B-1----:R-:W-:Y:S01]  /*92f0*/  HMMA.16816.F32 R28, R4.reuse, R144, R152 ;  /* 0x00000090041c723c */ /* 0x042fe20000001898 */
[-C--:B------:R-:W-:Y:S02]  /*9300*/  ISETP.GE.AND P1, PT, R2, R20.reuse, PT ;  /* 0x000000140200720c */ /* 0x080fe40003f26270 */
[C---:B------:R-:W-:Y:S02]  /*9310*/  ISETP.GE.AND P6, PT, R10.reuse, R21, PT ;  /* 0x000000150a00720c */ /* 0x040fe40003fc6270 */
[----:B------:R-:W-:Y:S02]  /*9320*/  ISETP.GE.AND P0, PT, R10, R20, PT ;  /* 0x000000140a00720c */ /* 0x000fe40003f06270 */
[----:B------:R-:W-:Y:S01]  /*9330*/  IADD3 R2, R0, 0x20, RZ ;  /* 0x0000002000027810 */ /* 0x000fe20007ffe0ff */
[----:B------:R-:W-:Y:S01]  /*9340*/  HMMA.16816.F32 R16, R4, R216, R168 ;  /* 0x000000d80410723c */ /* 0x000fe200000018a8 */
[----:B------:R-:W-:-:S02]  /*9350*/  FSEL R161, R12, -INF , !P2 ;  /* 0xff8000000ca17808 */ /* 0x000fc40005000000 */
[----:B------:R-:W-:Y:S02]  /*9360*/  FSEL R163, R14, -INF , !P1 ;  /* 0xff8000000ea37808 */ /* 0x000fe40004800000 */
[----:B------:R-:W-:Y:S02]  /*9370*/  FSEL R144, R13, -INF , !P6 ;  /* 0xff8000000d907808 */ /* 0x000fe40007000000 */
[----:B------:R-:W-:Y:S02]  /*9380*/  FSEL R145, R15, -INF , !P0 ;  /* 0xff8000000f917808 */ /* 0x000fe40004000000 */
[C---:B------:R-:W-:Y:S01]  /*9390*/  ISETP.GE.AND P2, PT, R2.reuse, R21, PT ;  /* 0x000000150200720c */ /* 0x040fe20003f46270 */
[----:B------:R-:W-:Y:S01]  /*93a0*/  HMMA.16816.F32 R12, R4, R146, R148 ;  /* 0x00000092040c723c */ /* 0x000fe20000001894 */
[----:B------:R-:W-:Y:S02]  /*93b0*/  ISETP.GE.AND P1, PT, R2, R20, PT ;  /* 0x000000140200720c */ /* 0x000fe40003f26270 */
[----:B------:R-:W-:-:S02]  /*93c0*/  IADD3 R10, R0, 0x21, RZ ;  /* 0x00000021000a7810 */ /* 0x000fc40007ffe0ff */
[----:B------:R-:W-:Y:S02]  /*93d0*/  IADD3 R2, R0, 0x28, RZ ;  /* 0x0000002800027810 */ /* 0x000fe40007ffe0ff */
[----:B------:R-:W-:Y:S02]  /*93e0*/  FSEL R238, R24, -INF , !P2 ;  /* 0xff80000018ee7808 */ /* 0x000fe40005000000 */
[----:B------:R-:W-:Y:S02]  /*93f0*/  FSEL R232, R26, -INF , !P1 ;  /* 0xff8000001ae87808 */ /* 0x000fe40004800000 */
[CC--:B------:R-:W-:Y:S02]  /*9400*/  ISETP.GE.AND P6, PT, R10.reuse, R21.reuse, PT ;  /* 0x000000150a00720c */ /* 0x0c0fe40003fc6270 */
[----:B------:R-:W-:Y:S02]  /*9410*/  ISETP.GE.AND P0, PT, R10, R20, PT ;  /* 0x000000140a00720c */ /* 0x000fe40003f06270 */
[----:B------:R-:W-:-:S02]  /*9420*/  ISETP.GE.AND P2, PT, R2, R21, PT ;  /* 0x000000150200720c */ /* 0x000fc40003f46270 */
[----:B------:R-:W-:Y:S02]  /*9430*/  ISETP.GE.AND P1, PT, R2, R20, PT ;  /* 0x000000140200720c */ /* 0x000fe40003f26270 */
[C---:B------:R-:W-:Y:S02]  /*9440*/  IADD3 R10, R0.reuse, 0x29, RZ ;  /* 0x00000029000a7810 */ /* 0x040fe40007ffe0ff */
[----:B------:R-:W-:Y:S02]  /*9450*/  IADD3 R2, R0, 0x30, RZ ;  /* 0x0000003000027810 */ /* 0x000fe40007ffe0ff */
[----:B------:R-:W-:Y:S02]  /*9460*/  FSEL R237, R25, -INF , !P6 ;  /* 0xff80000019ed7808 */ /* 0x000fe40007000000 */
[----:B------:R-:W-:Y:S02]  /*9470*/  FSEL R235, R27, -INF , !P0 ;  /* 0xff8000001beb7808 */ /* 0x000fe40004000000 */
[----:B------:R-:W-:-:S02]  /*9480*/  FSEL R247, R32, -INF , !P2 ;  /* 0xff80000020f77808 */ /* 0x000fc40005000000 */
[----:B------:R-:W-:Y:S02]  /*9490*/  FSEL R241, R34, -INF , !P1 ;  /* 0xff80000022f17808 */ /* 0x000fe40004800000 */
[CC--:B------:R-:W-:Y:S02]  /*94a0*/  ISETP.GE.AND P6, PT, R10.reuse, R21.reuse, PT ;  /* 0x000000150a00720c */ /* 0x0c0fe40003fc6270 */
[-C--:B------:R-:W-:Y:S02]  /*94b0*/  ISETP.GE.AND P0, PT, R10, R20.reuse, PT ;  /* 0x000000140a00720c */ /* 0x080fe40003f06270 */
[C---:B------:R-:W-:Y:S02]  /*94c0*/  ISETP.GE.AND P2, PT, R2.reuse, R21, PT ;  /* 0x000000150200720c */ /* 0x040fe40003f46270 */
[----:B------:R-:W-:Y:S02]  /*94d0*/  ISETP.GE.AND P1, PT, R2, R20, PT ;  /* 0x000000140200720c */ /* 0x000fe40003f26270 */
[----:B------:R-:W-:-:S02]  /*94e0*/  IADD3 R2, R0, 0x31, RZ ;  /* 0x0000003100027810 */ /* 0x000fc40007ffe0ff */
[----:B------:R-:W-:Y:S02]  /*94f0*/  IADD3 R4, R0, 0x1, RZ ;  /* 0x0000000100047810 */ /* 0x000fe40007ffe0ff */
[----:B------:R-:W-:Y:S02]  /*9500*/  FSEL R252, R33, -INF , !P6 ;  /* 0xff80000021fc7808 */ /* 0x000fe40007000000 */
[----:B------:R-:W-:Y:S02]  /*9510*/  FSEL R239, R35, -INF , !P0 ;  /* 0xff80000023ef7808 */ /* 0x000fe40004000000 */
[----:B------:R-:W-:Y:S02]  /*9520*/  FSEL R226, R28, -INF , !P2 ;  /* 0xff8000001ce27808 */ /* 0x000fe40005000000 */
[----:B------:R-:W-:Y:S02]  /*9530*/  FSEL R243, R30, -INF , !P1 ;  /* 0xff8000001ef37808 */ /* 0x000fe40004800000 */
[----:B------:R-:W-:-:S02]  /*9540*/  ISETP.GE.AND P6, PT, R2, R21, PT ;  /* 0x000000150200720c */ /* 0x000fc40003fc6270 */
[-C--:B------:R-:W-:Y:S02]  /*9550*/  ISETP.GE.AND P0, PT, R2, R20.reuse, PT ;  /* 0x000000140200720c */ /* 0x080fe40003f06270 */
[C---:B------:R-:W-:Y:S02]  /*9560*/  ISETP.GE.AND P2, PT, R4.reuse, R21, PT ;  /* 0x000000150400720c */ /* 0x040fe40003f46270 */
[----:B------:R-:W-:Y:S02]  /*9570*/  ISETP.GE.AND P1, PT, R4, R20, PT ;  /* 0x000000140400720c */ /* 0x000fe40003f26270 */
[----:B------:R-:W-:Y:S02]  /*9580*/  IADD3 R2, R0, 0x38, RZ ;  /* 0x0000003800027810 */ /* 0x000fe40007ffe0ff */
[----:B------:R-:W-:Y:S02]  /*9590*/  FSEL R240, R31, -INF , !P0 ;  /* 0xff8000001ff07808 */ /* 0x000fe40004000000 */
[----:B------:R-:W-:-:S02]  /*95a0*/  FSEL R22, R17, -INF , !P2 ;  /* 0xff80000011167808 */ /* 0x000fc40005000000 */
[----:B------:R-:W-:Y:S02]  /*95b0*/  FSEL R23, R19, -INF , !P1 ;  /* 0xff80000013177808 */ /* 0x000fe40004800000 */
[C---:B------:R-:W-:Y:S02]  /*95c0*/  ISETP.GE.AND P0, PT, R0.reuse, R21, PT ;  /* 0x000000150000720c */ /* 0x040fe40003f06270 */
[-C--:B------:R-:W-:Y:S02]  /*95d0*/  ISETP.GE.AND P2, PT, R0, R20.reuse, PT ;  /* 0x000000140000720c */ /* 0x080fe40003f46270 */
[----:B------:R-:W-:Y:S02]  /*95e0*/  ISETP.GE.AND P1, PT, R2, R20, PT ;  /* 0x000000140200720c */ /* 0x000fe40003f26270 */
[----:B------:R-:W-:Y:S02]  /*95f0*/  IADD3 R0, R0, 0x39, RZ ;  /* 0x0000003900007810 */ /* 0x000fe40007ffe0ff */
[----:B------:R-:W-:-:S02]  /*9600*/  FSEL R244, R14, -INF , !P1 ;  /* 0xff8000000ef47808 */ /* 0x000fc40004800000 */
[----:B------:R-:W-:Y:S02]  /*9610*/  ISETP.GE.AND P1, PT, R0, R20, PT ;  /* 0x000000140000720c */ /* 0x000fe40003f26270 */
[----:B------:R-:W-:Y:S02]  /*9620*/  FSEL R20, R16, -INF , !P0 ;  /* 0xff80000010147808 */ /* 0x000fe40004000000 */
[----:B------:R-:W-:Y:S02]  /*9630*/  PLOP3.LUT P0, PT, PT, PT, UP0, 0x80, 0x0 ;  /* 0x000000000000781c */ /* 0x000fe40003f0f008 */
[----:B------:R-:W-:Y:S02]  /*9640*/  FSEL R245, R29, -INF , !P6 ;  /* 0xff8000001df57808 */ /* 0x000fe40007000000 */
[----:B------:R-:W-:Y:S02]  /*9650*/  ISETP.GE.AND P6, PT, R2, R21, PT ;  /* 0x000000150200720c */ /* 0x000fe40003fc6270 */
[----:B------:R-:W-:-:S02]  /*9660*/  FSEL R233, R15, -INF , !P1 ;  /* 0xff8000000fe97808 */ /* 0x000fc40004800000 */
[----:B------:R-:W-:Y:S02]  /*9670*/  FSEL R234, R12, -INF , !P6 ;  /* 0xff8000000cea7808 */ /* 0x000fe40007000000 */
[----:B------:R-:W-:Y:S02]  /*9680*/  ISETP.GE.AND P6, PT, R0, R21, PT ;  /* 0x000000150000720c */ /* 0x000fe40003fc6270 */
[----:B------:R-:W-:Y:S02]  /*9690*/  FSEL R21, R18, -INF , !P2 ;  /* 0xff80000012157808 */ /* 0x000fe40005000000 */
[----:B------:R-:W-:Y:S01]  /*96a0*/  FSEL R227, R13, -INF , !P6 ;  /* 0xff8000000de37808 */ /* 0x000fe20007000000 */
[----:B------:R-:W-:Y:S05]  /*96b0*/  @!P0 BRA `(.L_x_483) ;  /* 0x000006d000008947 */ /* 0x000fea0003800000 */
[----:B------:R-:W2:Y:S01]  /*96c0*/  LDL.64 R118, [R1+0x48] ;  /* 0x0000480001767983 */ /* 0x000ea20000100a00 */
[----:B------:R-:W-:-:S03]  /*96d0*/  ULDC.64 UR4, c[0x0][0x198] ;  /* 0x0000660000047ab9 */ /* 0x000fc60000000a00 */
[----:B------:R-:W3:Y:S01]  /*96e0*/  LDL.64 R248, [R1+0x58] ;  /* 0x0000580001f87983 */ /* 0x000ee20000100a00 */
[----:B------:R-:W-:Y:S01]  /*96f0*/  UMOV UR24, 0x6 ;  /* 0x0000000600187882 */ /* 0x000fe20000000000 */
[----:B------:R-:W-:Y:S01]  /*9700*/  BSSY B0, `(.L_x_484) ;  /* 0x0000067000007945 */ /* 0x000fe20003800000 */
[----:B------:R-:W-:Y:S01]  /*9710*/  USHF.L.U32 UR21, UR4, 0x6, URZ ;  /* 0x0000000604157899 */ /* 0x000fe2000800063f */
[----:B------:R1:W-:Y:S01]  /*9720*/  @P5 STS.128 [R199+0x6000], RZ ;  /* 0x006000ffc7005388 */ /* 0x0003e20000000c00 */
[----:B------:R-:W-:Y:S02]  /*9730*/  UIADD3 UR25, UR8, -0x3, URZ ;  /* 0xfffffffd08197890 */ /* 0x000fe4000fffe03f */
[----:B------:R-:W-:Y:S02]  /*9740*/  USHF.L.U64.HI UR5, UR4, UR24, UR5 ;  /* 0x0000001804057299 */ /* 0x000fe40008010205 */
[----:B------:R-:W-:Y:S01]  /*9750*/  USHF.R.S32.HI UR4, URZ, 0x1f, UR25 ;  /* 0x0000001f3f047899 */ /* 0x000fe20008011419 */
[----:B------:R-:W-:Y:S01]  /*9760*/  IMAD.U32 R0, RZ, RZ, UR21 ;  /* 0x00000015ff007e24 */ /* 0x000fe2000f8e00ff */
[----:B------:R-:W-:-:S04]  /*9770*/  UIMAD UR5, UR5, UR25, URZ ;  /* 0x00000019050572a4 */ /* 0x000fc8000f8e023f */
[----:B------:R-:W-:Y:S01]  /*9780*/  UIMAD UR4, UR4, UR21, UR5 ;  /* 0x00000015040472a4 */ /* 0x000fe2000f8e0205 */
[----:B--2---:R-:W-:Y:S02]  /*9790*/  IMAD.MOV.U32 R5, RZ, RZ, R119 ;  /* 0x000000ffff057224 */ /* 0x004fe400078e0077 */
[----:B---3--:R-:W-:-:S04]  /*97a0*/  IMAD.MOV.U32 R4, RZ, RZ, R248 ;  /* 0x000000ffff047224 */ /* 0x008fc800078e00f8 */
[----:B------:R-:W-:-:S05]  /*97b0*/  IMAD.WIDE.U32 R4, R0, UR25, R4 ;  /* 0x0000001900047c25 */ /* 0x000fca000f8e0004 */
[----:B------:R-:W-:Y:S02]  /*97c0*/  IADD3 R0, R5, UR4, RZ ;  /* 0x0000000405007c10 */ /* 0x000fe4000fffe0ff */
[C---:B------:R-:W-:Y:S02]  /*97d0*/  @!P5 LEA R6, P6, R4.reuse, c[0x0][0x168], 0x1 ;  /* 0x00005a000406da11 */ /* 0x040fe400078c08ff */
        /* <DEDUP_REMOVED lines=24> */
[C-C-:B------:R-:W-:Y:S02]  /*9960*/  @!P5 LEA.HI.X R7, R2.reuse, c[0x0][0x16c], R4.reuse, 0x1, P1 ;  /* 0x00005b000207da11 */ /* 0x140fe400008f0c04 */
[C---:B------:R-:W-:Y:S02]  /*9970*/  @!P3 LEA R16, P1, R2.reuse, c[0x0][0x168], 0x1 ;  /* 0x00005a000210ba11 */ /* 0x040fe400078208ff */
[C---:B---3--:R-:W-:Y:S01]  /*9980*/  @!P4 LEA R10, P2, R2.reuse, c[0x0][0x168], 0x1 ;  /* 0x00005a00020aca11 */ /* 0x048fe200078408ff */
[----:B------:R-:W-:Y:S01]  /*9990*/  @!PT LDS RZ, [RZ] ;  /* 0x00000000fffff984 */ /* 0x000fe20000000800 */
[----:B------:R-:W-:Y:S01]  /*99a0*/  @!PT LDS RZ, [RZ] ;  /* 0x00000000fffff984 */ /* 0x000fe20000000800 */
[----:B------:R-:W-:Y:S01]  /*99b0*/  @!PT LDS RZ, [RZ] ;  /* 0x00000000fffff984 */ /* 0x000fe20000000800 */
[----:B------:R2:W-:Y:S01]  /*99c0*/  @!P5 LDGSTS.E.BYPASS.LTC128B.128 [R199+0x6800], [R6.64] ;  /* 0x0680000006c7dfae */ /* 0x0005e2000b901d52 */
[C-C-:B------:R-:W-:Y:S02]  /*99d0*/  @!P3 LEA.HI.X R17, R2.reuse, c[0x0][0x16c], R4.reuse, 0x1, P1 ;  /* 0x00005b000211ba11 */ /* 0x140fe400008f0c04 */
[----:B------:R-:W-:Y:S01]  /*99e0*/  @!P4 LEA.HI.X R11, R2, c[0x0][0x16c], R4, 0x1, P2 ;  /* 0x00005b00020bca11 */ /* 0x000fe200010f0c04 */
[----:B------:R1:W-:Y:S01]  /*99f0*/  @P4 STS.128 [R199+0x8800], RZ ;  /* 0x008800ffc7004388 */ /* 0x0003e20000000c00 */
[----:B------:R-:W-:-:S02]  /*9a00*/  IADD3.X R4, R4, UR6, RZ, P6, !PT ;  /* 0x0000000604047c10 */ /* 0x000fc4000b7fe4ff */
[C---:B------:R-:W-:Y:S01]  /*9a10*/  @!P5 LEA R18, P6, R0.reuse, c[0x0][0x168], 0x1 ;  /* 0x00005a000012da11 */ /* 0x040fe200078c08ff */
[----:B------:R-:W-:Y:S01]  /*9a20*/  @!PT LDS RZ, [RZ] ;  /* 0x00000000fffff984 */ /* 0x000fe20000000800 */
[----:B------:R-:W-:Y:S01]  /*9a30*/  @!PT LDS RZ, [RZ] ;  /* 0x00000000fffff984 */ /* 0x000fe20000000800 */
[----:B------:R-:W-:Y:S01]  /*9a40*/  @!PT LDS RZ, [RZ] ;  /* 0x00000000fffff984 */ /* 0x000fe20000000800 */
[----:B------:R3:W-:Y:S01]  /*9a50*/  @!P4 LDGSTS.E.BYPASS.LTC128B.128 [R199+0x8800], [R10.64+0x80] ;  /* 0x088000800ac7cfae */ /* 0x0007e2000b901d52 */
[C---:B------:R-:W-:Y:S02]  /*9a60*/  @!P4 LEA R14, P2, R0.reuse, c[0x0][0x168], 0x1 ;  /* 0x00005a00000eca11 */ /* 0x040fe400078408ff */
[C---:B----4-:R-:W-:Y:S01]  /*9a70*/  @!P3 LEA R12, P1, R0.reuse, c[0x0][0x168], 0x1 ;  /* 0x00005a00000cba11 */ /* 0x050fe200078208ff */
[----:B------:R1:W-:Y:S01]  /*9a80*/  @P3 STS.128 [R199+0xa800], RZ ;  /* 0x00a800ffc7003388 */ /* 0x0003e20000000c00 */
[C-C-:B------:R-:W-:Y:S02]  /*9a90*/  @!P5 LEA.HI.X R19, R0.reuse, c[0x0][0x16c], R4.reuse, 0x1, P6 ;  /* 0x00005b000013da11 */ /* 0x140fe400030f0c04 */
[C---:B------:R-:W-:Y:S01]  /*9aa0*/  IADD3 R2, P6, R0.reuse, UR7, RZ ;  /* 0x0000000700027c10 */ /* 0x040fe2000ffde0ff */
[----:B------:R-:W-:Y:S01]  /*9ab0*/  @!PT LDS RZ, [RZ] ;  /* 0x00000000fffff984 */ /* 0x000fe20000000800 */
[----:B------:R-:W-:Y:S01]  /*9ac0*/  @!PT LDS RZ, [RZ] ;  /* 0x00000000fffff984 */ /* 0x000fe20000000800 */
[----:B------:R-:W-:Y:S01]  /*9ad0*/  @!PT LDS RZ, [RZ] ;  /* 0x00000000fffff984 */ /* 0x000fe20000000800 */
[----:B------:R1:W-:Y:S01]  /*9ae0*/  @!P3 LDGSTS.E.BYPASS.LTC128B.128 [R199+0xa800], [R16.64+0x100] ;  /* 0x0a80010010c7bfae */ /* 0x0003e2000b901d52 */
[----:B------:R-:W-:-:S02]  /*9af0*/  @!P4 LEA.HI.X R15, R0, c[0x0][0x16c], R4, 0x1, P2 ;  /* 0x00005b00000fca11 */ /* 0x000fc400010f0c04 */
[----:B------:R-:W-:Y:S01]  /*9b00*/  @!P3 LEA.HI.X R13, R0, c[0x0][0x16c], R4, 0x1, P1 ;  /* 0x00005b00000dba11 */ /* 0x000fe200008f0c04 */
[----:B------:R1:W-:Y:S01]  /*9b10*/  @P5 STS.128 [R199+0x7000], RZ ;  /* 0x007000ffc7005388 */ /* 0x0003e20000000c00 */
[----:B------:R-:W-:-:S03]  /*9b20*/  IADD3.X R4, R4, UR6, RZ, P6, !PT ;  /* 0x0000000604047c10 */ /* 0x000fc6000b7fe4ff */
        /* <DEDUP_REMOVED lines=11> */
[----:B---3--:R-:W-:-:S03]  /*9be0*/  @!P5 LEA R10, P2, R2, c[0x0][0x168], 0x1 ;  /* 0x00005a00020ada11 */ /* 0x008fc600078408ff */
        /* <DEDUP_REMOVED lines=24> */
.L_x_485:
[----:B------:R-:W-:Y:S05]  /*9d70*/  BSYNC B0 ;  /* 0x0000000000007941 */ /* 0x000fea0003800000 */
.L_x_484:
[----:B------:R-:W0:Y:S02]  /*9d80*/  LDGDEPBAR ;  /* 0x00000000000079af */ /* 0x000e240000000000 */
.L_x_483:
[----:B-1----:R-:W2:Y:S04]  /*9d90*/  LDL R11, [R1+0xac] ;  /* 0x0000ac00010b7983 */ /* 0x002ea80000100800 */
[----:B------:R-:W3:Y:S04]  /*9da0*/  LDL R10, [R1+0xb8] ;  /* 0x0000b800010a7983 */ /* 0x000ee80000100800 */
[----:B------:R-:W4:Y:S01]  /*9db0*/  LDL R7, [R1+0xc8] ;  /* 0x0000c80001077983 */ /* 0x000f220000100800 */
[----:B------:R-:W-:Y:S01]  /*9dc0*/  FMNMX.FTZ R0, R116, R20, !PT ;  /* 0x0000001474007209 */ /* 0x000fe20007810000 */
[----:B------:R-:W-:Y:S01]  /*9dd0*/  USHF.L.U32 UR30, UR20, 0x1, URZ ;  /* 0x00000001141e7899 */ /* 0x000fe2000800063f */
[----:B------:R-:W-:Y:S01]  /*9de0*/  PRMT R30, R251, 0x7054, R251 ;  /* 0x00007054fb1e7816 */ /* 0x000fe200000000fb */
[----:B------:R-:W-:Y:S01]  /*9df0*/  UIADD3 UR4, UR23, -0x4498517b, URZ ;  /* 0xbb67ae8517047890 */ /* 0x000fe2000fffe03f */
[----:B------:R-:W-:Y:S01]  /*9e00*/  FMNMX.FTZ R0, R22, R0, !PT ;  /* 0x0000000016007209 */ /* 0x000fe20007810000 */
[----:B------:R-:W-:Y:S01]  /*9e10*/  ULOP3.LUT UR5, UR30, UR23, URZ, 0x3c, !UPT ;  /* 0x000000171e057292 */ /* 0x000fe2000f8e3c3f */
[----:B------:R-:W-:Y:S01]  /*9e20*/  STL [R1+0xd8], R182 ;  /* 0x0000d8b601007387 */ /* 0x000fe20000100800 */
[----:B------:R-:W-:Y:S01]  /*9e30*/  UIADD3 UR26, UR22, -0x61c88647, URZ ;  /* 0x9e3779b9161a7890 */ /* 0x000fe2000fffe03f */
[----:B------:R-:W-:Y:S01]  /*9e40*/  FMNMX.FTZ R0, R156, R0, !PT ;  /* 0x000000009c007209 */ /* 0x000fe20007810000 */
[----:B------:R-:W-:Y:S01]  /*9e50*/  UIADD3 UR25, UR22, 0x3c6ef372, URZ ;  /* 0x3c6ef37216197890 */ /* 0x000fe2000fffe03f */
[----:B------:R-:W-:Y:S01]  /*9e60*/  STL [R1+0xd4], R181 ;  /* 0x0000d4b501007387 */ /* 0x000fe20000100800 */
[----:B------:R-:W-:Y:S01]  /*9e70*/  UIADD3 UR24, UR23, 0x76cf5d0a, URZ ;  /* 0x76cf5d0a17187890 */ /* 0x000fe2000fffe03f */
[----:B------:R-:W-:Y:S01]  /*9e80*/  FMNMX.FTZ R0, R117, R0, !PT ;  /* 0x0000000075007209 */ /* 0x000fe20007810000 */
[----:B------:R-:W-:Y:S01]  /*9e90*/  UIADD3 UR21, UR22, -0x255992d5, URZ ;  /* 0xdaa66d2b16157890 */ /* 0x000fe2000fffe03f */
[----:B------:R-:W-:Y:S01]  /*9ea0*/  LDSM.16.MT88.4 R24, [R177+0xc000] ;  /* 0x00c00000b118783b */ /* 0x000fe20000004200 */
[----:B------:R-:W-:Y:S01]  /*9eb0*/  UIADD3 UR29, UR23, -0x126145ec, URZ ;  /* 0xed9eba14171d7890 */ /* 0x000fe2000fffe03f */
[----:B------:R-:W-:Y:S01]  /*9ec0*/  FMNMX.FTZ R0, R160, R0, !PT ;  /* 0x00000000a0007209 */ /* 0x000fe20007810000 */
[----:B------:R-:W-:Y:S01]  /*9ed0*/  UIADD3 UR27, UR22, -0x4ab325aa, URZ ;  /* 0xb54cda56161b7890 */ /* 0x000fe2000fffe03f */
[----:B------:R-:W-:Y:S01]  /*9ee0*/  LDSM.16.MT88.4 R16, [R178+0xc000] ;  /* 0x00c00000b210783b */ /* 0x000fe20000004200 */
[----:B------:R-:W-:Y:S01]  /*9ef0*/  UIADD3 UR28, UR23, 0x646e171e, URZ ;  /* 0x646e171e171c7890 */ /* 0x000fe2000fffe03f */
[----:B------:R-:W-:Y:S01]  /*9f00*/  FMNMX.FTZ R0, R159, R0, !PT ;  /* 0x000000009f007209 */ /* 0x000fe20007810000 */
[----:B------:R-:W-:Y:S01]  /*9f10*/  UIADD3 UR30, UR30, 0x1, URZ ;  /* 0x000000011e1e7890 */ /* 0x000fe2000fffe03f */
[----:B------:R-:W-:Y:S02]  /*9f20*/  STL [R1+0xd0], R176 ;  /* 0x0000d0b001007387 */ /* 0x000fe40000100800 */
[----:B------:R-:W-:Y:S01]  /*9f30*/  FMNMX.FTZ R2, R161, R0, !PT ;  /* 0x00000000a1027209 */ /* 0x000fe20007810000 */
[----:B------:R-:W-:Y:S01]  /*9f40*/  ULOP3.LUT UR30, UR30, UR23, URZ, 0x3c, !UPT ;  /* 0x000000171e1e7292 */ /* 0x000fe2000f8e3c3f */
        /* <DEDUP_REMOVED lines=19> */
[----:B------:R-:W1:Y:S01]  /*a080*/  SHFL.BFLY PT, R4, R0, 0x2, 0x1f ;  /* 0x0c401f0000047f89 */ /* 0x000e6200000e0000 */
[----:B------:R-:W-:-:S04]  /*a090*/  FMNMX.FTZ R2, R241, R2, !PT ;  /* 0x00000002f1027209 */ /* 0x000fc80007810000 */
[----:B------:R-:W-:-:S04]  /*a0a0*/  FMNMX.FTZ R2, R239, R2, !PT ;  /* 0x00000002ef027209 */ /* 0x000fc80007810000 */
[----:B------:R-:W-:-:S04]  /*a0b0*/  FMNMX.FTZ R2, R243, R2, !PT ;  /* 0x00000002f3027209 */ /* 0x000fc80007810000 */
[----:B------:R-:W-:-:S04]  /*a0c0*/  FMNMX.FTZ R2, R240, R2, !PT ;  /* 0x00000002f0027209 */ /* 0x000fc80007810000 */
[----:B------:R-:W-:-:S04]  /*a0d0*/  FMNMX.FTZ R2, R244, R2, !PT ;  /* 0x00000002f4027209 */ /* 0x000fc80007810000 */
[----:B------:R-:W-:Y:S02]  /*a0e0*/  FMNMX.FTZ R2, R233, R2, !PT ;  /* 0x00000002e9027209 */ /* 0x000fe40007810000 */
[----:B-1----:R-:W-:-:S03]  /*a0f0*/  FMNMX.FTZ R0, R0, R4, !PT ;  /* 0x0000000400007209 */ /* 0x002fc60007810000 */
[----:B------:R-:W1:Y:S04]  /*a100*/  SHFL.BFLY PT, R5, R2, 0x2, 0x1f ;  /* 0x0c401f0002057f89 */ /* 0x000e6800000e0000 */
[----:B------:R-:W1:Y:S02]  /*a110*/  SHFL.BFLY PT, R6, R0, 0x1, 0x1f ;  /* 0x0c201f0000067f89 */ /* 0x000e6400000e0000 */
[----:B-1----:R-:W-:Y:S02]  /*a120*/  FMNMX.FTZ R2, R2, R5, !PT ;  /* 0x0000000502027209 */ /* 0x002fe40007810000 */
[----:B------:R-:W-:-:S04]  /*a130*/  FMNMX.FTZ R152, R0, R6, !PT ;  /* 0x0000000600987209 */ /* 0x000fc80007810000 */
[C---:B------:R-:W-:Y:S01]  /*a140*/  FSETP.NEU.FTZ.AND P2, PT, R152.reuse, -INF , PT ;  /* 0xff8000009800780b */ /* 0x040fe20003f5d000 */
[----:B------:R-:W-:-:S05]  /*a150*/  FMUL.FTZ R12, R152, c[0x0][0x23c] ;  /* 0x00008f00980c7a20 */ /* 0x000fca0000410000 */
[----:B------:R-:W-:Y:S01]  /*a160*/  FSEL R12, R12, RZ, P2 ;  /* 0x000000ff0c0c7208 */ /* 0x000fe20001000000 */
[----:B--2---:R-:W-:Y:S02]  /*a170*/  IMAD.WIDE.U32 R220, R11, -0x326172a9, RZ ;  /* 0xcd9e8d570bdc7825 */ /* 0x004fe400078e00ff */
[----:B------:R-:W1:Y:S03]  /*a180*/  SHFL.BFLY PT, R11, R2, 0x1, 0x1f ;  /* 0x0c201f00020b7f89 */ /* 0x000e6600000e0000 */
[----:B---3--:R-:W-:Y:S01]  /*a190*/  LOP3.LUT R4, R221, R10, RZ, 0x3c, !PT ;  /* 0x0000000add047212 */ /* 0x008fe200078e3cff */
[----:B------:R-:W-:Y:S02]  /*a1a0*/  FFMA.FTZ R10, R20, c[0x0][0x23c], -R12 ;  /* 0x00008f00140a7a23 */ /* 0x000fe4000001080c */
[----:B----4-:R-:W-:Y:S02]  /*a1b0*/  IMAD.WIDE.U32 R214, R7, -0x2daee0ad, RZ ;  /* 0xd2511f5307d67825 */ /* 0x010fe400078e00ff */
[----:B------:R-:W-:Y:S02]  /*a1c0*/  MUFU.EX2 R230, R10 ;  /* 0x0000000a00e67308 */ /* 0x000fe40000000800 */
[----:B------:R-:W-:Y:S01]  /*a1d0*/  IMAD.WIDE.U32 R142, R4, -0x2daee0ad, RZ ;  /* 0xd2511f53048e7825 */ /* 0x000fe200078e00ff */
[----:B------:R-:W-:Y:S01]  /*a1e0*/  LOP3.LUT R4, R215, UR5, RZ, 0x3c, !PT ;  /* 0x00000005d7047c12 */ /* 0x000fe2000f8e3cff */
[----:B------:R-:W-:-:S03]  /*a1f0*/  UIADD3 UR5, UR23, 0x32370b8f, URZ ;  /* 0x32370b8f17057890 */ /* 0x000fc6000fffe03f */
[----:B------:R-:W-:Y:S01]  /*a200*/  LOP3.LUT R118, R143, UR4, R214, 0x96, !PT ;  /* 0x000000048f767c12 */ /* 0x000fe2000f8e96d6 */
[----:B------:R-:W-:Y:S01]  /*a210*/  IMAD.WIDE.U32 R4, R4, -0x326172a9, RZ ;  /* 0xcd9e8d5704047825 */ /* 0x000fe200078e00ff */
[----:B------:R-:W-:-:S03]  /*a220*/  UIADD3 UR4, UR22, 0x78dde6e4, URZ ;  /* 0x78dde6e416047890 */ /* 0x000fc6000fffe03f */
[----:B------:R-:W-:Y:S01]  /*a230*/  IMAD.WIDE.U32 R118, R118, -0x326172a9, RZ ;  /* 0xcd9e8d5776767825 */ /* 0x000fe200078e00ff */
[----:B------:R-:W-:Y:S02]  /*a240*/  LOP3.LUT R5, R5, UR26, R220, 0x96, !PT ;  /* 0x0000001a05057c12 */ /* 0x000fe4000f8e96dc */
[----:B-1----:R-:W-:Y:S02]  /*a250*/  FMNMX.FTZ R151, R2, R11, !PT ;  /* 0x0000000b02977209 */ /* 0x002fe40007810000 */
[----:B------:R-:W-:Y:S01]  /*a260*/  LOP3.LUT R6, R119, UR25, R4, 0x96, !PT ;  /* 0x0000001977067c12 */ /* 0x000fe2000f8e9604 */
[----:B------:R-:W-:Y:S01]  /*a270*/  IMAD.WIDE.U32 R4, R5, -0x2daee0ad, RZ ;  /* 0xd2511f5305047825 */ /* 0x000fe200078e00ff */
[----:B------:R-:W-:-:S03]  /*a280*/  FSETP.NEU.FTZ.AND P1, PT, R151, -INF , PT ;  /* 0xff8000009700780b */ /* 0x000fc60003f3d000 */
[----:B------:R-:W-:Y:S01]  /*a290*/  IMAD.WIDE.U32 R6, R6, -0x2daee0ad, RZ ;  /* 0xd2511f5306067825 */ /* 0x000fe200078e00ff */
[----:B------:R-:W-:-:S03]  /*a2a0*/  LOP3.LUT R0, R5, UR24, R142, 0x96, !PT ;  /* 0x0000001805007c12 */ /* 0x000fc6000f8e968e */
[----:B------:R-:W-:Y:S01]  /*a2b0*/  FMUL.FTZ R11, R151, c[0x0][0x23c] ;  /* 0x00008f00970b7a20 */ /* 0x000fe20000410000 */
[----:B------:R-:W-:Y:S01]  /*a2c0*/  LOP3.LUT R4, R7, UR5, R4, 0x96, !PT ;  /* 0x0000000507047c12 */ /* 0x000fe2000f8e9604 */
[----:B------:R-:W-:-:S03]  /*a2d0*/  IMAD.WIDE.U32 R138, R0, -0x326172a9, RZ ;  /* 0xcd9e8d57008a7825 */ /* 0x000fc600078e00ff */
[----:B------:R-:W-:Y:S01]  /*a2e0*/  FSEL R11, R11, RZ, P1 ;  /* 0x000000ff0b0b7208 */ /* 0x000fe20000800000 */
[----:B------:R-:W-:Y:S01]  /*a2f0*/  FFMA.FTZ R0, R22, c[0x0][0x23c], -R12 ;  /* 0x00008f0016007a23 */ /* 0x000fe2000001080c */
[C-C-:B------:R-:W-:Y:S01]  /*a300*/  LOP3.LUT R2, R139.reuse, UR21, R118.reuse, 0x96, !PT ;  /* 0x000000158b027c12 */ /* 0x140fe2000f8e9676 */
[----:B------:R-:W-:Y:S01]  /*a310*/  IMAD.WIDE.U32 R140, R4, -0x326172a9, RZ ;  /* 0xcd9e8d57048c7825 */ /* 0x000fe200078e00ff */
[----:B------:R-:W-:Y:S01]  /*a320*/  LOP3.LUT R4, R139, UR21, R118, 0x96, !PT ;  /* 0x000000158b047c12 */ /* 0x000fe2000f8e9676 */
[----:B------:R1:W-:Y:S02]  /*a330*/  MUFU.EX2 R167, R0 ;  /* 0x0000000000a77308 */ /* 0x0003e40000000800 */
[----:B------:R-:W-:Y:S02]  /*a340*/  IMAD R2, R2, -0x2daee0ad, RZ ;  /* 0xd2511f5302027824 */ /* 0x000fe400078e02ff */
[----:B------:R-:W-:-:S04]  /*a350*/  IMAD.WIDE.U32 R154, R4, -0x2daee0ad, RZ ;  /* 0xd2511f53049a7825 */ /* 0x000fc800078e00ff */
[----:B------:R-:W-:Y:S01]  /*a360*/  FFMA.FTZ R5, R156, c[0x0][0x23c], -R12 ;  /* 0x00008f009c057a23 */ /* 0x000fe2000001080c */
[----:B------:R-:W-:-:S03]  /*a370*/  LOP3.LUT R6, R155, UR29, R6, 0x96, !PT ;  /* 0x0000001d9b067c12 */ /* 0x000fc6000f8e9606 */
[----:B------:R2:W-:Y:S02]  /*a380*/  MUFU.EX2 R165, R5 ;  /* 0x0000000500a57308 */ /* 0x0005e40000000800 */
[----:B------:R-:W-:Y:S01]  /*a390*/  IMAD.WIDE.U32 R136, R6, -0x326172a9, RZ ;  /* 0xcd9e8d5706887825 */ /* 0x000fe200078e00ff */
[----:B-1----:R-:W-:-:S05]  /*a3a0*/  LOP3.LUT R0, R141, UR4, R138, 0x96, !PT ;  /* 0x000000048d007c12 */ /* 0x002fca000f8e968a */
[----:B------:R-:W-:-:S04]  /*a3b0*/  IMAD.WIDE.U32 R28, R0, -0x2daee0ad, RZ ;  /* 0xd2511f53001c7825 */ /* 0x000fc800078e00ff */
[----:B------:R-:W-:Y:S01]  /*a3c0*/  FFMA.FTZ R0, R117, c[0x0][0x23c], -R12 ;  /* 0x00008f0075007a23 */ /* 0x000fe2000001080c */
[----:B------:R-:W-:Y:S01]  /*a3d0*/  LOP3.LUT R4, R29, UR15, R2, 0x96, !PT ;  /* 0x0000000f1d047c12 */ /* 0x000fe2000f8e9602 */
[----:B------:R-:W-:Y:S02]  /*a3e0*/  FFMA.FTZ R2, R21, c[0x0][0x23c], -R11 ;  /* 0x00008f0015027a23 */ /* 0x000fe4000001080b */
[----:B------:R1:W-:Y:S02]  /*a3f0*/  MUFU.EX2 R217, R0 ;  /* 0x0000000000d97308 */ /* 0x0003e40000000800 */
[----:B--2---:R-:W-:-:S05]  /*a400*/  IMAD.WIDE.U32 R4, R4, -0x326172a9, RZ ;  /* 0xcd9e8d5704047825 */ /* 0x004fca00078e00ff */
[C---:B------:R-:W-:Y:S01]  /*a410*/  LOP3.LUT R10, R4.reuse, 0xff, RZ, 0xc0, !PT ;  /* 0x000000ff040a7812 */ /* 0x040fe200078ec0ff */
[----:B------:R2:W-:Y:S01]  /*a420*/  MUFU.EX2 R181, R2 ;  /* 0x0000000200b57308 */ /* 0x0005e20000000800 */
[----:B------:R-:W-:Y:S02]  /*a430*/  SHF.R.U32.HI R7, RZ, 0x18, R4 ;  /* 0x00000018ff077819 */ /* 0x000fe40000011604 */
[----:B-1----:R-:W-:-:S04]  /*a440*/  LOP3.LUT R0, R4, 0xffff, RZ, 0xc0, !PT ;  /* 0x0000ffff04007812 */ /* 0x002fc800078ec0ff */
[----:B------:R-:W-:Y:S02]  /*a450*/  SHF.R.U32.HI R6, RZ, 0x8, R0 ;  /* 0x00000008ff067819 */ /* 0x000fe40000011600 */
[----:B--2---:R-:W-:Y:S01]  /*a460*/  SHF.R.U32.HI R2, RZ, 0x10, R4 ;  /* 0x00000010ff027819 */ /* 0x004fe20000011604 */
[----:B------:R-:W-:Y:S01]  /*a470*/  FFMA.FTZ R4, R23, c[0x0][0x23c], -R11 ;  /* 0x00008f0017047a23 */ /* 0x000fe2000001080b */
[----:B------:R-:W-:Y:S01]  /*a480*/  PRMT R14, R10, 0x5410, R6 ;  /* 0x000054100a0e7816 */ /* 0x000fe20000000006 */
[----:B------:R-:W1:Y:S01]  /*a490*/  LDSM.16.MT88.4 R20, [R180+0xc000] ;  /* 0x00c00000b414783b */ /* 0x000e620000004200 */
[----:B------:R-:W-:Y:S01]  /*a4a0*/  LOP3.LUT R0, R2, 0xff, RZ, 0xc0, !PT ;  /* 0x000000ff02007812 */ /* 0x000fe200078ec0ff */
[----:B------:R2:W3:Y:S01]  /*a4b0*/  MUFU.EX2 R216, R4 ;  /* 0x0000000400d87308 */ /* 0x0004e20000000800 */
[----:B------:R-:W-:Y:S02]  /*a4c0*/  FSEL R6, R151, RZ, P1 ;  /* 0x000000ff97067208 */ /* 0x000fe40000800000 */
[----:B------:R-:W-:-:S03]  /*a4d0*/  PRMT R13, R0, 0x5410, R7 ;  /* 0x00005410000d7816 */ /* 0x000fc60000000007 */
[----:B------:R-:W-:-:S04]  /*a4e0*/  FADD.FTZ R3, R3, -R6 ;  /* 0x8000000603037221 */ /* 0x000fc80000010000 */
[----:B------:R-:W-:Y:S01]  /*a4f0*/  FMUL.FTZ R3, R3, c[0x0][0x23c] ;  /* 0x00008f0003037a20 */ /* 0x000fe20000410000 */
[----:B--2---:R-:W-:Y:S01]  /*a500*/  LOP3.LUT R4, R5, UR27, R136, 0x96, !PT ;  /* 0x0000001b05047c12 */ /* 0x004fe2000f8e9688 */
[----:B------:R-:W-:-:S03]  /*a510*/  FFMA.FTZ R5, R158, c[0x0][0x23c], -R11 ;  /* 0x00008f009e057a23 */ /* 0x000fc6000001080b */
[C---:B------:R-:W-:Y:S01]  /*a520*/  LOP3.LUT R0, R4.reuse, 0xffff, RZ, 0xc0, !PT ;  /* 0x0000ffff04007812 */ /* 0x040fe200078ec0ff */
[----:B------:R2:W-:Y:S01]  /*a530*/  MUFU.EX2 R166, R5 ;  /* 0x0000000500a67308 */ /* 0x0005e20000000800 */
[--C-:B------:R-:W-:Y:S02]  /*a540*/  SHF.R.U32.HI R2, RZ, 0x10, R4.reuse ;  /* 0x00000010ff027819 */ /* 0x100fe40000011604 */
[----:B------:R-:W-:Y:S02]  /*a550*/  SHF.R.U32.HI R7, RZ, 0x18, R4 ;  /* 0x00000018ff077819 */ /* 0x000fe40000011604 */
[----:B------:R-:W-:Y:S02]  /*a560*/  LOP3.LUT R10, R4, 0xff, RZ, 0xc0, !PT ;  /* 0x000000ff040a7812 */ /* 0x000fe400078ec0ff */
[----:B------:R-:W-:-:S05]  /*a570*/  FSEL R4, R152, RZ, P2 ;  /* 0x000000ff98047208 */ /* 0x000fca0001000000 */
[----:B------:R-:W-:Y:S02]  /*a580*/  FADD.FTZ R4, R116, -R4 ;  /* 0x8000000474047221 */ /* 0x000fe40000010000 */
[----:B------:R4:W1:Y:S01]  /*a590*/  MUFU.EX2 R116, R3 ;  /* 0x0000000300747308 */ /* 0x0008620000000800 */
[----:B--2---:R-:W-:Y:S01]  /*a5a0*/  SHF.R.U32.HI R5, RZ, 0x8, R0 ;  /* 0x00000008ff057819 */ /* 0x004fe20000011600 */
[----:B------:R-:W-:Y:S01]  /*a5b0*/  FMUL.FTZ R4, R4, c[0x0][0x23c] ;  /* 0x00008f0004047a20 */ /* 0x000fe20000410000 */
[----:B------:R-:W-:Y:S01]  /*a5c0*/  LOP3.LUT R0, R2, 0xff, RZ, 0xc0, !PT ;  /* 0x000000ff02007812 */ /* 0x000fe200078ec0ff */
[----:B------:R-:W-:Y:S01]  /*a5d0*/  FFMA.FTZ R2, R157, c[0x0][0x23c], -R11 ;  /* 0x00008f009d027a23 */ /* 0x000fe2000001080b */
[----:B------:R-:W-:Y:S01]  /*a5e0*/  PRMT R5, R10, 0x5410, R5 ;  /* 0x000054100a057816 */ /* 0x000fe20000000005 */
[----:B------:R-:W-:Y:S01]  /*a5f0*/  FFMA.FTZ R10, R161, c[0x0][0x23c], -R12 ;  /* 0x00008f00a10a7a23 */ /* 0x000fe2000001080c */
[----:B------:R-:W-:Y:S01]  /*a600*/  PRMT R7, R0, 0x5410, R7 ;  /* 0x0000541000077816 */ /* 0x000fe20000000007 */
[----:B------:R2:W-:Y:S01]  /*a610*/  MUFU.EX2 R231, R2 ;  /* 0x0000000200e77308 */ /* 0x0005e20000000800 */
[----:B---3--:R-:W-:-:S04]  /*a620*/  F2FP.PACK_AB R0, R216, R181 ;  /* 0x000000b5d800723e */ /* 0x008fc800000000ff */
[C---:B------:R-:W-:Y:S02]  /*a630*/  PRMT R213, R0.reuse, 0x7610, R213 ;  /* 0x0000761000d57816 */ /* 0x040fe400000000d5 */
[----:B------:R-:W-:Y:S01]  /*a640*/  PRMT R211, R0, 0x7632, R211 ;  /* 0x0000763200d37816 */ /* 0x000fe200000000d3 */
[----:B------:R-:W3:Y:S01]  /*a650*/  MUFU.EX2 R117, R4 ;  /* 0x0000000400757308 */ /* 0x000ee20000000800 */
[----:B------:R-:W-:Y:S01]  /*a660*/  F2FP.PACK_AB R0, R217, R165 ;  /* 0x000000a5d900723e */ /* 0x000fe200000000ff */
[--C-:B----4-:R-:W-:Y:S01]  /*a670*/  HSET2.LE.AND R3, R13, R30.reuse, PT ;  /* 0x0000001e0d037233 */ /* 0x110fe20003803000 */
[-C--:B-1----:R-:W-:Y:S02]  /*a680*/  FMUL.FTZ R126, R126, R116.reuse ;  /* 0x000000747e7e7220 */ /* 0x082fe40000410000 */
[C---:B------:R-:W-:Y:S01]  /*a690*/  PRMT R209, R0.reuse, 0x7610, R209 ;  /* 0x0000761000d17816 */ /* 0x040fe200000000d1 */
[----:B------:R-:W-:Y:S01]  /*a6a0*/  FMUL.FTZ R127, R127, R116 ;  /* 0x000000747f7f7220 */ /* 0x000fe20000410000 */
[----:B------:R-:W-:Y:S01]  /*a6b0*/  PRMT R208, R0, 0x7632, R208 ;  /* 0x0000763200d07816 */ /* 0x000fe200000000d0 */
[----:B------:R-:W-:Y:S01]  /*a6c0*/  HSET2.LE.AND R0, R5, R30, PT ;  /* 0x0000001e05007233 */ /* 0x000fe20003803000 */
[----:B--2---:R-:W-:Y:S01]  /*a6d0*/  F2FP.PACK_AB R2, R167, R230 ;  /* 0x000000e6a702723e */ /* 0x004fe200000000ff */
[-C--:B------:R-:W-:Y:S01]  /*a6e0*/  FMUL.FTZ R38, R38, R116.reuse ;  /* 0x0000007426267220 */ /* 0x080fe20000410000 */
[----:B------:R-:W-:Y:S01]  /*a6f0*/  PRMT R5, R213, 0x5410, R211 ;  /* 0x00005410d5057816 */ /* 0x000fe200000000d3 */
[-C--:B------:R-:W-:Y:S01]  /*a700*/  FMUL.FTZ R39, R39, R116.reuse ;  /* 0x0000007427277220 */ /* 0x080fe20000410000 */
[----:B------:R-:W-:Y:S01]  /*a710*/  PRMT R210, R2, 0x7610, R210 ;  /* 0x0000761002d27816 */ /* 0x000fe200000000d2 */
[----:B------:R-:W-:Y:S01]  /*a720*/  FMUL.FTZ R42, R42, R116 ;  /* 0x000000742a2a7220 */ /* 0x000fe20000410000 */
[----:B------:R-:W-:Y:S01]  /*a730*/  PRMT R212, R2, 0x7632, R212 ;  /* 0x0000763202d47816 */ /* 0x000fe200000000d4 */
[-C--:B---3--:R-:W-:Y:S01]  /*a740*/  FMUL.FTZ R124, R124, R117.reuse ;  /* 0x000000757c7c7220 */ /* 0x088fe20000410000 */
[----:B------:R-:W-:Y:S01]  /*a750*/  F2FP.PACK_AB R2, R231, R166 ;  /* 0x000000a6e702723e */ /* 0x000fe200000000ff */
[-C--:B------:R-:W-:Y:S01]  /*a760*/  FMUL.FTZ R125, R125, R117.reuse ;  /* 0x000000757d7d7220 */ /* 0x080fe20000410000 */
[----:B------:R1:W-:Y:S01]  /*a770*/  MUFU.EX2 R229, R10 ;  /* 0x0000000a00e57308 */ /* 0x0003e20000000800 */
[-C--:B------:R-:W-:Y:S01]  /*a780*/  FMUL.FTZ R36, R36, R117.reuse ;  /* 0x0000007524247220 */ /* 0x080fe20000410000 */
[C---:B------:R-:W-:Y:S01]  /*a790*/  PRMT R155, R2.reuse, 0x7610, R155 ;  /* 0x00007610029b7816 */ /* 0x040fe2000000009b */
[-C--:B------:R-:W-:Y:S01]  /*a7a0*/  FMUL.FTZ R37, R37, R117.reuse ;  /* 0x0000007525257220 */ /* 0x080fe20000410000 */
[----:B------:R-:W-:Y:S01]  /*a7b0*/  PRMT R153, R2, 0x7632, R153 ;  /* 0x0000763202997816 */ /* 0x000fe20000000099 */
[-C--:B------:R-:W-:Y:S01]  /*a7c0*/  FMUL.FTZ R40, R40, R117.reuse ;  /* 0x0000007528287220 */ /* 0x080fe20000410000 */
[----:B------:R-:W-:Y:S01]  /*a7d0*/  PRMT R2, R210, 0x5410, R212 ;  /* 0x00005410d2027816 */ /* 0x000fe200000000d4 */
[----:B------:R-:W-:-:S02]  /*a7e0*/  FMUL.FTZ R41, R41, R117 ;  /* 0x0000007529297220 */ /* 0x000fc40000410000 */
[----:B------:R-:W-:Y:S01]  /*a7f0*/  FMUL.FTZ R43, R43, R116 ;  /* 0x000000742b2b7220 */ /* 0x000fe20000410000 */
[----:B------:R-:W-:Y:S01]  /*a800*/  LOP3.LUT R4, R0, R2, RZ, 0xc0, !PT ;  /* 0x0000000200047212 */ /* 0x000fe200078ec0ff */
[--C-:B------:R-:W-:Y:S01]  /*a810*/  HSET2.LE.AND R0, R7, R30.reuse, PT ;  /* 0x0000001e07007233 */ /* 0x100fe20003803000 */
[-C--:B------:R-:W-:Y:S01]  /*a820*/  FMUL.FTZ R120, R120, R117.reuse ;  /* 0x0000007578787220 */ /* 0x080fe20000410000 */
[----:B------:R-:W-:Y:S01]  /*a830*/  HSET2.LE.AND R2, R14, R30, PT ;  /* 0x0000001e0e027233 */ /* 0x000fe20003803000 */
[----:B------:R-:W-:Y:S02]  /*a840*/  FMUL.FTZ R121, R121, R117 ;  /* 0x0000007579797220 */ /* 0x000fe40000410000 */
[----:B------:R-:W-:Y:S01]  /*a850*/  LOP3.LUT R5, R0, R5, RZ, 0xc0, !PT ;  /* 0x0000000500057212 */ /* 0x000fe200078ec0ff */
[-C--:B------:R-:W-:Y:S01]  /*a860*/  FMUL.FTZ R122, R122, R116.reuse ;  /* 0x000000747a7a7220 */ /* 0x080fe20000410000 */
[----:B------:R-:W-:Y:S01]  /*a870*/  PRMT R0, R209, 0x5410, R208 ;  /* 0x00005410d1007816 */ /* 0x000fe200000000d0 */
[----:B------:R-:W-:-:S02]  /*a880*/  FMUL.FTZ R123, R123, R116 ;  /* 0x000000747b7b7220 */ /* 0x000fc40000410000 */
[-C--:B------:R-:W-:Y:S01]  /*a890*/  FMUL.FTZ R44, R44, R117.reuse ;  /* 0x000000752c2c7220 */ /* 0x080fe20000410000 */
[----:B------:R-:W-:Y:S01]  /*a8a0*/  LOP3.LUT R6, R2, R0, RZ, 0xc0, !PT ;  /* 0x0000000002067212 */ /* 0x000fe200078ec0ff */
[-C--:B------:R-:W-:Y:S01]  /*a8b0*/  FMUL.FTZ R45, R45, R117.reuse ;  /* 0x000000752d2d7220 */ /* 0x080fe20000410000 */
[----:B------:R-:W-:Y:S01]  /*a8c0*/  PRMT R0, R155, 0x5410, R153 ;  /* 0x000054109b007816 */ /* 0x000fe20000000099 */
[-C--:B------:R-:W-:Y:S01]  /*a8d0*/  FMUL.FTZ R46, R46, R116.reuse ;  /* 0x000000742e2e7220 */ /* 0x080fe20000410000 */
[----:B------:R-:W-:Y:S01]  /*a8e0*/  LOP3.LUT R2, R137, UR17, R140, 0x96, !PT ;  /* 0x0000001189027c12 */ /* 0x000fe2000f8e968c */
[----:B------:R-:W-:Y:S01]  /*a8f0*/  FMUL.FTZ R47, R47, R116 ;  /* 0x000000742f2f7220 */ /* 0x000fe20000410000 */
[----:B------:R-:W-:Y:S01]  /*a900*/  LOP3.LUT R7, R3, R0, RZ, 0xc0, !PT ;  /* 0x0000000003077212 */ /* 0x000fe200078ec0ff */
[-C--:B------:R-:W-:Y:S02]  /*a910*/  FMUL.FTZ R48, R48, R117.reuse ;  /* 0x0000007530307220 */ /* 0x080fe40000410000 */
[----:B------:R-:W-:-:S02]  /*a920*/  FMUL.FTZ R49, R49, R117 ;  /* 0x0000007531317220 */ /* 0x000fc40000410000 */
        /* <DEDUP_REMOVED lines=12> */
[----:B------:R-:W2:Y:S01]  /*a9f0*/  LDSM.16.MT88.4 R16, [R177+0xe000] ;  /* 0x00e00000b110783b */ /* 0x000ea20000004200 */
[----:B------:R-:W-:Y:S02]  /*aa00*/  FMUL.FTZ R67, R67, R116 ;  /* 0x0000007443437220 */ /* 0x000fe40000410000 */
[-C--:B------:R-:W-:Y:S02]  /*aa10*/  FMUL.FTZ R52, R52, R117.reuse ;  /* 0x0000007534347220 */ /* 0x080fe40000410000 */
[----:B------:R-:W-:-:S02]  /*aa20*/  FMUL.FTZ R53, R53, R117 ;  /* 0x0000007535357220 */ /* 0x000fc40000410000 */
[C---:B------:R-:W-:Y:S01]  /*aa30*/  HMMA.16816.F32 R120, R4.reuse, R24, R120 ;  /* 0x000000180478723c */ /* 0x040fe20000001878 */
[----:B------:R-:W3:Y:S01]  /*aa40*/  LDSM.16.MT88.4 R24, [R179+0xc000] ;  /* 0x00c00000b318783b */ /* 0x000ee20000004200 */
[-C--:B------:R-:W-:Y:S02]  /*aa50*/  FMUL.FTZ R54, R54, R116.reuse ;  /* 0x0000007436367220 */ /* 0x080fe40000410000 */
[-C--:B------:R-:W-:Y:S02]  /*aa60*/  FMUL.FTZ R55, R55, R116.reuse ;  /* 0x0000007437377220 */ /* 0x080fe40000410000 */
[-C--:B------:R-:W-:Y:S02]  /*aa70*/  FMUL.FTZ R56, R56, R117.reuse ;  /* 0x0000007538387220 */ /* 0x080fe40000410000 */
[----:B------:R-:W-:Y:S01]  /*aa80*/  HMMA.16816.F32 R32, R4, R20, R44 ;  /* 0x000000140420723c */ /* 0x000fe2000000182c */
[----:B------:R-:W-:Y:S02]  /*aa90*/  FMUL.FTZ R57, R57, R117 ;  /* 0x0000007539397220 */ /* 0x000fe40000410000 */
[----:B------:R-:W-:-:S02]  /*aaa0*/  FMUL.FTZ R58, R58, R116 ;  /* 0x000000743a3a7220 */ /* 0x000fc40000410000 */
[-C--:B------:R-:W-:Y:S02]  /*aab0*/  FMUL.FTZ R59, R59, R116.reuse ;  /* 0x000000743b3b7220 */ /* 0x080fe40000410000 */
[-C--:B------:R-:W-:Y:S01]  /*aac0*/  FMUL.FTZ R68, R68, R117.reuse ;  /* 0x0000007544447220 */ /* 0x080fe20000410000 */
[----:B------:R-:W-:Y:S01]  /*aad0*/  HMMA.16816.F32 R48, R4, R22, R48 ;  /* 0x000000160430723c */ /* 0x000fe20000001830 */
[----:B------:R-:W4:Y:S01]  /*aae0*/  LDSM.16.MT88.4 R20, [R178+0xe000] ;  /* 0x00e00000b214783b */ /* 0x000f220000004200 */
[-C--:B------:R-:W-:Y:S02]  /*aaf0*/  FMUL.FTZ R69, R69, R117.reuse ;  /* 0x0000007545457220 */ /* 0x080fe40000410000 */
[-C--:B------:R-:W-:Y:S02]  /*ab00*/  FMUL.FTZ R70, R70, R116.reuse ;  /* 0x0000007446467220 */ /* 0x080fe40000410000 */
[----:B------:R-:W-:Y:S02]  /*ab10*/  FMUL.FTZ R71, R71, R116 ;  /* 0x0000007447477220 */ /* 0x000fe40000410000 */
[----:B------:R-:W-:-:S02]  /*ab20*/  FMUL.FTZ R72, R72, R117 ;  /* 0x0000007548487220 */ /* 0x000fc40000410000 */
[-C--:B------:R-:W-:Y:S02]  /*ab30*/  FMUL.FTZ R73, R73, R117.reuse ;  /* 0x0000007549497220 */ /* 0x080fe40000410000 */
[-C--:B------:R-:W-:Y:S02]  /*ab40*/  FMUL.FTZ R74, R74, R116.reuse ;  /* 0x000000744a4a7220 */ /* 0x080fe40000410000 */
[-C--:B------:R-:W-:Y:S02]  /*ab50*/  FMUL.FTZ R75, R75, R116.reuse ;  /* 0x000000744b4b7220 */ /* 0x080fe40000410000 */
[-C--:B------:R-:W-:Y:S01]  /*ab60*/  FMUL.FTZ R84, R84, R117.reuse ;  /* 0x0000007554547220 */ /* 0x080fe20000410000 */
[----:B--2---:R-:W-:Y:S01]  /*ab70*/  HMMA.16816.F32 R40, R4, R16, R60 ;  /* 0x000000100428723c */ /* 0x004fe2000000183c */
[----:B------:R-:W-:Y:S02]  /*ab80*/  FMUL.FTZ R85, R85, R117 ;  /* 0x0000007555557220 */ /* 0x000fe40000410000 */
[----:B------:R-:W-:-:S02]  /*ab90*/  FMUL.FTZ R86, R86, R116 ;  /* 0x0000007456567220 */ /* 0x000fc40000410000 */
[-C--:B------:R-:W-:Y:S02]  /*aba0*/  FMUL.FTZ R87, R87, R116.reuse ;  /* 0x0000007457577220 */ /* 0x080fe40000410000 */
[-C--:B------:R-:W-:Y:S01]  /*abb0*/  FMUL.FTZ R88, R88, R117.reuse ;  /* 0x0000007558587220 */ /* 0x080fe20000410000 */
[C---:B------:R-:W-:Y:S01]  /*abc0*/  HMMA.16816.F32 R36, R4.reuse, R18, R64 ;  /* 0x000000120424723c */ /* 0x040fe20000001840 */
[----:B------:R-:W2:Y:S01]  /*abd0*/  LDSM.16.MT88.4 R16, [R179+0xe000] ;  /* 0x00e00000b310783b */ /* 0x000ea20000004200 */
[-C--:B------:R-:W-:Y:S02]  /*abe0*/  FMUL.FTZ R89, R89, R117.reuse ;  /* 0x0000007559597220 */ /* 0x080fe40000410000 */
[-C--:B------:R-:W-:Y:S02]  /*abf0*/  FMUL.FTZ R90, R90, R116.reuse ;  /* 0x000000745a5a7220 */ /* 0x080fe40000410000 */
[----:B------:R-:W-:Y:S02]  /*ac00*/  FMUL.FTZ R91, R91, R116 ;  /* 0x000000745b5b7220 */ /* 0x000fe40000410000 */
[----:B---3--:R-:W-:Y:S01]  /*ac10*/  HMMA.16816.F32 R172, R4, R24, R52 ;  /* 0x0000001804ac723c */ /* 0x008fe20000001834 */
[----:B------:R-:W-:-:S02]  /*ac20*/  FMUL.FTZ R76, R76, R117 ;  /* 0x000000754c4c7220 */ /* 0x000fc40000410000 */
[-C--:B------:R-:W-:Y:S02]  /*ac30*/  FMUL.FTZ R77, R77, R117.reuse ;  /* 0x000000754d4d7220 */ /* 0x080fe40000410000 */
[-C--:B------:R-:W-:Y:S02]  /*ac40*/  FMUL.FTZ R78, R78, R116.reuse ;  /* 0x000000744e4e7220 */ /* 0x080fe40000410000 */
[-C--:B------:R-:W-:Y:S01]  /*ac50*/  FMUL.FTZ R79, R79, R116.reuse ;  /* 0x000000744f4f7220 */ /* 0x080fe20000410000 */
[----:B------:R-:W-:Y:S01]  /*ac60*/  HMMA.16816.F32 R168, R4, R26, R56 ;  /* 0x0000001a04a8723c */ /* 0x000fe20000001838 */
[----:B------:R-:W3:Y:S01]  /*ac70*/  LDSM.16.MT88.4 R24, [R180+0xe000] ;  /* 0x00e00000b418783b */ /* 0x000ee20000004200 */
[-C--:B------:R-:W-:Y:S02]  /*ac80*/  FMUL.FTZ R80, R80, R117.reuse ;  /* 0x0000007550507220 */ /* 0x080fe40000410000 */
[----:B------:R-:W-:Y:S02]  /*ac90*/  FMUL.FTZ R81, R81, R117 ;  /* 0x0000007551517220 */ /* 0x000fe40000410000 */
[----:B------:R-:W-:-:S02]  /*aca0*/  FMUL.FTZ R82, R82, R116 ;  /* 0x0000007452527220 */ /* 0x000fc40000410000 */
[C---:B----4-:R-:W-:Y:S01]  /*acb0*/  HMMA.16816.F32 R68, R4.reuse, R20, R68 ;  /* 0x000000140444723c */ /* 0x050fe20000001844 */
[-C--:B------:R-:W-:Y:S02]  /*acc0*/  FMUL.FTZ R83, R83, R116.reuse ;  /* 0x0000007453537220 */ /* 0x080fe40000410000 */
[-C--:B------:R-:W-:Y:S02]  /*acd0*/  FMUL.FTZ R92, R92, R117.reuse ;  /* 0x000000755c5c7220 */ /* 0x080fe40000410000 */
[----:B------:R-:W-:Y:S02]  /*ace0*/  FMUL.FTZ R93, R93, R117 ;  /* 0x000000755d5d7220 */ /* 0x000fe40000410000 */
[-C--:B------:R-:W-:Y:S01]  /*acf0*/  FMUL.FTZ R94, R94, R116.reuse ;  /* 0x000000745e5e7220 */ /* 0x080fe20000410000 */
[----:B------:R-:W-:Y:S01]  /*ad00*/  HMMA.16816.F32 R72, R4, R22, R72 ;  /* 0x000000160448723c */ /* 0x000fe20000001848 */
[----:B------:R-:W4:Y:S01]  /*ad10*/  LDSM.16.MT88.4 R20, [R177+0x10000] ;  /* 0x01000000b114783b */ /* 0x000f220000004200 */
[----:B------:R-:W-:-:S02]  /*ad20*/  FMUL.FTZ R95, R95, R116 ;  /* 0x000000745f5f7220 */ /* 0x000fc40000410000 */
[-C--:B------:R-:W-:Y:S02]  /*ad30*/  FMUL.FTZ R96, R96, R117.reuse ;  /* 0x0000007560607220 */ /* 0x080fe40000410000 */
[-C--:B------:R-:W-:Y:S02]  /*ad40*/  FMUL.FTZ R97, R97, R117.reuse ;  /* 0x0000007561617220 */ /* 0x080fe40000410000 */
[-C--:B------:R-:W-:Y:S01]  /*ad50*/  FMUL.FTZ R98, R98, R116.reuse ;  /* 0x0000007462627220 */ /* 0x080fe20000410000 */
[----:B--2---:R-:W-:Y:S01]  /*ad60*/  HMMA.16816.F32 R84, R4, R16, R84 ;  /* 0x000000100454723c */ /* 0x004fe20000001854 */
[----:B------:R-:W-:Y:S02]  /*ad70*/  FMUL.FTZ R99, R99, R116 ;  /* 0x0000007463637220 */ /* 0x000fe40000410000 */
[----:B------:R-:W-:Y:S02]  /*ad80*/  FFMA.FTZ R0, R160, c[0x0][0x23c], -R12 ;  /* 0x00008f00a0007a23 */ /* 0x000fe4000001080c */
[----:B------:R-:W-:-:S02]  /*ad90*/  FMUL.FTZ R132, R132, R117 ;  /* 0x0000007584847220 */ /* 0x000fc40000410000 */
[-C--:B------:R-:W-:Y:S01]  /*ada0*/  FMUL.FTZ R133, R133, R117.reuse ;  /* 0x0000007585857220 */ /* 0x080fe20000410000 */
[C---:B------:R-:W-:Y:S01]  /*adb0*/  HMMA.16816.F32 R88, R4.reuse, R18, R88 ;  /* 0x000000120458723c */ /* 0x040fe20000001858 */
[----:B------:R-:W2:Y:S01]  /*adc0*/  LDSM.16.MT88.4 R16, [R180+0x10000] ;  /* 0x01000000b410783b */ /* 0x000ea20000004200 */
[-C--:B------:R-:W-:Y:S01]  /*add0*/  FMUL.FTZ R134, R134, R116.reuse ;  /* 0x0000007486867220 */ /* 0x080fe20000410000 */
[----:B------:R4:W-:Y:S01]  /*ade0*/  MUFU.EX2 R242, R0 ;  /* 0x0000000000f27308 */ /* 0x0009e20000000800 */
[----:B------:R-:W-:Y:S02]  /*adf0*/  FMUL.FTZ R135, R135, R116 ;  /* 0x0000007487877220 */ /* 0x000fe40000410000 */
[----:B------:R-:W-:Y:S02]  /*ae00*/  IMAD.WIDE.U32 R2, R2, -0x2daee0ad, RZ ;  /* 0xd2511f5302027825 */ /* 0x000fe400078e00ff */
[----:B---3--:R-:W-:Y:S02]  /*ae10*/  HMMA.16816.F32 R76, R4, R24, R76 ;  /* 0x00000018044c723c */ /* 0x008fe4000000184c */
[----:B------:R-:W-:Y:S01]  /*ae20*/  FFMA.FTZ R13, R144, c[0x0][0x23c], -R12 ;  /* 0x00008f00900d7a23 */ /* 0x000fe2000001080c */
[----:B-1----:R-:W-:Y:S01]  /*ae30*/  LOP3.LUT R10, R2, 0xffff, RZ, 0xc0, !PT ;  /* 0x0000ffff020a7812 */ /* 0x002fe200078ec0ff */
[----:B------:R-:W-:-:S02]  /*ae40*/  FMUL.FTZ R128, R128, R117 ;  /* 0x0000007580807220 */ /* 0x000fc40000410000 */
[----:B------:R1:W-:Y:S01]  /*ae50*/  MUFU.EX2 R228, R13 ;  /* 0x0000000d00e47308 */ /* 0x0003e20000000800 */
[-C--:B------:R-:W-:Y:S01]  /*ae60*/  FMUL.FTZ R129, R129, R117.reuse ;  /* 0x0000007581817220 */ /* 0x080fe20000410000 */
[C---:B------:R-:W-:Y:S01]  /*ae70*/  HMMA.16816.F32 R80, R4.reuse, R26, R80 ;  /* 0x0000001a0450723c */ /* 0x040fe20000001850 */
[----:B------:R-:W3:Y:S01]  /*ae80*/  LDSM.16.MT88.4 R24, [R178+0x10000] ;  /* 0x01000000b218783b */ /* 0x000ee20000004200 */
[-C--:B------:R-:W-:Y:S01]  /*ae90*/  FMUL.FTZ R130, R130, R116.reuse ;  /* 0x0000007482827220 */ /* 0x080fe20000410000 */
[----:B------:R-:W-:Y:S01]  /*aea0*/  SHF.R.U32.HI R10, RZ, 0x8, R10 ;  /* 0x00000008ff0a7819 */ /* 0x000fe2000001160a */
[----:B----4-:R-:W-:Y:S02]  /*aeb0*/  FFMA.FTZ R0, R159, c[0x0][0x23c], -R12 ;  /* 0x00008f009f007a23 */ /* 0x010fe4000001080c */
[----:B------:R-:W-:Y:S02]  /*aec0*/  FMUL.FTZ R131, R131, R116 ;  /* 0x0000007483837220 */ /* 0x000fe40000410000 */
[----:B------:R-:W-:Y:S01]  /*aed0*/  HMMA.16816.F32 R92, R4, R20, R92 ;  /* 0x00000014045c723c */ /* 0x000fe2000000185c */
[----:B------:R4:W2:Y:S01]  /*aee0*/  MUFU.EX2 R223, R0 ;  /* 0x0000000000df7308 */ /* 0x0008a20000000800 */
[----:B------:R-:W-:-:S02]  /*aef0*/  FMUL.FTZ R100, R100, R117 ;  /* 0x0000007564647220 */ /* 0x000fc40000410000 */
[-C--:B------:R-:W-:Y:S01]  /*af00*/  FMUL.FTZ R101, R101, R117.reuse ;  /* 0x0000007565657220 */ /* 0x080fe20000410000 */
[----:B-1----:R-:W-:Y:S01]  /*af10*/  SHF.R.U32.HI R13, RZ, 0x10, R2 ;  /* 0x00000010ff0d7819 */ /* 0x002fe20000011602 */
[-C--:B------:R-:W-:Y:S02]  /*af20*/  FMUL.FTZ R102, R102, R116.reuse ;  /* 0x0000007466667220 */ /* 0x080fe40000410000 */
[----:B------:R-:W-:Y:S01]  /*af30*/  HMMA.16816.F32 R96, R4, R22, R96 ;  /* 0x000000160460723c */ /* 0x000fe20000001860 */
[----:B------:R-:W1:Y:S01]  /*af40*/  LDSM.16.MT88.4 R20, [R179+0x10000] ;  /* 0x01000000b314783b */ /* 0x000e620000004200 */
[----:B------:R-:W-:Y:S01]  /*af50*/  FMUL.FTZ R103, R103, R116 ;  /* 0x0000007467677220 */ /* 0x000fe20000410000 */
[----:B------:R-:W-:Y:S01]  /*af60*/  LOP3.LUT R13, R13, 0xff, RZ, 0xc0, !PT ;  /* 0x000000ff0d0d7812 */ /* 0x000fe200078ec0ff */
[-C--:B------:R-:W-:Y:S02]  /*af70*/  FMUL.FTZ R104, R104, R117.reuse ;  /* 0x0000007568687220 */ /* 0x080fe40000410000 */
[----:B------:R-:W-:-:S02]  /*af80*/  FMUL.FTZ R105, R105, R117 ;  /* 0x0000007569697220 */ /* 0x000fc40000410000 */
[-C--:B------:R-:W-:Y:S01]  /*af90*/  FMUL.FTZ R106, R106, R116.reuse ;  /* 0x000000746a6a7220 */ /* 0x080fe20000410000 */
[C---:B--2---:R-:W-:Y:S01]  /*afa0*/  HMMA.16816.F32 R132, R4.reuse, R16, R132 ;  /* 0x000000100484723c */ /* 0x044fe20000001884 */
[----:B----4-:R-:W-:Y:S01]  /*afb0*/  LOP3.LUT R0, R3, UR28, R28, 0x96, !PT ;  /* 0x0000001c03007c12 */ /* 0x010fe2000f8e961c */
[-C--:B------:R-:W-:Y:S02]  /*afc0*/  FMUL.FTZ R107, R107, R116.reuse ;  /* 0x000000746b6b7220 */ /* 0x080fe40000410000 */
[-C--:B------:R-:W-:Y:S01]  /*afd0*/  FMUL.FTZ R108, R108, R117.reuse ;  /* 0x000000756c6c7220 */ /* 0x080fe20000410000 */
[----:B------:R-:W-:Y:S01]  /*afe0*/  LOP3.LUT R3, R0, 0xffff, RZ, 0xc0, !PT ;  /* 0x0000ffff00037812 */ /* 0x000fe200078ec0ff */
[-C--:B------:R-:W-:Y:S01]  /*aff0*/  FMUL.FTZ R109, R109, R117.reuse ;  /* 0x000000756d6d7220 */ /* 0x080fe20000410000 */
[----:B------:R-:W-:Y:S01]  /*b000*/  LOP3.LUT R17, R2, 0xff, RZ, 0xc0, !PT ;  /* 0x000000ff02117812 */ /* 0x000fe200078ec0ff */
[-C--:B------:R-:W-:Y:S01]  /*b010*/  FMUL.FTZ R110, R110, R116.reuse ;  /* 0x000000746e6e7220 */ /* 0x080fe20000410000 */
[----:B------:R-:W-:Y:S01]  /*b020*/  SHF.R.U32.HI R16, RZ, 0x18, R2 ;  /* 0x00000018ff107819 */ /* 0x000fe20000011602 */
[----:B------:R-:W-:Y:S01]  /*b030*/  FFMA.FTZ R2, R164, c[0x0][0x23c], -R11 ;  /* 0x00008f00a4027a23 */ /* 0x000fe2000001080b */
[----:B------:R-:W-:Y:S01]  /*b040*/  LOP3.LUT R15, R0, 0xff, RZ, 0xc0, !PT ;  /* 0x000000ff000f7812 */ /* 0x000fe200078ec0ff */
[----:B------:R-:W-:Y:S01]  /*b050*/  FMUL.FTZ R111, R111, R116 ;  /* 0x000000746f6f7220 */ /* 0x000fe20000410000 */
[----:B------:R-:W-:Y:S01]  /*b060*/  SHF.R.U32.HI R14, RZ, 0x18, R0 ;  /* 0x00000018ff0e7819 */ /* 0x000fe20000011600 */
[----:B------:R2:W-:Y:S01]  /*b070*/  MUFU.EX2 R222, R2 ;  /* 0x0000000200de7308 */ /* 0x0005e20000000800 */
[----:B------:R-:W-:Y:S01]  /*b080*/  SHF.R.U32.HI R3, RZ, 0x8, R3 ;  /* 0x00000008ff037819 */ /* 0x000fe20000011603 */
[C---:B---3--:R-:W-:Y:S01]  /*b090*/  HMMA.16816.F32 R128, R4.reuse, R24, R128 ;  /* 0x000000180480723c */ /* 0x048fe20000001880 */
[----:B------:R-:W-:Y:S01]  /*b0a0*/  PRMT R29, R17, 0x5410, R10 ;  /* 0x00005410111d7816 */ /* 0x000fe2000000000a */
[-C--:B------:R-:W-:Y:S01]  /*b0b0*/  FMUL.FTZ R112, R112, R117.reuse ;  /* 0x0000007570707220 */ /* 0x080fe20000410000 */
[----:B------:R-:W-:Y:S01]  /*b0c0*/  PRMT R10, R15, 0x5410, R3 ;  /* 0x000054100f0a7816 */ /* 0x000fe20000000003 */
[----:B------:R-:W-:Y:S01]  /*b0d0*/  FMUL.FTZ R113, R113, R117 ;  /* 0x0000007571717220 */ /* 0x000fe20000410000 */
[----:B------:R-:W-:Y:S01]  /*b0e0*/  F2FP.PACK_AB R3, R223, R242 ;  /* 0x000000f2df03723e */ /* 0x000fe200000000ff */
[-C--:B------:R-:W-:Y:S01]  /*b0f0*/  FMUL.FTZ R114, R114, R116.reuse ;  /* 0x0000007472727220 */ /* 0x080fe20000410000 */
[----:B------:R-:W-:Y:S01]  /*b100*/  PRMT R28, R13, 0x5410, R16 ;  /* 0x000054100d1c7816 */ /* 0x000fe20000000010 */
[----:B------:R-:W-:Y:S01]  /*b110*/  HMMA.16816.F32 R100, R4, R26, R100 ;  /* 0x0000001a0464723c */ /* 0x000fe20000001864 */
[----:B------:R-:W3:Y:S01]  /*b120*/  LDSM.16.MT88.4 R24, [R177+0xc800] ;  /* 0x00c80000b118783b */ /* 0x000ee20000004200 */
[----:B------:R-:W-:Y:S01]  /*b130*/  FMUL.FTZ R115, R115, R116 ;  /* 0x0000007473737220 */ /* 0x000fe20000410000 */
[----:B------:R-:W-:-:S02]  /*b140*/  PRMT R150, R3, 0x7610, R150 ;  /* 0x0000761003967816 */ /* 0x000fc40000000096 */
[----:B------:R-:W-:Y:S02]  /*b150*/  PRMT R148, R3, 0x7632, R148 ;  /* 0x0000763203947816 */ /* 0x000fe40000000094 */
[----:B--2---:R-:W-:Y:S01]  /*b160*/  SHF.R.U32.HI R2, RZ, 0x10, R0 ;  /* 0x00000010ff027819 */ /* 0x004fe20000011600 */
[----:B------:R-:W-:Y:S01]  /*b170*/  FFMA.FTZ R0, R162, c[0x0][0x23c], -R11 ;  /* 0x00008f00a2007a23 */ /* 0x000fe2000001080b */
[----:B------:R-:W-:Y:S01]  /*b180*/  PRMT R3, R150, 0x5410, R148 ;  /* 0x0000541096037816 */ /* 0x000fe20000000094 */
[----:B------:R-:W-:Y:S01]  /*b190*/  HMMA.16816.F32 R104, R4, R18, R104 ;  /* 0x000000120468723c */ /* 0x000fe20000001868 */
[----:B------:R-:W-:Y:S01]  /*b1a0*/  LOP3.LUT R2, R2, 0xff, RZ, 0xc0, !PT ;  /* 0x000000ff02027812 */ /* 0x000fe200078ec0ff */
[----:B------:R2:W4:Y:S01]  /*b1b0*/  MUFU.EX2 R182, R0 ;  /* 0x0000000000b67308 */ /* 0x0005220000000800 */
[----:B------:R-:W3:Y:S02]  /*b1c0*/  LDSM.16.MT88.4 R16, [R180+0xc800] ;  /* 0x00c80000b410783b */ /* 0x000ee40000004200 */
[----:B------:R-:W-:-:S03]  /*b1d0*/  PRMT R13, R2, 0x5410, R14 ;  /* 0x00005410020d7816 */ /* 0x000fc6000000000e */
[C---:B-1----:R-:W-:Y:S08]  /*b1e0*/  HMMA.16816.F32 R108, R4.reuse, R20, R108 ;  /* 0x00000014046c723c */ /* 0x042ff0000000186c */
[----:B------:R-:W-:Y:S01]  /*b1f0*/  HMMA.16816.F32 R44, R4, R22, R112 ;  /* 0x00000016042c723c */ /* 0x000fe20000001870 */
[----:B------:R-:W1:Y:S01]  /*b200*/  LDSM.16.MT88.4 R20, [R178+0xc800] ;  /* 0x00c80000b214783b */ /* 0x000e620000004200 */
[----:B--2---:R-:W-:Y:S01]  /*b210*/  FFMA.FTZ R0, R163, c[0x0][0x23c], -R11 ;  /* 0x00008f00a3007a23 */ /* 0x004fe2000001080b */
[----:B----4-:R-:W-:-:S03]  /*b220*/  F2FP.PACK_AB R2, R182, R222 ;  /* 0x000000deb602723e */ /* 0x010fc600000000ff */
[----:B------:R2:W-:Y:S01]  /*b230*/  MUFU.EX2 R176, R0 ;  /* 0x0000000000b07308 */ /* 0x0005e20000000800 */
[C---:B------:R-:W-:Y:S02]  /*b240*/  PRMT R149, R2.reuse, 0x7610, R149 ;  /* 0x0000761002957816 */ /* 0x040fe40000000095 */
[----:B------:R-:W-:Y:S01]  /*b250*/  PRMT R147, R2, 0x7632, R147 ;  /* 0x0000763202937816 */ /* 0x000fe20000000093 */
[----:B------:R-:W-:Y:S01]  /*b260*/  HSET2.LE.AND R2, R13, R30, PT ;  /* 0x0000001e0d027233 */ /* 0x000fe20003803000 */
[----:B--2---:R-:W-:-:S04]  /*b270*/  FFMA.FTZ R0, R145, c[0x0][0x23c], -R11 ;  /* 0x00008f0091007a23 */ /* 0x004fc8000001080b */
[----:B------:R2:W4:Y:S02]  /*b280*/  MUFU.EX2 R31, R0 ;  /* 0x00000000001f7308 */ /* 0x0005240000000800 */
[----:B--2---:R-:W-:Y:S01]  /*b290*/  HSET2.LE.AND R0, R10, R30, PT ;  /* 0x0000001e0a007233 */ /* 0x004fe20003803000 */
[----:B----4-:R-:W-:-:S04]  /*b2a0*/  IMAD.MOV.U32 R13, RZ, RZ, R31 ;  /* 0x000000ffff0d7224 */ /* 0x010fc800078e001f */
[----:B------:R-:W-:Y:S02]  /*b2b0*/  LOP3.LUT R4, R0, R3, RZ, 0xc0, !PT ;  /* 0x0000000300047212 */ /* 0x000fe400078ec0ff */
[----:B------:R-:W-:-:S04]  /*b2c0*/  PRMT R0, R149, 0x5410, R147 ;  /* 0x0000541095007816 */ /* 0x000fc80000000093 */
[----:B------:R-:W-:Y:S02]  /*b2d0*/  LOP3.LUT R5, R2, R0, RZ, 0xc0, !PT ;  /* 0x0000000002057212 */ /* 0x000fe400078ec0ff */
[----:B------:R-:W-:Y:S02]  /*b2e0*/  F2FP.PACK_AB R0, R228, R229 ;  /* 0x000000e5e400723e */ /* 0x000fe400000000ff */
[----:B------:R-:W-:Y:S02]  /*b2f0*/  F2FP.PACK_AB R2, R13, R176 ;  /* 0x000000b00d02723e */ /* 0x000fe400000000ff */
[C---:B------:R-:W-:Y:S02]  /*b300*/  PRMT R146, R0.reuse, 0x7610, R146 ;  /* 0x0000761000927816 */ /* 0x040fe40000000092 */
[----:B------:R-:W-:Y:S01]  /*b310*/  PRMT R144, R0, 0x7632, R144 ;  /* 0x0000763200907816 */ /* 0x000fe20000000090 */
[----:B------:R-:W-:Y:S01]  /*b320*/  HSET2.LE.AND R0, R29, R30, PT ;  /* 0x0000001e1d007233 */ /* 0x000fe20003803000 */
[----:B------:R-:W-:-:S02]  /*b330*/  PRMT R145, R2, 0x7610, R145 ;  /* 0x0000761002917816 */ /* 0x000fc40000000091 */
[----:B------:R-:W-:Y:S02]  /*b340*/  PRMT R3, R146, 0x5410, R144 ;  /* 0x0000541092037816 */ /* 0x000fe40000000090 */
[----:B------:R-:W-:Y:S01]  /*b350*/  PRMT R143, R2, 0x7632, R143 ;  /* 0x00007632028f7816 */ /* 0x000fe2000000008f */
[----:B------:R-:W-:Y:S01]  /*b360*/  HSET2.LE.AND R2, R28, R30, PT ;  /* 0x0000001e1c027233 */ /* 0x000fe20003803000 */
[----:B------:R-:W-:Y:S01]  /*b370*/  LOP3.LUT R6, R0, R3, RZ, 0xc0, !PT ;  /* 0x0000000300067212 */ /* 0x000fe200078ec0ff */
[----:B------:R-:W2:Y:S01]  /*b380*/  LDSM.16.MT88.4 R28, [R179+0xc800] ;  /* 0x00c80000b31c783b */ /* 0x000ea20000004200 */
[----:B------:R-:W-:-:S04]  /*b390*/  PRMT R0, R145, 0x5410, R143 ;  /* 0x0000541091007816 */ /* 0x000fc8000000008f */
[----:B------:R-:W-:Y:S02]  /*b3a0*/  LOP3.LUT R7, R2, R0, RZ, 0xc0, !PT ;  /* 0x0000000002077212 */ /* 0x000fe400078ec0ff */
[----:B------:R-:W-:-:S05]  /*b3b0*/  LOP3.LUT R2, R215, UR30, RZ, 0x3c, !PT ;  /* 0x0000001ed7027c12 */ /* 0x000fca000f8e3cff */
[----:B---3--:R-:W-:Y:S01]  /*b3c0*/  HMMA.16816.F32 R120, R4, R24, R120 ;  /* 0x000000180478723c */ /* 0x008fe20000001878 */
[----:B------:R-:W-:-:S05]  /*b3d0*/  IMAD.WIDE.U32 R2, R2, -0x326172a9, RZ ;  /* 0xcd9e8d5702027825 */ /* 0x000fca00078e00ff */
[----:B------:R-:W-:Y:S02]  /*b3e0*/  LOP3.LUT R10, R119, UR25, R2, 0x96, !PT ;  /* 0x00000019770a7c12 */ /* 0x000fe4000f8e9602 */
[C---:B------:R-:W-:Y:S01]  /*b3f0*/  HMMA.16816.F32 R52, R4.reuse, R26, R204 ;  /* 0x0000001a0434723c */ /* 0x040fe200000018cc */
[----:B------:R-:W3:Y:S07]  /*b400*/  LDSM.16.MT88.4 R24, [R177+0xe800] ;  /* 0x00e80000b118783b */ /* 0x000eee0000004200 */
[C---:B------:R-:W-:Y:S07]  /*b410*/  HMMA.16816.F32 R112, R4.reuse, R18, R48 ;  /* 0x000000120470723c */ /* 0x040fee0000001830 */
[----:B------:R-:W-:Y:S01]  /*b420*/  IMAD.MOV.U32 R50, RZ, RZ, R226 ;  /* 0x000000ffff327224 */ /* 0x000fe200078e00e2 */
[----:B-1----:R-:W-:Y:S01]  /*b430*/  HMMA.16816.F32 R60, R4, R20, R200 ;  /* 0x00000014043c723c */ /* 0x002fe200000018c8 */
[----:B------:R-:W-:-:S02]  /*b440*/  IMAD.MOV.U32 R49, RZ, RZ, R227 ;  /* 0x000000ffff317224 */ /* 0x000fc400078e00e3 */
[----:B------:R-:W-:Y:S02]  /*b450*/  IMAD.MOV.U32 R51, RZ, RZ, R235 ;  /* 0x000000ffff337224 */ /* 0x000fe400078e00eb */
[----:B------:R-:W-:-:S03]  /*b460*/  IMAD.MOV.U32 R48, RZ, RZ, R247 ;  /* 0x000000ffff307224 */ /* 0x000fc600078e00f7 */
[C---:B------:R-:W-:Y:S01]  /*b470*/  HMMA.16816.F32 R56, R4.reuse, R22, R124 ;  /* 0x000000160438723c */ /* 0x040fe2000000187c */
[----:B------:R-:W1:Y:S07]  /*b480*/  LDSM.16.MT88.4 R20, [R178+0xe800] ;  /* 0x00e80000b214783b */ /* 0x000e6e0000004200 */
[C---:B------:R-:W-:Y:S01]  /*b490*/  HMMA.16816.F32 R64, R4.reuse, R16, R32 ;  /* 0x000000100440723c */ /* 0x040fe20000001820 */
[----:B------:R-:W4:Y:S04]  /*b4a0*/  LDSM.16.MT88.4 R16, [R180+0xe800] ;  /* 0x00e80000b410783b */ /* 0x000f280000004200 */
[----:B------:R-:W4:Y:S03]  /*b4b0*/  LDSM.16.MT88.4 R32, [R179+0xe800] ;  /* 0x00e80000b320783b */ /* 0x000f260000004200 */
[C---:B--2---:R-:W-:Y:S08]  /*b4c0*/  HMMA.16816.F32 R124, R4.reuse, R28, R172 ;  /* 0x0000001c047c723c */ /* 0x044ff000000018ac */
[C---:B---3--:R-:W-:Y:S07]  /*b4d0*/  HMMA.16816.F32 R224, R4.reuse, R24, R40 ;  /* 0x0000001804e0723c */ /* 0x048fee0000001828 */
[----:B------:R-:W-:Y:S01]  /*b4e0*/  IMAD.MOV.U32 R41, RZ, RZ, R217 ;  /* 0x000000ffff297224 */ /* 0x000fe200078e00d9 */
[C---:B------:R-:W-:Y:S01]  /*b4f0*/  HMMA.16816.F32 R156, R4.reuse, R30, R168 ;  /* 0x0000001e049c723c */ /* 0x040fe200000018a8 */
[----:B------:R-:W-:Y:S01]  /*b500*/  IMAD.MOV.U32 R40, RZ, RZ, R216 ;  /* 0x000000ffff287224 */ /* 0x000fe200078e00d8 */
[----:B------:R-:W-:Y:S01]  /*b510*/  MOV R42, R245 ;  /* 0x000000f5002a7202 */ /* 0x000fe20000000f00 */
[----:B------:R-:W-:Y:S01]  /*b520*/  IMAD.MOV.U32 R43, RZ, RZ, R246 ;  /* 0x000000ffff2b7224 */ /* 0x000fe200078e00f6 */
[----:B------:R-:W-:Y:S04]  /*b530*/  LDSM.16.MT88.4 R28, [R179+0x10800] ;  /* 0x01080000b31c783b */ /* 0x000fe80000004200 */
[C---:B------:R-:W-:Y:S01]  /*b540*/  HMMA.16816.F32 R216, R4.reuse, R26, R36 ;  /* 0x0000001a04d8723c */ /* 0x040fe20000001824 */
[----:B------:R-:W2:Y:S06]  /*b550*/  LDSM.16.MT88.4 R24, [R180+0x10800] ;  /* 0x01080000b418783b */ /* 0x000eac0000004200 */
[----:B------:R-:W-:Y:S01]  /*b560*/  MOV R36, R241 ;  /* 0x000000f100247202 */ /* 0x000fe20000000f00 */
[----:B-1----:R-:W-:Y:S01]  /*b570*/  HMMA.16816.F32 R172, R4, R22, R72 ;  /* 0x0000001604ac723c */ /* 0x002fe20000001848 */
[----:B------:R-:W-:-:S02]  /*b580*/  IMAD.MOV.U32 R37, RZ, RZ, R242 ;  /* 0x000000ffff257224 */ /* 0x000fc400078e00f2 */
[----:B------:R-:W-:Y:S02]  /*b590*/  IMAD.MOV.U32 R38, RZ, RZ, R243 ;  /* 0x000000ffff267224 */ /* 0x000fe400078e00f3 */
[----:B------:R-:W-:Y:S02]  /*b5a0*/  IMAD.MOV.U32 R39, RZ, RZ, R244 ;  /* 0x000000ffff277224 */ /* 0x000fe400078e00f4 */
[----:B------:R-:W-:Y:S01]  /*b5b0*/  IMAD.MOV.U32 R73, RZ, RZ, R239 ;  /* 0x000000ffff497224 */ /* 0x000fe200078e00ef */
[----:B----4-:R-:W-:Y:S01]  /*b5c0*/  HMMA.16816.F32 R168, R4, R16, R76 ;  /* 0x0000001004a8723c */ /* 0x010fe2000000184c */
[----:B------:R-:W-:Y:S01]  /*b5d0*/  MOV R72, R238 ;  /* 0x000000ee00487202 */ /* 0x000fe20000000f00 */
[----:B------:R-:W-:Y:S02]  /*b5e0*/  IMAD.MOV.U32 R75, RZ, RZ, R231 ;  /* 0x000000ffff4b7224 */ /* 0x000fe400078e00e7 */
[----:B------:R-:W-:-:S03]  /*b5f0*/  IMAD.MOV.U32 R74, RZ, RZ, R229 ;  /* 0x000000ffff4a7224 */ /* 0x000fc600078e00e5 */
[----:B------:R-:W-:Y:S01]  /*b600*/  IMAD.MOV.U32 R79, RZ, RZ, R237 ;  /* 0x000000ffff4f7224 */ /* 0x000fe200078e00ed */
[----:B------:R-:W-:Y:S01]  /*b610*/  HMMA.16816.F32 R200, R4, R20, R68 ;  /* 0x0000001404c8723c */ /* 0x000fe20000001844 */
[----:B------:R-:W-:Y:S01]  /*b620*/  IMAD.MOV.U32 R76, RZ, RZ, R236 ;  /* 0x000000ffff4c7224 */ /* 0x000fe200078e00ec */
[----:B------:R-:W-:Y:S01]  /*b630*/  MOV R77, R165 ;  /* 0x000000a5004d7202 */ /* 0x000fe20000000f00 */
[----:B------:R-:W1:Y:S01]  /*b640*/  LDSM.16.MT88.4 R20, [R177+0x10800] ;  /* 0x01080000b114783b */ /* 0x000e620000004200 */
[----:B------:R-:W-:-:S03]  /*b650*/  IMAD.MOV.U32 R78, RZ, RZ, R234 ;  /* 0x000000ffff4e7224 */ /* 0x000fc600078e00ea */
[----:B------:R-:W-:Y:S01]  /*b660*/  IMAD.MOV.U32 R71, RZ, RZ, R167 ;  /* 0x000000ffff477224 */ /* 0x000fe200078e00a7 */
[C---:B------:R-:W-:Y:S01]  /*b670*/  HMMA.16816.F32 R160, R4.reuse, R32, R84 ;  /* 0x0000002004a0723c */ /* 0x040fe20000001854 */
[----:B------:R-:W-:Y:S02]  /*b680*/  IMAD.MOV.U32 R70, RZ, RZ, R166 ;  /* 0x000000ffff467224 */ /* 0x000fe400078e00a6 */
[----:B------:R-:W-:Y:S02]  /*b690*/  IMAD.MOV.U32 R68, RZ, RZ, R230 ;  /* 0x000000ffff447224 */ /* 0x000fe400078e00e6 */
[----:B------:R-:W-:Y:S02]  /*b6a0*/  IMAD.MOV.U32 R69, RZ, RZ, R240 ;  /* 0x000000ffff457224 */ /* 0x000fe400078e00f0 */
[----:B------:R-:W-:Y:S01]  /*b6b0*/  MOV R84, R220 ;  /* 0x000000dc00547202 */ /* 0x000fe20000000f00 */
[----:B------:R-:W-:Y:S01]  /*b6c0*/  HMMA.16816.F32 R164, R4, R18, R80 ;  /* 0x0000001204a4723c */ /* 0x000fe20000001850 */
[----:B------:R-:W3:Y:S01]  /*b6d0*/  LDSM.16.MT88.4 R16, [R178+0x10800] ;  /* 0x01080000b210783b */ /* 0x000ee20000004200 */
[----:B------:R-:W-:Y:S01]  /*b6e0*/  IMAD.MOV.U32 R85, RZ, RZ, R221 ;  /* 0x000000ffff557224 */ /* 0x000fe200078e00dd */
[----:B------:R-:W-:Y:S01]  /*b6f0*/  LOP3.LUT R0, R3, UR26, R84, 0x96, !PT ;  /* 0x0000001a03007c12 */ /* 0x000fe2000f8e9654 */
[----:B------:R-:W-:-:S02]  /*b700*/  IMAD.MOV.U32 R87, RZ, RZ, R232 ;  /* 0x000000ffff577224 */ /* 0x000fc400078e00e8 */
[----:B------:R-:W-:Y:S02]  /*b710*/  IMAD.MOV.U32 R86, RZ, RZ, R77 ;  /* 0x000000ffff567224 */ /* 0x000fe400078e004d */
[----:B--2---:R-:W-:Y:S01]  /*b720*/  HMMA.16816.F32 R236, R4, R24, R132 ;  /* 0x0000001804ec723c */ /* 0x004fe20000001884 */
[----:B------:R2:W4:Y:S01]  /*b730*/  LDL.LU.S16 R24, [R1+0x4] ;  /* 0x0000040001187983 */ /* 0x0005220000300600 */
[----:B------:R-:W-:Y:S02]  /*b740*/  IMAD.MOV.U32 R80, RZ, RZ, R228 ;  /* 0x000000ffff507224 */ /* 0x000fe400078e00e4 */
[----:B------:R-:W-:-:S04]  /*b750*/  IMAD.WIDE.U32 R14, R0, -0x2daee0ad, RZ ;  /* 0xd2511f53000e7825 */ /* 0x000fc800078e00ff */
[----:B------:R-:W-:Y:S01]  /*b760*/  IMAD.MOV.U32 R81, RZ, RZ, R223 ;  /* 0x000000ffff517224 */ /* 0x000fe200078e00df */
[C---:B------:R-:W-:Y:S01]  /*b770*/  HMMA.16816.F32 R88, R4.reuse, R34, R88 ;  /* 0x000000220458723c */ /* 0x040fe20000001858 */
[----:B------:R-:W-:Y:S02]  /*b780*/  IMAD.MOV.U32 R82, RZ, RZ, R222 ;  /* 0x000000ffff527224 */ /* 0x000fe400078e00de */
[----:B------:R-:W-:Y:S02]  /*b790*/  IMAD.MOV.U32 R83, RZ, RZ, R233 ;  /* 0x000000ffff537224 */ /* 0x000fe400078e00e9 */
[----:B------:R-:W-:Y:S02]  /*b7a0*/  IMAD.MOV.U32 R77, RZ, RZ, R13 ;  /* 0x000000ffff4d7224 */ /* 0x000fe400078e000d */
[----:B------:R-:W-:Y:S01]  /*b7b0*/  IMAD.MOV.U32 R85, RZ, RZ, R83 ;  /* 0x000000ffff557224 */ /* 0x000fe200078e0053 */
[----:B------:R-:W-:Y:S01]  /*b7c0*/  HMMA.16816.F32 R240, R4, R26, R104 ;  /* 0x0000001a04f0723c */ /* 0x000fe20000001868 */
[----:B------:R-:W-:-:S07]  /*b7d0*/  IMAD.MOV.U32 R83, RZ, RZ, R49 ;  /* 0x000000ffff537224 */ /* 0x000fce00078e0031 */
[C---:B-1----:R-:W-:Y:S07]  /*b7e0*/  HMMA.16816.F32 R220, R4.reuse, R22, R96 ;  /* 0x0000001604dc723c */ /* 0x042fee0000001860 */
[----:B------:R-:W-:Y:S01]  /*b7f0*/  LOP3.LUT R23, R3, UR26, R84, 0x96, !PT ;  /* 0x0000001a03177c12 */ /* 0x000fe2000f8e9654 */
[----:B---3--:R-:W-:Y:S01]  /*b800*/  HMMA.16816.F32 R228, R4, R16, R128 ;  /* 0x0000001004e4723c */ /* 0x008fe20000001880 */
[----:B------:R-:W-:Y:S01]  /*b810*/  LOP3.LUT R3, R15, UR24, R142, 0x96, !PT ;  /* 0x000000180f037c12 */ /* 0x000fe2000f8e968e */
[----:B------:R-:W-:Y:S01]  /*b820*/  IMAD.MOV.U32 R97, RZ, RZ, R73 ;  /* 0x000000ffff617224 */ /* 0x000fe200078e0049 */
[----:B------:R-:W-:Y:S01]  /*b830*/  LOP3.LUT R22, R119, UR25, R2, 0x96, !PT ;  /* 0x0000001977167c12 */ /* 0x000fe2000f8e9602 */
[----:B------:R-:W-:-:S02]  /*b840*/  IMAD.MOV.U32 R98, RZ, RZ, R74 ;  /* 0x000000ffff627224 */ /* 0x000fc400078e004a */
[----:B------:R-:W-:Y:S02]  /*b850*/  IMAD.MOV.U32 R73, RZ, RZ, R40 ;  /* 0x000000ffff497224 */ /* 0x000fe400078e0028 */
[----:B------:R-:W-:Y:S01]  /*b860*/  IMAD.WIDE.U32 R16, R10, -0x2daee0ad, RZ ;  /* 0xd2511f530a107825 */ /* 0x000fe200078e00ff */
[C---:B------:R-:W-:Y:S03]  /*b870*/  HMMA.16816.F32 R232, R4.reuse, R18, R100 ;  /* 0x0000001204e8723c */ /* 0x040fe60000001864 */
[----:B------:R-:W-:Y:S01]  /*b880*/  IMAD.MOV.U32 R74, RZ, RZ, R41 ;  /* 0x000000ffff4a7224 */ /* 0x000fe200078e0029 */
[----:B------:R-:W-:Y:S01]  /*b890*/  LOP3.LUT R0, R17, UR5, R14, 0x96, !PT ;  /* 0x0000000511007c12 */ /* 0x000fe2000f8e960e */
[----:B------:R-:W-:Y:S01]  /*b8a0*/  IMAD.WIDE.U32 R14, R3, -0x326172a9, RZ ;  /* 0xcd9e8d57030e7825 */ /* 0x000fe200078e00ff */
[----:B------:R-:W-:Y:S02]  /*b8b0*/  LOP3.LUT R10, R141, UR4, R138, 0x96, !PT ;  /* 0x000000048d0a7c12 */ /* 0x000fe4000f8e968a */
[----:B------:R-:W-:Y:S01]  /*b8c0*/  HMMA.16816.F32 R204, R4, R20, R92 ;  /* 0x0000001404cc723c */ /* 0x000fe2000000185c */
[----:B------:R-:W-:Y:S01]  /*b8d0*/  IMAD.WIDE.U32 R18, R0, -0x326172a9, RZ ;  /* 0xcd9e8d5700127825 */ /* 0x000fe200078e00ff */
[----:B------:R-:W-:-:S03]  /*b8e0*/  LOP3.LUT R2, R15, UR21, R118, 0x96, !PT ;  /* 0x000000150f027c12 */ /* 0x000fc6000f8e9676 */
[----:B------:R-:W-:Y:S01]  /*b8f0*/  IMAD.MOV.U32 R84, RZ, RZ, R87 ;  /* 0x000000ffff547224 */ /* 0x000fe200078e0057 */
[----:B------:R-:W-:Y:S01]  /*b900*/  LOP3.LUT R0, R19, UR4, R14, 0x96, !PT ;  /* 0x0000000413007c12 */ /* 0x000fe2000f8e960e */
[----:B------:R-:W-:Y:S01]  /*b910*/  IMAD.WIDE.U32 R20, R10, -0x2daee0ad, RZ ;  /* 0xd2511f530a147825 */ /* 0x000fe200078e00ff */
[----:B------:R-:W-:Y:S01]  /*b920*/  LOP3.LUT R17, R137, UR17, R140, 0x96, !PT ;  /* 0x0000001189117c12 */ /* 0x000fe2000f8e968c */
[----:B------:R-:W-:Y:S01]  /*b930*/  HMMA.16816.F32 R244, R4, R28, R108 ;  /* 0x0000001c04f4723c */ /* 0x000fe2000000186c */
[----:B------:R-:W-:Y:S01]  /*b940*/  MOV R93, R72 ;  /* 0x00000048005d7202 */ /* 0x000fe20000000f00 */
[----:B------:R-:W-:Y:S01]  /*b950*/  IMAD.WIDE.U32 R14, R2, -0x2daee0ad, RZ ;  /* 0xd2511f53020e7825 */ /* 0x000fe200078e00ff */
[----:B------:R-:W-:Y:S02]  /*b960*/  LOP3.LUT R3, R21, UR15, R154, 0x96, !PT ;  /* 0x0000000f15037c12 */ /* 0x000fe4000f8e969a */
[----:B------:R-:W-:Y:S01]  /*b970*/  MOV R92, R38 ;  /* 0x00000026005c7202 */ /* 0x000fe20000000f00 */
[----:B------:R-:W-:Y:S01]  /*b980*/  IMAD.WIDE.U32 R40, R0, -0x2daee0ad, RZ ;  /* 0xd2511f5300287825 */ /* 0x000fe200078e00ff */
[----:B------:R-:W-:-:S03]  /*b990*/  LOP3.LUT R15, R15, UR29, R16, 0x96, !PT ;  /* 0x0000001d0f0f7c12 */ /* 0x000fc6000f8e9610 */
[----:B------:R-:W-:Y:S01]  /*b9a0*/  IMAD.WIDE.U32 R2, R3, -0x326172a9, RZ ;  /* 0xcd9e8d5703027825 */ /* 0x000fe200078e00ff */
[----:B------:R-:W-:-:S03]  /*b9b0*/  LOP3.LUT R0, R41, UR15, R14, 0x96, !PT ;  /* 0x0000000f29007c12 */ /* 0x000fc6000f8e960e */
[----:B------:R-:W-:Y:S01]  /*b9c0*/  IMAD.WIDE.U32 R14, R15, -0x326172a9, RZ ;  /* 0xcd9e8d570f0e7825 */ /* 0x000fe200078e00ff */
[----:B------:R-:W-:Y:S02]  /*b9d0*/  LOP3.LUT R10, R3, UR27, R136, 0x96, !PT ;  /* 0x0000001b030a7c12 */ /* 0x000fe4000f8e9688 */
[C---:B------:R-:W-:Y:S01]  /*b9e0*/  LOP3.LUT R16, R2.reuse, 0xff, RZ, 0xc0, !PT ;  /* 0x000000ff02107812 */ /* 0x040fe200078ec0ff */
[----:B------:R-:W-:Y:S01]  /*b9f0*/  IMAD.MOV.U32 R87, RZ, RZ, R80 ;  /* 0x000000ffff577224 */ /* 0x000fe200078e0050 */
[----:B------:R-:W-:Y:S01]  /*ba00*/  LOP3.LUT R21, R2, 0xffff, RZ, 0xc0, !PT ;  /* 0x0000ffff02157812 */ /* 0x000fe200078ec0ff */
[----:B------:R-:W-:Y:S01]  /*ba10*/  IMAD.MOV.U32 R80, RZ, RZ, R81 ;  /* 0x000000ffff507224 */ /* 0x000fe200078e0051 */
[----:B------:R-:W-:Y:S01]  /*ba20*/  SHF.R.U32.HI R19, RZ, 0x10, R2 ;  /* 0x00000010ff137819 */ /* 0x000fe20000011602 */
[----:B------:R-:W-:Y:S01]  /*ba30*/  IMAD.MOV.U32 R95, RZ, RZ, R78 ;  /* 0x000000ffff5f7224 */ /* 0x000fe200078e004e */
[----:B------:R-:W-:Y:S01]  /*ba40*/  SHF.R.U32.HI R13, RZ, 0x18, R2 ;  /* 0x00000018ff0d7819 */ /* 0x000fe20000011602 */
[----:B------:R-:W-:Y:S01]  /*ba50*/  IMAD.WIDE.U32 R2, R0, -0x326172a9, RZ ;  /* 0xcd9e8d5700027825 */ /* 0x000fe200078e00ff */
[----:B------:R-:W-:-:S02]  /*ba60*/  MOV R81, R82 ;  /* 0x0000005200517202 */ /* 0x000fc40000000f00 */
[----:B------:R-:W-:Y:S01]  /*ba70*/  MOV R78, R43 ;  /* 0x0000002b004e7202 */ /* 0x000fe20000000f00 */
[----:B------:R-:W-:Y:S01]  /*ba80*/  IMAD.MOV.U32 R131, RZ, RZ, R48 ;  /* 0x000000ffff837224 */ /* 0x000fe200078e0030 */
[----:B------:R-:W-:Y:S01]  /*ba90*/  LOP3.LUT R34, R3, UR27, R14, 0x96, !PT ;  /* 0x0000001b03227c12 */ /* 0x000fe2000f8e960e */
[----:B------:R-:W-:Y:S01]  /*baa0*/  IMAD.MOV.U32 R82, RZ, RZ, R50 ;  /* 0x000000ffff527224 */ /* 0x000fe200078e0032 */
        /* <DEDUP_REMOVED lines=8> */
[----:B------:R-:W-:-:S02]  /*bb30*/  ISETP.GE.U32.AND P2, PT, R251, R13, PT ;  /* 0x0000000dfb00720c */ /* 0x000fc40003f46070 */
[----:B------:R-:W-:Y:S01]  /*bb40*/  LOP3.LUT R13, R10, 0xff, RZ, 0xc0, !PT ;  /* 0x000000ff0a0d7812 */ /* 0x000fe200078ec0ff */
[----:B------:R-:W-:Y:S01]  /*bb50*/  IMAD.MOV.U32 R99, RZ, RZ, R37 ;  /* 0x000000ffff637224 */ /* 0x000fe200078e0025 */
[C---:B------:R-:W-:Y:S01]  /*bb60*/  ISETP.GE.U32.AND P5, PT, R251.reuse, R16, PT ;  /* 0x00000010fb00720c */ /* 0x040fe20003fa6070 */
[----:B------:R-:W-:Y:S01]  /*bb70*/  IMAD.MOV.U32 R72, RZ, RZ, R39 ;  /* 0x000000ffff487224 */ /* 0x000fe200078e0027 */
[----:B------:R-:W-:Y:S02]  /*bb80*/  ISETP.GE.U32.AND P6, PT, R251, R13, PT ;  /* 0x0000000dfb00720c */ /* 0x000fe40003fc6070 */
[C---:B------:R-:W-:Y:S02]  /*bb90*/  LOP3.LUT R13, R2.reuse, 0xff, RZ, 0xc0, !PT ;  /* 0x000000ff020d7812 */ /* 0x040fe400078ec0ff */
[----:B------:R-:W-:Y:S02]  /*bba0*/  LOP3.LUT R16, R2, 0xffff, RZ, 0xc0, !PT ;  /* 0x0000ffff02107812 */ /* 0x000fe400078ec0ff */
[----:B------:R-:W-:-:S02]  /*bbb0*/  SHF.R.U32.HI R42, RZ, 0x10, R2 ;  /* 0x00000010ff2a7819 */ /* 0x000fc40000011602 */
[----:B------:R-:W-:Y:S02]  /*bbc0*/  SHF.R.U32.HI R41, RZ, 0x18, R2 ;  /* 0x00000018ff297819 */ /* 0x000fe40000011602 */
[----:B------:R-:W-:-:S04]  /*bbd0*/  SHF.R.U32.HI R2, RZ, 0x18, R10 ;  /* 0x00000018ff027819 */ /* 0x000fc8000001160a */
[----:B------:R-:W-:Y:S02]  /*bbe0*/  ISETP.GE.U32.AND P1, PT, R251, R2, PT ;  /* 0x00000002fb00720c */ /* 0x000fe40003f26070 */
[----:B------:R-:W-:Y:S02]  /*bbf0*/  LOP3.LUT R2, R10, 0xffff, RZ, 0xc0, !PT ;  /* 0x0000ffff0a027812 */ /* 0x000fe400078ec0ff */
[----:B------:R-:W-:Y:S02]  /*bc00*/  LOP3.LUT R0, R3, UR28, R20, 0x96, !PT ;  /* 0x0000001c03007c12 */ /* 0x000fe4000f8e9614 */
[----:B------:R-:W-:Y:S01]  /*bc10*/  SHF.R.U32.HI R3, RZ, 0x10, R10 ;  /* 0x00000010ff037819 */ /* 0x000fe2000001160a */
[----:B------:R-:W-:Y:S01]  /*bc20*/  @!P6 HADD2 R248, -R210.H0_H0, -RZ.H0_H0 ;  /* 0xa00000ffd2f8e230 */ /* 0x000fe20000000900 */
[----:B------:R-:W-:Y:S01]  /*bc30*/  SHF.R.U32.HI R2, RZ, 0x8, R2 ;  /* 0x00000008ff027819 */ /* 0x000fe20000011602 */
[----:B------:R2:W3:Y:S01]  /*bc40*/  LDL.LU.S16 R20, [R1+0x14] ;  /* 0x0000140001147983 */ /* 0x0004e20000300600 */
[----:B------:R-:W-:-:S02]  /*bc50*/  LOP3.LUT R3, R3, 0xff, RZ, 0xc0, !PT ;  /* 0x000000ff03037812 */ /* 0x000fc400078ec0ff */
[----:B------:R-:W-:Y:S02]  /*bc60*/  LOP3.LUT R2, R2, 0xffff, RZ, 0xc0, !PT ;  /* 0x0000ffff02027812 */ /* 0x000fe400078ec0ff */
[----:B------:R-:W-:Y:S02]  /*bc70*/  @!P6 PRMT R210, R248, 0x5410, RZ ;  /* 0x00005410f8d2e816 */ /* 0x000fe400000000ff */
[C---:B------:R-:W-:Y:S02]  /*bc80*/  ISETP.GE.U32.AND P4, PT, R251.reuse, R3, PT ;  /* 0x00000003fb00720c */ /* 0x040fe40003f86070 */
[----:B------:R-:W-:Y:S01]  /*bc90*/  ISETP.GE.U32.AND P6, PT, R251, R2, PT ;  /* 0x00000002fb00720c */ /* 0x000fe20003fc6070 */
[----:B------:R-:W-:Y:S01]  /*bca0*/  IMAD.WIDE.U32 R2, R23, -0x2daee0ad, RZ ;  /* 0xd2511f5317027825 */ /* 0x000fe200078e00ff */
[----:B------:R-:W-:Y:S02]  /*bcb0*/  LOP3.LUT R49, R15, UR17, R18, 0x96, !PT ;  /* 0x000000110f317c12 */ /* 0x000fe4000f8e9612 */
[----:B------:R-:W-:Y:S01]  /*bcc0*/  ISETP.GE.U32.AND P3, PT, R251, R14, PT ;  /* 0x0000000efb00720c */ /* 0x000fe20003f66070 */
[----:B------:R-:W-:Y:S01]  /*bcd0*/  IMAD.WIDE.U32 R14, R22, -0x2daee0ad, RZ ;  /* 0xd2511f53160e7825 */ /* 0x000fe200078e00ff */
[----:B------:R-:W-:-:S04]  /*bce0*/  LOP3.LUT R3, R3, UR24, R142, 0x96, !PT ;  /* 0x0000001803037c12 */ /* 0x000fc8000f8e968e */
[----:B------:R-:W-:Y:S01]  /*bcf0*/  LOP3.LUT R10, R15, UR5, R2, 0x96, !PT ;  /* 0x000000050f0a7c12 */ /* 0x000fe2000f8e9602 */
[----:B------:R-:W-:-:S04]  /*bd00*/  IMAD.WIDE.U32 R2, R3, -0x326172a9, RZ ;  /* 0xcd9e8d5703027825 */ /* 0x000fc800078e00ff */
[----:B------:R-:W-:Y:S01]  /*bd10*/  IMAD.WIDE.U32 R36, R10, -0x326172a9, RZ ;  /* 0xcd9e8d570a247825 */ /* 0x000fe200078e00ff */
[----:B------:R-:W-:-:S04]  /*bd20*/  LOP3.LUT R3, R3, UR21, R118, 0x96, !PT ;  /* 0x0000001503037c12 */ /* 0x000fc8000f8e9676 */
[----:B------:R-:W-:Y:S01]  /*bd30*/  LOP3.LUT R10, R37, UR4, R2, 0x96, !PT ;  /* 0x00000004250a7c12 */ /* 0x000fe2000f8e9602 */
[----:B------:R-:W-:Y:S01]  /*bd40*/  IMAD.WIDE.U32 R2, R3, -0x2daee0ad, RZ ;  /* 0xd2511f5303027825 */ /* 0x000fe200078e00ff */
[----:B------:R-:W-:-:S03]  /*bd50*/  @!P6 HADD2 R249, -R212.H0_H0, -RZ.H0_H0 ;  /* 0xa00000ffd4f9e230 */ /* 0x000fc60000000900 */
[----:B------:R-:W-:Y:S01]  /*bd60*/  IMAD.WIDE.U32 R38, R10, -0x2daee0ad, RZ ;  /* 0xd2511f530a267825 */ /* 0x000fe200078e00ff */
[----:B------:R-:W-:Y:S02]  /*bd70*/  LOP3.LUT R15, R3, UR29, R14, 0x96, !PT ;  /* 0x0000001d030f7c12 */ /* 0x000fe4000f8e960e */
[----:B------:R-:W-:Y:S02]  /*bd80*/  LOP3.LUT R3, R19, 0xff, RZ, 0xc0, !PT ;  /* 0x000000ff13037812 */ /* 0x000fe400078ec0ff */
[----:B------:R-:W-:Y:S01]  /*bd90*/  LOP3.LUT R2, R39, UR15, R2, 0x96, !PT ;  /* 0x0000000f27027c12 */ /* 0x000fe2000f8e9602 */
[----:B------:R-:W-:Y:S01]  /*bda0*/  @!P4 HADD2 R250, -R213.H0_H0, -RZ.H0_H0 ;  /* 0xa00000ffd5fac230 */ /* 0x000fe20000000900 */
[----:B------:R-:W-:Y:S02]  /*bdb0*/  @!P6 PRMT R212, R249, 0x5410, RZ ;  /* 0x00005410f9d4e816 */ /* 0x000fe400000000ff */
[----:B------:R-:W-:Y:S01]  /*bdc0*/  ISETP.GE.U32.AND P6, PT, R251, R3, PT ;  /* 0x00000003fb00720c */ /* 0x000fe20003fc6070 */
[----:B------:R-:W-:Y:S01]  /*bdd0*/  IMAD.WIDE.U32 R2, R2, -0x326172a9, RZ ;  /* 0xcd9e8d5702027825 */ /* 0x000fe200078e00ff */
[----:B------:R-:W-:-:S02]  /*bde0*/  @!P4 PRMT R213, R250, 0x5410, RZ ;  /* 0x00005410fad5c816 */ /* 0x000fc400000000ff */
[----:B------:R-:W-:Y:S02]  /*bdf0*/  ISETP.GE.U32.AND P4, PT, R251, R13, PT ;  /* 0x0000000dfb00720c */ /* 0x000fe40003f86070 */
[C---:B------:R-:W-:Y:S02]  /*be00*/  LOP3.LUT R10, R2.reuse, 0xffff, RZ, 0xc0, !PT ;  /* 0x0000ffff020a7812 */ /* 0x040fe400078ec0ff */
[----:B------:R-:W-:Y:S02]  /*be10*/  SHF.R.U32.HI R13, RZ, 0x10, R2 ;  /* 0x00000010ff0d7819 */ /* 0x000fe40000011602 */
[----:B------:R-:W-:Y:S02]  /*be20*/  SHF.R.U32.HI R14, RZ, 0x8, R10 ;  /* 0x00000008ff0e7819 */ /* 0x000fe4000001160a */
[----:B------:R-:W-:Y:S02]  /*be30*/  LOP3.LUT R10, R13, 0xff, RZ, 0xc0, !PT ;  /* 0x000000ff0d0a7812 */ /* 0x000fe400078ec0ff */
[----:B------:R-:W-:-:S02]  /*be40*/  LOP3.LUT R13, R2, 0xff, RZ, 0xc0, !PT ;  /* 0x000000ff020d7812 */ /* 0x000fc400078ec0ff */
[----:B------:R-:W-:Y:S01]  /*be50*/  SHF.R.U32.HI R2, RZ, 0x18, R2 ;  /* 0x00000018ff027819 */ /* 0x000fe20000011602 */
[----:B------:R-:W-:Y:S01]  /*be60*/  IMAD.WIDE.U32 R32, R15, -0x326172a9, RZ ;  /* 0xcd9e8d570f207825 */ /* 0x000fe200078e00ff */
[----:B------:R-:W-:Y:S02]  /*be70*/  PRMT R13, R13, 0x5410, R14 ;  /* 0x000054100d0d7816 */ /* 0x000fe4000000000e */
[----:B------:R-:W-:Y:S02]  /*be80*/  PRMT R14, R10, 0x5410, R2 ;  /* 0x000054100a0e7816 */ /* 0x000fe40000000002 */
[----:B------:R-:W-:Y:S02]  /*be90*/  SHF.R.U32.HI R10, RZ, 0x8, R21 ;  /* 0x00000008ff0a7819 */ /* 0x000fe40000011615 */
[----:B------:R-:W-:Y:S02]  /*bea0*/  LOP3.LUT R2, R3, UR27, R32, 0x96, !PT ;  /* 0x0000001b03027c12 */ /* 0x000fe4000f8e9620 */
[----:B------:R-:W-:Y:S01]  /*beb0*/  LOP3.LUT R3, R10, 0xffff, RZ, 0xc0, !PT ;  /* 0x0000ffff0a037812 */ /* 0x000fe200078ec0ff */
[----:B----4-:R-:W-:-:S05]  /*bec0*/  @!P1 HADD2 R24, -R211.H0_H0, -RZ.H0_H0 ;  /* 0xa00000ffd3189230 */ /* 0x010fca0000000900 */
[----:B------:R-:W-:Y:S02]  /*bed0*/  PRMT R15, R24, 0x7610, R15 ;  /* 0x00007610180f7816 */ /* 0x000fe4000000000f */
[----:B------:R-:W-:Y:S01]  /*bee0*/  MOV R130, R131 ;  /* 0x0000008300827202 */ /* 0x000fe20000000f00 */
[----:B------:R-:W1:Y:S01]  /*bef0*/  LDSM.16.MT88.4 R24, [R178+0xd000] ;  /* 0x00d00000b218783b */ /* 0x000e620000004200 */
[----:B------:R-:W-:Y:S02]  /*bf00*/  @!P1 PRMT R211, R15, 0x5410, RZ ;  /* 0x000054100fd39816 */ /* 0x000fe400000000ff */
[----:B------:R-:W-:Y:S02]  /*bf10*/  ISETP.GE.U32.AND P1, PT, R251, R3, PT ;  /* 0x00000003fb00720c */ /* 0x000fe40003f26070 */
[----:B------:R-:W-:-:S04]  /*bf20*/  LOP3.LUT R3, R2, 0xffff, RZ, 0xc0, !PT ;  /* 0x0000ffff02037812 */ /* 0x000fc800078ec0ff */
[----:B------:R-:W-:Y:S02]  /*bf30*/  SHF.R.U32.HI R10, RZ, 0x8, R3 ;  /* 0x00000008ff0a7819 */ /* 0x000fe40000011603 */
[----:B------:R-:W-:-:S04]  /*bf40*/  LOP3.LUT R3, R2, 0xff, RZ, 0xc0, !PT ;  /* 0x000000ff02037812 */ /* 0x000fc800078ec0ff */
[----:B------:R-:W-:Y:S02]  /*bf50*/  PRMT R15, R3, 0x5410, R10 ;  /* 0x00005410030f7816 */ /* 0x000fe4000000000a */
[----:B------:R2:W4:Y:S01]  /*bf60*/  LDL.LU.S16 R3, [R1+0x10] ;  /* 0x0000100001037983 */ /* 0x0005220000300600 */
[----:B------:R-:W-:Y:S02]  /*bf70*/  IMAD.MOV.U32 R131, RZ, RZ, R96 ;  /* 0x000000ffff837224 */ /* 0x000fe400078e0060 */
[----:B------:R-:W-:Y:S01]  /*bf80*/  IMAD.MOV.U32 R96, RZ, RZ, R97 ;  /* 0x000000ffff607224 */ /* 0x000fe200078e0061 */
[----:B------:R-:W-:Y:S01]  /*bf90*/  SHF.R.U32.HI R10, RZ, 0x18, R2 ;  /* 0x00000018ff0a7819 */ /* 0x000fe20000011602 */
[----:B------:R-:W-:Y:S02]  /*bfa0*/  IMAD.MOV.U32 R97, RZ, RZ, R93 ;  /* 0x000000ffff617224 */ /* 0x000fe400078e005d */
[----:B------:R-:W-:Y:S01]  /*bfb0*/  IMAD.MOV.U32 R93, RZ, RZ, R94 ;  /* 0x000000ffff5d7224 */ /* 0x000fe200078e005e */
[----:B------:R-:W-:Y:S01]  /*bfc0*/  MOV R94, R95 ;  /* 0x0000005f005e7202 */ /* 0x000fe20000000f00 */
[----:B------:R-:W-:-:S02]  /*bfd0*/  IMAD.MOV.U32 R95, RZ, RZ, R84 ;  /* 0x000000ffff5f7224 */ /* 0x000fc400078e0054 */
[----:B------:R-:W-:Y:S02]  /*bfe0*/  IMAD.MOV.U32 R84, RZ, RZ, R80 ;  /* 0x000000ffff547224 */ /* 0x000fe400078e0050 */
[----:B------:R-:W-:Y:S02]  /*bff0*/  IMAD.MOV.U32 R80, RZ, RZ, R81 ;  /* 0x000000ffff507224 */ /* 0x000fe400078e0051 */
[----:B------:R-:W-:Y:S01]  /*c000*/  IMAD.MOV.U32 R81, RZ, RZ, R51 ;  /* 0x000000ffff517224 */ /* 0x000fe200078e0033 */
[----:B------:R-:W-:Y:S02]  /*c010*/  MOV R51, R182 ;  /* 0x000000b600337202 */ /* 0x000fe40000000f00 */
[----:B------:R2:W5:Y:S01]  /*c020*/  LDL.LU R182, [R1+0xd8] ;  /* 0x0000d80001b67983 */ /* 0x0005620000300800 */
[----:B----4-:R-:W-:-:S05]  /*c030*/  @!P1 HADD2 R3, -R208.H0_H0, -RZ.H0_H0 ;  /* 0xa00000ffd0039230 */ /* 0x010fca0000000900 */
[----:B------:R-:W-:Y:S02]  /*c040*/  PRMT R18, R3, 0x7610, R18 ;  /* 0x0000761003127816 */ /* 0x000fe40000000012 */
[----:B------:R-:W-:-:S04]  /*c050*/  SHF.R.U32.HI R3, RZ, 0x10, R2 ;  /* 0x00000010ff037819 */ /* 0x000fc80000011602 */
[----:B------:R-:W-:Y:S01]  /*c060*/  LOP3.LUT R2, R3, 0xff, RZ, 0xc0, !PT ;  /* 0x000000ff03027812 */ /* 0x000fe200078ec0ff */
[----:B------:R-:W-:Y:S02]  /*c070*/  FFMA.FTZ R3, R130, c[0x0][0x23c], -R12 ;  /* 0x00008f0082037a23 */ /* 0x000fe4000001080c */
[----:B------:R-:W-:Y:S02]  /*c080*/  IMAD.MOV.U32 R130, RZ, RZ, R131 ;  /* 0x000000ffff827224 */ /* 0x000fe400078e0083 */
[----:B------:R-:W-:Y:S02]  /*c090*/  IMAD.MOV.U32 R131, RZ, RZ, R96 ;  /* 0x000000ffff837224 */ /* 0x000fe400078e0060 */
[----:B------:R-:W-:Y:S02]  /*c0a0*/  IMAD.MOV.U32 R96, RZ, RZ, R97 ;  /* 0x000000ffff607224 */ /* 0x000fe400078e0061 */
[----:B------:R-:W-:Y:S01]  /*c0b0*/  IMAD.MOV.U32 R97, RZ, RZ, R93 ;  /* 0x000000ffff617224 */ /* 0x000fe200078e005d */
[----:B------:R-:W-:Y:S01]  /*c0c0*/  MOV R93, R95 ;  /* 0x0000005f005d7202 */ /* 0x000fe20000000f00 */
[----:B------:R-:W-:-:S02]  /*c0d0*/  IMAD.MOV.U32 R95, RZ, RZ, R84 ;  /* 0x000000ffff5f7224 */ /* 0x000fc400078e0054 */
[----:B------:R-:W-:Y:S02]  /*c0e0*/  IMAD.MOV.U32 R84, RZ, RZ, R80 ;  /* 0x000000ffff547224 */ /* 0x000fe400078e0050 */
[----:B------:R4:W-:Y:S01]  /*c0f0*/  MUFU.EX2 R80, R3 ;  /* 0x0000000300507308 */ /* 0x0009e20000000800 */
[----:B------:R-:W-:Y:S01]  /*c100*/  IMAD.MOV.U32 R128, RZ, RZ, R130 ;  /* 0x000000ffff807224 */ /* 0x000fe200078e0082 */
[----:B------:R-:W-:Y:S01]  /*c110*/  MOV R130, R96 ;  /* 0x0000006000827202 */ /* 0x000fe20000000f00 */
[----:B------:R-:W-:Y:S02]  /*c120*/  IMAD.MOV.U32 R96, RZ, RZ, R93 ;  /* 0x000000ffff607224 */ /* 0x000fe400078e005d */
[----:B------:R-:W-:Y:S02]  /*c130*/  IMAD.MOV.U32 R129, RZ, RZ, R131 ;  /* 0x000000ffff817224 */ /* 0x000fe400078e0083 */
[----:B------:R-:W-:Y:S02]  /*c140*/  IMAD.MOV.U32 R131, RZ, RZ, R97 ;  /* 0x000000ffff837224 */ /* 0x000fe400078e0061 */
[----:B------:R-:W-:-:S02]  /*c150*/  IMAD.MOV.U32 R97, RZ, RZ, R81 ;  /* 0x000000ffff617224 */ /* 0x000fc400078e0051 */
[----:B----4-:R-:W-:-:S04]  /*c160*/  FFMA.FTZ R3, R252, c[0x0][0x23c], -R12 ;  /* 0x00008f00fc037a23 */ /* 0x010fc8000001080c */
[----:B------:R4:W-:Y:S01]  /*c170*/  MUFU.EX2 R93, R3 ;  /* 0x00000003005d7308 */ /* 0x0009e20000000800 */
[----:B------:R-:W-:Y:S01]  /*c180*/  IMAD.MOV.U32 R81, RZ, RZ, R77 ;  /* 0x000000ffff517224 */ /* 0x000fe200078e004d */
[----:B------:R-:W-:Y:S02]  /*c190*/  MOV R77, R181 ;  /* 0x000000b5004d7202 */ /* 0x000fe40000000f00 */
[----:B------:R2:W5:Y:S01]  /*c1a0*/  LDL.LU R181, [R1+0xd4] ;  /* 0x0000d40001b57983 */ /* 0x0005620000300800 */
[----:B------:R-:W-:Y:S01]  /*c1b0*/  @!P1 PRMT R208, R18, 0x5410, RZ ;  /* 0x0000541012d09816 */ /* 0x000fe200000000ff */
[----:B----4-:R-:W-:Y:S02]  /*c1c0*/  FFMA.FTZ R3, R128, c[0x0][0x23c], -R11 ;  /* 0x00008f0080037a23 */ /* 0x010fe4000001080b */
[----:B------:R-:W-:Y:S02]  /*c1d0*/  IMAD.MOV.U32 R128, RZ, RZ, R130 ;  /* 0x000000ffff807224 */ /* 0x000fe400078e0082 */
[----:B------:R-:W-:-:S02]  /*c1e0*/  IMAD.MOV.U32 R130, RZ, RZ, R96 ;  /* 0x000000ffff827224 */ /* 0x000fc400078e0060 */
[----:B------:R-:W-:Y:S02]  /*c1f0*/  IMAD.MOV.U32 R96, RZ, RZ, R99 ;  /* 0x000000ffff607224 */ /* 0x000fe400078e0063 */
[----:B------:R-:W-:Y:S02]  /*c200*/  IMAD.MOV.U32 R99, RZ, RZ, R176 ;  /* 0x000000ffff637224 */ /* 0x000fe400078e00b0 */
[----:B------:R2:W5:Y:S04]  /*c210*/  LDL.LU R176, [R1+0xd0] ;  /* 0x0000d00001b07983 */ /* 0x0005680000300800 */
[----:B------:R2:W4:Y:S01]  /*c220*/  LDL.LU.S16 R18, [R1] ;  /* 0x0000000001127983 */ /* 0x0005220000300600 */
[----:B---3--:R-:W-:Y:S01]  /*c230*/  @!P5 HADD2 R20, -R209.H0_H0, -RZ.H0_H0 ;  /* 0xa00000ffd114d230 */ /* 0x008fe20000000900 */
[----:B------:R-:W-:-:S02]  /*c240*/  PRMT R10, R2, 0x5410, R10 ;  /* 0x00005410020a7816 */ /* 0x000fc4000000000a */
[----:B------:R-:W-:Y:S02]  /*c250*/  LOP3.LUT R2, R0, 0xff, RZ, 0xc0, !PT ;  /* 0x000000ff00027812 */ /* 0x000fe400078ec0ff */
[----:B------:R-:W-:Y:S01]  /*c260*/  PRMT R19, R20, 0x7610, R19 ;  /* 0x0000761014137816 */ /* 0x000fe20000000013 */
[----:B------:R-:W-:Y:S01]  /*c270*/  IMAD.MOV.U32 R103, RZ, RZ, R129 ;  /* 0x000000ffff677224 */ /* 0x000fe200078e0081 */
[----:B------:R-:W-:Y:S01]  /*c280*/  @!P6 HADD2 R252, -R155.H0_H0, -RZ.H0_H0 ;  /* 0xa00000ff9bfce230 */ /* 0x000fe20000000900 */
[----:B------:R-:W-:Y:S01]  /*c290*/  IMAD.MOV.U32 R129, RZ, RZ, R131 ;  /* 0x000000ffff817224 */ /* 0x000fe200078e0083 */
[----:B------:R-:W-:Y:S01]  /*c2a0*/  @!P5 PRMT R209, R19, 0x5410, RZ ;  /* 0x0000541013d1d816 */ /* 0x000fe200000000ff */
[----:B------:R-:W3:Y:S01]  /*c2b0*/  LDSM.16.MT88.4 R20, [R180+0xd000] ;  /* 0x00d00000b414783b */ /* 0x000ee20000004200 */
[----:B------:R-:W-:Y:S02]  /*c2c0*/  ISETP.GE.U32.AND P5, PT, R251, R2, PT ;  /* 0x00000002fb00720c */ /* 0x000fe40003fa6070 */
[----:B------:R-:W-:-:S02]  /*c2d0*/  SHF.R.U32.HI R2, RZ, 0x10, R0 ;  /* 0x00000010ff027819 */ /* 0x000fc40000011600 */
[----:B------:R-:W-:Y:S01]  /*c2e0*/  MOV R131, R97 ;  /* 0x0000006100837202 */ /* 0x000fe20000000f00 */
[----:B----4-:R-:W-:-:S05]  /*c2f0*/  @!P2 HADD2 R18, -R153.H0_H0, -RZ.H0_H0 ;  /* 0xa00000ff9912a230 */ /* 0x010fca0000000900 */
[----:B------:R-:W-:Y:S02]  /*c300*/  PRMT R17, R18, 0x7610, R17 ;  /* 0x0000761012117816 */ /* 0x000fe40000000011 */
[----:B------:R2:W4:Y:S01]  /*c310*/  LDL.LU.S16 R18, [R1+0x8] ;  /* 0x0000080001127983 */ /* 0x0005220000300600 */
[----:B------:R-:W-:Y:S02]  /*c320*/  IMAD.MOV.U32 R97, RZ, RZ, R92 ;  /* 0x000000ffff617224 */ /* 0x000fe400078e005c */
[----:B------:R-:W-:Y:S01]  /*c330*/  IMAD.MOV.U32 R92, RZ, RZ, R72 ;  /* 0x000000ffff5c7224 */ /* 0x000fe200078e0048 */
[----:B------:R-:W-:Y:S01]  /*c340*/  LOP3.LUT R2, R2, 0xff, RZ, 0xc0, !PT ;  /* 0x000000ff02027812 */ /* 0x000fe200078ec0ff */
[----:B------:R1:W-:Y:S03]  /*c350*/  MUFU.EX2 R72, R3 ;  /* 0x0000000300487308 */ /* 0x0003e60000000800 */
[----:B------:R-:W-:-:S02]  /*c360*/  ISETP.GE.U32.AND P1, PT, R251, R2, PT ;  /* 0x00000002fb00720c */ /* 0x000fc40003f26070 */
[----:B------:R-:W-:Y:S02]  /*c370*/  SHF.R.U32.HI R2, RZ, 0x18, R0 ;  /* 0x00000018ff027819 */ /* 0x000fe40000011600 */
[----:B------:R-:W-:Y:S01]  /*c380*/  @!P6 PRMT R155, R252, 0x5410, RZ ;  /* 0x00005410fc9be816 */ /* 0x000fe200000000ff */
[----:B-1----:R-:W-:Y:S01]  /*c390*/  FFMA.FTZ R3, R103, c[0x0][0x23c], -R11 ;  /* 0x00008f0067037a23 */ /* 0x002fe2000001080b */
[----:B------:R-:W-:Y:S01]  /*c3a0*/  MOV R103, R128 ;  /* 0x0000008000677202 */ /* 0x000fe20000000f00 */
[----:B------:R-:W-:Y:S02]  /*c3b0*/  IMAD.MOV.U32 R128, RZ, RZ, R129 ;  /* 0x000000ffff807224 */ /* 0x000fe400078e0081 */
[----:B------:R-:W-:Y:S02]  /*c3c0*/  IMAD.MOV.U32 R129, RZ, RZ, R130 ;  /* 0x000000ffff817224 */ /* 0x000fe400078e0082 */
[----:B------:R-:W-:Y:S02]  /*c3d0*/  IMAD.MOV.U32 R130, RZ, RZ, R131 ;  /* 0x000000ffff827224 */ /* 0x000fe400078e0083 */
[----:B------:R-:W-:Y:S01]  /*c3e0*/  IMAD.MOV.U32 R131, RZ, RZ, R96 ;  /* 0x000000ffff837224 */ /* 0x000fe200078e0060 */
[----:B------:R-:W-:Y:S01]  /*c3f0*/  MOV R96, R97 ;  /* 0x0000006100607202 */ /* 0x000fe20000000f00 */
[----:B------:R-:W-:Y:S01]  /*c400*/  IMAD.MOV.U32 R97, RZ, RZ, R92 ;  /* 0x000000ffff617224 */ /* 0x000fe200078e005c */
[----:B------:R-:W-:Y:S01]  /*c410*/  ISETP.GE.U32.AND P6, PT, R251, R2, PT ;  /* 0x00000002fb00720c */ /* 0x000fe20003fc6070 */
[----:B------:R1:W1:Y:S01]  /*c420*/  MUFU.EX2 R92, R3 ;  /* 0x00000003005c7308 */ /* 0x0002620000000800 */
[----:B------:R-:W-:-:S02]  /*c430*/  SHF.R.U32.HI R2, RZ, 0x8, R16 ;  /* 0x00000008ff027819 */ /* 0x000fc40000011610 */
[----:B------:R-:W-:Y:S02]  /*c440*/  LOP3.LUT R0, R0, 0xffff, RZ, 0xc0, !PT ;  /* 0x0000ffff00007812 */ /* 0x000fe400078ec0ff */
[----:B------:R-:W-:Y:S01]  /*c450*/  @!P2 PRMT R153, R17, 0x5410, RZ ;  /* 0x000054101199a816 */ /* 0x000fe200000000ff */
[----:B-1----:R-:W-:-:S04]  /*c460*/  FFMA.FTZ R3, R103, c[0x0][0x23c], -R12 ;  /* 0x00008f0067037a23 */ /* 0x002fc8000001080c */
[----:B------:R1:W-:Y:S01]  /*c470*/  MUFU.EX2 R252, R3 ;  /* 0x0000000300fc7308 */ /* 0x0003e20000000800 */
[----:B------:R-:W-:-:S04]  /*c480*/  SHF.R.U32.HI R0, RZ, 0x8, R0 ;  /* 0x00000008ff007819 */ /* 0x000fc80000011600 */
[----:B------:R-:W-:Y:S02]  /*c490*/  LOP3.LUT R0, R0, 0xffff, RZ, 0xc0, !PT ;  /* 0x0000ffff00007812 */ /* 0x000fe400078ec0ff */
[----:B-1----:R-:W-:Y:S01]  /*c4a0*/  LOP3.LUT R3, R2, 0xffff, RZ, 0xc0, !PT ;  /* 0x0000ffff02037812 */ /* 0x002fe200078ec0ff */
[----:B------:R-:W-:-:S03]  /*c4b0*/  FFMA.FTZ R2, R128, c[0x0][0x23c], -R12 ;  /* 0x00008f0080027a23 */ /* 0x000fc6000001080c */
[----:B------:R-:W-:Y:S01]  /*c4c0*/  ISETP.GE.U32.AND P2, PT, R251, R3, PT ;  /* 0x00000003fb00720c */ /* 0x000fe20003f46070 */
[----:B------:R-:W-:Y:S02]  /*c4d0*/  FFMA.FTZ R3, R129, c[0x0][0x23c], -R11 ;  /* 0x00008f0081037a23 */ /* 0x000fe4000001080b */
[----:B------:R-:W-:Y:S02]  /*c4e0*/  IMAD.MOV.U32 R129, RZ, RZ, R130 ;  /* 0x000000ffff817224 */ /* 0x000fe400078e0082 */
[----:B------:R1:W-:Y:S01]  /*c4f0*/  MUFU.EX2 R249, R3 ;  /* 0x0000000300f97308 */ /* 0x0003e20000000800 */
[----:B------:R-:W-:Y:S01]  /*c500*/  HMMA.16816.F32 R44, R4, R30, R44 ;  /* 0x0000001e042c723c */ /* 0x000fe2000000182c */
[----:B------:R-:W2:Y:S06]  /*c510*/  LDSM.16.MT88.4 R28, [R177+0xd000] ;  /* 0x00d00000b11c783b */ /* 0x000eac0000004200 */
[----:B------:R3:W3:Y:S01]  /*c520*/  MUFU.EX2 R250, R2 ;  /* 0x0000000200fa7308 */ /* 0x0006e20000000800 */
[----:B------:R-:W-:Y:S01]  /*c530*/  PRMT R130, R251, 0x7054, R251 ;  /* 0x00007054fb827816 */ /* 0x000fe200000000fb */
[----:B-1----:R-:W-:-:S06]  /*c540*/  FFMA.FTZ R3, R129, c[0x0][0x23c], -R11 ;  /* 0x00008f0081037a23 */ /* 0x002fcc000001080b */
[----:B------:R-:W1:Y:S01]  /*c550*/  MUFU.EX2 R248, R3 ;  /* 0x0000000300f87308 */ /* 0x000e620000000800 */
[----:B---3--:R-:W-:-:S04]  /*c560*/  F2FP.PACK_AB R2, R92, R72 ;  /* 0x000000485c02723e */ /* 0x008fc800000000ff */
        /* <DEDUP_REMOVED lines=8> */
[----:B------:R-:W-:Y:S01]  /*c5f0*/  PRMT R3, R119, 0x5410, R118 ;  /* 0x0000541077037816 */ /* 0x000fe20000000076 */
[----:B------:R-:W-:Y:S01]  /*c600*/  IMAD.MOV.U32 R142, RZ, RZ, R98 ;  /* 0x000000ffff8e7224 */ /* 0x000fe200078e0062 */
[----:B------:R-:W-:Y:S01]  /*c610*/  MOV R135, R97 ;  /* 0x0000006100877202 */ /* 0x000fe20000000f00 */
[----:B------:R-:W-:Y:S02]  /*c620*/  IMAD.MOV.U32 R98, RZ, RZ, R83 ;  /* 0x000000ffff627224 */ /* 0x000fe400078e0053 */
[----:B------:R-:W-:Y:S01]  /*c630*/  IMAD.MOV.U32 R154, RZ, RZ, R99 ;  /* 0x000000ffff9a7224 */ /* 0x000fe200078e0063 */
[----:B------:R-:W-:Y:S01]  /*c640*/  MOV R99, R81 ;  /* 0x0000005100637202 */ /* 0x000fe20000000f00 */
[----:B------:R-:W-:-:S02]  /*c650*/  IMAD.MOV.U32 R83, RZ, RZ, R68 ;  /* 0x000000ffff537224 */ /* 0x000fc400078e0044 */
[----:B------:R-:W-:Y:S01]  /*c660*/  IMAD.MOV.U32 R97, RZ, RZ, R82 ;  /* 0x000000ffff617224 */ /* 0x000fe200078e0052 */
[----:B------:R-:W-:Y:S01]  /*c670*/  MOV R82, R75 ;  /* 0x0000004b00527202 */ /* 0x000fe20000000f00 */
[----:B------:R-:W-:Y:S02]  /*c680*/  IMAD.MOV.U32 R81, RZ, RZ, R74 ;  /* 0x000000ffff517224 */ /* 0x000fe400078e004a */
[----:B------:R-:W-:Y:S01]  /*c690*/  IMAD.MOV.U32 R215, RZ, RZ, R78 ;  /* 0x000000ffffd77224 */ /* 0x000fe200078e004e */
[----:B----4-:R-:W-:-:S05]  /*c6a0*/  @!P5 HADD2 R18, -R150.H0_H0, -RZ.H0_H0 ;  /* 0xa00000ff9612d230 */ /* 0x010fca0000000900 */
[----:B------:R-:W-:-:S04]  /*c6b0*/  PRMT R16, R18, 0x7610, R16 ;  /* 0x0000761012107816 */ /* 0x000fc80000000010 */
[----:B------:R-:W-:Y:S02]  /*c6c0*/  @!P5 PRMT R150, R16, 0x5410, RZ ;  /* 0x000054101096d816 */ /* 0x000fe400000000ff */
[----:B------:R-:W-:Y:S01]  /*c6d0*/  ISETP.GE.U32.AND P5, PT, R251, R0, PT ;  /* 0x00000000fb00720c */ /* 0x000fe20003fa6070 */
[----:B------:R-:W1:Y:S01]  /*c6e0*/  LDSM.16.MT88.4 R16, [R179+0xd000] ;  /* 0x00d00000b310783b */ /* 0x000e620000004200 */
[----:B------:R-:W-:-:S04]  /*c6f0*/  F2FP.PACK_AB R0, R93, R80 ;  /* 0x000000505d00723e */ /* 0x000fc800000000ff */
[C---:B------:R-:W-:Y:S02]  /*c700*/  PRMT R139, R0.reuse, 0x7610, R139 ;  /* 0x00007610008b7816 */ /* 0x040fe4000000008b */
[----:B------:R-:W-:Y:S01]  /*c710*/  PRMT R138, R0, 0x7632, R138 ;  /* 0x00007632008a7816 */ /* 0x000fe2000000008a */
[----:B------:R-:W-:-:S03]  /*c720*/  HSET2.LE.AND R0, R13, R130, PT ;  /* 0x000000820d007233 */ /* 0x000fc60003803000 */
[----:B------:R-:W-:-:S04]  /*c730*/  PRMT R2, R139, 0x5410, R138 ;  /* 0x000054108b027816 */ /* 0x000fc8000000008a */
[----:B------:R-:W-:Y:S01]  /*c740*/  LOP3.LUT R6, R0, R2, RZ, 0xc0, !PT ;  /* 0x0000000200067212 */ /* 0x000fe200078ec0ff */
[----:B------:R-:W-:Y:S01]  /*c750*/  HSET2.LE.AND R0, R14, R130, PT ;  /* 0x000000820e007233 */ /* 0x000fe20003803000 */
[----:B------:R-:W-:-:S04]  /*c760*/  PRMT R2, R136, 0x5410, R137 ;  /* 0x0000541088027816 */ /* 0x000fc80000000089 */
[----:B------:R-:W-:Y:S01]  /*c770*/  LOP3.LUT R7, R0, R2, RZ, 0xc0, !PT ;  /* 0x0000000200077212 */ /* 0x000fe200078ec0ff */
[--C-:B------:R-:W-:Y:S02]  /*c780*/  HSET2.LE.AND R0, R15, R130.reuse, PT ;  /* 0x000000820f007233 */ /* 0x100fe40003803000 */
[----:B------:R-:W-:-:S03]  /*c790*/  HSET2.LE.AND R2, R10, R130, PT ;  /* 0x000000820a027233 */ /* 0x000fc60003803000 */
[----:B------:R-:W-:Y:S02]  /*c7a0*/  LOP3.LUT R4, R0, R3, RZ, 0xc0, !PT ;  /* 0x0000000300047212 */ /* 0x000fe400078ec0ff */
[----:B------:R-:W-:-:S04]  /*c7b0*/  PRMT R0, R32, 0x5410, R35 ;  /* 0x0000541020007816 */ /* 0x000fc80000000023 */
[----:B------:R-:W-:Y:S01]  /*c7c0*/  LOP3.LUT R5, R2, R0, RZ, 0xc0, !PT ;  /* 0x0000000002057212 */ /* 0x000fe200078ec0ff */
[----:B------:R-:W-:Y:S02]  /*c7d0*/  IMAD.MOV.U32 R13, RZ, RZ, R94 ;  /* 0x000000ffff0d7224 */ /* 0x000fe400078e005e */
[----:B------:R-:W-:Y:S02]  /*c7e0*/  IMAD.MOV.U32 R94, RZ, RZ, R87 ;  /* 0x000000ffff5e7224 */ /* 0x000fe400078e0057 */
[----:B------:R-:W-:Y:S02]  /*c7f0*/  IMAD.MOV.U32 R87, RZ, RZ, R69 ;  /* 0x000000ffff577224 */ /* 0x000fe400078e0045 */
[----:B------:R-:W-:Y:S02]  /*c800*/  IMAD.MOV.U32 R0, RZ, RZ, R70 ;  /* 0x000000ffff007224 */ /* 0x000fe400078e0046 */
[----:B------:R-:W-:Y:S02]  /*c810*/  IMAD.MOV.U32 R2, RZ, RZ, R71 ;  /* 0x000000ffff027224 */ /* 0x000fe400078e0047 */
[----:B------:R-:W-:Y:S01]  /*c820*/  HMMA.16816.F32 R68, R4, R26, R56 ;  /* 0x0000001a0444723c */ /* 0x000fe20000001838 */
[----:B------:R-:W-:-:S06]  /*c830*/  IMAD.MOV.U32 R3, RZ, RZ, R73 ;  /* 0x000000ffff037224 */ /* 0x000fcc00078e0049 */
[----:B------:R-:W-:Y:S02]  /*c840*/  MOV R59, R72 ;  /* 0x00000048003b7202 */ /* 0x000fe40000000f00 */
[----:B------:R-:W-:Y:S07]  /*c850*/  HMMA.16816.F32 R72, R4, R20, R64 ;  /* 0x000000140448723c */ /* 0x000fee0000001840 */
[----:B------:R-:W-:Y:S02]  /*c860*/  IMAD.MOV.U32 R66, RZ, RZ, R76 ;  /* 0x000000ffff427224 */ /* 0x000fe400078e004c */
[----:B------:R-:W-:-:S02]  /*c870*/  IMAD.MOV.U32 R65, RZ, RZ, R77 ;  /* 0x000000ffff417224 */ /* 0x000fc400078e004d */
[----:B------:R-:W-:Y:S01]  /*c880*/  IMAD.MOV.U32 R64, RZ, RZ, R79 ;  /* 0x000000ffff407224 */ /* 0x000fe200078e004f */
[C---:B--2---:R-:W-:Y:S08]  /*c890*/  HMMA.16816.F32 R120, R4.reuse, R28, R120 ;  /* 0x0000001c0478723c */ /* 0x044ff00000001878 */
[C---:B------:R-:W-:Y:S01]  /*c8a0*/  HMMA.16816.F32 R76, R4.reuse, R22, R112 ;  /* 0x00000016044c723c */ /* 0x040fe20000001870 */
[----:B------:R-:W2:Y:S07]  /*c8b0*/  LDSM.16.MT88.4 R20, [R178+0xf000] ;  /* 0x00f00000b214783b */ /* 0x000eae0000004200 */
[----:B------:R-:W-:Y:S01]  /*c8c0*/  HMMA.16816.F32 R52, R4, R30, R52 ;  /* 0x0000001e0434723c */ /* 0x000fe20000001834 */
[----:B------:R-:W3:Y:S01]  /*c8d0*/  LDSM.16.MT88.4 R28, [R179+0xf000] ;  /* 0x00f00000b31c783b */ /* 0x000ee20000004200 */
[----:B------:R-:W-:Y:S01]  /*c8e0*/  MOV R14, R80 ;  /* 0x00000050000e7202 */ /* 0x000fe20000000f00 */
[----:B------:R-:W-:-:S02]  /*c8f0*/  IMAD.MOV.U32 R15, RZ, RZ, R81 ;  /* 0x000000ffff0f7224 */ /* 0x000fc400078e0051 */
[----:B------:R-:W-:Y:S02]  /*c900*/  IMAD.MOV.U32 R112, RZ, RZ, R82 ;  /* 0x000000ffff707224 */ /* 0x000fe400078e0052 */
[----:B------:R-:W-:Y:S02]  /*c910*/  IMAD.MOV.U32 R113, RZ, RZ, R83 ;  /* 0x000000ffff717224 */ /* 0x000fe400078e0053 */
[C---:B-1----:R-:W-:Y:S01]  /*c920*/  HMMA.16816.F32 R80, R4.reuse, R16, R124 ;  /* 0x000000100450723c */ /* 0x042fe2000000187c */
[----:B------:R1:W4:Y:S07]  /*c930*/  LDL.LU.S16 R126, [R1+0x18] ;  /* 0x00001800017e7983 */ /* 0x00032e0000300600 */
[C---:B--2---:R-:W-:Y:S01]  /*c940*/  HMMA.16816.F32 R100, R4.reuse, R20, R200 ;  /* 0x000000140464723c */ /* 0x044fe200000018c8 */
[----:B------:R1:W2:Y:S07]  /*c950*/  LDL.LU.S16 R20, [R1+0xc] ;  /* 0x00000c0001147983 */ /* 0x0002ae0000300600 */
[C---:B---3--:R-:W-:Y:S01]  /*c960*/  HMMA.16816.F32 R160, R4.reuse, R28, R160 ;  /* 0x0000001c04a0723c */ /* 0x048fe200000018a0 */
[----:B------:R1:W3:Y:S07]  /*c970*/  LDL.LU.S16 R29, [R1+0x1c] ;  /* 0x00001c00011d7983 */ /* 0x0002ee0000300600 */
[----:B------:R-:W-:Y:S01]  /*c980*/  HMMA.16816.F32 R60, R4, R24, R60 ;  /* 0x00000018043c723c */ /* 0x000fe2000000183c */
[----:B------:R-:W1:Y:S01]  /*c990*/  LDSM.16.MT88.4 R24, [R177+0xf000] ;  /* 0x00f00000b118783b */ /* 0x000e620000004200 */
[----:B------:R-:W-:Y:S01]  /*c9a0*/  MOV R115, R97 ;  /* 0x0000006100737202 */ /* 0x000fe20000000f00 */
[----:B------:R-:W-:-:S02]  /*c9b0*/  IMAD.MOV.U32 R133, RZ, RZ, R96 ;  /* 0x000000ffff857224 */ /* 0x000fc400078e0060 */
[----:B------:R-:W-:Y:S02]  /*c9c0*/  IMAD.MOV.U32 R114, RZ, RZ, R98 ;  /* 0x000000ffff727224 */ /* 0x000fe400078e0062 */
[----:B------:R-:W-:Y:S02]  /*c9d0*/  IMAD.MOV.U32 R132, RZ, RZ, R99 ;  /* 0x000000ffff847224 */ /* 0x000fe400078e0063 */
[----:B------:R-:W-:Y:S02]  /*c9e0*/  IMAD.MOV.U32 R124, RZ, RZ, R115 ;  /* 0x000000ffff7c7224 */ /* 0x000fe400078e0073 */
[----:B------:R-:W-:Y:S02]  /*c9f0*/  IMAD.MOV.U32 R115, RZ, RZ, R59 ;  /* 0x000000ffff737224 */ /* 0x000fe400078e003b */
[----:B------:R-:W-:Y:S01]  /*ca00*/  IMAD.MOV.U32 R59, RZ, RZ, R0 ;  /* 0x000000ffff3b7224 */ /* 0x000fe200078e0000 */
[----:B------:R-:W-:Y:S01]  /*ca10*/  LOP3.LUT R0, R48, 0xff, RZ, 0xc0, !PT ;  /* 0x000000ff30007812 */ /* 0x000fe200078ec0ff */
[----:B-1----:R-:W-:Y:S01]  /*ca20*/  HMMA.16816.F32 R96, R4, R26, R216 ;  /* 0x0000001a0460723c */ /* 0x002fe200000018d8 */
[----:B------:R-:W-:-:S02]  /*ca30*/  IMAD.MOV.U32 R58, RZ, RZ, R84 ;  /* 0x000000ffff3a7224 */ /* 0x000fc400078e0054 */
[----:B------:R-:W-:Y:S02]  /*ca40*/  IMAD.MOV.U32 R141, RZ, RZ, R85 ;  /* 0x000000ffff8d7224 */ /* 0x000fe400078e0055 */
[----:B------:R-:W-:Y:S02]  /*ca50*/  IMAD.MOV.U32 R140, RZ, RZ, R86 ;  /* 0x000000ffff8c7224 */ /* 0x000fe400078e0056 */
[----:B------:R-:W-:Y:S01]  /*ca60*/  IMAD.MOV.U32 R127, RZ, RZ, R87 ;  /* 0x000000ffff7f7224 */ /* 0x000fe200078e0057 */
[----:B---3--:R-:W-:-:S05]  /*ca70*/  @!P6 HADD2 R29, -R147.H0_H0, -RZ.H0_H0 ;  /* 0xa00000ff931de230 */ /* 0x008fca0000000900 */
[----:B------:R-:W-:-:S04]  /*ca80*/  PRMT R26, R29, 0x7610, R26 ;  /* 0x000076101d1a7816 */ /* 0x000fc8000000001a */
[----:B------:R-:W-:Y:S02]  /*ca90*/  @!P6 PRMT R147, R26, 0x5410, RZ ;  /* 0x000054101a93e816 */ /* 0x000fe400000000ff */
[----:B------:R1:W3:Y:S01]  /*caa0*/  LDL.LU.S16 R26, [R1+0x24] ;  /* 0x00002400011a7983 */ /* 0x0002e20000300600 */
[----:B------:R-:W-:-:S03]  /*cab0*/  ISETP.GE.U32.AND P6, PT, R251, R0, PT ;  /* 0x00000000fb00720c */ /* 0x000fc60003fc6070 */
[----:B------:R1:W3:Y:S01]  /*cac0*/  LDL.LU.S16 R0, [R1+0x20] ;  /* 0x0000200001007983 */ /* 0x0002e20000300600 */
[----:B------:R-:W-:Y:S03]  /*cad0*/  HMMA.16816.F32 R84, R4, R18, R156 ;  /* 0x000000120454723c */ /* 0x000fe6000000189c */
[----:B------:R-:W1:Y:S01]  /*cae0*/  LDSM.16.MT88.4 R16, [R180+0xf000] ;  /* 0x00f00000b410783b */ /* 0x000e620000004200 */
[----:B--2---:R-:W-:Y:S01]  /*caf0*/  @!P1 HADD2 R20, -R149.H0_H0, -RZ.H0_H0 ;  /* 0xa00000ff95149230 */ /* 0x004fe20000000900 */
[----:B------:R-:W-:-:S03]  /*cb00*/  IMAD.MOV.U32 R134, RZ, RZ, R131 ;  /* 0x000000ffff867224 */ /* 0x000fc600078e0083 */
[C---:B------:R-:W-:Y:S01]  /*cb10*/  HMMA.16816.F32 R104, R4.reuse, R22, R172 ;  /* 0x000000160468723c */ /* 0x040fe200000018ac */
[----:B------:R-:W-:Y:S02]  /*cb20*/  PRMT R27, R20, 0x7610, R27 ;  /* 0x00007610141b7816 */ /* 0x000fe4000000001b */
[----:B------:R-:W-:Y:S01]  /*cb30*/  LDSM.16.MT88.4 R20, [R178+0x11000] ;  /* 0x01100000b214783b */ /* 0x000fe20000004200 */
[----:B----4-:R-:W-:Y:S01]  /*cb40*/  @!P5 HADD2 R126, -R148.H0_H0, -RZ.H0_H0 ;  /* 0xa00000ff947ed230 */ /* 0x010fe20000000900 */
[----:B------:R-:W-:Y:S01]  /*cb50*/  MOV R125, R127 ;  /* 0x0000007f007d7202 */ /* 0x000fe20000000f00 */
[----:B------:R-:W-:Y:S02]  /*cb60*/  IMAD.MOV.U32 R127, RZ, RZ, R113 ;  /* 0x000000ffff7f7224 */ /* 0x000fe400078e0071 */
[----:B------:R-:W-:Y:S01]  /*cb70*/  IMAD.MOV.U32 R113, RZ, RZ, R64 ;  /* 0x000000ffff717224 */ /* 0x000fe200078e0040 */
[C---:B-1----:R-:W-:Y:S08]  /*cb80*/  HMMA.16816.F32 R108, R4.reuse, R16, R168 ;  /* 0x00000010046c723c */ /* 0x042ff000000018a8 */
[----:B------:R-:W-:Y:S01]  /*cb90*/  HMMA.16816.F32 R128, R4, R18, R164 ;  /* 0x000000120480723c */ /* 0x000fe200000018a4 */
[----:B------:R-:W1:Y:S01]  /*cba0*/  LDSM.16.MT88.4 R16, [R177+0x11000] ;  /* 0x01100000b110783b */ /* 0x000e620000004200 */
[----:B------:R-:W-:Y:S01]  /*cbb0*/  PRMT R28, R126, 0x7610, R28 ;  /* 0x000076107e1c7816 */ /* 0x000fe2000000001c */
[----:B------:R-:W-:Y:S01]  /*cbc0*/  IMAD.MOV.U32 R126, RZ, RZ, R114 ;  /* 0x000000ffff7e7224 */ /* 0x000fe200078e0072 */
[----:B------:R-:W-:Y:S01]  /*cbd0*/  MOV R64, R66 ;  /* 0x0000004200407202 */ /* 0x000fe20000000f00 */
[----:B------:R-:W-:Y:S01]  /*cbe0*/  IMAD.MOV.U32 R114, RZ, RZ, R2 ;  /* 0x000000ffff727224 */ /* 0x000fe200078e0002 */
[----:B------:R-:W-:Y:S01]  /*cbf0*/  MOV R56, R92 ;  /* 0x0000005c00387202 */ /* 0x000fe20000000f00 */
[----:B------:R-:W-:Y:S01]  /*cc00*/  IMAD.MOV.U32 R66, RZ, RZ, R3 ;  /* 0x000000ffff427224 */ /* 0x000fe200078e0003 */
[----:B------:R-:W-:Y:S01]  /*cc10*/  LOP3.LUT R10, R33, UR17, R36, 0x96, !PT ;  /* 0x00000011210a7c12 */ /* 0x000fe2000f8e9624 */
[----:B------:R-:W-:-:S02]  /*cc20*/  IMAD.MOV.U32 R214, RZ, RZ, R94 ;  /* 0x000000ffffd67224 */ /* 0x000fc400078e005e */
[----:B------:R-:W-:Y:S02]  /*cc30*/  IMAD.MOV.U32 R67, RZ, RZ, R93 ;  /* 0x000000ffff437224 */ /* 0x000fe400078e005d */
[----:B------:R-:W-:Y:S02]  /*cc40*/  IMAD.MOV.U32 R57, RZ, RZ, R95 ;  /* 0x000000ffff397224 */ /* 0x000fe400078e005f */
[----:B------:R-:W-:Y:S01]  /*cc50*/  IMAD.WIDE.U32 R2, R49, -0x2daee0ad, RZ ;  /* 0xd2511f5331027825 */ /* 0x000fe200078e00ff */
[C---:B------:R-:W-:Y:S01]  /*cc60*/  HMMA.16816.F32 R92, R4.reuse, R24, R224 ;  /* 0x00000018045c723c */ /* 0x040fe200000018e0 */
[----:B------:R-:W-:Y:S02]  /*cc70*/  MOV R156, R124 ;  /* 0x0000007c009c7202 */ /* 0x000fe40000000f00 */
[----:B------:R-:W-:Y:S01]  /*cc80*/  @!P5 PRMT R148, R28, 0x5410, RZ ;  /* 0x000054101c94d816 */ /* 0x000fe200000000ff */
[----:B------:R-:W-:Y:S01]  /*cc90*/  IMAD.MOV.U32 R158, RZ, RZ, R13 ;  /* 0x000000ffff9e7224 */ /* 0x000fe200078e000d */
[----:B------:R-:W-:Y:S01]  /*cca0*/  LOP3.LUT R28, R3, UR28, R40, 0x96, !PT ;  /* 0x0000001c031c7c12 */ /* 0x000fe2000f8e9628 */
[----:B------:R-:W-:Y:S01]  /*ccb0*/  IMAD.MOV.U32 R124, RZ, RZ, R135 ;  /* 0x000000ffff7c7224 */ /* 0x000fe200078e0087 */
[----:B------:R-:W-:Y:S01]  /*ccc0*/  LOP3.LUT R33, R2, 0xffff, RZ, 0xc0, !PT ;  /* 0x0000ffff02217812 */ /* 0x000fe200078ec0ff */
[----:B------:R-:W-:Y:S01]  /*ccd0*/  HMMA.16816.F32 R168, R4, R30, R88 ;  /* 0x0000001e04a8723c */ /* 0x000fe20000001858 */
[----:B------:R-:W-:Y:S01]  /*cce0*/  SHF.R.U32.HI R29, RZ, 0x10, R2 ;  /* 0x00000010ff1d7819 */ /* 0x000fe20000011602 */
[----:B------:R-:W-:-:S02]  /*ccf0*/  IMAD.MOV.U32 R157, RZ, RZ, R113 ;  /* 0x000000ffff9d7224 */ /* 0x000fc400078e0071 */
[----:B------:R-:W-:-:S03]  /*cd00*/  IMAD.MOV.U32 R113, RZ, RZ, R66 ;  /* 0x000000ffff717224 */ /* 0x000fc600078e0042 */
[----:B------:R-:W-:Y:S02]  /*cd10*/  LOP3.LUT R30, R2, 0xff, RZ, 0xc0, !PT ;  /* 0x000000ff021e7812 */ /* 0x000fe400078ec0ff */
[----:B------:R-:W-:Y:S01]  /*cd20*/  SHF.R.U32.HI R31, RZ, 0x18, R2 ;  /* 0x00000018ff1f7819 */ /* 0x000fe20000011602 */
[----:B------:R-:W-:Y:S01]  /*cd30*/  IMAD.WIDE.U32 R2, R10, -0x2daee0ad, RZ ;  /* 0xd2511f530a027825 */ /* 0x000fe200078e00ff */
[----:B------:R-:W-:-:S03]  /*cd40*/  MOV R66, R214 ;  /* 0x000000d600427202 */ /* 0x000fc60000000f00 */
[----:B------:R-:W-:Y:S02]  /*cd50*/  FFMA.FTZ R10, R156, c[0x0][0x23c], -R12 ;  /* 0x00008f009c0a7a23 */ /* 0x000fe4000001080c */
[----:B------:R-:W-:Y:S02]  /*cd60*/  IMAD.MOV.U32 R156, RZ, RZ, R158 ;  /* 0x000000ffff9c7224 */ /* 0x000fe400078e009e */
[----:B------:R-:W-:Y:S02]  /*cd70*/  IMAD.MOV.U32 R13, RZ, RZ, R142 ;  /* 0x000000ffff0d7224 */ /* 0x000fe400078e008e */
[----:B------:R-:W-:Y:S01]  /*cd80*/  IMAD.MOV.U32 R158, RZ, RZ, R124 ;  /* 0x000000ffff9e7224 */ /* 0x000fe200078e007c */
[----:B------:R-:W-:Y:S01]  /*cd90*/  MOV R124, R126 ;  /* 0x0000007e007c7202 */ /* 0x000fe20000000f00 */
[----:B------:R-:W-:Y:S02]  /*cda0*/  IMAD.MOV.U32 R214, RZ, RZ, R132 ;  /* 0x000000ffffd67224 */ /* 0x000fe400078e0084 */
[----:B------:R-:W-:-:S02]  /*cdb0*/  IMAD.MOV.U32 R159, RZ, RZ, R133 ;  /* 0x000000ffff9f7224 */ /* 0x000fc400078e0085 */
[----:B------:R-:W-:Y:S02]  /*cdc0*/  IMAD.MOV.U32 R142, RZ, RZ, R134 ;  /* 0x000000ffff8e7224 */ /* 0x000fe400078e0086 */
[----:B-1----:R-:W-:Y:S01]  /*cdd0*/  HMMA.16816.F32 R132, R4, R16, R204 ;  /* 0x000000100484723c */ /* 0x002fe200000018cc */
[----:B------:R-:W-:Y:S02]  /*cde0*/  IMAD.MOV.U32 R126, RZ, RZ, R112 ;  /* 0x000000ffff7e7224 */ /* 0x000fe400078e0070 */
[----:B------:R-:W-:Y:S01]  /*cdf0*/  IMAD.MOV.U32 R112, RZ, RZ, R14 ;  /* 0x000000ffff707224 */ /* 0x000fe200078e000e */
[----:B------:R-:W-:-:S04]  /*ce00*/  LOP3.LUT R14, R2, 0xffff, RZ, 0xc0, !PT ;  /* 0x0000ffff020e7812 */ /* 0x000fc800078ec0ff */
[----:B------:R-:W-:Y:S01]  /*ce10*/  HMMA.16816.F32 R204, R4, R20, R228 ;  /* 0x0000001404cc723c */ /* 0x000fe200000018e4 */
[----:B------:R1:W2:Y:S01]  /*ce20*/  LDL.LU.S16 R21, [R1+0x30] ;  /* 0x0000300001157983 */ /* 0x0002a20000300600 */
[----:B---3--:R-:W-:Y:S02]  /*ce30*/  @!P4 HADD2 R26, -R146.H0_H0, -RZ.H0_H0 ;  /* 0xa00000ff921ac230 */ /* 0x008fe40000000900 */
[----:B------:R-:W-:-:S03]  /*ce40*/  @!P2 HADD2 R0, -R144.H0_H0, -RZ.H0_H0 ;  /* 0xa00000ff9000a230 */ /* 0x000fc60000000900 */
[----:B------:R-:W-:Y:S02]  /*ce50*/  PRMT R25, R26, 0x7610, R25 ;  /* 0x000076101a197816 */ /* 0x000fe40000000019 */
[----:B------:R-:W-:Y:S02]  /*ce60*/  PRMT R24, R0, 0x7610, R24 ;  /* 0x0000761000187816 */ /* 0x000fe40000000018 */
[----:B------:R-:W-:Y:S02]  /*ce70*/  LOP3.LUT R0, R42, 0xff, RZ, 0xc0, !PT ;  /* 0x000000ff2a007812 */ /* 0x000fe400078ec0ff */
[----:B------:R-:W-:Y:S02]  /*ce80*/  @!P4 PRMT R146, R25, 0x5410, RZ ;  /* 0x000054101992c816 */ /* 0x000fe400000000ff */
[----:B------:R-:W-:Y:S02]  /*ce90*/  ISETP.GE.U32.AND P4, PT, R251, R0, PT ;  /* 0x00000000fb00720c */ /* 0x000fe40003f86070 */
[----:B------:R-:W-:-:S02]  /*cea0*/  LOP3.LUT R0, R34, 0xff, RZ, 0xc0, !PT ;  /* 0x000000ff22007812 */ /* 0x000fc400078ec0ff */
[----:B------:R-:W-:Y:S02]  /*ceb0*/  @!P2 PRMT R144, R24, 0x5410, RZ ;  /* 0x000054101890a816 */ /* 0x000fe400000000ff */
[----:B------:R-:W-:Y:S02]  /*cec0*/  ISETP.GE.U32.AND P2, PT, R251, R0, PT ;  /* 0x00000000fb00720c */ /* 0x000fe40003f46070 */
[----:B------:R-:W-:Y:S02]  /*ced0*/  LOP3.LUT R0, R3, UR28, R38, 0x96, !PT ;  /* 0x0000001c03007c12 */ /* 0x000fe4000f8e9626 */
[----:B------:R1:W3:Y:S01]  /*cee0*/  LDL.LU.S16 R3, [R1+0x40] ;  /* 0x0000400001037983 */ /* 0x0002e20000300600 */
[----:B------:R-:W-:Y:S02]  /*cef0*/  @!P1 PRMT R149, R27, 0x5410, RZ ;  /* 0x000054101b959816 */ /* 0x000fe400000000ff */
[----:B------:R-:W-:Y:S02]  /*cf00*/  ISETP.GE.U32.AND P1, PT, R251, R41, PT ;  /* 0x00000029fb00720c */ /* 0x000fe40003f26070 */
[----:B------:R-:W-:Y:S01]  /*cf10*/  MOV R227, R157 ;  /* 0x0000009d00e37202 */ /* 0x000fe20000000f00 */
[----:B------:R-:W-:Y:S01]  /*cf20*/  IMAD.MOV.U32 R157, RZ, RZ, R159 ;  /* 0x000000ffff9d7224 */ /* 0x000fe200078e009f */
[----:B------:R-:W-:Y:S01]  /*cf30*/  HMMA.16816.F32 R164, R4, R18, R220 ;  /* 0x0000001204a4723c */ /* 0x000fe200000018dc */
[----:B------:R4:W-:Y:S01]  /*cf40*/  MUFU.EX2 R216, R10 ;  /* 0x0000000a00d87308 */ /* 0x0009e20000000800 */
[----:B------:R-:W-:Y:S01]  /*cf50*/  IMAD.MOV.U32 R159, RZ, RZ, R125 ;  /* 0x000000ffff9f7224 */ /* 0x000fe200078e007d */
[----:B------:R-:W1:Y:S01]  /*cf60*/  LDSM.16.MT88.4 R24, [R180+0x11000] ;  /* 0x01100000b418783b */ /* 0x000e620000004200 */
[----:B------:R-:W-:-:S02]  /*cf70*/  IMAD.MOV.U32 R125, RZ, RZ, R127 ;  /* 0x000000ffff7d7224 */ /* 0x000fc400078e007f */
[----:B------:R-:W-:Y:S02]  /*cf80*/  IMAD.MOV.U32 R127, RZ, RZ, R15 ;  /* 0x000000ffff7f7224 */ /* 0x000fe400078e000f */
[----:B----4-:R-:W-:Y:S01]  /*cf90*/  FFMA.FTZ R10, R227, c[0x0][0x23c], -R12 ;  /* 0x00008f00e30a7a23 */ /* 0x010fe2000001080c */
[----:B------:R-:W-:Y:S01]  /*cfa0*/  MOV R227, R156 ;  /* 0x0000009c00e37202 */ /* 0x000fe20000000f00 */
[----:B------:R-:W-:Y:S02]  /*cfb0*/  IMAD.MOV.U32 R156, RZ, RZ, R157 ;  /* 0x000000ffff9c7224 */ /* 0x000fe400078e009d */
[----:B------:R-:W-:Y:S02]  /*cfc0*/  IMAD.MOV.U32 R157, RZ, RZ, R158 ;  /* 0x000000ffff9d7224 */ /* 0x000fe400078e009e */
[----:B------:R-:W-:Y:S02]  /*cfd0*/  IMAD.MOV.U32 R158, RZ, RZ, R159 ;  /* 0x000000ffff9e7224 */ /* 0x000fe400078e009f */
[----:B------:R-:W-:Y:S01]  /*cfe0*/  IMAD.MOV.U32 R159, RZ, RZ, R124 ;  /* 0x000000ffff9f7224 */ /* 0x000fe200078e007c */
[----:B------:R-:W-:Y:S01]  /*cff0*/  MOV R124, R125 ;  /* 0x0000007d007c7202 */ /* 0x000fe20000000f00 */
[----:B------:R-:W-:-:S02]  /*d000*/  IMAD.MOV.U32 R125, RZ, RZ, R126 ;  /* 0x000000ffff7d7224 */ /* 0x000fc400078e007e */
[----:B------:R-:W-:Y:S02]  /*d010*/  IMAD.MOV.U32 R126, RZ, RZ, R127 ;  /* 0x000000ffff7e7224 */ /* 0x000fe400078e007f */
[----:B------:R-:W-:Y:S02]  /*d020*/  IMAD.MOV.U32 R127, RZ, RZ, R112 ;  /* 0x000000ffff7f7224 */ /* 0x000fe400078e0070 */
[----:B------:R-:W-:Y:S01]  /*d030*/  IMAD.MOV.U32 R112, RZ, RZ, R113 ;  /* 0x000000ffff707224 */ /* 0x000fe200078e0071 */
[----:B------:R-:W-:Y:S01]  /*d040*/  MOV R113, R114 ;  /* 0x0000007200717202 */ /* 0x000fe20000000f00 */
[----:B------:R-:W-:Y:S02]  /*d050*/  IMAD.MOV.U32 R114, RZ, RZ, R115 ;  /* 0x000000ffff727224 */ /* 0x000fe400078e0073 */
[----:B------:R-:W-:Y:S02]  /*d060*/  IMAD.MOV.U32 R115, RZ, RZ, R64 ;  /* 0x000000ffff737224 */ /* 0x000fe400078e0040 */
[----:B------:R-:W-:-:S02]  /*d070*/  IMAD.MOV.U32 R64, RZ, RZ, R65 ;  /* 0x000000ffff407224 */ /* 0x000fc400078e0041 */
[----:B------:R-:W-:Y:S01]  /*d080*/  IMAD.MOV.U32 R65, RZ, RZ, R215 ;  /* 0x000000ffff417224 */ /* 0x000fe200078e00d7 */
[----:B--2---:R-:W-:-:S05]  /*d090*/  @!P4 HADD2 R21, -R145.H0_H0, -RZ.H0_H0 ;  /* 0xa00000ff9115c230 */ /* 0x004fca0000000900 */
[----:B------:R-:W-:-:S04]  /*d0a0*/  PRMT R20, R21, 0x7610, R20 ;  /* 0x0000761015147816 */ /* 0x000fc80000000014 */
[----:B------:R-:W-:Y:S01]  /*d0b0*/  @!P4 PRMT R145, R20, 0x5410, RZ ;  /* 0x000054101491c816 */ /* 0x000fe200000000ff */
[----:B-1----:R-:W-:Y:S01]  /*d0c0*/  HMMA.16816.F32 R172, R4, R24, R236 ;  /* 0x0000001804ac723c */ /* 0x002fe200000018ec */
[----:B---3--:R-:W-:-:S05]  /*d0d0*/  @!P1 HADD2 R3, -R143.H0_H0, -RZ.H0_H0 ;  /* 0xa00000ff8f039230 */ /* 0x008fca0000000900 */
[----:B------:R-:W-:Y:S02]  /*d0e0*/  PRMT R19, R3, 0x7610, R19 ;  /* 0x0000761003137816 */ /* 0x000fe40000000013 */
[----:B------:R-:W-:-:S04]  /*d0f0*/  SHF.R.U32.HI R3, RZ, 0x18, R34 ;  /* 0x00000018ff037819 */ /* 0x000fc80000011622 */
[----:B------:R-:W-:Y:S01]  /*d100*/  ISETP.GE.U32.AND P4, PT, R251, R3, PT ;  /* 0x00000003fb00720c */ /* 0x000fe20003f86070 */
[----:B------:R-:W-:Y:S01]  /*d110*/  FFMA.FTZ R3, R227, c[0x0][0x23c], -R12 ;  /* 0x00008f00e3037a23 */ /* 0x000fe2000001080c */
        /* <DEDUP_REMOVED lines=14> */
[----:B------:R-:W-:Y:S02]  /*d200*/  IMAD.MOV.U32 R65, RZ, RZ, R214 ;  /* 0x000000ffff417224 */ /* 0x000fe400078e00d6 */
[----:B------:R1:W-:Y:S01]  /*d210*/  MUFU.EX2 R214, R3 ;  /* 0x0000000300d67308 */ /* 0x0003e20000000800 */
[----:B------:R-:W-:Y:S02]  /*d220*/  @!P1 PRMT R143, R19, 0x5410, RZ ;  /* 0x00005410138f9816 */ /* 0x000fe400000000ff */
[----:B------:R2:W3:Y:S01]  /*d230*/  LDL.LU.S16 R19, [R1+0x34] ;  /* 0x0000340001137983 */ /* 0x0004e20000300600 */
[----:B-1----:R-:W-:Y:S02]  /*d240*/  FFMA.FTZ R3, R227, c[0x0][0x23c], -R11 ;  /* 0x00008f00e3037a23 */ /* 0x002fe4000001080b */
        /* <DEDUP_REMOVED lines=8> */
[----:B------:R2:W4:Y:S04]  /*d2d0*/  LDL.LU.S16 R13, [R1+0x54] ;  /* 0x00005400010d7983 */ /* 0x0005280000300600 */
[----:B------:R2:W2:Y:S04]  /*d2e0*/  LDL.LU.S16 R238, [R1+0x60] ;  /* 0x0000600001ee7983 */ /* 0x0004a80000300600 */
[----:B------:R1:W2:Y:S04]  /*d2f0*/  LDL.LU.S16 R237, [R1+0x68] ;  /* 0x0000680001ed7983 */ /* 0x0002a80000300600 */
[----:B------:R1:W2:Y:S01]  /*d300*/  LDL.LU.S16 R236, [R1+0x64] ;  /* 0x0000640001ec7983 */ /* 0x0002a20000300600 */
[----:B------:R-:W-:-:S02]  /*d310*/  LOP3.LUT R17, R2, 0xff, RZ, 0xc0, !PT ;  /* 0x000000ff02117812 */ /* 0x000fc400078ec0ff */
[--C-:B------:R-:W-:Y:S02]  /*d320*/  SHF.R.U32.HI R15, RZ, 0x10, R2.reuse ;  /* 0x00000010ff0f7819 */ /* 0x100fe40000011602 */
[----:B------:R-:W-:Y:S02]  /*d330*/  SHF.R.U32.HI R16, RZ, 0x18, R2 ;  /* 0x00000018ff107819 */ /* 0x000fe40000011602 */
[----:B------:R-:W-:-:S04]  /*d340*/  LOP3.LUT R2, R34, 0xffff, RZ, 0xc0, !PT ;  /* 0x0000ffff22027812 */ /* 0x000fc800078ec0ff */
[----:B------:R-:W-:Y:S02]  /*d350*/  SHF.R.U32.HI R2, RZ, 0x8, R2 ;  /* 0x00000008ff027819 */ /* 0x000fe40000011602 */
[----:B------:R-:W-:Y:S02]  /*d360*/  MOV R226, R156 ;  /* 0x0000009c00e27202 */ /* 0x000fe40000000f00 */
[----:B------:R-:W-:Y:S01]  /*d370*/  LOP3.LUT R2, R2, 0xffff, RZ, 0xc0, !PT ;  /* 0x0000ffff02027812 */ /* 0x000fe200078ec0ff */
[----:B------:R-:W-:Y:S02]  /*d380*/  IMAD.MOV.U32 R156, RZ, RZ, R158 ;  /* 0x000000ffff9c7224 */ /* 0x000fe400078e009e */
[----:B------:R-:W-:Y:S01]  /*d390*/  IMAD.MOV.U32 R158, RZ, RZ, R124 ;  /* 0x000000ffff9e7224 */ /* 0x000fe200078e007c */
[----:B------:R-:W-:Y:S01]  /*d3a0*/  ISETP.GE.U32.AND P1, PT, R251, R2, PT ;  /* 0x00000002fb00720c */ /* 0x000fe20003f26070 */
[----:B------:R-:W-:Y:S02]  /*d3b0*/  IMAD.MOV.U32 R124, RZ, RZ, R126 ;  /* 0x000000ffff7c7224 */ /* 0x000fe400078e007e */
[----:B------:R-:W-:Y:S01]  /*d3c0*/  IMAD.MOV.U32 R126, RZ, RZ, R112 ;  /* 0x000000ffff7e7224 */ /* 0x000fe200078e0070 */
[----:B------:R-:W-:Y:S01]  /*d3d0*/  MOV R112, R114 ;  /* 0x0000007200707202 */ /* 0x000fe20000000f00 */
[----:B------:R-:W-:-:S02]  /*d3e0*/  IMAD.MOV.U32 R114, RZ, RZ, R64 ;  /* 0x000000ffff727224 */ /* 0x000fc400078e0040 */
[----:B------:R-:W-:Y:S02]  /*d3f0*/  IMAD.MOV.U32 R64, RZ, RZ, R66 ;  /* 0x000000ffff407224 */ /* 0x000fe400078e0042 */
[----:B------:R-:W-:Y:S02]  /*d400*/  IMAD.MOV.U32 R66, RZ, RZ, R154 ;  /* 0x000000ffff427224 */ /* 0x000fe400078e009a */
[----:B------:R1:W-:Y:S01]  /*d410*/  MUFU.EX2 R154, R3 ;  /* 0x00000003009a7308 */ /* 0x0003e20000000800 */
[----:B------:R-:W-:Y:S01]  /*d420*/  HMMA.16816.F32 R200, R4, R22, R232 ;  /* 0x0000001604c8723c */ /* 0x000fe200000018e8 */
[----:B------:R-:W1:Y:S01]  /*d430*/  LDSM.16.MT88.4 R20, [R179+0x11000] ;  /* 0x01100000b314783b */ /* 0x000e620000004200 */
[----:B------:R-:W-:Y:S01]  /*d440*/  SHF.R.U32.HI R2, RZ, 0x10, R34 ;  /* 0x00000010ff027819 */ /* 0x000fe20000011622 */
[----:B-1----:R-:W-:Y:S02]  /*d450*/  FFMA.FTZ R3, R226, c[0x0][0x23c], -R11 ;  /* 0x00008f00e2037a23 */ /* 0x002fe4000001080b */
[----:B------:R-:W-:-:S02]  /*d460*/  IMAD.MOV.U32 R226, RZ, RZ, R227 ;  /* 0x000000ffffe27224 */ /* 0x000fc400078e00e3 */
[----:B------:R-:W-:Y:S02]  /*d470*/  IMAD.MOV.U32 R227, RZ, RZ, R156 ;  /* 0x000000ffffe37224 */ /* 0x000fe400078e009c */
[----:B------:R-:W-:Y:S01]  /*d480*/  IMAD.MOV.U32 R156, RZ, RZ, R157 ;  /* 0x000000ffff9c7224 */ /* 0x000fe200078e009d */
[----:B------:R-:W-:Y:S01]  /*d490*/  MOV R157, R158 ;  /* 0x0000009e009d7202 */ /* 0x000fe20000000f00 */
[----:B------:R-:W-:Y:S02]  /*d4a0*/  IMAD.MOV.U32 R158, RZ, RZ, R159 ;  /* 0x000000ffff9e7224 */ /* 0x000fe400078e009f */
[----:B------:R-:W-:Y:S02]  /*d4b0*/  IMAD.MOV.U32 R159, RZ, RZ, R124 ;  /* 0x000000ffff9f7224 */ /* 0x000fe400078e007c */
[----:B------:R-:W-:Y:S01]  /*d4c0*/  IMAD.MOV.U32 R124, RZ, RZ, R125 ;  /* 0x000000ffff7c7224 */ /* 0x000fe200078e007d */
[----:B------:R-:W-:Y:S01]  /*d4d0*/  MUFU.EX2 R215, R10 ;  /* 0x0000000a00d77308 */ /* 0x000fe20000000800 */
[----:B------:R-:W-:Y:S01]  /*d4e0*/  IMAD.MOV.U32 R125, RZ, RZ, R126 ;  /* 0x000000ffff7d7224 */ /* 0x000fe200078e007e */
[----:B------:R-:W-:Y:S01]  /*d4f0*/  MOV R126, R127 ;  /* 0x0000007f007e7202 */ /* 0x000fe20000000f00 */
[----:B------:R-:W-:Y:S01]  /*d500*/  IMAD.MOV.U32 R127, RZ, RZ, R112 ;  /* 0x000000ffff7f7224 */ /* 0x000fe200078e0070 */
[----:B------:R-:W-:Y:S01]  /*d510*/  LOP3.LUT R2, R2, 0xff, RZ, 0xc0, !PT ;  /* 0x000000ff02027812 */ /* 0x000fe200078ec0ff */
[----:B------:R-:W-:-:S02]  /*d520*/  IMAD.MOV.U32 R112, RZ, RZ, R113 ;  /* 0x000000ffff707224 */ /* 0x000fc400078e0071 */
[----:B------:R-:W-:Y:S02]  /*d530*/  IMAD.MOV.U32 R113, RZ, RZ, R114 ;  /* 0x000000ffff717224 */ /* 0x000fe400078e0072 */
[----:B------:R-:W-:Y:S01]  /*d540*/  IMAD.MOV.U32 R114, RZ, RZ, R115 ;  /* 0x000000ffff727224 */ /* 0x000fe200078e0073 */
[----:B------:R-:W-:Y:S01]  /*d550*/  MOV R115, R64 ;  /* 0x0000004000737202 */ /* 0x000fe20000000f00 */
[----:B------:R-:W-:Y:S02]  /*d560*/  IMAD.MOV.U32 R64, RZ, RZ, R65 ;  /* 0x000000ffff407224 */ /* 0x000fe400078e0041 */
[----:B------:R-:W-:Y:S02]  /*d570*/  IMAD.MOV.U32 R91, RZ, RZ, R227 ;  /* 0x000000ffff5b7224 */ /* 0x000fe400078e00e3 */
[----:B------:R-:W-:Y:S02]  /*d580*/  IMAD.MOV.U32 R65, RZ, RZ, R66 ;  /* 0x000000ffff417224 */ /* 0x000fe400078e0042 */
[----:B------:R-:W-:-:S02]  /*d590*/  IMAD.MOV.U32 R227, RZ, RZ, R112 ;  /* 0x000000ffffe37224 */ /* 0x000fc400078e0070 */
[----:B------:R-:W-:Y:S02]  /*d5a0*/  IMAD.MOV.U32 R66, RZ, RZ, R142 ;  /* 0x000000ffff427224 */ /* 0x000fe400078e008e */
[----:B------:R-:W-:Y:S01]  /*d5b0*/  IMAD.MOV.U32 R112, RZ, RZ, R113 ;  /* 0x000000ffff707224 */ /* 0x000fe200078e0071 */
[----:B------:R1:W-:Y:S01]  /*d5c0*/  MUFU.EX2 R142, R3 ;  /* 0x00000003008e7308 */ /* 0x0003e20000000800 */
[----:B------:R-:W-:Y:S01]  /*d5d0*/  MOV R113, R114 ;  /* 0x0000007200717202 */ /* 0x000fe20000000f00 */
[----:B------:R-:W-:Y:S02]  /*d5e0*/  IMAD.MOV.U32 R114, RZ, RZ, R115 ;  /* 0x000000ffff727224 */ /* 0x000fe400078e0073 */
[----:B------:R-:W-:Y:S02]  /*d5f0*/  IMAD.MOV.U32 R115, RZ, RZ, R64 ;  /* 0x000000ffff737224 */ /* 0x000fe400078e0040 */
[----:B------:R-:W-:Y:S02]  /*d600*/  IMAD.MOV.U32 R64, RZ, RZ, R65 ;  /* 0x000000ffff407224 */ /* 0x000fe400078e0041 */
[----:B------:R-:W-:Y:S01]  /*d610*/  IMAD.MOV.U32 R65, RZ, RZ, R66 ;  /* 0x000000ffff417224 */ /* 0x000fe200078e0042 */
[----:B------:R-:W-:Y:S01]  /*d620*/  MOV R66, R67 ;  /* 0x0000004300427202 */ /* 0x000fe20000000f00 */
[----:B------:R-:W-:Y:S01]  /*d630*/  IMAD.MOV.U32 R67, RZ, RZ, R56 ;  /* 0x000000ffff437224 */ /* 0x000fe200078e0038 */
[----:B-1----:R-:W-:Y:S01]  /*d640*/  SHF.R.U32.HI R3, RZ, 0x8, R14 ;  /* 0x00000008ff037819 */ /* 0x002fe2000001160e */
[----:B------:R-:W-:-:S02]  /*d650*/  IMAD.MOV.U32 R56, RZ, RZ, R57 ;  /* 0x000000ffff387224 */ /* 0x000fc400078e0039 */
[----:B------:R-:W-:Y:S02]  /*d660*/  IMAD.MOV.U32 R57, RZ, RZ, R58 ;  /* 0x000000ffff397224 */ /* 0x000fe400078e003a */
[----:B------:R-:W-:Y:S02]  /*d670*/  IMAD.MOV.U32 R58, RZ, RZ, R140 ;  /* 0x000000ffff3a7224 */ /* 0x000fe400078e008c */
[----:B------:R-:W-:Y:S01]  /*d680*/  IMAD.MOV.U32 R217, RZ, RZ, R158 ;  /* 0x000000ffffd97224 */ /* 0x000fe200078e009e */
[----:B------:R-:W-:Y:S01]  /*d690*/  ISETP.GE.U32.AND P5, PT, R251, R43, PT ;  /* 0x0000002bfb00720c */ /* 0x000fe20003fa6070 */
[----:B------:R-:W-:Y:S01]  /*d6a0*/  IMAD.MOV.U32 R239, RZ, RZ, R227 ;  /* 0x000000ffffef7224 */ /* 0x000fe200078e00e3 */
[----:B------:R-:W1:Y:S01]  /*d6b0*/  LDSM.16.MT88.4 R40, [R178+0xd800] ;  /* 0x00d80000b228783b */ /* 0x000e620000004200 */
[----:B------:R-:W-:Y:S02]  /*d6c0*/  IMAD.MOV.U32 R229, RZ, RZ, R217 ;  /* 0x000000ffffe57224 */ /* 0x000fe400078e00d9 */
[----:B------:R-:W-:-:S02]  /*d6d0*/  IMAD.MOV.U32 R217, RZ, RZ, R64 ;  /* 0x000000ffffd97224 */ /* 0x000fc400078e0040 */
[----:B------:R-:W-:Y:S01]  /*d6e0*/  IMAD.MOV.U32 R227, RZ, RZ, R67 ;  /* 0x000000ffffe37224 */ /* 0x000fe200078e0043 */
[----:B------:R-:W-:Y:S01]  /*d6f0*/  MOV R223, R115 ;  /* 0x0000007300df7202 */ /* 0x000fe20000000f00 */
[----:B------:R-:W-:Y:S01]  /*d700*/  IMAD.MOV.U32 R37, RZ, RZ, R157 ;  /* 0x000000ffff257224 */ /* 0x000fe200078e009d */
[----:B------:R-:W-:Y:S01]  /*d710*/  MOV R36, R156 ;  /* 0x0000009c00247202 */ /* 0x000fe20000000f00 */
[----:B------:R-:W-:Y:S02]  /*d720*/  IMAD.MOV.U32 R224, RZ, RZ, R159 ;  /* 0x000000ffffe07224 */ /* 0x000fe400078e009f */
[C---:B------:R-:W-:Y:S08]  /*d730*/  HMMA.16816.F32 R156, R4.reuse, R26, R240 ;  /* 0x0000001a049c723c */ /* 0x040ff000000018f0 */
[C---:B------:R-:W-:Y:S08]  /*d740*/  HMMA.16816.F32 R24, R4.reuse, R20, R244 ;  /* 0x000000140418723c */ /* 0x040ff000000018f4 */
[----:B------:R-:W-:Y:S01]  /*d750*/  HMMA.16816.F32 R20, R4, R22, R44 ;  /* 0x000000160414723c */ /* 0x000fe2000000182c */
[----:B------:R-:W-:Y:S01]  /*d760*/  MOV R219, R125 ;  /* 0x0000007d00db7202 */ /* 0x000fe20000000f00 */
[----:B------:R-:W-:-:S02]  /*d770*/  IMAD.MOV.U32 R232, RZ, RZ, R112 ;  /* 0x000000ffffe87224 */ /* 0x000fc400078e0070 */
[----:B------:R-:W-:Y:S02]  /*d780*/  IMAD.MOV.U32 R218, RZ, RZ, R124 ;  /* 0x000000ffffda7224 */ /* 0x000fe400078e007c */
[----:B------:R-:W-:Y:S02]  /*d790*/  IMAD.MOV.U32 R234, RZ, RZ, R219 ;  /* 0x000000ffffea7224 */ /* 0x000fe400078e00db */
[----:B------:R-:W-:Y:S02]  /*d7a0*/  IMAD.MOV.U32 R219, RZ, RZ, R113 ;  /* 0x000000ffffdb7224 */ /* 0x000fe400078e0071 */
[----:B------:R-:W-:Y:S02]  /*d7b0*/  IMAD.MOV.U32 R235, RZ, RZ, R218 ;  /* 0x000000ffffeb7224 */ /* 0x000fe400078e00da */
[----:B------:R-:W-:Y:S01]  /*d7c0*/  IMAD.MOV.U32 R218, RZ, RZ, R114 ;  /* 0x000000ffffda7224 */ /* 0x000fe200078e0072 */
[----:B------:R-:W-:Y:S01]  /*d7d0*/  MOV R228, R36 ;  /* 0x0000002400e47202 */ /* 0x000fe20000000f00 */
[----:B------:R-:W-:Y:S01]  /*d7e0*/  IMAD.MOV.U32 R230, RZ, RZ, R37 ;  /* 0x000000ffffe67224 */ /* 0x000fe200078e0025 */
[----:B---3--:R-:W-:-:S05]  /*d7f0*/  @!P2 HADD2 R19, -R119.H0_H0, -RZ.H0_H0 ;  /* 0xa00000ff7713a230 */ /* 0x008fca0000000900 */
[----:B------:R-:W-:-:S04]  /*d800*/  PRMT R18, R19, 0x7610, R18 ;  /* 0x0000761013127816 */ /* 0x000fc80000000012 */
[----:B------:R-:W-:Y:S02]  /*d810*/  @!P2 PRMT R119, R18, 0x5410, RZ ;  /* 0x000054101277a816 */ /* 0x000fe400000000ff */
[----:B------:R-:W-:Y:S02]  /*d820*/  ISETP.GE.U32.AND P2, PT, R251, R2, PT ;  /* 0x00000002fb00720c */ /* 0x000fe40003f46070 */
[----:B------:R-:W-:Y:S01]  /*d830*/  SHF.R.U32.HI R2, RZ, 0x8, R50 ;  /* 0x00000008ff027819 */ /* 0x000fe20000011632 */
[----:B----4-:R-:W-:-:S05]  /*d840*/  @!P1 HADD2 R13, -R118.H0_H0, -RZ.H0_H0 ;  /* 0xa00000ff760d9230 */ /* 0x010fca0000000900 */
[----:B------:R-:W-:-:S04]  /*d850*/  PRMT R10, R13, 0x7610, R10 ;  /* 0x000076100d0a7816 */ /* 0x000fc8000000000a */
[----:B------:R-:W-:Y:S01]  /*d860*/  @!P1 PRMT R118, R10, 0x5410, RZ ;  /* 0x000054100a769816 */ /* 0x000fe200000000ff */
[----:B------:R-:W-:Y:S01]  /*d870*/  FFMA.FTZ R10, R141, c[0x0][0x23c], -R11 ;  /* 0x00008f008d0a7a23 */ /* 0x000fe2000001080b */
[----:B------:R-:W-:Y:S02]  /*d880*/  LOP3.LUT R13, R2, 0xffff, RZ, 0xc0, !PT ;  /* 0x0000ffff020d7812 */ /* 0x000fe400078ec0ff */
[----:B------:R-:W-:Y:S01]  /*d890*/  LOP3.LUT R2, R15, 0xff, RZ, 0xc0, !PT ;  /* 0x000000ff0f027812 */ /* 0x000fe200078ec0ff */
[----:B------:R3:W4:Y:S01]  /*d8a0*/  MUFU.EX2 R141, R10 ;  /* 0x0000000a008d7308 */ /* 0x0007220000000800 */
[----:B------:R-:W-:Y:S01]  /*d8b0*/  PRMT R15, R17, 0x5410, R3 ;  /* 0x00005410110f7816 */ /* 0x000fe20000000003 */
[----:B------:R-:W-:Y:S01]  /*d8c0*/  FFMA.FTZ R3, R226, c[0x0][0x23c], -R11 ;  /* 0x00008f00e2037a23 */ /* 0x000fe2000001080b */
[----:B------:R-:W-:Y:S02]  /*d8d0*/  PRMT R14, R2, 0x5410, R16 ;  /* 0x00005410020e7816 */ /* 0x000fe40000000010 */
[----:B------:R-:W-:-:S02]  /*d8e0*/  LOP3.LUT R2, R0, 0xffff, RZ, 0xc0, !PT ;  /* 0x0000ffff00027812 */ /* 0x000fc400078ec0ff */
[----:B------:R-:W-:Y:S01]  /*d8f0*/  ISETP.GE.U32.AND P1, PT, R251, R13, PT ;  /* 0x0000000dfb00720c */ /* 0x000fe20003f26070 */
[----:B------:R1:W1:Y:S01]  /*d900*/  MUFU.EX2 R140, R3 ;  /* 0x00000003008c7308 */ /* 0x0002620000000800 */
[----:B------:R-:W-:Y:S01]  /*d910*/  LOP3.LUT R11, R0, 0xff, RZ, 0xc0, !PT ;  /* 0x000000ff000b7812 */ /* 0x000fe200078ec0ff */
[----:B------:R-:W-:Y:S01]  /*d920*/  IMAD.MOV.U32 R226, RZ, RZ, R127 ;  /* 0x000000ffffe27224 */ /* 0x000fe200078e007f */
[--C-:B------:R-:W-:Y:S02]  /*d930*/  SHF.R.U32.HI R13, RZ, 0x18, R0.reuse ;  /* 0x00000018ff0d7819 */ /* 0x100fe40000011600 */
[----:B---3--:R-:W-:Y:S01]  /*d940*/  SHF.R.U32.HI R10, RZ, 0x10, R0 ;  /* 0x00000010ff0a7819 */ /* 0x008fe20000011600 */
[----:B------:R-:W-:Y:S01]  /*d950*/  FFMA.FTZ R0, R91, c[0x0][0x23c], -R12 ;  /* 0x00008f005b007a23 */ /* 0x000fe2000001080c */
[----:B------:R-:W-:Y:S02]  /*d960*/  PRMT R91, R251, 0x7054, R251 ;  /* 0x00007054fb5b7816 */ /* 0x000fe400000000fb */
[----:B-1----:R-:W-:-:S02]  /*d970*/  SHF.R.U32.HI R3, RZ, 0x8, R2 ;  /* 0x00000008ff037819 */ /* 0x002fc40000011602 */
[----:B------:R-:W-:Y:S01]  /*d980*/  LOP3.LUT R2, R10, 0xff, RZ, 0xc0, !PT ;  /* 0x000000ff0a027812 */ /* 0x000fe200078ec0ff */
[----:B------:R1:W3:Y:S01]  /*d990*/  MUFU.EX2 R34, R0 ;  /* 0x0000000000227308 */ /* 0x0002e20000000800 */
[----:B------:R-:W-:Y:S01]  /*d9a0*/  PRMT R11, R11, 0x5410, R3 ;  /* 0x000054100b0b7816 */ /* 0x000fe20000000003 */
[----:B------:R-:W-:Y:S01]  /*d9b0*/  IMAD.MOV.U32 R19, RZ, RZ, R65 ;  /* 0x000000ffff137224 */ /* 0x000fe200078e0041 */
[----:B------:R-:W-:Y:S02]  /*d9c0*/  PRMT R3, R2, 0x5410, R13 ;  /* 0x0000541002037816 */ /* 0x000fe4000000000d */
[----:B------:R-:W-:Y:S01]  /*d9d0*/  MOV R233, R226 ;  /* 0x000000e200e97202 */ /* 0x000fe20000000f00 */
[----:B------:R-:W-:Y:S01]  /*d9e0*/  IMAD.MOV.U32 R226, RZ, RZ, R66 ;  /* 0x000000ffffe27224 */ /* 0x000fe200078e0042 */
[----:B----4-:R-:W-:Y:S01]  /*d9f0*/  F2FP.PACK_AB R13, R141, R142 ;  /* 0x0000008e8d0d723e */ /* 0x010fe200000000ff */
[----:B------:R-:W4:Y:S01]  /*da00*/  LDSM.16.MT88.4 R64, [R177+0xf800] ;  /* 0x00f80000b140783b */ /* 0x000f220000004200 */
[----:B------:R-:W-:-:S02]  /*da10*/  HSET2.LE.AND R2, R11, R91, PT ;  /* 0x0000005b0b027233 */ /* 0x000fc40003803000 */
[----:B------:R-:W-:Y:S01]  /*da20*/  MOV R11, R13 ;  /* 0x0000000d000b7202 */ /* 0x000fe20000000f00 */
[----:B-1----:R-:W-:-:S05]  /*da30*/  HSET2.LE.AND R0, R14, R91, PT ;  /* 0x0000005b0e007233 */ /* 0x002fca0003803000 */
[----:B------:R-:W-:Y:S02]  /*da40*/  LOP3.LUT R115, R0, R11, RZ, 0xc0, !PT ;  /* 0x0000000b00737212 */ /* 0x000fe400078ec0ff */
[----:B------:R-:W-:Y:S02]  /*da50*/  F2FP.PACK_AB R0, R215, R216 ;  /* 0x000000d8d700723e */ /* 0x000fe400000000ff */
[----:B------:R-:W-:Y:S02]  /*da60*/  F2FP.PACK_AB R4, R140, R154 ;  /* 0x0000009a8c04723e */ /* 0x000fe400000000ff */
[C---:B------:R-:W-:Y:S02]  /*da70*/  PRMT R12, R0.reuse, 0x7610, R12 ;  /* 0x00007610000c7816 */ /* 0x040fe4000000000c */
[----:B------:R-:W-:Y:S02]  /*da80*/  PRMT R11, R0, 0x7632, R11 ;  /* 0x00007632000b7816 */ /* 0x000fe4000000000b */
[----:B---3--:R-:W-:-:S02]  /*da90*/  F2FP.PACK_AB R0, R34, R214 ;  /* 0x000000d62200723e */ /* 0x008fc400000000ff */
[C---:B------:R-:W-:Y:S02]  /*daa0*/  PRMT R7, R4.reuse, 0x7610, R7 ;  /* 0x0000761004077816 */ /* 0x040fe40000000007 */
[----:B------:R-:W-:Y:S02]  /*dab0*/  PRMT R6, R4, 0x7632, R6 ;  /* 0x0000763204067816 */ /* 0x000fe40000000006 */
[C---:B------:R-:W-:Y:S02]  /*dac0*/  PRMT R5, R0.reuse, 0x7610, R5 ;  /* 0x0000761000057816 */ /* 0x040fe40000000005 */
[----:B------:R-:W-:Y:S02]  /*dad0*/  PRMT R4, R0, 0x7632, R4 ;  /* 0x0000763200047816 */ /* 0x000fe40000000004 */
[----:B------:R-:W-:Y:S01]  /*dae0*/  PRMT R0, R12, 0x5410, R11 ;  /* 0x000054100c007816 */ /* 0x000fe2000000000b */
[----:B------:R-:W-:-:S03]  /*daf0*/  HSET2.LE.AND R3, R3, R91, PT ;  /* 0x0000005b03037233 */ /* 0x000fc60003803000 */
[----:B------:R-:W-:Y:S02]  /*db00*/  LOP3.LUT R112, R2, R0, RZ, 0xc0, !PT ;  /* 0x0000000002707212 */ /* 0x000fe400078ec0ff */
[----:B------:R-:W-:Y:S01]  /*db10*/  PRMT R0, R7, 0x5410, R6 ;  /* 0x0000541007007816 */ /* 0x000fe20000000006 */
[----:B------:R-:W-:Y:S02]  /*db20*/  HSET2.LE.AND R10, R15, R91, PT ;  /* 0x0000005b0f0a7233 */ /* 0x000fe40003803000 */
[----:B--2---:R-:W-:Y:S01]  /*db30*/  @!P4 HADD2 R238, -R35.H0_H0, -RZ.H0_H0 ;  /* 0xa00000ff23eec230 */ /* 0x004fe20000000900 */
[----:B------:R-:W-:Y:S01]  /*db40*/  LOP3.LUT R113, R3, R0, RZ, 0xc0, !PT ;  /* 0x0000000003717212 */ /* 0x000fe200078ec0ff */
[----:B------:R-:W-:Y:S01]  /*db50*/  @!P2 HADD2 R237, -R32.H0_H0, -RZ.H0_H0 ;  /* 0xa00000ff20eda230 */ /* 0x000fe20000000900 */
[----:B------:R-:W-:Y:S01]  /*db60*/  PRMT R0, R5, 0x5410, R4 ;  /* 0x0000541005007816 */ /* 0x000fe20000000004 */
[----:B------:R-:W-:Y:S01]  /*db70*/  @!P3 HADD2 R236, -R139.H0_H0, -RZ.H0_H0 ;  /* 0xa00000ff8becb230 */ /* 0x000fe20000000900 */
[----:B------:R-:W-:Y:S01]  /*db80*/  IMAD.MOV.U32 R225, RZ, RZ, R126 ;  /* 0x000000ffffe17224 */ /* 0x000fe200078e007e */
[----:B------:R-:W-:Y:S01]  /*db90*/  MOV R221, R56 ;  /* 0x0000003800dd7202 */ /* 0x000fe20000000f00 */
[----:B------:R-:W1:Y:S01]  /*dba0*/  LDSM.16.MT88.4 R124, [R177+0xd800] ;  /* 0x00d80000b17c783b */ /* 0x000e620000004200 */
[----:B------:R-:W-:-:S02]  /*dbb0*/  LOP3.LUT R114, R10, R0, RZ, 0xc0, !PT ;  /* 0x000000000a727212 */ /* 0x000fc400078ec0ff */
[----:B------:R-:W-:Y:S01]  /*dbc0*/  PRMT R0, R238, 0x7610, R0 ;  /* 0x00007610ee007816 */ /* 0x000fe20000000000 */
[----:B------:R-:W-:Y:S01]  /*dbd0*/  IMAD.MOV.U32 R220, RZ, RZ, R57 ;  /* 0x000000ffffdc7224 */ /* 0x000fe200078e0039 */
[----:B------:R-:W-:Y:S01]  /*dbe0*/  PRMT R16, R237, 0x7610, R16 ;  /* 0x00007610ed107816 */ /* 0x000fe20000000010 */
[----:B------:R-:W-:Y:S01]  /*dbf0*/  IMAD.MOV.U32 R231, RZ, RZ, R58 ;  /* 0x000000ffffe77224 */ /* 0x000fe200078e003a */
[----:B------:R-:W-:Y:S01]  /*dc00*/  @!P4 PRMT R35, R0, 0x5410, RZ ;  /* 0x000054100023c816 */ /* 0x000fe200000000ff */
[----:B------:R-:W-:Y:S01]  /*dc10*/  HMMA.16816.F32 R36, R112, R40, R60 ;  /* 0x000000287024723c */ /* 0x000fe2000000183c */
[----:B------:R-:W-:Y:S01]  /*dc20*/  LOP3.LUT R0, R29, 0xff, RZ, 0xc0, !PT ;  /* 0x000000ff1d007812 */ /* 0x000fe200078ec0ff */
[----:B------:R-:W-:Y:S01]  /*dc30*/  IMAD.MOV.U32 R18, RZ, RZ, R59 ;  /* 0x000000ffff127224 */ /* 0x000fe200078e003b */
[----:B------:R-:W-:Y:S01]  /*dc40*/  PRMT R3, R236, 0x7610, R3 ;  /* 0x00007610ec037816 */ /* 0x000fe20000000003 */
[----:B------:R-:W2:Y:S01]  /*dc50*/  LDSM.16.MT88.4 R56, [R179+0xd800] ;  /* 0x00d80000b338783b */ /* 0x000ea20000004200 */
[----:B------:R-:W-:-:S03]  /*dc60*/  @!P2 PRMT R32, R16, 0x5410, RZ ;  /* 0x000054101020a816 */ /* 0x000fc600000000ff */
[----:B----4-:R-:W-:Y:S01]  /*dc70*/  HMMA.16816.F32 R60, R112, R64, R92 ;  /* 0x00000040703c723c */ /* 0x010fe2000000185c */
[----:B------:R3:W4:Y:S01]  /*dc80*/  LDL.LU.S16 R93, [R1+0x74] ;  /* 0x00007400015d7983 */ /* 0x0007220000300600 */
[----:B------:R-:W-:-:S03]  /*dc90*/  ISETP.GE.U32.AND P2, PT, R251, R0, PT ;  /* 0x00000000fb00720c */ /* 0x000fc60003f46070 */
[----:B------:R3:W3:Y:S01]  /*dca0*/  LDL.LU.S16 R92, [R1+0x6c] ;  /* 0x00006c00015c7983 */ /* 0x0006e20000300600 */
[----:B------:R-:W-:-:S03]  /*dcb0*/  @!P3 PRMT R139, R3, 0x5410, RZ ;  /* 0x00005410038bb816 */ /* 0x000fc600000000ff */
[----:B------:R2:W3:Y:S04]  /*dcc0*/  LDL.LU.S16 R0, [R1+0x70] ;  /* 0x0000700001007983 */ /* 0x0004e80000300600 */
[----:B------:R2:W3:Y:S04]  /*dcd0*/  LDL.LU.S16 R16, [R1+0x78] ;  /* 0x0000780001107983 */ /* 0x0004e80000300600 */
[----:B------:R2:W3:Y:S01]  /*dce0*/  LDL.LU.S16 R3, [R1+0x7c] ;  /* 0x00007c0001037983 */ /* 0x0004e20000300600 */
[----:B------:R-:W-:-:S03]  /*dcf0*/  IMAD.MOV.U32 R222, RZ, RZ, R51 ;  /* 0x000000ffffde7224 */ /* 0x000fc600078e0033 */
[----:B------:R-:W2:Y:S01]  /*dd00*/  LDSM.16.MT88.4 R48, [R180+0xd800] ;  /* 0x00d80000b430783b */ /* 0x000ea20000004200 */
[C---:B-1----:R-:W-:Y:S01]  /*dd10*/  HMMA.16816.F32 R120, R112.reuse, R124, R120 ;  /* 0x0000007c7078723c */ /* 0x042fe20000001878 */
[----:B------:R-:W-:Y:S02]  /*dd20*/  LOP3.LUT R2, R28, 0xff, RZ, 0xc0, !PT ;  /* 0x000000ff1c027812 */ /* 0x000fe400078ec0ff */
[----:B------:R-:W-:Y:S04]  /*dd30*/  STG.E.U16 [R8.64+-0x80], R210 ;  /* 0xffff80d208007986 */ /* 0x000fe8000c101512 */
[----:B------:R-:W-:Y:S01]  /*dd40*/  STG.E.U16 [R8.64+-0x7e], R212 ;  /* 0xffff82d408007986 */ /* 0x000fe2000c101512 */
[C---:B------:R-:W-:Y:S03]  /*dd50*/  HMMA.16816.F32 R124, R112.reuse, R126, R52 ;  /* 0x0000007e707c723c */ /* 0x040fe60000001834 */
[----:B------:R-:W-:Y:S05]  /*dd60*/  LDSM.16.MT88.4 R88, [R179+0xf800] ;  /* 0x00f80000b358783b */ /* 0x000fea0000004200 */
[----:B--2---:R-:W-:Y:S01]  /*dd70*/  HMMA.16816.F32 R52, R112, R56, R80 ;  /* 0x000000387034723c */ /* 0x004fe20000001850 */
[----:B------:R-:W1:Y:S01]  /*dd80*/  LDSM.16.MT88.4 R80, [R180+0xf800] ;  /* 0x00f80000b450783b */ /* 0x000e620000004200 */
[----:B------:R-:W-:-:S02]  /*dd90*/  ISETP.GE.U32.AND P3, PT, R251, R2, PT ;  /* 0x00000002fb00720c */ /* 0x000fc40003f66070 */
[----:B------:R-:W-:Y:S02]  /*dda0*/  ISETP.GE.U32.AND P4, PT, R251, R30, PT ;  /* 0x0000001efb00720c */ /* 0x000fe40003f86070 */
[----:B------:R-:W-:Y:S02]  /*ddb0*/  @P2 PRMT R10, R13, 0x7610, R10 ;  /* 0x000076100d0a2816 */ /* 0x000fe4000000000a */
[C---:B------:R-:W-:Y:S01]  /*ddc0*/  HMMA.16816.F32 R44, R112.reuse, R48, R72 ;  /* 0x00000030702c723c */ /* 0x040fe20000001848 */
[----:B------:R-:W-:Y:S01]  /*ddd0*/  IMAD.MOV.U32 R238, RZ, RZ, R233 ;  /* 0x000000ffffee7224 */ /* 0x000fe200078e00e9 */
[----:B------:R-:W2:Y:S06]  /*dde0*/  LDSM.16.MT88.4 R72, [R178+0xf800] ;  /* 0x00f80000b248783b */ /* 0x000eac0000004200 */
[C---:B------:R-:W-:Y:S08]  /*ddf0*/  HMMA.16816.F32 R48, R112.reuse, R50, R76 ;  /* 0x000000327030723c */ /* 0x040ff0000000184c */
[----:B-1----:R-:W-:Y:S01]  /*de00*/  HMMA.16816.F32 R76, R112, R80, R108 ;  /* 0x00000050704c723c */ /* 0x002fe2000000186c */
[----:B------:R1:W2:Y:S04]  /*de10*/  LDL.LU.S16 R111, [R1+0x28] ;  /* 0x00002800016f7983 */ /* 0x0002a80000300600 */
[----:B------:R1:W2:Y:S01]  /*de20*/  LDL.LU.S16 R109, [R1+0x8c] ;  /* 0x00008c00016d7983 */ /* 0x0002a20000300600 */
[----:B----4-:R-:W-:-:S05]  /*de30*/  @!P1 HADD2 R93, -R138.H0_H0, -RZ.H0_H0 ;  /* 0xa00000ff8a5d9230 */ /* 0x010fca0000000900 */
[----:B------:R-:W-:Y:S01]  /*de40*/  PRMT R108, R93, 0x7610, R108 ;  /* 0x000076105d6c7816 */ /* 0x000fe2000000006c */
[----:B---3--:R-:W-:-:S03]  /*de50*/  @!P6 HADD2 R0, -R136.H0_H0, -RZ.H0_H0 ;  /* 0xa00000ff8800e230 */ /* 0x008fc60000000900 */
[----:B------:R-:W-:Y:S01]  /*de60*/  @!P1 PRMT R138, R108, 0x5410, RZ ;  /* 0x000054106c8a9816 */ /* 0x000fe200000000ff */
[----:B------:R-:W-:Y:S02]  /*de70*/  @!P2 HADD2 R16, -R13.H0_H0, -RZ.H0_H0 ;  /* 0xa00000ff0d10a230 */ /* 0x000fe40000000900 */
[----:B------:R-:W-:Y:S01]  /*de80*/  @!P3 HADD2 R3, -R12.H0_H0, -RZ.H0_H0 ;  /* 0xa00000ff0c03b230 */ /* 0x000fe20000000900 */
[----:B------:R-:W-:Y:S01]  /*de90*/  PRMT R2, R0, 0x7610, R2 ;  /* 0x0000761000027816 */ /* 0x000fe20000000002 */
[----:B------:R1:W3:Y:S01]  /*dea0*/  LDL.LU.S16 R108, [R1+0x88] ;  /* 0x00008800016c7983 */ /* 0x0002e20000300600 */
[----:B------:R-:W-:Y:S02]  /*deb0*/  ISETP.GE.U32.AND P1, PT, R251, R31, PT ;  /* 0x0000001ffb00720c */ /* 0x000fe40003f26070 */
[----:B------:R-:W-:Y:S02]  /*dec0*/  PRMT R31, R3, 0x7610, R31 ;  /* 0x00007610031f7816 */ /* 0x000fe4000000001f */
[----:B------:R-:W-:-:S02]  /*ded0*/  PRMT R30, R16, 0x7610, R30 ;  /* 0x00007610101e7816 */ /* 0x000fc4000000001e */
[----:B------:R-:W-:Y:S02]  /*dee0*/  @!P6 PRMT R136, R2, 0x5410, RZ ;  /* 0x000054100288e816 */ /* 0x000fe400000000ff */
[----:B------:R-:W-:Y:S02]  /*def0*/  SHF.R.U32.HI R2, RZ, 0x8, R33 ;  /* 0x00000008ff027819 */ /* 0x000fe40000011621 */
[----:B------:R-:W-:Y:S01]  /*df00*/  @!P3 PRMT R12, R31, 0x5410, RZ ;  /* 0x000054101f0cb816 */ /* 0x000fe200000000ff */
[----:B------:R1:W4:Y:S01]  /*df10*/  LDL.LU.S16 R33, [R1+0x84] ;  /* 0x0000840001217983 */ /* 0x0003220000300600 */
[----:B------:R-:W-:-:S03]  /*df20*/  @!P2 PRMT R10, R30, 0x5410, RZ ;  /* 0x000054101e0aa816 */ /* 0x000fc600000000ff */
[----:B------:R1:W3:Y:S04]  /*df30*/  LDL.LU.S16 R31, [R1+0x80] ;  /* 0x00008000011f7983 */ /* 0x0002e80000300600 */
[----:B------:R1:W4:Y:S01]  /*df40*/  LDL.LU.S16 R30, [R1+0x2c] ;  /* 0x00002c00011e7983 */ /* 0x0003220000300600 */
[----:B------:R-:W-:Y:S01]  /*df50*/  @!P5 HADD2 R92, -R137.H0_H0, -RZ.H0_H0 ;  /* 0xa00000ff895cd230 */ /* 0x000fe20000000900 */
[----:B------:R-:W-:-:S04]  /*df60*/  SHF.R.U32.HI R0, RZ, 0x18, R28 ;  /* 0x00000018ff007819 */ /* 0x000fc8000001161c */
[----:B------:R-:W-:Y:S02]  /*df70*/  PRMT R17, R92, 0x7610, R17 ;  /* 0x000076105c117816 */ /* 0x000fe40000000011 */
[----:B------:R-:W-:Y:S02]  /*df80*/  LOP3.LUT R2, R2, 0xffff, RZ, 0xc0, !PT ;  /* 0x0000ffff02027812 */ /* 0x000fe400078ec0ff */
[----:B------:R-:W-:Y:S02]  /*df90*/  @!P5 PRMT R137, R17, 0x5410, RZ ;  /* 0x000054101189d816 */ /* 0x000fe400000000ff */
[----:B------:R-:W-:Y:S02]  /*dfa0*/  ISETP.GE.U32.AND P5, PT, R251, R0, PT ;  /* 0x00000000fb00720c */ /* 0x000fe40003fa6070 */
[----:B------:R-:W-:Y:S02]  /*dfb0*/  LOP3.LUT R0, R28, 0xffff, RZ, 0xc0, !PT ;  /* 0x0000ffff1c007812 */ /* 0x000fe400078ec0ff */
[----:B------:R-:W-:-:S02]  /*dfc0*/  SHF.R.U32.HI R3, RZ, 0x10, R28 ;  /* 0x00000010ff037819 */ /* 0x000fc4000001161c */
[----:B------:R-:W-:Y:S02]  /*dfd0*/  ISETP.GE.U32.AND P3, PT, R251, R2, PT ;  /* 0x00000002fb00720c */ /* 0x000fe40003f66070 */
[----:B------:R-:W-:Y:S01]  /*dfe0*/  SHF.R.U32.HI R0, RZ, 0x8, R0 ;  /* 0x00000008ff007819 */ /* 0x000fe20000011600 */
[----:B------:R-:W-:Y:S01]  /*dff0*/  IMAD.MOV.U32 R237, RZ, RZ, R228 ;  /* 0x000000ffffed7224 */ /* 0x000fe200078e00e4 */
[----:B------:R-:W-:Y:S02]  /*e000*/  LOP3.LUT R3, R3, 0xff, RZ, 0xc0, !PT ;  /* 0x000000ff03037812 */ /* 0x000fe400078ec0ff */
[----:B------:R-:W-:Y:S01]  /*e010*/  LOP3.LUT R0, R0, 0xffff, RZ, 0xc0, !PT ;  /* 0x0000ffff00007812 */ /* 0x000fe200078ec0ff */
[----:B------:R-:W-:Y:S01]  /*e020*/  IMAD.MOV.U32 R233, RZ, RZ, R234 ;  /* 0x000000ffffe97224 */ /* 0x000fe200078e00ea */
[C---:B------:R-:W-:Y:S01]  /*e030*/  ISETP.GE.U32.AND P6, PT, R251.reuse, R3, PT ;  /* 0x00000003fb00720c */ /* 0x040fe20003fc6070 */
[----:B------:R-:W-:Y:S01]  /*e040*/  FFMA.FTZ R3, R238, R117, R237 ;  /* 0x00000075ee037223 */ /* 0x000fe200000100ed */
[----:B------:R-:W-:Y:S01]  /*e050*/  ISETP.GE.U32.AND P2, PT, R251, R0, PT ;  /* 0x00000000fb00720c */ /* 0x000fe20003f46070 */
[----:B------:R-:W-:Y:S01]  /*e060*/  IMAD.MOV.U32 R234, RZ, RZ, R235 ;  /* 0x000000ffffea7224 */ /* 0x000fe200078e00eb */
[----:B------:R-:W-:Y:S01]  /*e070*/  MOV R235, R231 ;  /* 0x000000e700eb7202 */ /* 0x000fe20000000f00 */
[----:B------:R-:W-:Y:S01]  /*e080*/  FFMA.FTZ R2, R232, R116, R239 ;  /* 0x00000074e8027223 */ /* 0x000fe200000100ef */
[----:B------:R-:W-:Y:S01]  /*e090*/  @P1 PRMT R0, R13, 0x7632, R0 ;  /* 0x000076320d001816 */ /* 0x000fe20000000000 */
[----:B------:R-:W-:Y:S01]  /*e0a0*/  IMAD.MOV.U32 R228, RZ, RZ, R18 ;  /* 0x000000ffffe47224 */ /* 0x000fe200078e0012 */
[----:B--2---:R-:W-:Y:S01]  /*e0b0*/  @!P1 HADD2 R111, -R13.H1_H1, -RZ.H0_H0 ;  /* 0xa00000ff0d6f9230 */ /* 0x004fe20000000d00 */
[----:B------:R-:W-:-:S02]  /*e0c0*/  FADD.FTZ R13, R233, R3 ;  /* 0x00000003e90d7221 */ /* 0x000fc40000010000 */
[----:B------:R-:W-:Y:S02]  /*e0d0*/  FADD.FTZ R3, R234, R2 ;  /* 0x00000002ea037221 */ /* 0x000fe40000010000 */
[----:B------:R-:W-:Y:S02]  /*e0e0*/  FADD.FTZ R2, R235, R13 ;  /* 0x0000000deb027221 */ /* 0x000fe40000010000 */
[----:B------:R-:W-:Y:S02]  /*e0f0*/  FADD.FTZ R3, R228, R3 ;  /* 0x00000003e4037221 */ /* 0x000fe40000010000 */
[----:B------:R-:W-:Y:S01]  /*e100*/  IMAD.MOV.U32 R231, RZ, RZ, R19 ;  /* 0x000000ffffe77224 */ /* 0x000fe200078e0013 */
[----:B------:R-:W-:Y:S01]  /*e110*/  @!P2 HADD2 R109, -R11.H0_H0, -RZ.H0_H0 ;  /* 0xa00000ff0b6da230 */ /* 0x000fe20000000900 */
[----:B------:R-:W-:Y:S01]  /*e120*/  HMMA.16816.F32 R40, R112, R42, R68 ;  /* 0x0000002a7028723c */ /* 0x000fe20000001844 */
[----:B------:R-:W-:Y:S03]  /*e130*/  LDSM.16.MT88.4 R16, [R179+0x11800] ;  /* 0x01180000b310783b */ /* 0x000fe60000004200 */
[----:B------:R-:W-:-:S04]  /*e140*/  PRMT R29, R109, 0x7610, R29 ;  /* 0x000076106d1d7816 */ /* 0x000fc8000000001d */
[----:B------:R-:W-:Y:S01]  /*e150*/  HMMA.16816.F32 R64, R112, R66, R96 ;  /* 0x000000427040723c */ /* 0x000fe20000001860 */
[----:B------:R-:W2:Y:S01]  /*e160*/  LDSM.16.MT88.4 R96, [R177+0x11800] ;  /* 0x01180000b160783b */ /* 0x000ea20000004200 */
[----:B------:R-:W-:Y:S02]  /*e170*/  PRMT R110, R111, 0x7610, R110 ;  /* 0x000076106f6e7816 */ /* 0x000fe4000000006e */
[----:B------:R-:W-:-:S04]  /*e180*/  @!P2 PRMT R11, R29, 0x5410, RZ ;  /* 0x000054101d0ba816 */ /* 0x000fc800000000ff */
[----:B------:R-:W-:Y:S01]  /*e190*/  HMMA.16816.F32 R68, R112, R72, R100 ;  /* 0x000000487044723c */ /* 0x000fe20000001864 */
[----:B------:R-:W1:Y:S01]  /*e1a0*/  LDSM.16.MT88.4 R100, [R178+0x11800] ;  /* 0x01180000b264783b */ /* 0x000e620000004200 */
[----:B------:R-:W-:-:S06]  /*e1b0*/  @!P1 PRMT R0, R110, 0x5410, RZ ;  /* 0x000054106e009816 */ /* 0x000fcc00000000ff */
[----:B------:R-:W-:Y:S01]  /*e1c0*/  HMMA.16816.F32 R72, R112, R74, R104 ;  /* 0x0000004a7048723c */ /* 0x000fe20000001868 */
[----:B------:R-:W1:Y:S01]  /*e1d0*/  LDSM.16.MT88.4 R104, [R180+0x11800] ;  /* 0x01180000b468783b */ /* 0x000e620000004200 */
[----:B------:R-:W-:Y:S01]  /*e1e0*/  @UP0 UIADD3 UR21, UR8, -0x3, URZ ;  /* 0xfffffffd08150890 */ /* 0x000fe2000fffe03f */
[----:B------:R-:W-:-:S05]  /*e1f0*/  IMAD.MOV.U32 R116, RZ, RZ, R152 ;  /* 0x000000ffff747224 */ /* 0x000fca00078e0098 */
[----:B------:R-:W-:Y:S01]  /*e200*/  HMMA.16816.F32 R56, R112, R58, R84 ;  /* 0x0000003a7038723c */ /* 0x000fe20000001854 */
[----:B------:R-:W-:-:S07]  /*e210*/  @P0 IMAD.MOV.U32 R116, RZ, RZ, R152 ;  /* 0x000000ffff740224 */ /* 0x000fce00078e0098 */
[C---:B------:R-:W-:Y:S08]  /*e220*/  HMMA.16816.F32 R80, R112.reuse, R82, R128 ;  /* 0x000000527050723c */ /* 0x040ff00000001880 */
[C---:B------:R-:W-:Y:S08]  /*e230*/  HMMA.16816.F32 R84, R112.reuse, R88, R160 ;  /* 0x000000587054723c */ /* 0x040ff000000018a0 */
[C---:B--2---:R-:W-:Y:S08]  /*e240*/  HMMA.16816.F32 R92, R112.reuse, R96, R132 ;  /* 0x00000060705c723c */ /* 0x044ff00000001884 */
[C---:B-1----:R-:W-:Y:S08]  /*e250*/  HMMA.16816.F32 R128, R112.reuse, R100, R204 ;  /* 0x000000647080723c */ /* 0x042ff000000018cc */
[C---:B------:R-:W-:Y:S08]  /*e260*/  HMMA.16816.F32 R132, R112.reuse, R104, R172 ;  /* 0x000000687084723c */ /* 0x040ff000000018ac */
[C---:B------:R-:W-:Y:S08]  /*e270*/  HMMA.16816.F32 R88, R112.reuse, R90, R168 ;  /* 0x0000005a7058723c */ /* 0x040ff000000018a8 */
[C---:B------:R-:W-:Y:S08]  /*e280*/  HMMA.16816.F32 R96, R112.reuse, R98, R164 ;  /* 0x000000627060723c */ /* 0x040ff000000018a4 */
[C---:B------:R-:W-:Y:S08]  /*e290*/  HMMA.16816.F32 R100, R112.reuse, R102, R200 ;  /* 0x000000667064723c */ /* 0x040ff000000018c8 */
[----:B------:R-:W-:Y:S01]  /*e2a0*/  HMMA.16816.F32 R104, R112, R106, R156 ;  /* 0x0000006a7068723c */ /* 0x000fe2000000189c */
[----:B---3--:R-:W-:-:S02]  /*e2b0*/  @!P4 HADD2 R31, -R5.H0_H0, -RZ.H0_H0 ;  /* 0xa00000ff051fc230 */ /* 0x008fc40000000900 */
[----:B----4-:R-:W-:-:S03]  /*e2c0*/  @!P3 HADD2 R30, -R4.H0_H0, -RZ.H0_H0 ;  /* 0xa00000ff041eb230 */ /* 0x010fc60000000900 */
[----:B------:R-:W-:Y:S02]  /*e2d0*/  PRMT R14, R31, 0x7610, R14 ;  /* 0x000076101f0e7816 */ /* 0x000fe4000000000e */
[----:B------:R-:W-:Y:S02]  /*e2e0*/  PRMT R13, R30, 0x7610, R13 ;  /* 0x000076101e0d7816 */ /* 0x000fe4000000000d */
[----:B------:R-:W-:Y:S01]  /*e2f0*/  @!P4 PRMT R5, R14, 0x5410, RZ ;  /* 0x000054100e05c816 */ /* 0x000fe200000000ff */
[----:B------:R-:W-:Y:S01]  /*e300*/  FADD.FTZ R14, R229, R2 ;  /* 0x00000002e50e7221 */ /* 0x000fe20000010000 */
[----:B------:R-:W-:Y:S01]  /*e310*/  @!P3 PRMT R4, R13, 0x5410, RZ ;  /* 0x000054100d04b816 */ /* 0x000fe200000000ff */
[----:B------:R-:W-:Y:S01]  /*e320*/  @!P5 HADD2 R33, -R6.H0_H0, -RZ.H0_H0 ;  /* 0xa00000ff0621d230 */ /* 0x000fe20000000900 */
[----:B------:R-:W-:Y:S02]  /*e330*/  FADD.FTZ R13, R230, R3 ;  /* 0x00000003e60d7221 */ /* 0x000fe40000010000 */
[----:B------:R-:W-:-:S02]  /*e340*/  FADD.FTZ R14, R231, R14 ;  /* 0x0000000ee70e7221 */ /* 0x000fc40000010000 */
[----:B------:R-:W-:Y:S01]  /*e350*/  FADD.FTZ R13, R220, R13 ;  /* 0x0000000ddc0d7221 */ /* 0x000fe20000010000 */
[----:B------:R-:W-:Y:S01]  /*e360*/  PRMT R15, R33, 0x7610, R15 ;  /* 0x00007610210f7816 */ /* 0x000fe2000000000f */
[----:B------:R-:W-:Y:S02]  /*e370*/  FADD.FTZ R14, R221, R14 ;  /* 0x0000000edd0e7221 */ /* 0x000fe40000010000 */
[----:B------:R-:W-:Y:S01]  /*e380*/  FADD.FTZ R13, R222, R13 ;  /* 0x0000000dde0d7221 */ /* 0x000fe20000010000 */
[----:B------:R-:W-:Y:S01]  /*e390*/  @!P5 PRMT R6, R15, 0x5410, RZ ;  /* 0x000054100f06d816 */ /* 0x000fe200000000ff */
[----:B------:R-:W-:Y:S02]  /*e3a0*/  IMAD.MOV.U32 R15, RZ, RZ, c[0x0][0x228] ;  /* 0x00008a00ff0f7624 */ /* 0x000fe400078e00ff */
[----:B------:R-:W-:Y:S02]  /*e3b0*/  FADD.FTZ R14, R223, R14 ;  /* 0x0000000edf0e7221 */ /* 0x000fe40000010000 */
[----:B------:R-:W-:-:S02]  /*e3c0*/  FADD.FTZ R13, R217, R13 ;  /* 0x0000000dd90d7221 */ /* 0x000fc40000010000 */
[----:B------:R-:W-:Y:S02]  /*e3d0*/  IMAD.SHL.U32 R15, R15, 0x8, RZ ;  /* 0x000000080f0f7824 */ /* 0x000fe400078e00ff */
[----:B------:R-:W-:Y:S02]  /*e3e0*/  FADD.FTZ R14, R218, R14 ;  /* 0x0000000eda0e7221 */ /* 0x000fe40000010000 */
[----:B------:R-:W-:Y:S02]  /*e3f0*/  FADD.FTZ R13, R219, R13 ;  /* 0x0000000ddb0d7221 */ /* 0x000fe40000010000 */
[----:B------:R-:W-:Y:S01]  /*e400*/  IMAD.WIDE R2, R15, 0x2, R8 ;  /* 0x000000020f027825 */ /* 0x000fe200078e0208 */
[----:B------:R-:W-:-:S03]  /*e410*/  @!P6 HADD2 R108, -R7.H0_H0, -RZ.H0_H0 ;  /* 0xa00000ff076ce230 */ /* 0x000fc60000000900 */
[----:B------:R-:W-:Y:S02]  /*e420*/  FADD.FTZ R15, R252, R14 ;  /* 0x0000000efc0f7221 */ /* 0x000fe40000010000 */
[----:B------:R-:W-:Y:S01]  /*e430*/  FADD.FTZ R13, R249, R13 ;  /* 0x0000000df90d7221 */ /* 0x000fe20000010000 */
[----:B------:R-:W-:Y:S01]  /*e440*/  STG.E.U16 [R2.64+-0x80], R213 ;  /* 0xffff80d502007986 */ /* 0x000fe2000c101512 */
[----:B------:R-:W-:Y:S02]  /*e450*/  FADD.FTZ R15, R250, R15 ;  /* 0x0000000ffa0f7221 */ /* 0x000fe40000010000 */
[----:B------:R-:W-:Y:S01]  /*e460*/  FADD.FTZ R13, R248, R13 ;  /* 0x0000000df80d7221 */ /* 0x000fe20000010000 */
[----:B------:R-:W-:Y:S01]  /*e470*/  STG.E.U16 [R2.64+-0x7e], R211 ;  /* 0xffff82d302007986 */ /* 0x000fe2000c101512 */
[----:B------:R-:W-:Y:S01]  /*e480*/  PRMT R28, R108, 0x7610, R28 ;  /* 0x000076106c1c7816 */ /* 0x000fe2000000001c */
[----:B------:R-:W-:Y:S02]  /*e490*/  FADD.FTZ R15, R224, R15 ;  /* 0x0000000fe00f7221 */ /* 0x000fe40000010000 */
[----:B------:R-:W-:Y:S01]  /*e4a0*/  STG.E.U16 [R8.64+-0x70], R209 ;  /* 0xffff90d108007986 */ /* 0x000fe2000c101512 */
[----:B------:R-:W-:-:S03]  /*e4b0*/  FADD.FTZ R13, R225, R13 ;  /* 0x0000000de10d7221 */ /* 0x000fc60000010000 */
[----:B------:R-:W-:Y:S04]  /*e4c0*/  STG.E.U16 [R8.64+-0x6e], R208 ;  /* 0xffff92d008007986 */ /* 0x000fe8000c101512 */
[----:B------:R-:W-:Y:S04]  /*e4d0*/  STG.E.U16 [R2.64+-0x70], R155 ;  /* 0xffff909b02007986 */ /* 0x000fe8000c101512 */
[----:B------:R-:W-:Y:S04]  /*e4e0*/  STG.E.U16 [R2.64+-0x6e], R153 ;  /* 0xffff929902007986 */ /* 0x000fe8000c101512 */
[----:B------:R-:W-:Y:S04]  /*e4f0*/  STG.E.U16 [R8.64+-0x60], R150 ;  /* 0xffffa09608007986 */ /* 0x000fe8000c101512 */
[----:B------:R-:W-:Y:S01]  /*e500*/  STG.E.U16 [R8.64+-0x5e], R148 ;  /* 0xffffa29408007986 */ /* 0x000fe2000c101512 */
[----:B------:R-:W-:-:S03]  /*e510*/  @!P6 PRMT R7, R28, 0x5410, RZ ;  /* 0x000054101c07e816 */ /* 0x000fc600000000ff */
[----:B------:R-:W-:Y:S01]  /*e520*/  STG.E.U16 [R2.64+-0x60], R149 ;  /* 0xffffa09502007986 */ /* 0x000fe2000c101512 */
[----:B------:R-:W-:-:S03]  /*e530*/  FADD.FTZ R15, R226, R15 ;  /* 0x0000000fe20f7221 */ /* 0x000fc60000010000 */
[----:B------:R-:W-:Y:S01]  /*e540*/  STG.E.U16 [R2.64+-0x5e], R147 ;  /* 0xffffa29302007986 */ /* 0x000fe2000c101512 */
[----:B------:R-:W-:-:S03]  /*e550*/  FADD.FTZ R14, R227, R13 ;  /* 0x0000000de30e7221 */ /* 0x000fc60000010000 */
[----:B------:R-:W-:Y:S04]  /*e560*/  STG.E.U16 [R8.64+-0x50], R146 ;  /* 0xffffb09208007986 */ /* 0x000fe8000c101512 */
[----:B------:R-:W-:Y:S04]  /*e570*/  STG.E.U16 [R8.64+-0x4e], R144 ;  /* 0xffffb29008007986 */ /* 0x000fe8000c101512 */
[----:B------:R-:W-:Y:S04]  /*e580*/  STG.E.U16 [R2.64+-0x50], R145 ;  /* 0xffffb09102007986 */ /* 0x000fe8000c101512 */
[----:B------:R-:W-:Y:S04]  /*e590*/  STG.E.U16 [R2.64+-0x4e], R143 ;  /* 0xffffb28f02007986 */ /* 0x000fe8000c101512 */
[----:B------:R-:W-:Y:S04]  /*e5a0*/  STG.E.U16 [R8.64+-0x40], R119 ;  /* 0xffffc07708007986 */ /* 0x000fe8000c101512 */
[----:B------:R-:W-:Y:S01]  /*e5b0*/  STG.E.U16 [R8.64+-0x3e], R118 ;  /* 0xffffc27608007986 */ /* 0x000fe2000c101512 */
[----:B------:R-:W-:-:S03]  /*e5c0*/  FADD.FTZ R13, R216, R15 ;  /* 0x0000000fd80d7221 */ /* 0x000fc60000010000 */
[----:B------:R-:W-:Y:S04]  /*e5d0*/  STG.E.U16 [R2.64+-0x40], R32 ;  /* 0xffffc02002007986 */ /* 0x000fe8000c101512 */
[----:B------:R-:W-:Y:S01]  /*e5e0*/  STG.E.U16 [R2.64+-0x3e], R35 ;  /* 0xffffc22302007986 */ /* 0x000fe2000c101512 */
[----:B------:R-:W-:-:S03]  /*e5f0*/  FADD.FTZ R14, R154, R14 ;  /* 0x0000000e9a0e7221 */ /* 0x000fc60000010000 */
[----:B------:R-:W-:Y:S04]  /*e600*/  STG.E.U16 [R8.64+-0x30], R139 ;  /* 0xffffd08b08007986 */ /* 0x000fe8000c101512 */
        /* <DEDUP_REMOVED lines=10> */
[----:B------:R1:W-:Y:S02]  /*e6b0*/  STG.E.U16 [R2.64+-0xe], R0 ;  /* 0xfffff20002007986 */ /* 0x0003e4000c101512 */
[----:B-1----:R-:W-:-:S02]  /*e6c0*/  FADD.FTZ R2, R215, R13 ;  /* 0x0000000dd7027221 */ /* 0x002fc40000010000 */
[----:B------:R-:W-:Y:S02]  /*e6d0*/  FADD.FTZ R0, R140, R14 ;  /* 0x0000000e8c007221 */ /* 0x000fe40000010000 */
[----:B------:R-:W-:Y:S02]  /*e6e0*/  FADD.FTZ R2, R214, R2 ;  /* 0x00000002d6027221 */ /* 0x000fe40000010000 */
[----:B------:R-:W-:Y:S02]  /*e6f0*/  FADD.FTZ R0, R142, R0 ;  /* 0x000000008e007221 */ /* 0x000fe40000010000 */
[----:B------:R-:W-:Y:S02]  /*e700*/  FADD.FTZ R2, R34, R2 ;  /* 0x0000000222027221 */ /* 0x000fe40000010000 */
[----:B------:R-:W-:-:S03]  /*e710*/  FADD.FTZ R0, R141, R0 ;  /* 0x000000008d007221 */ /* 0x000fc60000010000 */
[----:B------:R1:W-:Y:S04]  /*e720*/  STL [R1+0x28], R2 ;  /* 0x0000280201007387 */ /* 0x0003e80000100800 */
[----:B------:R1:W-:Y:S01]  /*e730*/  STL [R1+0x2c], R0 ;  /* 0x00002c0001007387 */ /* 0x0003e20000100800 */
[----:B------:R-:W-:Y:S01]  /*e740*/  HMMA.16816.F32 R108, R112, R16, R24 ;  /* 0x00000010706c723c */ /* 0x000fe20000001818 */
[----:B------:R-:W-:Y:S02]  /*e750*/  IADD3 R119, P1, R8, -0x100, RZ ;  /* 0xffffff0008777810 */ /* 0x000fe40007f3e0ff */
[----:B------:R-:W-:Y:S01]  /*e760*/  MOV R3, R151 ;  /* 0x0000009700037202 */ /* 0x000fe20000000f00 */
[----:B------:R-:W-:Y:S01]  /*e770*/  @P0 IMAD.MOV.U32 R3, RZ, RZ, R151 ;  /* 0x000000ffff030224 */ /* 0x000fe200078e0097 */
[----:B------:R-:W-:-:S03]  /*e780*/  IADD3.X R118, R9, -0x1, RZ, P1, !PT ;  /* 0xffffffff09767810 */ /* 0x000fc60000ffe4ff */
[----:B------:R-:W-:Y:S01]  /*e790*/  HMMA.16816.F32 R112, R112, R18, R20 ;  /* 0x000000127070723c */ /* 0x000fe20000001814 */
[----:B------:R-:W-:Y:S11]  /*e7a0*/  @P0 BRA `(.L_x_486) ;  /* 0x0000001000000947 */ /* 0x000ff60003800000 */
.L_x_482:
[----:B------:R-:W-:-:S12]  /*e7b0*/  UIADD3 UR21, UR20, -0x1, URZ ;  /* 0xffffffff14157890 */ /* 0x000fd8000fffe03f */
.L_x_486:
[----:B------:R-:W-:-:S13]  /*e7c0*/  ISETP.LE.AND P0, PT, RZ, UR21, PT ;  /* 0x00000015ff007c0c */ /* 0x000fda000bf03270 */
[----:B------:R-:W-:Y:S05]  /*e7d0*/  @!P0 BRA `(.L_x_487) ;  /* 0x00004c5000008947 */ /* 0x000fea0003800000 */
[----:B------:R-:W2:Y:S01]  /*e7e0*/  LDL.64 R12, [R1+0x38] ;  /* 0x00003800010c7983 */ /* 0x000ea20000100a00 */
[----:B---3--:R-:W-:Y:S01]  /*e7f0*/  IMAD.MOV.U32 R117, RZ, RZ, R3 ;  /* 0x000000ffff757224 */ /* 0x008fe200078e0003 */
[----:B------:R-:W-:Y:S01]  /*e800*/  ULDC UR8, c[0x0][0x228] ;  /* 0x00008a0000087ab9 */ /* 0x000fe20000000800 */
[----:B-1----:R-:W-:Y:S01]  /*e810*/  MOV R0, R116 ;  /* 0x0000007400007202 */ /* 0x002fe20000000f00 */
[----:B------:R-:W3:Y:S04]  /*e820*/  LDL R11, [R1+0x44] ;  /* 0x00004400010b7983 */ /* 0x000ee80000100800 */
[----:B------:R-:W4:Y:S01]  /*e830*/  LDL R10, [R1+0x50] ;  /* 0x00005000010a7983 */ /* 0x000f220000100800 */
[----:B------:R-:W-:Y:S01]  /*e840*/  PRMT R3, R251, 0x7054, R251 ;  /* 0x00007054fb037816 */ /* 0x000fe200000000fb */
[----:B------:R-:W-:-:S02]  /*e850*/  USHF.L.U32 UR8, UR8, 0x3, URZ ;  /* 0x0000000308087899 */ /* 0x000fc4000800063f */
[----:B------:R-:W4:Y:S02]  /*e860*/  LDL.LU R9, [R1+0xb8] ;  /* 0x0000b80001097983 */ /* 0x000f240000300800 */
[----:B------:R-:W-:Y:S02]  /*e870*/  USHF.R.S32.HI UR4, URZ, 0x1f, UR8 ;  /* 0x0000001f3f047899 */ /* 0x000fe40008011408 */
[----:B------:R-:W4:Y:S01]  /*e880*/  LDL.LU R2, [R1+0xc8] ;  /* 0x0000c80001027983 */ /* 0x000f220000300800 */
[----:B------:R-:W-:Y:S02]  /*e890*/  USHF.L.U32 UR20, UR8, 0x1, URZ ;  /* 0x0000000108147899 */ /* 0x000fe4000800063f */
[----:B------:R-:W-:Y:S01]  /*e8a0*/  USHF.L.U64.HI UR8, UR8, 0x1, UR4 ;  /* 0x0000000108087899 */ /* 0x000fe20008010204 */
[----:B------:R-:W4:Y:S04]  /*e8b0*/  LDL.LU.64 R6, [R1+0xb0] ;  /* 0x0000b00001067983 */ /* 0x000f280000300a00 */
[----:B------:R-:W4:Y:S04]  /*e8c0*/  LDL.LU.64 R4, [R1+0xc0] ;  /* 0x0000c00001047983 */ /* 0x000f280000300a00 */
[----:B------:R-:W4:Y:S01]  /*e8d0*/  LDL.LU R8, [R1+0xac] ;  /* 0x0000ac0001087983 */ /* 0x000f220000300800 */
[----:B--2---:R-:W-:-:S02]  /*e8e0*/  IMAD.MOV.U32 R14, RZ, RZ, R12 ;  /* 0x000000ffff0e7224 */ /* 0x004fc400078e000c */
[----:B---3--:R-:W-:Y:S01]  /*e8f0*/  IMAD.MOV.U32 R12, RZ, RZ, R11 ;  /* 0x000000ffff0c7224 */ /* 0x008fe200078e000b */
[----:B----4-:R-:W-:Y:S01]  /*e900*/  MOV R11, R10 ;  /* 0x0000000a000b7202 */ /* 0x010fe20000000f00 */
[----:B------:R-:W-:Y:S02]  /*e910*/  IMAD.MOV.U32 R10, RZ, RZ, R9 ;  /* 0x000000ffff0a7224 */ /* 0x000fe400078e0009 */
[----:B------:R-:W-:-:S04]  /*e920*/  IMAD.WIDE.U32 R210, R2, -0x2daee0ad, RZ ;  /* 0xd2511f5302d27825 */ /* 0x000fc800078e00ff */
[----:B------:R-:W-:Y:S01]  /*e930*/  IMAD.MOV.U32 R3, RZ, RZ, R7 ;  /* 0x000000ffff037224 */ /* 0x000fe200078e0007 */
[----:B------:R-:W-:Y:S01]  /*e940*/  MOV R2, R4 ;  /* 0x0000000400027202 */ /* 0x000fe20000000f00 */
[----:B------:R-:W-:-:S05]  /*e950*/  IMAD.WIDE.U32 R8, R8, -0x326172a9, RZ ;  /* 0xcd9e8d5708087825 */ /* 0x000fca00078e00ff */
[----:B------:R1:W-:Y:S04]  /*e960*/  STL.64 [R1+0x18], R8 ;  /* 0x0000180801007387 */ /* 0x0003e80000100a00 */
[----:B------:R1:W-:Y:S01]  /*e970*/  STL.64 [R1+0x30], R2 ;  /* 0x0000300201007387 */ /* 0x0003e20000100a00 */
[----:B------:R-:W-:Y:S02]  /*e980*/  LOP3.LUT R208, R9, R10, RZ, 0x3c, !PT ;  /* 0x0000000a09d07212 */ /* 0x000fe400078e3cff */
[----:B------:R-:W-:Y:S02]  /*e990*/  MOV R15, R13 ;  /* 0x0000000d000f7202 */ /* 0x000fe40000000f00 */
[----:B------:R-:W-:Y:S01]  /*e9a0*/  ISETP.GE.AND P5, PT, R14, c[0x0][0x220], PT ;  /* 0x000088000e007a0c */ /* 0x000fe20003fa6270 */
[----:B------:R-:W-:Y:S01]  /*e9b0*/  IMAD.WIDE.U32 R208, R208, -0x2daee0ad, RZ ;  /* 0xd2511f53d0d07825 */ /* 0x000fe200078e00ff */
[----:B------:R-:W-:-:S02]  /*e9c0*/  ISETP.GE.AND P4, PT, R12, c[0x0][0x220], PT ;  /* 0x000088000c007a0c */ /* 0x000fc40003f86270 */
[----:B------:R-:W-:Y:S01]  /*e9d0*/  ISETP.GE.AND P3, PT, R11, c[0x0][0x220], PT ;  /* 0x000088000b007a0c */ /* 0x000fe20003f66270 */
[----:B------:R-:W-:Y:S05]  /*e9e0*/  BRA `(.L_x_488) ;  /* 0x000006a000007947 */ /* 0x000fea0003800000 */
.L_x_490:
[----:B------:R-:W2:Y:S01]  /*e9f0*/  LDL.64 R202, [R1+0x58] ;  /* 0x0000580001ca7983 */ /* 0x000ea20000100a00 */
[----:B------:R-:W-:Y:S02]  /*ea00*/  ULDC.64 UR4, c[0x0][0x198] ;  /* 0x0000660000047ab9 */ /* 0x000fe40000000a00 */
[----:B------:R-:W-:Y:S01]  /*ea10*/  UIADD3 UR25, UR21, -0x1, URZ ;  /* 0xffffffff15197890 */ /* 0x000fe2000fffe03f */
[----:B------:R-:W3:Y:S03]  /*ea20*/  LDL.64 R200, [R1+0x48] ;  /* 0x0000480001c87983 */ /* 0x000ee60000100a00 */
[----:B------:R-:W-:Y:S01]  /*ea30*/  USHF.R.S32.HI UR24, URZ, 0x1f, UR25 ;  /* 0x0000001f3f187899 */ /* 0x000fe20008011419 */
[----:B------:R1:W-:Y:S01]  /*ea40*/  @P5 STS.128 [R199+0x6000], RZ ;  /* 0x006000ffc7005388 */ /* 0x0003e20000000c00 */
[----:B------:R-:W-:Y:S02]  /*ea50*/  UIMAD.WIDE.U32 UR26, UR25, UR4, URZ ;  /* 0x00000004191a72a5 */ /* 0x000fe4000f8e003f */
[----:B------:R-:W-:Y:S04]  /*ea60*/  UIMAD UR24, UR24, UR4, URZ ;  /* 0x00000004181872a4 */ /* 0x000fe8000f8e023f */
[----:B------:R-:W-:Y:S01]  /*ea70*/  UIMAD UR24, UR25, UR5, UR24 ;  /* 0x00000005191872a4 */ /* 0x000fe2000f8e0218 */
[----:B------:R-:W-:Y:S02]  /*ea80*/  IMAD.U32 R2, RZ, RZ, UR26 ;  /* 0x0000001aff027e24 */ /* 0x000fe4000f8e00ff */
[----:B------:R-:W-:Y:S01]  /*ea90*/  IMAD.U32 R3, RZ, RZ, UR26 ;  /* 0x0000001aff037e24 */ /* 0x000fe2000f8e00ff */
[----:B------:R-:W-:Y:S06]  /*eaa0*/  UIADD3 UR24, UR27, UR24, URZ ;  /* 0x000000181b187290 */ /* 0x000fec000fffe03f */
[----:B------:R-:W-:Y:S01]  /*eab0*/  IMAD.U32 R116, RZ, RZ, UR24 ;  /* 0x00000018ff747e24 */ /* 0x000fe2000f8e00ff */
[----:B--2---:R-:W-:Y:S04]  /*eac0*/  LEA R2, P1, R2, R202, 0x6 ;  /* 0x000000ca02027211 */ /* 0x004fe800078230ff */
[C---:B------:R-:W-:Y:S02]  /*ead0*/  @!P5 LEA R118, P0, R2.reuse, c[0x0][0x168], 0x1 ;  /* 0x00005a000276da11 */ /* 0x040fe400078008ff */
[----:B---3--:R-:W-:Y:S02]  /*eae0*/  LEA.HI.X R116, R3, R201, R116, 0x6, P1 ;  /* 0x000000c903747211 */ /* 0x008fe400008f3474 */
        /* <DEDUP_REMOVED lines=11> */
[C---:B------:R-:W-:Y:S02]  /*eba0*/  @!P5 LEA R152, P6, R3.reuse, c[0x0][0x168], 0x1 ;  /* 0x00005a000398da11 */ /* 0x040fe400078c08ff */
[C---:B------:R-:W-:Y:S01]  /*ebb0*/  @!P4 LEA R150, P1, R3.reuse, c[0x0][0x168], 0x1 ;  /* 0x00005a000396ca11 */ /* 0x040fe200078208ff */
[----:B------:R-:W-:Y:S01]  /*ebc0*/  @!PT LDS RZ, [RZ] ;  /* 0x00000000fffff984 */ /* 0x000fe20000000800 */
[----:B------:R-:W-:Y:S01]  /*ebd0*/  @!PT LDS RZ, [RZ] ;  /* 0x00000000fffff984 */ /* 0x000fe20000000800 */
[----:B------:R-:W-:Y:S01]  /*ebe0*/  @!PT LDS RZ, [RZ] ;  /* 0x00000000fffff984 */ /* 0x000fe20000000800 */
[----:B------:R1:W-:Y:S01]  /*ebf0*/  @!P4 LDGSTS.E.BYPASS.LTC128B.128 [R199+0x8000], [R156.64+0x80] ;  /* 0x080000809cc7cfae */ /* 0x0003e2000b901d52 */
[C---:B------:R-:W-:Y:S03]  /*ec00*/  @!P3 LEA R148, P0, R3.reuse, c[0x0][0x168], 0x1 ;  /* 0x00005a000394ba11 */ /* 0x040fe600078008ff */
[----:B------:R1:W-:Y:S04]  /*ec10*/  @P3 STS.128 [R199+0xa000], RZ ;  /* 0x00a000ffc7003388 */ /* 0x0003e80000000c00 */
[----:B------:R-:W-:Y:S01]  /*ec20*/  @!PT LDS RZ, [RZ] ;  /* 0x00000000fffff984 */ /* 0x000fe20000000800 */
[----:B------:R-:W-:Y:S01]  /*ec30*/  @!PT LDS RZ, [RZ] ;  /* 0x00000000fffff984 */ /* 0x000fe20000000800 */
[----:B------:R-:W-:Y:S01]  /*ec40*/  @!PT LDS RZ, [RZ] ;  /* 0x00000000fffff984 */ /* 0x000fe20000000800 */
[----:B------:R1:W-:Y:S04]  /*ec50*/  @!P3 LDGSTS.E.BYPASS.LTC128B.128 [R199+0xa000], [R154.64+0x100] ;  /* 0x0a0001009ac7bfae */ /* 0x0003e8000b901d52 */
[----:B------:R1:W-:Y:S01]  /*ec60*/  @P5 STS.128 [R199+0x6800], RZ ;  /* 0x006800ffc7005388 */ /* 0x0003e20000000c00 */
[----:B--2---:R-:W-:Y:S02]  /*ec70*/  IADD3.X R118, R116, UR6, RZ, P2, !PT ;  /* 0x0000000674767c10 */ /* 0x004fe400097fe4ff */
[C---:B------:R-:W-:Y:S02]  /*ec80*/  IADD3 R2, P2, R3.reuse, UR7, RZ ;  /* 0x0000000703027c10 */ /* 0x040fe4000ff5e0ff */
[C-C-:B------:R-:W-:Y:S02]  /*ec90*/  @!P5 LEA.HI.X R153, R3.reuse, c[0x0][0x16c], R118.reuse, 0x1, P6 ;  /* 0x00005b000399da11 */ /* 0x140fe400030f0c76 */
[C-C-:B------:R-:W-:Y:S02]  /*eca0*/  @!P4 LEA.HI.X R151, R3.reuse, c[0x0][0x16c], R118.reuse, 0x1, P1 ;  /* 0x00005b000397ca11 */ /* 0x140fe400008f0c76 */
[----:B------:R-:W-:Y:S01]  /*ecb0*/  @!P3 LEA.HI.X R149, R3, c[0x0][0x16c], R118, 0x1, P0 ;  /* 0x00005b000395ba11 */ /* 0x000fe200000f0c76 */
[----:B------:R-:W-:Y:S01]  /*ecc0*/  @!PT LDS RZ, [RZ] ;  /* 0x00000000fffff984 */ /* 0x000fe20000000800 */
[----:B------:R-:W-:Y:S01]  /*ecd0*/  @!PT LDS RZ, [RZ] ;  /* 0x00000000fffff984 */ /* 0x000fe20000000800 */
[----:B------:R-:W-:Y:S01]  /*ece0*/  @!PT LDS RZ, [RZ] ;  /* 0x00000000fffff984 */ /* 0x000fe20000000800 */
[----:B------:R1:W-:Y:S01]  /*ecf0*/  @!P5 LDGSTS.E.BYPASS.LTC128B.128 [R199+0x6800], [R152.64] ;  /* 0x0680000098c7dfae */ /* 0x0003e2000b901d52 */
        /* <DEDUP_REMOVED lines=12> */
[C---:B------:R-:W-:Y:S02]  /*edc0*/  @!P3 LEA.HI.X R141, R2.reuse, c[0x0][0x16c], R3, 0x1, P2 ;  /* 0x00005b00028dba11 */ /* 0x040fe400010f0c03 */
[----:B------:R-:W-:Y:S01]  /*edd0*/  IADD3 R116, P6, R2, UR7, RZ ;  /* 0x0000000702747c10 */ /* 0x000fe2000ffde0ff */
[----:B------:R-:W-:Y:S01]  /*ede0*/  @!PT LDS RZ, [RZ] ;  /* 0x00000000fffff984 */ /* 0x000fe20000000800 */
[----:B------:R-:W-:Y:S01]  /*edf0*/  @!PT LDS RZ, [RZ] ;  /* 0x00000000fffff984 */ /* 0x000fe20000000800 */
[----:B------:R-:W-:Y:S01]  /*ee00*/  @!PT LDS RZ, [RZ] ;  /* 0x00000000fffff984 */ /* 0x000fe20000000800 */
[----:B------:R1:W-:Y:S03]  /*ee10*/  @!P3 LDGSTS.E.BYPASS.LTC128B.128 [R199+0xa800], [R148.64+0x100] ;  /* 0x0a80010094c7bfae */ /* 0x0003e6000b901d52 */
[C---:B------:R-:W-:Y:S01]  /*ee20*/  @!P4 LEA R138, P1, R116.reuse, c[0x0][0x168], 0x1 ;  /* 0x00005a00748aca11 */ /* 0x040fe200078208ff */
[----:B------:R1:W-:Y:S01]  /*ee30*/  @P5 STS.128 [R199+0x7000], RZ ;  /* 0x007000ffc7005388 */ /* 0x0003e20000000c00 */
[C---:B------:R-:W-:Y:S02]  /*ee40*/  @!P3 LEA R136, P0, R116.reuse, c[0x0][0x168], 0x1 ;  /* 0x00005a007488ba11 */ /* 0x040fe400078008ff */
[----:B------:R-:W-:Y:S01]  /*ee50*/  IADD3.X R118, R3, UR6, RZ, P6, !PT ;  /* 0x0000000603767c10 */ /* 0x000fe2000b7fe4ff */
[----:B------:R-:W-:Y:S01]  /*ee60*/  @!PT LDS RZ, [RZ] ;  /* 0x00000000fffff984 */ /* 0x000fe20000000800 */
[----:B------:R-:W-:Y:S01]  /*ee70*/  @!PT LDS RZ, [RZ] ;  /* 0x00000000fffff984 */ /* 0x000fe20000000800 */
[----:B------:R-:W-:Y:S01]  /*ee80*/  @!PT LDS RZ, [RZ] ;  /* 0x00000000fffff984 */ /* 0x000fe20000000800 */
[----:B------:R1:W-:Y:S01]  /*ee90*/  @!P5 LDGSTS.E.BYPASS.LTC128B.128 [R199+0x7000], [R146.64] ;  /* 0x0700000092c7dfae */ /* 0x0003e2000b901d52 */
        /* <DEDUP_REMOVED lines=31> */
.L_x_488:
[----:B------:R-:W2:Y:S01]  /*f090*/  LDL.64 R4, [R1+0x30] ;  /* 0x0000300001047983 */ /* 0x000ea20000100a00 */
[----:B------:R-:W-:Y:S04]  /*f0a0*/  DEPBAR.LE SB0, 0x0 ;  /* 0x000080000000791a */ /* 0x000fe80000000000 */
[----:B------:R-:W-:Y:S01]  /*f0b0*/  BAR.SYNC.DEFER_BLOCKING 0x0 ;  /* 0x0000000000007b1d */ /* 0x000fe20000010000 */
[----:B------:R-:W-:Y:S01]  /*f0c0*/  USHF.R.S32.HI UR5, URZ, 0x1f, UR21 ;  /* 0x0000001f3f057899 */ /* 0x000fe20008011415 */
[----:B-1----:R-:W-:Y:S01]  /*f0d0*/  IMAD.U32 R2, RZ, RZ, UR21 ;  /* 0x00000015ff027e24 */ /* 0x002fe2000f8e00ff */
[----:B------:R-:W-:Y:S02]  /*f0e0*/  UIMAD UR4, UR11, UR21, URZ ;  /* 0x000000150b0472a4 */ /* 0x000fe4000f8e023f */
[----:B------:R-:W-:Y:S02]  /*f0f0*/  UISETP.GE.AND UP0, UPT, UR21, 0x1, UPT ;  /* 0x000000011500788c */ /* 0x000fe4000bf06270 */
[----:B------:R-:W-:Y:S01]  /*f100*/  UIMAD UR4, UR5, UR12, UR4 ;  /* 0x0000000c050472a4 */ /* 0x000fe2000f8e0204 */
[----:B------:R-:W-:Y:S01]  /*f110*/  @P5 STS.128 [R199+0xc000], RZ ;  /* 0x00c000ffc7005388 */ /* 0x000fe20000000c00 */
[----:B--2---:R-:W-:Y:S05]  /*f120*/  IMAD.WIDE.U32 R2, R2, UR12, R4 ;  /* 0x0000000c02027c25 */ /* 0x004fea000f8e0004 */
[C---:B------:R-:W-:Y:S02]  /*f130*/  @!P5 LEA R6, P6, R2.reuse, c[0x0][0x170], 0x1 ;  /* 0x00005c000206da11 */ /* 0x040fe400078c08ff */
[----:B------:R-:W-:Y:S02]  /*f140*/  IADD3 R4, R3, UR4, RZ ;  /* 0x0000000403047c10 */ /* 0x000fe4000fffe0ff */
        /* <DEDUP_REMOVED lines=10> */
[----:B------:R-:W-:Y:S01]  /*f1f0*/  @P4 STS.128 [R199+0xe000], RZ ;  /* 0x00e000ffc7004388 */ /* 0x000fe20000000c00 */
[C---:B------:R-:W-:Y:S02]  /*f200*/  @!P5 LEA R22, P6, R3.reuse, c[0x0][0x170], 0x1 ;  /* 0x00005c000316da11 */ /* 0x040fe400078c08ff */
[----:B------:R-:W-:Y:S01]  /*f210*/  IADD3.X R4, R4, UR9, RZ, P2, !PT ;  /* 0x0000000904047c10 */ /* 0x000fe200097fe4ff */
[----:B------:R-:W-:Y:S01]  /*f220*/  @!PT LDS RZ, [RZ] ;  /* 0x00000000fffff984 */ /* 0x000fe20000000800 */
[----:B------:R-:W-:Y:S01]  /*f230*/  @!PT LDS RZ, [RZ] ;  /* 0x00000000fffff984 */ /* 0x000fe20000000800 */
[----:B------:R-:W-:Y:S01]  /*f240*/  @!PT LDS RZ, [RZ] ;  /* 0x00000000fffff984 */ /* 0x000fe20000000800 */
[----:B------:R2:W-:Y:S01]  /*f250*/  @!P4 LDGSTS.E.BYPASS.LTC128B.128 [R199+0xe000], [R26.64+0x80] ;  /* 0x0e0000801ac7cfae */ /* 0x0005e2000b901d52 */
[C---:B-----5:R-:W-:Y:S02]  /*f260*/  @!P4 LEA R20, P1, R3.reuse, c[0x0][0x170], 0x1 ;  /* 0x00005c000314ca11 */ /* 0x060fe400078208ff */
[C-C-:B------:R-:W-:Y:S01]  /*f270*/  @!P5 LEA.HI.X R23, R3.reuse, c[0x0][0x174], R4.reuse, 0x1, P6 ;  /* 0x00005d000317da11 */ /* 0x140fe200030f0c04 */
[----:B------:R-:W-:Y:S01]  /*f280*/  @P3 STS.128 [R199+0x10000], RZ ;  /* 0x010000ffc7003388 */ /* 0x000fe20000000c00 */
[C-C-:B------:R-:W-:Y:S02]  /*f290*/  @!P4 LEA.HI.X R21, R3.reuse, c[0x0][0x174], R4.reuse, 0x1, P1 ;  /* 0x00005d000315ca11 */ /* 0x140fe400008f0c04 */
[C---:B------:R-:W-:Y:S01]  /*f2a0*/  @!P3 LEA R18, P0, R3.reuse, c[0x0][0x170], 0x1 ;  /* 0x00005c000312ba11 */ /* 0x040fe200078008ff */
[----:B------:R-:W-:Y:S01]  /*f2b0*/  @!PT LDS RZ, [RZ] ;  /* 0x00000000fffff984 */ /* 0x000fe20000000800 */
[----:B------:R-:W-:Y:S01]  /*f2c0*/  @!PT LDS RZ, [RZ] ;  /* 0x00000000fffff984 */ /* 0x000fe20000000800 */
[----:B------:R-:W-:Y:S01]  /*f2d0*/  @!PT LDS RZ, [RZ] ;  /* 0x00000000fffff984 */ /* 0x000fe20000000800 */
[----:B------:R2:W-:Y:S01]  /*f2e0*/  @!P3 LDGSTS.E.BYPASS.LTC128B.128 [R199+0x10000], [R24.64+0x100] ;  /* 0x1000010018c7bfae */ /* 0x0005e2000b901d52 */
[C---:B------:R-:W-:Y:S02]  /*f2f0*/  IADD3 R2, P2, R3.reuse, UR14, RZ ;  /* 0x0000000e03027c10 */ /* 0x040fe4000ff5e0ff */
[----:B------:R-:W-:Y:S01]  /*f300*/  @!P3 LEA.HI.X R19, R3, c[0x0][0x174], R4, 0x1, P0 ;  /* 0x00005d000313ba11 */ /* 0x000fe200000f0c04 */
[----:B------:R-:W-:Y:S01]  /*f310*/  @P5 STS.128 [R199+0xc800], RZ ;  /* 0x00c800ffc7005388 */ /* 0x000fe20000000c00 */
[----:B------:R-:W-:Y:S02]  /*f320*/  @!P5 LEA R16, P1, R2, c[0x0][0x170], 0x1 ;  /* 0x00005c000210da11 */ /* 0x000fe400078208ff */
[----:B------:R-:W-:Y:S01]  /*f330*/  IADD3.X R4, R4, UR9, RZ, P2, !PT ;  /* 0x0000000904047c10 */ /* 0x000fe200097fe4ff */
[----:B------:R-:W-:Y:S01]  /*f340*/  @!PT LDS RZ, [RZ] ;  /* 0x00000000fffff984 */ /* 0x000fe20000000800 */
[----:B------:R-:W-:Y:S01]  /*f350*/  @!PT LDS RZ, [RZ] ;  /* 0x00000000fffff984 */ /* 0x000fe20000000800 */
[----:B------:R-:W-:Y:S01]  /*f360*/  @!PT LDS RZ, [RZ] ;  /* 0x00000000fffff984 */ /* 0x000fe20000000800 */
[----:B------:R3:W-:Y:S01]  /*f370*/  @!P5 LDGSTS.E.BYPASS.LTC128B.128 [R199+0xc800], [R22.64] ;  /* 0x0c80000016c7dfae */ /* 0x0007e2000b901d52 */
[C---:B------:R-:W-:Y:S02]  /*f380*/  @!P4 LEA R12, P0, R2.reuse, c[0x0][0x170], 0x1 ;  /* 0x00005c00020cca11 */ /* 0x040fe400078008ff */
        /* <DEDUP_REMOVED lines=11> */
[----:B------:R-:W-:Y:S02]  /*f440*/  IADD3.X R5, R4, UR9, RZ, P6, !PT ;  /* 0x0000000904057c10 */ /* 0x000fe4000b7fe4ff */
[C---:B------:R-:W-:Y:S01]  /*f450*/  @!P5 LEA R14, P6, R3.reuse, c[0x0][0x170], 0x1 ;  /* 0x00005c00030eda11 */ /* 0x040fe200078c08ff */
[----:B------:R-:W-:Y:S01]  /*f460*/  @!PT LDS RZ, [RZ] ;  /* 0x00000000fffff984 */ /* 0x000fe20000000800 */
[----:B------:R-:W-:Y:S01]  /*f470*/  @!PT LDS RZ, [RZ] ;  /* 0x00000000fffff984 */ /* 0x000fe20000000800 */
[----:B------:R-:W-:Y:S01]  /*f480*/  @!PT LDS RZ, [RZ] ;  /* 0x00000000fffff984 */ /* 0x000fe20000000800 */
[----:B------:R4:W-:Y:S01]  /*f490*/  @!P3 LDGSTS.E.BYPASS.LTC128B.128 [R199+0x10800], [R18.64+0x100] ;  /* 0x1080010012c7bfae */ /* 0x0009e2000b901d52 */
[C---:B------:R-:W-:Y:S02]  /*f4a0*/  @!P4 LEA R8, P1, R3.reuse, c[0x0][0x170], 0x1 ;  /* 0x00005c000308ca11 */ /* 0x040fe400078208ff */
[C-C-:B------:R-:W-:Y:S01]  /*f4b0*/  @!P5 LEA.HI.X R15, R3.reuse, c[0x0][0x174], R5.reuse, 0x1, P6 ;  /* 0x00005d00030fda11 */ /* 0x140fe200030f0c05 */
[----:B------:R-:W-:Y:S01]  /*f4c0*/  @P5 STS.128 [R199+0xd000], RZ ;  /* 0x00d000ffc7005388 */ /* 0x000fe20000000c00 */
[C-C-:B------:R-:W-:Y:S02]  /*f4d0*/  @!P4 LEA.HI.X R9, R3.reuse, c[0x0][0x174], R5.reuse, 0x1, P1 ;  /* 0x00005d000309ca11 */ /* 0x140fe400008f0c05 */
[C---:B-1----:R-:W-:Y:S01]  /*f4e0*/  @!P3 LEA R6, P0, R3.reuse, c[0x0][0x170], 0x1 ;  /* 0x00005c000306ba11 */ /* 0x042fe200078008ff */
[----:B------:R-:W-:Y:S01]  /*f4f0*/  @!PT LDS RZ, [RZ] ;  /* 0x00000000fffff984 */ /* 0x000fe20000000800 */
[----:B------:R-:W-:Y:S01]  /*f500*/  @!PT LDS RZ, [RZ] ;  /* 0x00000000fffff984 */ /* 0x000fe20000000800 */
[----:B------:R-:W-:Y:S01]  /*f510*/  @!PT LDS RZ, [RZ] ;  /* 0x00000000fffff984 */ /* 0x000fe20000000800 */
[----:B------:R4:W-:Y:S03]  /*f520*/  @!P5 LDGSTS.E.BYPASS.LTC128B.128 [R199+0xd000], [R16.64] ;  /* 0x0d00000010c7dfae */ /* 0x0009e6000b901d52 */
[----:B------:R-:W-:Y:S01]  /*f530*/  @!P3 LEA.HI.X R7, R3, c[0x0][0x174], R5, 0x1, P0 ;  /* 0x00005d000307ba11 */ /* 0x000fe200000f0c05 */
[----:B------:R-:W-:Y:S01]  /*f540*/  @P4 STS.128 [R199+0xf000], RZ ;  /* 0x00f000ffc7004388 */ /* 0x000fe20000000c00 */
[----:B------:R-:W-:Y:S03]  /*f550*/  PLOP3.LUT P0, PT, PT, PT, UP0, 0x80, 0x0 ;  /* 0x000000000000781c */ /* 0x000fe60003f0f008 */
        /* <DEDUP_REMOVED lines=25> */
[----:B----4-:R-:W-:Y:S04]  /*f6f0*/  LDSM.16.M88.4 R16, [R176+0x6800] ;  /* 0x00680000b010783b */ /* 0x010fe80000000200 */
[----:B--2---:R-:W-:Y:S04]  /*f700*/  LDSM.16.M88.4 R24, [R176+0x7000] ;  /* 0x00700000b018783b */ /* 0x004fe80000000200 */
[----:B------:R-:W-:Y:S04]  /*f710*/  LDSM.16.M88.4 R136, [R176+0x7800] ;  /* 0x00780000b088783b */ /* 0x000fe80000000200 */
[----:B-1----:R-:W3:Y:S04]  /*f720*/  LDSM.16.M88.4 R8, [R176+0x6000] ;  /* 0x00600000b008783b */ /* 0x002ee80000000200 */
[----:B------:R-:W0:Y:S04]  /*f730*/  LDGDEPBAR ;  /* 0x00000000000079af */ /* 0x000e280000000000 */
[----:B------:R-:W-:Y:S04]  /*f740*/  LDSM.16.M88.4 R140, [R184] ;  /* 0x00000000b88c783b */ /* 0x000fe80000000200 */
[----:B------:R-:W1:Y:S04]  /*f750*/  LDSM.16.M88.4 R144, [R187] ;  /* 0x00000000bb90783b */ /* 0x000e680000000200 */
[----:B------:R-:W2:Y:S04]  /*f760*/  LDSM.16.M88.4 R148, [R198] ;  /* 0x00000000c694783b */ /* 0x000ea80000000200 */
[----:B------:R-:W4:Y:S04]  /*f770*/  LDSM.16.M88.4 R152, [R197] ;  /* 0x00000000c598783b */ /* 0x000f280000000200 */
[----:B------:R-:W1:Y:S04]  /*f780*/  LDSM.16.M88.4 R156, [R196] ;  /* 0x00000000c49c783b */ /* 0x000e680000000200 */
[----:B------:R-:W-:Y:S04]  /*f790*/  LDSM.16.M88.4 R160, [R186] ;  /* 0x00000000baa0783b */ /* 0x000fe80000000200 */
[----:B------:R-:W1:Y:S04]  /*f7a0*/  LDSM.16.M88.4 R164, [R182+0x6000] ;  /* 0x00600000b6a4783b */ /* 0x000e680000000200 */
[----:B------:R-:W1:Y:S01]  /*f7b0*/  LDSM.16.M88.4 R168, [R182+0x6800] ;  /* 0x00680000b6a8783b */ /* 0x000e620000000200 */
[C---:B---3--:R-:W-:Y:S03]  /*f7c0*/  HMMA.16816.F32 R4, R32.reuse, R8, RZ ;  /* 0x000000082004723c */ /* 0x048fe600000018ff */
[----:B------:R-:W-:Y:S05]  /*f7d0*/  LDSM.16.M88.4 R172, [R182+0x7800] ;  /* 0x00780000b6ac783b */ /* 0x000fea0000000200 */
[C---:B------:R-:W-:Y:S08]  /*f7e0*/  HMMA.16816.F32 R8, R32.reuse, R10, RZ ;  /* 0x0000000a2008723c */ /* 0x040ff000000018ff */
[C---:B------:R-:W-:Y:S08]  /*f7f0*/  HMMA.16816.F32 R12, R32.reuse, R16, RZ ;  /* 0x00000010200c723c */ /* 0x040ff000000018ff */
[C---:B------:R-:W-:Y:S08]  /*f800*/  HMMA.16816.F32 R16, R32.reuse, R18, RZ ;  /* 0x000000122010723c */ /* 0x040ff000000018ff */
[C---:B------:R-:W-:Y:S08]  /*f810*/  HMMA.16816.F32 R20, R32.reuse, R24, RZ ;  /* 0x000000182014723c */ /* 0x040ff000000018ff */
[C---:B------:R-:W-:Y:S08]  /*f820*/  HMMA.16816.F32 R24, R32.reuse, R26, RZ ;  /* 0x0000001a2018723c */ /* 0x040ff000000018ff */
[C---:B------:R-:W-:Y:S08]  /*f830*/  HMMA.16816.F32 R28, R32.reuse, R136, RZ ;  /* 0x00000088201c723c */ /* 0x040ff000000018ff */
[----:B------:R-:W-:Y:S01]  /*f840*/  HMMA.16816.F32 R32, R32, R138, RZ ;  /* 0x0000008a2020723c */ /* 0x000fe200000018ff */
[----:B------:R-:W3:Y:S07]  /*f850*/  LDSM.16.M88.4 R136, [R182+0x7000] ;  /* 0x00700000b688783b */ /* 0x000eee0000000200 */
[C---:B-1----:R-:W-:Y:S08]  /*f860*/  HMMA.16816.F32 R4, R140.reuse, R144, R4 ;  /* 0x000000908c04723c */ /* 0x042ff00000001804 */
[C---:B------:R-:W-:Y:S01]  /*f870*/  HMMA.16816.F32 R8, R140.reuse, R146, R8 ;  /* 0x000000928c08723c */ /* 0x040fe20000001808 */
[----:B------:R-:W-:Y:S07]  /*f880*/  LDSM.16.M88.4 R144, [R185] ;  /* 0x00000000b990783b */ /* 0x000fee0000000200 */
[C---:B--2---:R-:W-:Y:S08]  /*f890*/  HMMA.16816.F32 R12, R140.reuse, R148, R12 ;  /* 0x000000948c0c723c */ /* 0x044ff0000000180c */
[C---:B------:R-:W-:Y:S01]  /*f8a0*/  HMMA.16816.F32 R16, R140.reuse, R150, R16 ;  /* 0x000000968c10723c */ /* 0x040fe20000001810 */
[----:B------:R-:W1:Y:S07]  /*f8b0*/  LDSM.16.M88.4 R148, [R181] ;  /* 0x00000000b594783b */ /* 0x000e6e0000000200 */
[C---:B----4-:R-:W-:Y:S08]  /*f8c0*/  HMMA.16816.F32 R20, R140.reuse, R152, R20 ;  /* 0x000000988c14723c */ /* 0x050ff00000001814 */
[C---:B------:R-:W-:Y:S01]  /*f8d0*/  HMMA.16816.F32 R24, R140.reuse, R154, R24 ;  /* 0x0000009a8c18723c */ /* 0x040fe20000001818 */
[----:B------:R-:W2:Y:S07]  /*f8e0*/  LDSM.16.M88.4 R152, [R181+0x800] ;  /* 0x00080000b598783b */ /* 0x000eae0000000200 */
[C---:B------:R-:W-:Y:S08]  /*f8f0*/  HMMA.16816.F32 R28, R140.reuse, R156, R28 ;  /* 0x0000009c8c1c723c */ /* 0x040ff0000000181c */
[----:B------:R-:W-:Y:S01]  /*f900*/  HMMA.16816.F32 R32, R140, R158, R32 ;  /* 0x0000009e8c20723c */ /* 0x000fe20000001820 */
[----:B------:R-:W4:Y:S04]  /*f910*/  LDSM.16.M88.4 R140, [R181+0x1000] ;  /* 0x00100000b58c783b */ /* 0x000f280000000200 */
[----:B------:R-:W1:Y:S03]  /*f920*/  LDSM.16.M88.4 R156, [R181+0x1800] ;  /* 0x00180000b59c783b */ /* 0x000e660000000200 */
[C---:B------:R-:W-:Y:S08]  /*f930*/  HMMA.16816.F32 R4, R160.reuse, R164, R4 ;  /* 0x000000a4a004723c */ /* 0x040ff00000001804 */
[C---:B------:R-:W-:Y:S01]  /*f940*/  HMMA.16816.F32 R8, R160.reuse, R166, R8 ;  /* 0x000000a6a008723c */ /* 0x040fe20000001808 */
[----:B------:R-:W-:Y:S07]  /*f950*/  LDSM.16.M88.4 R164, [R176+0x8000] ;  /* 0x00800000b0a4783b */ /* 0x000fee0000000200 */
[C---:B------:R-:W-:Y:S08]  /*f960*/  HMMA.16816.F32 R12, R160.reuse, R168, R12 ;  /* 0x000000a8a00c723c */ /* 0x040ff0000000180c */
[C---:B------:R-:W-:Y:S01]  /*f970*/  HMMA.16816.F32 R16, R160.reuse, R170, R16 ;  /* 0x000000aaa010723c */ /* 0x040fe20000001810 */
[----:B------:R-:W-:Y:S07]  /*f980*/  LDSM.16.M88.4 R168, [R176+0x8800] ;  /* 0x00880000b0a8783b */ /* 0x000fee0000000200 */
[C---:B---3--:R-:W-:Y:S08]  /*f990*/  HMMA.16816.F32 R20, R160.reuse, R136, R20 ;  /* 0x00000088a014723c */ /* 0x048ff00000001814 */
[C---:B------:R-:W-:Y:S01]  /*f9a0*/  HMMA.16816.F32 R24, R160.reuse, R138, R24 ;  /* 0x0000008aa018723c */ /* 0x040fe20000001818 */
[----:B------:R-:W3:Y:S07]  /*f9b0*/  LDSM.16.M88.4 R136, [R183+0x2000] ;  /* 0x00200000b788783b */ /* 0x000eee0000000200 */
[C---:B------:R-:W-:Y:S08]  /*f9c0*/  HMMA.16816.F32 R28, R160.reuse, R172, R28 ;  /* 0x000000aca01c723c */ /* 0x040ff0000000181c */
[----:B------:R-:W-:Y:S01]  /*f9d0*/  HMMA.16816.F32 R32, R160, R174, R32 ;  /* 0x000000aea020723c */ /* 0x000fe20000001820 */
[----:B------:R-:W3:Y:S04]  /*f9e0*/  LDSM.16.M88.4 R160, [R176+0x9000] ;  /* 0x00900000b0a0783b */ /* 0x000ee80000000200 */
[----:B------:R-:W3:Y:S03]  /*f9f0*/  LDSM.16.M88.4 R172, [R176+0x9800] ;  /* 0x00980000b0ac783b */ /* 0x000ee60000000200 */
[C---:B-1----:R-:W-:Y:S08]  /*fa00*/  HMMA.16816.F32 R4, R144.reuse, R148, R4 ;  /* 0x000000949004723c */ /* 0x042ff00000001804 */
[C---:B------:R-:W-:Y:S01]  /*fa10*/  HMMA.16816.F32 R8, R144.reuse, R150, R8 ;  /* 0x000000969008723c */ /* 0x040fe20000001808 */
[----:B------:R-:W-:Y:S07]  /*fa20*/  LDSM.16.M88.4 R148, [R195] ;  /* 0x00000000c394783b */ /* 0x000fee0000000200 */
[C---:B--2---:R-:W-:Y:S08]  /*fa30*/  HMMA.16816.F32 R12, R144.reuse, R152, R12 ;  /* 0x00000098900c723c */ /* 0x044ff0000000180c */
[C---:B------:R-:W-:Y:S01]  /*fa40*/  HMMA.16816.F32 R16, R144.reuse, R154, R16 ;  /* 0x0000009a9010723c */ /* 0x040fe20000001810 */
[----:B------:R-:W-:Y:S07]  /*fa50*/  LDSM.16.M88.4 R152, [R194] ;  /* 0x00000000c298783b */ /* 0x000fee0000000200 */
[C---:B----4-:R-:W-:Y:S08]  /*fa60*/  HMMA.16816.F32 R20, R144.reuse, R140, R20 ;  /* 0x0000008c9014723c */ /* 0x050ff00000001814 */
[C---:B------:R-:W-:Y:S01]  /*fa70*/  HMMA.16816.F32 R24, R144.reuse, R142, R24 ;  /* 0x0000008e9018723c */ /* 0x040fe20000001818 */
[----:B------:R-:W1:Y:S07]  /*fa80*/  LDSM.16.M88.4 R140, [R184+0x2000] ;  /* 0x00200000b88c783b */ /* 0x000e6e0000000200 */
[C---:B------:R-:W-:Y:S08]  /*fa90*/  HMMA.16816.F32 R28, R144.reuse, R156, R28 ;  /* 0x0000009c901c723c */ /* 0x040ff0000000181c */
[----:B------:R-:W-:Y:S01]  /*faa0*/  HMMA.16816.F32 R32, R144, R158, R32 ;  /* 0x0000009e9020723c */ /* 0x000fe20000001820 */
[----:B------:R-:W2:Y:S04]  /*fab0*/  LDSM.16.M88.4 R144, [R193] ;  /* 0x00000000c190783b */ /* 0x000ea80000000200 */
[----:B------:R-:W4:Y:S03]  /*fac0*/  LDSM.16.M88.4 R156, [R192] ;  /* 0x00000000c09c783b */ /* 0x000f260000000200 */
        /* <DEDUP_REMOVED lines=22> */
[C---:B----4-:R-:W-:Y:S08]  /*fc30*/  HMMA.16816.F32 R28, R140.reuse, R156, R28 ;  /* 0x0000009c8c1c723c */ /* 0x050ff0000000181c */
[----:B------:R-:W-:Y:S01]  /*fc40*/  HMMA.16816.F32 R32, R140, R158, R32 ;  /* 0x0000009e8c20723c */ /* 0x000fe20000001820 */
[----:B------:R-:W2:Y:S04]  /*fc50*/  LDSM.16.M88.4 R140, [R181+0x3000] ;  /* 0x00300000b58c783b */ /* 0x000ea80000000200 */
[----:B------:R-:W4:Y:S03]  /*fc60*/  LDSM.16.M88.4 R156, [R181+0x3800] ;  /* 0x00380000b59c783b */ /* 0x000f260000000200 */
        /* <DEDUP_REMOVED lines=16> */
[C---:B------:R-:W-:Y:S08]  /*fd70*/  HMMA.16816.F32 R12, R144.reuse, R152, R12 ;  /* 0x00000098900c723c */ /* 0x040ff0000000180c */
[C---:B------:R-:W-:Y:S01]  /*fd80*/  HMMA.16816.F32 R16, R144.reuse, R154, R16 ;  /* 0x0000009a9010723c */ /* 0x040fe20000001810 */
[----:B------:R-:W-:Y:S07]  /*fd90*/  LDSM.16.M88.4 R152, [R190] ;  /* 0x00000000be98783b */ /* 0x000fee0000000200 */
[C---:B--2---:R-:W-:Y:S08]  /*fda0*/  HMMA.16816.F32 R20, R144.reuse, R140, R20 ;  /* 0x0000008c9014723c */ /* 0x044ff00000001814 */
[C---:B------:R-:W-:Y:S01]  /*fdb0*/  HMMA.16816.F32 R24, R144.reuse, R142, R24 ;  /* 0x0000008e9018723c */ /* 0x040fe20000001818 */
[----:B------:R-:W1:Y:S07]  /*fdc0*/  LDSM.16.M88.4 R140, [R184+0x4000] ;  /* 0x00400000b88c783b */ /* 0x000e6e0000000200 */
[C---:B----4-:R-:W-:Y:S08]  /*fdd0*/  HMMA.16816.F32 R28, R144.reuse, R156, R28 ;  /* 0x0000009c901c723c */ /* 0x050ff0000000181c */
        /* <DEDUP_REMOVED lines=29> */
[C---:B---3--:R-:W-:Y:S01]  /*ffb0*/  HMMA.16816.F32 R4, R160.reuse, R164, R4 ;  /* 0x000000a4a004723c */ /* 0x048fe20000001804 */
[----:B------:R-:W-:Y:S04]  /*ffc0*/  DEPBAR.LE SB0, 0x0 ;  /* 0x000080000000791a */ /* 0x000fe80000000000 */
[----:B------:R-:W-:Y:S03]  /*ffd0*/  BAR.SYNC.DEFER_BLOCKING 0x0 ;  /* 0x0000000000007b1d */ /* 0x000fe60000010000 */
[C---:B------:R-:W-:Y:S07]  /*ffe0*/  HMMA.16816.F32 R8, R160.reuse, R166, R8 ;  /* 0x000000a6a008723c */ /* 0x040fee0000001808 */
[----:B------:R-:W-:Y:S01]  /*fff0*/  IMAD.MOV.U32 R166, RZ, RZ, R119 ;  /* 0x000000ffffa67224 */ /* 0x000fe200078e0077 */
[C---:B------:R-:W-:Y:S04]  /*10000*/  HMMA.16816.F32 R12, R160.reuse, R168, R12 ;  /* 0x000000a8a00c723c */ /* 0x040fe8000000180c */
[----:B------:R-:W-:Y:S04]  /*10010*/  IMAD.MOV.U32 R167, RZ, RZ, R118 ;  /* 0x000000ffffa77224 */ /* 0x000fe800078e0076 */
[C---:B------:R-:W-:Y:S08]  /*10020*/  HMMA.16816.F32 R16, R160.reuse, R170, R16 ;  /* 0x000000aaa010723c */ /* 0x040ff00000001810 */
[C---:B------:R-:W-:Y:S08]  /*10030*/  HMMA.16816.F32 R20, R160.reuse, R136, R20 ;  /* 0x00000088a014723c */ /* 0x040ff00000001814 */
[C---:B------:R-:W-:Y:S08]  /*10040*/  HMMA.16816.F32 R24, R160.reuse, R138, R24 ;  /* 0x0000008aa018723c */ /* 0x040ff00000001818 */
[C---:B------:R-:W-:Y:S08]  /*10050*/  HMMA.16816.F32 R28, R160.reuse, R172, R28 ;  /* 0x000000aca01c723c */ /* 0x040ff0000000181c */
[----:B------:R-:W-:Y:S08]  /*10060*/  HMMA.16816.F32 R32, R160, R174, R32 ;  /* 0x000000aea020723c */ /* 0x000ff00000001820 */
[C---:B-1----:R-:W-:Y:S08]  /*10070*/  HMMA.16816.F32 R4, R144.reuse, R148, R4 ;  /* 0x000000949004723c */ /* 0x042ff00000001804 */
[C---:B------:R-:W-:Y:S08]  /*10080*/  HMMA.16816.F32 R8, R144.reuse, R150, R8 ;  /* 0x000000969008723c */ /* 0x040ff00000001808 */
[C---:B------:R-:W-:Y:S08]  /*10090*/  HMMA.16816.F32 R12, R144.reuse, R152, R12 ;  /* 0x00000098900c723c */ /* 0x040ff0000000180c */
[C---:B------:R-:W-:Y:S08]  /*100a0*/  HMMA.16816.F32 R16, R144.reuse, R154, R16 ;  /* 0x0000009a9010723c */ /* 0x040ff00000001810 */
[C---:B--2---:R-:W-:Y:S08]  /*100b0*/  HMMA.16816.F32 R20, R144.reuse, R140, R20 ;  /* 0x0000008c9014723c */ /* 0x044ff00000001814 */
[C---:B------:R-:W-:Y:S08]  /*100c0*/  HMMA.16816.F32 R24, R144.reuse, R142, R24 ;  /* 0x0000008e9018723c */ /* 0x040ff00000001818 */
[C---:B----4-:R-:W-:Y:S08]  /*100d0*/  HMMA.16816.F32 R28, R144.reuse, R156, R28 ;  /* 0x0000009c901c723c */ /* 0x050ff0000000181c */
[----:B------:R-:W-:Y:S01]  /*100e0*/  HMMA.16816.F32 R32, R144, R158, R32 ;  /* 0x0000009e9020723c */ /* 0x000fe20000001820 */
[----:B------:R-:W-:-:S07]  /*100f0*/  @P0 BRA `(.L_x_490) ;  /* 0xffffe8f000000947 */ /* 0x000fce000383ffff */
.L_x_489:
[----:B------:R-:W2:Y:S01]  /*10100*/  LDL.64 R174, [R1+0x18] ;  /* 0x0000180001ae7983 */ /* 0x000ea20000100a00 */
[----:B------:R-:W-:Y:S01]  /*10110*/  FMNMX.FTZ R2, R4, R0, !PT ;  /* 0x0000000004027209 */ /* 0x000fe20007810000 */
[----:B------:R-:W-:Y:S01]  /*10120*/  USHF.L.U32 UR31, UR21, 0x1, URZ ;  /* 0x00000001151f7899 */ /* 0x000fe2000800063f */
[----:B------:R-:W-:Y:S01]  /*10130*/  PRMT R169, R251, 0x7054, R251 ;  /* 0x00007054fba97816 */ /* 0x000fe200000000fb */
[----:B------:R-:W-:Y:S01]  /*10140*/  UIADD3 UR4, UR23, -0x4498517b, URZ ;  /* 0xbb67ae8517047890 */ /* 0x000fe2000fffe03f */
[----:B------:R-:W-:Y:S01]  /*10150*/  FMNMX.FTZ R2, R5, R2, !PT ;  /* 0x0000000205027209 */ /* 0x000fe20007810000 */
[----:B------:R-:W-:Y:S01]  /*10160*/  STL [R1+0xe0], R184 ;  /* 0x0000e0b801007387 */ /* 0x000fe20000100800 */
[----:B------:R-:W-:Y:S02]  /*10170*/  ULOP3.LUT UR5, UR31, UR23, URZ, 0x3c, !UPT ;  /* 0x000000171f057292 */ /* 0x000fe4000f8e3c3f */
[----:B------:R-:W-:Y:S01]  /*10180*/  FMNMX.FTZ R2, R8, R2, !PT ;  /* 0x0000000208027209 */ /* 0x000fe20007810000 */
[----:B------:R-:W-:Y:S01]  /*10190*/  STL [R1+0xdc], R183 ;  /* 0x0000dcb701007387 */ /* 0x000fe20000100800 */
[----:B------:R-:W-:Y:S02]  /*101a0*/  UIADD3 UR29, UR22, -0x61c88647, URZ ;  /* 0x9e3779b9161d7890 */ /* 0x000fe4000fffe03f */
[----:B------:R-:W-:Y:S01]  /*101b0*/  FMNMX.FTZ R2, R9, R2, !PT ;  /* 0x0000000209027209 */ /* 0x000fe20007810000 */
[----:B------:R-:W-:Y:S01]  /*101c0*/  UIADD3 UR24, UR22, 0x3c6ef372, URZ ;  /* 0x3c6ef37216187890 */ /* 0x000fe2000fffe03f */
[----:B------:R-:W-:Y:S01]  /*101d0*/  STL [R1+0xd8], R182 ;  /* 0x0000d8b601007387 */ /* 0x000fe20000100800 */
        /* <DEDUP_REMOVED lines=8> */
[----:B------:R-:W-:Y:S01]  /*10260*/  STL [R1+0xd4], R181 ;  /* 0x0000d4b501007387 */ /* 0x000fe20000100800 */
[----:B------:R-:W-:Y:S01]  /*10270*/  FMNMX.FTZ R116, R16, R3, !PT ;  /* 0x0000000310747209 */ /* 0x000fe20007810000 */
[----:B------:R-:W-:Y:S01]  /*10280*/  UIADD3 UR27, UR23, 0x646e171e, URZ ;  /* 0x646e171e171b7890 */ /* 0x000fe2000fffe03f */
[----:B------:R-:W-:Y:S01]  /*10290*/  FMNMX.FTZ R2, R10, R2, !PT ;  /* 0x000000020a027209 */ /* 0x000fe20007810000 */
[----:B------:R-:W-:Y:S01]  /*102a0*/  STL [R1+0xd0], R176 ;  /* 0x0000d0b001007387 */ /* 0x000fe20000100800 */
[----:B------:R-:W-:Y:S01]  /*102b0*/  FMNMX.FTZ R116, R17, R116, !PT ;  /* 0x0000007411747209 */ /* 0x000fe20007810000 */
[----:B------:R-:W-:Y:S01]  /*102c0*/  UIADD3 UR31, UR31, 0x1, URZ ;  /* 0x000000011f1f7890 */ /* 0x000fe2000fffe03f */
[----:B------:R-:W-:Y:S01]  /*102d0*/  FMNMX.FTZ R2, R11, R2, !PT ;  /* 0x000000020b027209 */ /* 0x000fe20007810000 */
[----:B-1----:R-:W-:Y:S01]  /*102e0*/  LDSM.16.MT88.4 R140, [R177+0xc000] ;  /* 0x00c00000b18c783b */ /* 0x002fe20000004200 */
[----:B------:R-:W-:Y:S01]  /*102f0*/  FMNMX.FTZ R116, R20, R116, !PT ;  /* 0x0000007414747209 */ /* 0x000fe20007810000 */
[----:B------:R-:W-:Y:S01]  /*10300*/  ULOP3.LUT UR31, UR31, UR23, URZ, 0x3c, !UPT ;  /* 0x000000171f1f7292 */ /* 0x000fe2000f8e3c3f */
        /* <DEDUP_REMOVED lines=15> */
[----:B------:R-:W-:Y:S03]  /*10400*/  FMNMX.FTZ R2, R27, R2, !PT ;  /* 0x000000021b027209 */ /* 0x000fe60007810000 */
[----:B------:R-:W1:Y:S01]  /*10410*/  SHFL.BFLY PT, R118, R116, 0x2, 0x1f ;  /* 0x0c401f0074767f89 */ /* 0x000e6200000e0000 */
[----:B------:R-:W-:Y:S04]  /*10420*/  FMNMX.FTZ R2, R30, R2, !PT ;  /* 0x000000021e027209 */ /* 0x000fe80007810000 */
[----:B------:R-:W-:Y:S04]  /*10430*/  FMNMX.FTZ R2, R31, R2, !PT ;  /* 0x000000021f027209 */ /* 0x000fe80007810000 */
[----:B------:R-:W-:Y:S04]  /*10440*/  FMNMX.FTZ R2, R34, R2, !PT ;  /* 0x0000000222027209 */ /* 0x000fe80007810000 */
[----:B------:R-:W-:Y:S05]  /*10450*/  FMNMX.FTZ R2, R35, R2, !PT ;  /* 0x0000000223027209 */ /* 0x000fea0007810000 */
[----:B------:R-:W3:Y:S01]  /*10460*/  SHFL.BFLY PT, R3, R2, 0x2, 0x1f ;  /* 0x0c401f0002037f89 */ /* 0x000ee200000e0000 */
[----:B-1----:R-:W-:Y:S07]  /*10470*/  FMNMX.FTZ R116, R116, R118, !PT ;  /* 0x0000007674747209 */ /* 0x002fee0007810000 */
[----:B------:R-:W1:Y:S01]  /*10480*/  SHFL.BFLY PT, R118, R116, 0x1, 0x1f ;  /* 0x0c201f0074767f89 */ /* 0x000e6200000e0000 */
[----:B---3--:R-:W-:Y:S02]  /*10490*/  FMNMX.FTZ R2, R2, R3, !PT ;  /* 0x0000000302027209 */ /* 0x008fe40007810000 */
[----:B------:R-:W-:Y:S01]  /*104a0*/  LOP3.LUT R3, R211, UR5, RZ, 0x3c, !PT ;  /* 0x00000005d3037c12 */ /* 0x000fe2000f8e3cff */
[----:B------:R-:W-:Y:S04]  /*104b0*/  UIADD3 UR5, UR23, -0x126145ec, URZ ;  /* 0xed9eba1417057890 */ /* 0x000fe8000fffe03f */
[----:B------:R-:W3:Y:S01]  /*104c0*/  SHFL.BFLY PT, R119, R2, 0x1, 0x1f ;  /* 0x0c201f0002777f89 */ /* 0x000ee200000e0000 */
[----:B------:R-:W-:Y:S01]  /*104d0*/  IMAD.WIDE.U32 R136, R3, -0x326172a9, RZ ;  /* 0xcd9e8d5703887825 */ /* 0x000fe200078e00ff */
[----:B-1----:R-:W-:Y:S04]  /*104e0*/  FMNMX.FTZ R116, R116, R118, !PT ;  /* 0x0000007674747209 */ /* 0x002fe80007810000 */
[C---:B------:R-:W-:Y:S01]  /*104f0*/  FSETP.NEU.FTZ.AND P0, PT, R116.reuse, -INF , PT ;  /* 0xff8000007400780b */ /* 0x040fe20003f1d000 */
[C---:B------:R-:W-:Y:S02]  /*10500*/  FMUL.FTZ R168, R116.reuse, c[0x0][0x23c] ;  /* 0x00008f0074a87a20 */ /* 0x040fe40000410000 */
[----:B------:R-:W-:Y:S03]  /*10510*/  FADD.FTZ R0, -R116, R0 ;  /* 0x0000000074007221 */ /* 0x000fe60000010100 */
[----:B------:R-:W-:Y:S01]  /*10520*/  FSEL R168, R168, RZ, P0 ;  /* 0x000000ffa8a87208 */ /* 0x000fe20000000000 */
[----:B------:R-:W-:Y:S04]  /*10530*/  FMUL.FTZ R0, R0, c[0x0][0x23c] ;  /* 0x00008f0000007a20 */ /* 0x000fe80000410000 */
[--C-:B------:R-:W-:Y:S02]  /*10540*/  FFMA.FTZ R5, R5, c[0x0][0x23c], -R168.reuse ;  /* 0x00008f0005057a23 */ /* 0x100fe400000108a8 */
[----:B------:R-:W-:Y:S01]  /*10550*/  FFMA.FTZ R118, R4, c[0x0][0x23c], -R168 ;  /* 0x00008f0004767a23 */ /* 0x000fe200000108a8 */
[----:B------:R-:W-:Y:S01]  /*10560*/  LOP3.LUT R4, R209, UR4, R210, 0x96, !PT ;  /* 0x00000004d1047c12 */ /* 0x000fe2000f8e96d2 */
[----:B------:R-:W-:Y:S01]  /*10570*/  MUFU.EX2 R183, R5 ;  /* 0x0000000500b77308 */ /* 0x000fe20000000800 */
[----:B---3--:R-:W-:Y:S01]  /*10580*/  FMNMX.FTZ R3, R2, R119, !PT ;  /* 0x0000007702037209 */ /* 0x008fe20007810000 */
[----:B------:R-:W-:Y:S01]  /*10590*/  UIADD3 UR4, UR22, -0x4ab325aa, URZ ;  /* 0xb54cda5616047890 */ /* 0x000fe2000fffe03f */
[----:B------:R-:W-:Y:S02]  /*105a0*/  FFMA.FTZ R8, R8, c[0x0][0x23c], -R168 ;  /* 0x00008f0008087a23 */ /* 0x000fe400000108a8 */
[----:B------:R-:W-:Y:S01]  /*105b0*/  IMAD.WIDE.U32 R170, R4, -0x326172a9, RZ ;  /* 0xcd9e8d5704aa7825 */ /* 0x000fe200078e00ff */
[C---:B------:R-:W-:Y:S03]  /*105c0*/  FSETP.NEU.FTZ.AND P0, PT, R3.reuse, -INF , PT ;  /* 0xff8000000300780b */ /* 0x040fe60003f1d000 */
[----:B------:R-:W-:Y:S01]  /*105d0*/  FMUL.FTZ R163, R3, c[0x0][0x23c] ;  /* 0x00008f0003a37a20 */ /* 0x000fe20000410000 */
[----:B------:R-:W-:Y:S01]  /*105e0*/  LOP3.LUT R136, R171, UR24, R136, 0x96, !PT ;  /* 0x00000018ab887c12 */ /* 0x000fe2000f8e9688 */
[----:B------:R-:W1:Y:S01]  /*105f0*/  MUFU.EX2 R202, R118 ;  /* 0x0000007600ca7308 */ /* 0x000e620000000800 */
[--C-:B------:R-:W-:Y:S02]  /*10600*/  FFMA.FTZ R9, R9, c[0x0][0x23c], -R168.reuse ;  /* 0x00008f0009097a23 */ /* 0x100fe400000108a8 */
        /* <DEDUP_REMOVED lines=9> */
[--C-:B------:R-:W-:Y:S02]  /*106a0*/  FFMA.FTZ R15, R15, c[0x0][0x23c], -R163.reuse ;  /* 0x00008f000f0f7a23 */ /* 0x100fe400000108a3 */
[--C-:B------:R-:W-:Y:S01]  /*106b0*/  FFMA.FTZ R16, R16, c[0x0][0x23c], -R168.reuse ;  /* 0x00008f0010107a23 */ /* 0x100fe200000108a8 */
[----:B------:R-:W-:Y:S01]  /*106c0*/  MUFU.EX2 R184, R6 ;  /* 0x0000000600b87308 */ /* 0x000fe20000000800 */
[--C-:B------:R-:W-:Y:S01]  /*106d0*/  FFMA.FTZ R17, R17, c[0x0][0x23c], -R168.reuse ;  /* 0x00008f0011117a23 */ /* 0x100fe200000108a8 */
[----:B-1----:R-:W-:Y:S01]  /*106e0*/  F2FP.PACK_AB R158, R183, R202 ;  /* 0x000000cab79e723e */ /* 0x002fe200000000ff */
[--C-:B------:R-:W-:Y:S02]  /*106f0*/  FFMA.FTZ R18, R18, c[0x0][0x23c], -R163.reuse ;  /* 0x00008f0012127a23 */ /* 0x100fe400000108a3 */
[----:B------:R-:W-:Y:S01]  /*10700*/  FFMA.FTZ R19, R19, c[0x0][0x23c], -R163 ;  /* 0x00008f0013137a23 */ /* 0x000fe200000108a3 */
[----:B------:R-:W-:Y:S01]  /*10710*/  PRMT R157, R158, 0x7632, R157 ;  /* 0x000076329e9d7816 */ /* 0x000fe2000000009d */
[--C-:B------:R-:W-:Y:S03]  /*10720*/  FFMA.FTZ R20, R20, c[0x0][0x23c], -R168.reuse ;  /* 0x00008f0014147a23 */ /* 0x100fe600000108a8 */
[----:B------:R-:W1:Y:S01]  /*10730*/  MUFU.EX2 R182, R7 ;  /* 0x0000000700b67308 */ /* 0x000e620000000800 */
[--C-:B------:R-:W-:Y:S02]  /*10740*/  FFMA.FTZ R21, R21, c[0x0][0x23c], -R168.reuse ;  /* 0x00008f0015157a23 */ /* 0x100fe400000108a8 */
[--C-:B------:R-:W-:Y:S02]  /*10750*/  FFMA.FTZ R22, R22, c[0x0][0x23c], -R163.reuse ;  /* 0x00008f0016167a23 */ /* 0x100fe400000108a3 */
[--C-:B------:R-:W-:Y:S02]  /*10760*/  FFMA.FTZ R24, R24, c[0x0][0x23c], -R168.reuse ;  /* 0x00008f0018187a23 */ /* 0x100fe400000108a8 */
[--C-:B------:R-:W-:Y:S02]  /*10770*/  FFMA.FTZ R25, R25, c[0x0][0x23c], -R168.reuse ;  /* 0x00008f0019197a23 */ /* 0x100fe400000108a8 */
[--C-:B------:R-:W-:Y:S01]  /*10780*/  FFMA.FTZ R26, R26, c[0x0][0x23c], -R163.reuse ;  /* 0x00008f001a1a7a23 */ /* 0x100fe200000108a3 */
[----:B------:R-:W3:Y:S01]  /*10790*/  MUFU.EX2 R201, R8 ;  /* 0x0000000800c97308 */ /* 0x000ee20000000800 */
[--C-:B------:R-:W-:Y:S02]  /*107a0*/  FFMA.FTZ R27, R27, c[0x0][0x23c], -R163.reuse ;  /* 0x00008f001b1b7a23 */ /* 0x100fe400000108a3 */
[--C-:B------:R-:W-:Y:S02]  /*107b0*/  FFMA.FTZ R28, R28, c[0x0][0x23c], -R168.reuse ;  /* 0x00008f001c1c7a23 */ /* 0x100fe400000108a8 */
[----:B------:R-:W-:Y:S02]  /*107c0*/  FFMA.FTZ R29, R29, c[0x0][0x23c], -R168 ;  /* 0x00008f001d1d7a23 */ /* 0x000fe400000108a8 */
[----:B------:R-:W-:Y:S03]  /*107d0*/  FFMA.FTZ R30, R30, c[0x0][0x23c], -R163 ;  /* 0x00008f001e1e7a23 */ /* 0x000fe600000108a3 */
[----:B------:R-:W-:Y:S01]  /*107e0*/  MUFU.EX2 R176, R11 ;  /* 0x0000000b00b07308 */ /* 0x000fe20000000800 */
[----:B-1----:R-:W-:Y:S04]  /*107f0*/  F2FP.PACK_AB R156, R182, R184 ;  /* 0x000000b8b69c723e */ /* 0x002fe800000000ff */
[----:B------:R-:W-:Y:S05]  /*10800*/  PRMT R155, R156, 0x7632, R155 ;  /* 0x000076329c9b7816 */ /* 0x000fea000000009b */
[----:B------:R-:W1:Y:S01]  /*10810*/  MUFU.EX2 R200, R10 ;  /* 0x0000000a00c87308 */ /* 0x000e620000000800 */
[----:B---3--:R-:W-:Y:S04]  /*10820*/  F2FP.PACK_AB R160, R181, R201 ;  /* 0x000000c9b5a0723e */ /* 0x008fe800000000ff */
[----:B------:R-:W-:Y:S05]  /*10830*/  PRMT R159, R160, 0x7632, R159 ;  /* 0x00007632a09f7816 */ /* 0x000fea000000009f */
[----:B------:R-:W-:Y:S10]  /*10840*/  MUFU.EX2 R250, R13 ;  /* 0x0000000d00fa7308 */ /* 0x000ff40000000800 */
[----:B------:R-:W-:Y:S01]  /*10850*/  MUFU.EX2 R248, R15 ;  /* 0x0000000f00f87308 */ /* 0x000fe20000000800 */
[----:B-1----:R-:W-:Y:S04]  /*10860*/  F2FP.PACK_AB R162, R176, R200 ;  /* 0x000000c8b0a2723e */ /* 0x002fe800000000ff */
[----:B------:R-:W-:Y:S05]  /*10870*/  PRMT R161, R162, 0x7632, R161 ;  /* 0x00007632a2a17816 */ /* 0x000fea00000000a1 */
[----:B------:R-:W1:Y:S10]  /*10880*/  MUFU.EX2 R252, R12 ;  /* 0x0000000c00fc7308 */ /* 0x000e740000000800 */
[----:B------:R-:W3:Y:S10]  /*10890*/  MUFU.EX2 R249, R14 ;  /* 0x0000000e00f97308 */ /* 0x000ef40000000800 */
[----:B------:R-:W-:Y:S01]  /*108a0*/  MUFU.EX2 R247, R16 ;  /* 0x0000001000f77308 */ /* 0x000fe20000000800 */
[----:B-1----:R-:W-:Y:S04]  /*108b0*/  F2FP.PACK_AB R154, R250, R252 ;  /* 0x000000fcfa9a723e */ /* 0x002fe800000000ff */
[----:B------:R-:W-:Y:S05]  /*108c0*/  PRMT R153, R154, 0x7632, R153 ;  /* 0x000076329a997816 */ /* 0x000fea0000000099 */
[----:B------:R-:W1:Y:S01]  /*108d0*/  MUFU.EX2 R246, R17 ;  /* 0x0000001100f67308 */ /* 0x000e620000000800 */
[----:B---3--:R-:W-:Y:S09]  /*108e0*/  F2FP.PACK_AB R150, R248, R249 ;  /* 0x000000f9f896723e */ /* 0x008ff200000000ff */
[----:B------:R-:W-:Y:S10]  /*108f0*/  MUFU.EX2 R244, R18 ;  /* 0x0000001200f47308 */ /* 0x000ff40000000800 */
[----:B------:R-:W-:Y:S01]  /*10900*/  MUFU.EX2 R245, R19 ;  /* 0x0000001300f57308 */ /* 0x000fe20000000800 */
[----:B-1----:R-:W-:Y:S04]  /*10910*/  F2FP.PACK_AB R152, R246, R247 ;  /* 0x000000f7f698723e */ /* 0x002fe800000000ff */
[----:B------:R-:W-:Y:S02]  /*10920*/  PRMT R151, R152, 0x7632, R151 ;  /* 0x0000763298977816 */ /* 0x000fe40000000097 */
[----:B--2---:R-:W-:Y:S01]  /*10930*/  LOP3.LUT R4, R137, UR29, R174, 0x96, !PT ;  /* 0x0000001d89047c12 */ /* 0x004fe2000f8e96ae */
[----:B------:R-:W-:Y:S02]  /*10940*/  IMAD.WIDE.U32 R136, R136, -0x2daee0ad, RZ ;  /* 0xd2511f5388887825 */ /* 0x000fe400078e00ff */
[----:B------:R-:W-:Y:S02]  /*10950*/  MUFU.EX2 R207, R20 ;  /* 0x0000001400cf7308 */ /* 0x000fe40000000800 */
[----:B------:R-:W-:Y:S05]  /*10960*/  IMAD.WIDE.U32 R4, R4, -0x2daee0ad, RZ ;  /* 0xd2511f5304047825 */ /* 0x000fea00078e00ff */
[----:B------:R-:W-:Y:S02]  /*10970*/  LOP3.LUT R2, R137, UR26, R4, 0x96, !PT ;  /* 0x0000001a89027c12 */ /* 0x000fe4000f8e9604 */
[----:B------:R-:W-:Y:S01]  /*10980*/  LOP3.LUT R5, R5, UR30, R208, 0x96, !PT ;  /* 0x0000001e05057c12 */ /* 0x000fe2000f8e96d0 */
[----:B------:R-:W-:Y:S02]  /*10990*/  MUFU.EX2 R206, R21 ;  /* 0x0000001500ce7308 */ /* 0x000fe40000000800 */
[----:B------:R-:W-:Y:S04]  /*109a0*/  IMAD.WIDE.U32 R148, R2, -0x326172a9, RZ ;  /* 0xcd9e8d5702947825 */ /* 0x000fe800078e00ff */
[----:B------:R-:W-:Y:S04]  /*109b0*/  IMAD.WIDE.U32 R4, R5, -0x326172a9, RZ ;  /* 0xcd9e8d5705047825 */ /* 0x000fe800078e00ff */
[----:B------:R-:W-:Y:S01]  /*109c0*/  MUFU.EX2 R205, R22 ;  /* 0x0000001600cd7308 */ /* 0x000fe20000000800 */
[----:B------:R-:W-:Y:S02]  /*109d0*/  LOP3.LUT R2, R149, UR25, R4, 0x96, !PT ;  /* 0x0000001995027c12 */ /* 0x000fe4000f8e9604 */
[----:B------:R-:W-:Y:S02]  /*109e0*/  LOP3.LUT R5, R5, UR28, R170, 0x96, !PT ;  /* 0x0000001c05057c12 */ /* 0x000fe4000f8e96aa */
[----:B------:R-:W-:Y:S01]  /*109f0*/  PRMT R149, R150, 0x7632, R149 ;  /* 0x0000763296957816 */ /* 0x000fe20000000095 */
[----:B------:R-:W-:Y:S04]  /*10a00*/  IMAD.WIDE.U32 R172, R2, -0x2daee0ad, RZ ;  /* 0xd2511f5302ac7825 */ /* 0x000fe800078e00ff */
[----:B------:R-:W-:Y:S01]  /*10a10*/  IMAD.WIDE.U32 R4, R5, -0x2daee0ad, RZ ;  /* 0xd2511f5305047825 */ /* 0x000fe200078e00ff */
[----:B------:R-:W-:Y:S04]  /*10a20*/  MUFU.EX2 R203, R24 ;  /* 0x0000001800cb7308 */ /* 0x000fe80000000800 */
[----:B------:R-:W-:Y:S02]  /*10a30*/  LOP3.LUT R118, R173, UR15, R4, 0x96, !PT ;  /* 0x0000000fad767c12 */ /* 0x000fe4000f8e9604 */
[----:B------:R-:W-:Y:S03]  /*10a40*/  LOP3.LUT R5, R5, UR5, R136, 0x96, !PT ;  /* 0x0000000505057c12 */ /* 0x000fe6000f8e9688 */
[----:B------:R-:W-:Y:S04]  /*10a50*/  IMAD.WIDE.U32 R118, R118, -0x326172a9, RZ ;  /* 0xcd9e8d5776767825 */ /* 0x000fe800078e00ff */
[----:B------:R-:W-:Y:S01]  /*10a60*/  IMAD.WIDE.U32 R164, R5, -0x326172a9, RZ ;  /* 0xcd9e8d5705a47825 */ /* 0x000fe200078e00ff */
[C---:B------:R-:W-:Y:S02]  /*10a70*/  LOP3.LUT R2, R118.reuse, 0xffff, RZ, 0xc0, !PT ;  /* 0x0000ffff76027812 */ /* 0x040fe400078ec0ff */
[----:B------:R-:W-:Y:S02]  /*10a80*/  SHF.R.U32.HI R4, RZ, 0x10, R118 ;  /* 0x00000010ff047819 */ /* 0x000fe40000011676 */
[----:B------:R-:W-:Y:S02]  /*10a90*/  LOP3.LUT R6, R118, 0xff, RZ, 0xc0, !PT ;  /* 0x000000ff76067812 */ /* 0x000fe400078ec0ff */
[----:B------:R-:W-:Y:S02]  /*10aa0*/  SHF.R.U32.HI R2, RZ, 0x8, R2 ;  /* 0x00000008ff027819 */ /* 0x000fe40000011602 */
[----:B------:R-:W-:Y:S02]  /*10ab0*/  SHF.R.U32.HI R5, RZ, 0x18, R118 ;  /* 0x00000018ff057819 */ /* 0x000fe40000011676 */
[----:B------:R-:W-:Y:S02]  /*10ac0*/  PRMT R138, R6, 0x5410, R2 ;  /* 0x00005410068a7816 */ /* 0x000fe40000000002 */
[----:B------:R-:W-:Y:S02]  /*10ad0*/  LOP3.LUT R2, R119, UR4, R164, 0x96, !PT ;  /* 0x0000000477027c12 */ /* 0x000fe4000f8e96a4 */
[----:B------:R-:W-:Y:S01]  /*10ae0*/  LOP3.LUT R4, R4, 0xff, RZ, 0xc0, !PT ;  /* 0x000000ff04047812 */ /* 0x000fe200078ec0ff */
[--C-:B------:R-:W-:Y:S01]  /*10af0*/  HSET2.LE.AND R138, R138, R169.reuse, PT ;  /* 0x000000a98a8a7233 */ /* 0x100fe20003803000 */
[----:B------:R-:W-:Y:S02]  /*10b00*/  LOP3.LUT R7, R2, 0xff, RZ, 0xc0, !PT ;  /* 0x000000ff02077812 */ /* 0x000fe400078ec0ff */
[--C-:B------:R-:W-:Y:S02]  /*10b10*/  SHF.R.U32.HI R6, RZ, 0x18, R2.reuse ;  /* 0x00000018ff067819 */ /* 0x100fe40000011602 */
[----:B------:R-:W-:Y:S02]  /*10b20*/  PRMT R139, R4, 0x5410, R5 ;  /* 0x00005410048b7816 */ /* 0x000fe40000000005 */
[----:B------:R-:W-:Y:S02]  /*10b30*/  LOP3.LUT R4, R2, 0xffff, RZ, 0xc0, !PT ;  /* 0x0000ffff02047812 */ /* 0x000fe400078ec0ff */
[----:B------:R-:W-:Y:S01]  /*10b40*/  SHF.R.U32.HI R5, RZ, 0x10, R2 ;  /* 0x00000010ff057819 */ /* 0x000fe20000011602 */
[--C-:B------:R-:W-:Y:S01]  /*10b50*/  HSET2.LE.AND R139, R139, R169.reuse, PT ;  /* 0x000000a98b8b7233 */ /* 0x100fe20003803000 */
[----:B------:R1:W2:Y:S01]  /*10b60*/  MUFU.EX2 R2, R0 ;  /* 0x0000000000027308 */ /* 0x0002a20000000800 */
[----:B------:R-:W-:Y:S02]  /*10b70*/  SHF.R.U32.HI R4, RZ, 0x8, R4 ;  /* 0x00000008ff047819 */ /* 0x000fe40000011604 */
[----:B------:R-:W-:Y:S02]  /*10b80*/  LOP3.LUT R5, R5, 0xff, RZ, 0xc0, !PT ;  /* 0x000000ff05057812 */ /* 0x000fe400078ec0ff */
[----:B------:R-:W-:Y:S02]  /*10b90*/  PRMT R4, R7, 0x5410, R4 ;  /* 0x0000541007047816 */ /* 0x000fe40000000004 */
[----:B------:R-:W-:Y:S03]  /*10ba0*/  PRMT R5, R5, 0x5410, R6 ;  /* 0x0000541005057816 */ /* 0x000fe60000000006 */
[--C-:B------:R-:W-:Y:S01]  /*10bb0*/  HSET2.LE.AND R136, R4, R169.reuse, PT ;  /* 0x000000a904887233 */ /* 0x100fe20003803000 */
[----:B------:R-:W-:Y:S01]  /*10bc0*/  PRMT R4, R158, 0x5410, R157 ;  /* 0x000054109e047816 */ /* 0x000fe2000000009d */
[--C-:B------:R-:W-:Y:S03]  /*10bd0*/  HSET2.LE.AND R137, R5, R169.reuse, PT ;  /* 0x000000a905897233 */ /* 0x100fe60003803000 */
[----:B------:R-:W-:Y:S02]  /*10be0*/  LOP3.LUT R136, R136, R4, RZ, 0xc0, !PT ;  /* 0x0000000488887212 */ /* 0x000fe400078ec0ff */
[----:B------:R-:W-:Y:S04]  /*10bf0*/  PRMT R4, R156, 0x5410, R155 ;  /* 0x000054109c047816 */ /* 0x000fe8000000009b */
[----:B------:R-:W-:Y:S02]  /*10c00*/  LOP3.LUT R137, R137, R4, RZ, 0xc0, !PT ;  /* 0x0000000489897212 */ /* 0x000fe400078ec0ff */
[----:B------:R-:W-:Y:S01]  /*10c10*/  PRMT R4, R160, 0x5410, R159 ;  /* 0x00005410a0047816 */ /* 0x000fe2000000009f */
[----:B-1----:R-:W-:Y:S02]  /*10c20*/  FADD.FTZ R0, -R3, R117 ;  /* 0x0000007503007221 */ /* 0x002fe40000010100 */
[----:B--2---:R-:W-:Y:S01]  /*10c30*/  FMUL.FTZ R5, R2, R121 ;  /* 0x0000007902057220 */ /* 0x004fe20000410000 */
[----:B------:R-:W-:Y:S01]  /*10c40*/  LOP3.LUT R138, R138, R4, RZ, 0xc0, !PT ;  /* 0x000000048a8a7212 */ /* 0x000fe200078ec0ff */
[----:B------:R-:W-:Y:S01]  /*10c50*/  FMUL.FTZ R0, R0, c[0x0][0x23c] ;  /* 0x00008f0000007a20 */ /* 0x000fe20000410000 */
[----:B------:R-:W-:Y:S01]  /*10c60*/  PRMT R4, R162, 0x5410, R161 ;  /* 0x00005410a2047816 */ /* 0x000fe200000000a1 */
[C---:B------:R-:W-:Y:S02]  /*10c70*/  FMUL.FTZ R8, R2.reuse, R124 ;  /* 0x0000007c02087220 */ /* 0x040fe40000410000 */
[C---:B------:R-:W-:Y:S01]  /*10c80*/  FMUL.FTZ R9, R2.reuse, R125 ;  /* 0x0000007d02097220 */ /* 0x040fe20000410000 */
[----:B------:R-:W-:Y:S01]  /*10c90*/  LOP3.LUT R139, R139, R4, RZ, 0xc0, !PT ;  /* 0x000000048b8b7212 */ /* 0x000fe200078ec0ff */
[----:B------:R-:W1:Y:S01]  /*10ca0*/  MUFU.EX2 R0, R0 ;  /* 0x0000000000007308 */ /* 0x000e620000000800 */
[C---:B------:R-:W-:Y:S02]  /*10cb0*/  FMUL.FTZ R4, R2.reuse, R120 ;  /* 0x0000007802047220 */ /* 0x040fe40000410000 */
        /* <DEDUP_REMOVED lines=10> */
[----:B------:R-:W-:Y:S02]  /*10d60*/  FMUL.FTZ R56, R2, R56 ;  /* 0x0000003802387220 */ /* 0x000fe40000410000 */
[C---:B-1----:R-:W-:Y:S02]  /*10d70*/  FMUL.FTZ R6, R0.reuse, R122 ;  /* 0x0000007a00067220 */ /* 0x042fe40000410000 */
[C---:B------:R-:W-:Y:S02]  /*10d80*/  FMUL.FTZ R7, R0.reuse, R123 ;  /* 0x0000007b00077220 */ /* 0x040fe40000410000 */
[----:B------:R-:W1:Y:S01]  /*10d90*/  LDSM.16.MT88.4 R120, [R180+0xc000] ;  /* 0x00c00000b478783b */ /* 0x000e620000004200 */
[C---:B------:R-:W-:Y:S02]  /*10da0*/  FMUL.FTZ R10, R0.reuse, R126 ;  /* 0x0000007e000a7220 */ /* 0x040fe40000410000 */
[C---:B------:R-:W-:Y:S02]  /*10db0*/  FMUL.FTZ R11, R0.reuse, R127 ;  /* 0x0000007f000b7220 */ /* 0x040fe40000410000 */
[C---:B------:R-:W-:Y:S01]  /*10dc0*/  HMMA.16816.F32 R4, R136.reuse, R140, R4 ;  /* 0x0000008c8804723c */ /* 0x040fe20000001804 */
[C---:B------:R-:W-:Y:S02]  /*10dd0*/  FMUL.FTZ R19, R0.reuse, R135 ;  /* 0x0000008700137220 */ /* 0x040fe40000410000 */
[----:B------:R-:W2:Y:S01]  /*10de0*/  LDSM.16.MT88.4 R124, [R179+0xc000] ;  /* 0x00c00000b37c783b */ /* 0x000ea20000004200 */
[C---:B------:R-:W-:Y:S02]  /*10df0*/  FMUL.FTZ R38, R0.reuse, R38 ;  /* 0x0000002600267220 */ /* 0x040fe40000410000 */
[C---:B------:R-:W-:Y:S02]  /*10e00*/  FMUL.FTZ R39, R0.reuse, R39 ;  /* 0x0000002700277220 */ /* 0x040fe40000410000 */
[C---:B------:R-:W-:Y:S01]  /*10e10*/  HMMA.16816.F32 R8, R136.reuse, R142, R8 ;  /* 0x0000008e8808723c */ /* 0x040fe20000001808 */
[C---:B------:R-:W-:Y:S02]  /*10e20*/  FMUL.FTZ R42, R0.reuse, R42 ;  /* 0x0000002a002a7220 */ /* 0x040fe40000410000 */
[----:B------:R-:W3:Y:S01]  /*10e30*/  LDSM.16.MT88.4 R140, [R177+0xe000] ;  /* 0x00e00000b18c783b */ /* 0x000ee20000004200 */
[C---:B------:R-:W-:Y:S02]  /*10e40*/  FMUL.FTZ R43, R0.reuse, R43 ;  /* 0x0000002b002b7220 */ /* 0x040fe40000410000 */
[C---:B------:R-:W-:Y:S02]  /*10e50*/  FMUL.FTZ R46, R0.reuse, R46 ;  /* 0x0000002e002e7220 */ /* 0x040fe40000410000 */
[C---:B------:R-:W-:Y:S01]  /*10e60*/  HMMA.16816.F32 R36, R136.reuse, R144, R36 ;  /* 0x000000908824723c */ /* 0x040fe20000001824 */
[C---:B------:R-:W-:Y:S03]  /*10e70*/  FMUL.FTZ R47, R0.reuse, R47 ;  /* 0x0000002f002f7220 */ /* 0x040fe60000410000 */
[C---:B------:R-:W-:Y:S02]  /*10e80*/  FMUL.FTZ R50, R0.reuse, R50 ;  /* 0x0000003200327220 */ /* 0x040fe40000410000 */
[C---:B------:R-:W-:Y:S02]  /*10e90*/  FMUL.FTZ R51, R0.reuse, R51 ;  /* 0x0000003300337220 */ /* 0x040fe40000410000 */
[C---:B------:R-:W-:Y:S01]  /*10ea0*/  HMMA.16816.F32 R40, R136.reuse, R146, R40 ;  /* 0x000000928828723c */ /* 0x040fe20000001828 */
[C---:B------:R-:W-:Y:S03]  /*10eb0*/  FMUL.FTZ R54, R0.reuse, R54 ;  /* 0x0000003600367220 */ /* 0x040fe60000410000 */
[----:B------:R-:W-:Y:S02]  /*10ec0*/  FMUL.FTZ R55, R0, R55 ;  /* 0x0000003700377220 */ /* 0x000fe40000410000 */
[----:B------:R-:W-:Y:S01]  /*10ed0*/  FMUL.FTZ R57, R2, R57 ;  /* 0x0000003902397220 */ /* 0x000fe20000410000 */
[----:B------:R-:W-:Y:S01]  /*10ee0*/  F2FP.PACK_AB R147, R245, R244 ;  /* 0x000000f4f593723e */ /* 0x000fe200000000ff */
[----:B------:R-:W-:Y:S01]  /*10ef0*/  FMUL.FTZ R58, R0, R58 ;  /* 0x0000003a003a7220 */ /* 0x000fe20000410000 */
[----:B------:R-:W-:Y:S01]  /*10f00*/  F2FP.PACK_AB R146, R206, R207 ;  /* 0x000000cfce92723e */ /* 0x000fe200000000ff */
[C---:B-1----:R-:W-:Y:S02]  /*10f10*/  HMMA.16816.F32 R44, R136.reuse, R120, R44 ;  /* 0x00000078882c723c */ /* 0x042fe4000000182c */
[----:B------:R-:W-:Y:S01]  /*10f20*/  FMUL.FTZ R59, R0, R59 ;  /* 0x0000003b003b7220 */ /* 0x000fe20000410000 */
[----:B------:R-:W-:Y:S01]  /*10f30*/  PRMT R145, R146, 0x7632, R145 ;  /* 0x0000763292917816 */ /* 0x000fe20000000091 */
[C---:B------:R-:W-:Y:S02]  /*10f40*/  FMUL.FTZ R60, R2.reuse, R60 ;  /* 0x0000003c023c7220 */ /* 0x040fe40000410000 */
[----:B------:R-:W-:Y:S02]  /*10f50*/  FMUL.FTZ R61, R2, R61 ;  /* 0x0000003d023d7220 */ /* 0x000fe40000410000 */
[C---:B------:R-:W-:Y:S01]  /*10f60*/  FMUL.FTZ R62, R0.reuse, R62 ;  /* 0x0000003e003e7220 */ /* 0x040fe20000410000 */
[C---:B------:R-:W-:Y:S01]  /*10f70*/  HMMA.16816.F32 R48, R136.reuse, R122, R48 ;  /* 0x0000007a8830723c */ /* 0x040fe20000001830 */
[----:B------:R-:W1:Y:S02]  /*10f80*/  LDSM.16.MT88.4 R120, [R178+0xe000] ;  /* 0x00e00000b278783b */ /* 0x000e640000004200 */
[----:B------:R-:W-:Y:S02]  /*10f90*/  FMUL.FTZ R63, R0, R63 ;  /* 0x0000003f003f7220 */ /* 0x000fe40000410000 */
[C---:B------:R-:W-:Y:S03]  /*10fa0*/  FMUL.FTZ R64, R2.reuse, R64 ;  /* 0x0000004002407220 */ /* 0x040fe60000410000 */
[C---:B--2---:R-:W-:Y:S01]  /*10fb0*/  HMMA.16816.F32 R52, R136.reuse, R124, R52 ;  /* 0x0000007c8834723c */ /* 0x044fe20000001834 */
[----:B------:R-:W-:Y:S03]  /*10fc0*/  FMUL.FTZ R65, R2, R65 ;  /* 0x0000004102417220 */ /* 0x000fe60000410000 */
[C---:B------:R-:W-:Y:S02]  /*10fd0*/  FMUL.FTZ R66, R0.reuse, R66 ;  /* 0x0000004200427220 */ /* 0x040fe40000410000 */
[----:B------:R-:W-:Y:S02]  /*10fe0*/  FMUL.FTZ R67, R0, R67 ;  /* 0x0000004300437220 */ /* 0x000fe40000410000 */
[C---:B------:R-:W-:Y:S01]  /*10ff0*/  HMMA.16816.F32 R56, R136.reuse, R126, R56 ;  /* 0x0000007e8838723c */ /* 0x040fe20000001838 */
[----:B------:R-:W2:Y:S03]  /*11000*/  LDSM.16.MT88.4 R124, [R180+0xe000] ;  /* 0x00e00000b47c783b */ /* 0x000ea60000004200 */
[C---:B------:R-:W-:Y:S02]  /*11010*/  FMUL.FTZ R68, R2.reuse, R68 ;  /* 0x0000004402447220 */ /* 0x040fe40000410000 */
[----:B------:R-:W-:Y:S02]  /*11020*/  FMUL.FTZ R69, R2, R69 ;  /* 0x0000004502457220 */ /* 0x000fe40000410000 */
[C---:B---3--:R-:W-:Y:S01]  /*11030*/  HMMA.16816.F32 R60, R136.reuse, R140, R60 ;  /* 0x0000008c883c723c */ /* 0x048fe2000000183c */
[C---:B------:R-:W-:Y:S03]  /*11040*/  FMUL.FTZ R70, R0.reuse, R70 ;  /* 0x0000004600467220 */ /* 0x040fe60000410000 */
        /* <DEDUP_REMOVED lines=15> */
[----:B------:R-:W-:Y:S03]  /*11140*/  FMUL.FTZ R81, R2, R81 ;  /* 0x0000005102517220 */ /* 0x000fe60000410000 */
[C---:B--2---:R-:W-:Y:S01]  /*11150*/  HMMA.16816.F32 R76, R136.reuse, R124, R76 ;  /* 0x0000007c884c723c */ /* 0x044fe2000000184c */
[C---:B------:R-:W-:Y:S02]  /*11160*/  FMUL.FTZ R82, R0.reuse, R82 ;  /* 0x0000005200527220 */ /* 0x040fe40000410000 */
[C---:B------:R-:W-:Y:S02]  /*11170*/  FMUL.FTZ R83, R0.reuse, R83 ;  /* 0x0000005300537220 */ /* 0x040fe40000410000 */
[C---:B------:R-:W-:Y:S02]  /*11180*/  FMUL.FTZ R86, R0.reuse, R86 ;  /* 0x0000005600567220 */ /* 0x040fe40000410000 */
[C---:B------:R-:W-:Y:S02]  /*11190*/  FMUL.FTZ R87, R0.reuse, R87 ;  /* 0x0000005700577220 */ /* 0x040fe40000410000 */
[----:B------:R-:W-:Y:S01]  /*111a0*/  FMUL.FTZ R90, R0, R90 ;  /* 0x0000005a005a7220 */ /* 0x000fe20000410000 */
[C---:B------:R-:W-:Y:S01]  /*111b0*/  HMMA.16816.F32 R80, R136.reuse, R126, R80 ;  /* 0x0000007e8850723c */ /* 0x040fe20000001850 */
[----:B------:R-:W2:Y:S01]  /*111c0*/  LDSM.16.MT88.4 R124, [R178+0x10000] ;  /* 0x01000000b27c783b */ /* 0x000ea20000004200 */
[C---:B------:R-:W-:Y:S02]  /*111d0*/  FMUL.FTZ R84, R2.reuse, R84 ;  /* 0x0000005402547220 */ /* 0x040fe40000410000 */
[----:B------:R-:W-:Y:S02]  /*111e0*/  FMUL.FTZ R85, R2, R85 ;  /* 0x0000005502557220 */ /* 0x000fe40000410000 */
[----:B------:R-:W-:Y:S02]  /*111f0*/  FMUL.FTZ R91, R0, R91 ;  /* 0x0000005b005b7220 */ /* 0x000fe40000410000 */
[C---:B------:R-:W-:Y:S03]  /*11200*/  FMUL.FTZ R92, R2.reuse, R92 ;  /* 0x0000005c025c7220 */ /* 0x040fe60000410000 */
[C---:B---3--:R-:W-:Y:S01]  /*11210*/  HMMA.16816.F32 R84, R136.reuse, R140, R84 ;  /* 0x0000008c8854723c */ /* 0x048fe20000001854 */
[C---:B------:R-:W-:Y:S02]  /*11220*/  FMUL.FTZ R88, R2.reuse, R88 ;  /* 0x0000005802587220 */ /* 0x040fe40000410000 */
[C---:B------:R-:W-:Y:S02]  /*11230*/  FMUL.FTZ R89, R2.reuse, R89 ;  /* 0x0000005902597220 */ /* 0x040fe40000410000 */
[----:B------:R-:W-:Y:S02]  /*11240*/  FMUL.FTZ R93, R2, R93 ;  /* 0x0000005d025d7220 */ /* 0x000fe40000410000 */
[C---:B------:R-:W-:Y:S01]  /*11250*/  FMUL.FTZ R94, R0.reuse, R94 ;  /* 0x0000005e005e7220 */ /* 0x040fe20000410000 */
[--C-:B------:R-:W-:Y:S01]  /*11260*/  LOP3.LUT R140, R165, UR17, R148.reuse, 0x96, !PT ;  /* 0x00000011a58c7c12 */ /* 0x100fe2000f8e9694 */
[----:B------:R-:W-:Y:S01]  /*11270*/  FMUL.FTZ R95, R0, R95 ;  /* 0x0000005f005f7220 */ /* 0x000fe20000410000 */
[C---:B------:R-:W-:Y:S02]  /*11280*/  HMMA.16816.F32 R88, R136.reuse, R142, R88 ;  /* 0x0000008e8858723c */ /* 0x040fe40000001858 */
[C---:B------:R-:W-:Y:S01]  /*11290*/  FMUL.FTZ R96, R2.reuse, R96 ;  /* 0x0000006002607220 */ /* 0x040fe20000410000 */
[----:B------:R-:W-:Y:S01]  /*112a0*/  PRMT R148, R147, 0x7632, R148 ;  /* 0x0000763293947816 */ /* 0x000fe20000000094 */
[----:B------:R-:W-:Y:S02]  /*112b0*/  FMUL.FTZ R97, R2, R97 ;  /* 0x0000006102617220 */ /* 0x000fe40000410000 */
[C---:B------:R-:W-:Y:S02]  /*112c0*/  FMUL.FTZ R98, R0.reuse, R98 ;  /* 0x0000006200627220 */ /* 0x040fe40000410000 */
[C---:B-1----:R-:W-:Y:S01]  /*112d0*/  HMMA.16816.F32 R92, R136.reuse, R120, R92 ;  /* 0x00000078885c723c */ /* 0x042fe2000000185c */
[----:B------:R-:W-:Y:S03]  /*112e0*/  FMUL.FTZ R99, R0, R99 ;  /* 0x0000006300637220 */ /* 0x000fe60000410000 */
[C---:B------:R-:W-:Y:S02]  /*112f0*/  FMUL.FTZ R12, R2.reuse, R128 ;  /* 0x00000080020c7220 */ /* 0x040fe40000410000 */
[----:B------:R-:W-:Y:S02]  /*11300*/  FMUL.FTZ R13, R2, R129 ;  /* 0x00000081020d7220 */ /* 0x000fe40000410000 */
[C---:B------:R-:W-:Y:S01]  /*11310*/  HMMA.16816.F32 R96, R136.reuse, R122, R96 ;  /* 0x0000007a8860723c */ /* 0x040fe20000001860 */
[----:B------:R-:W1:Y:S03]  /*11320*/  LDSM.16.MT88.4 R120, [R180+0x10000] ;  /* 0x01000000b478783b */ /* 0x000e660000004200 */
[C---:B------:R-:W-:Y:S02]  /*11330*/  FMUL.FTZ R14, R0.reuse, R130 ;  /* 0x00000082000e7220 */ /* 0x040fe40000410000 */
[----:B------:R-:W-:Y:S02]  /*11340*/  FMUL.FTZ R15, R0, R131 ;  /* 0x00000083000f7220 */ /* 0x000fe40000410000 */
[----:B------:R-:W-:Y:S04]  /*11350*/  IMAD.WIDE.U32 R140, R140, -0x2daee0ad, RZ ;  /* 0xd2511f538c8c7825 */ /* 0x000fe800078e00ff */
[C---:B------:R-:W-:Y:S01]  /*11360*/  FMUL.FTZ R100, R2.reuse, R100 ;  /* 0x0000006402647220 */ /* 0x040fe20000410000 */
[C---:B--2---:R-:W-:Y:S01]  /*11370*/  HMMA.16816.F32 R12, R136.reuse, R124, R12 ;  /* 0x0000007c880c723c */ /* 0x044fe2000000180c */
[----:B------:R-:W-:Y:S01]  /*11380*/  FMUL.FTZ R101, R2, R101 ;  /* 0x0000006502657220 */ /* 0x000fe20000410000 */
[----:B------:R-:W-:Y:S01]  /*11390*/  LOP3.LUT R117, R140, 0xffff, RZ, 0xc0, !PT ;  /* 0x0000ffff8c757812 */ /* 0x000fe200078ec0ff */
[----:B------:R-:W-:Y:S01]  /*113a0*/  FMUL.FTZ R102, R0, R102 ;  /* 0x0000006600667220 */ /* 0x000fe20000410000 */
[----:B------:R-:W-:Y:S01]  /*113b0*/  LOP3.LUT R16, R140, 0xff, RZ, 0xc0, !PT ;  /* 0x000000ff8c107812 */ /* 0x000fe200078ec0ff */
[C---:B------:R-:W-:Y:S01]  /*113c0*/  FMUL.FTZ R103, R0.reuse, R103 ;  /* 0x0000006700677220 */ /* 0x040fe20000410000 */
[----:B------:R-:W-:Y:S01]  /*113d0*/  SHF.R.U32.HI R117, RZ, 0x8, R117 ;  /* 0x00000008ff757819 */ /* 0x000fe20000011675 */
[C---:B------:R-:W-:Y:S01]  /*113e0*/  FMUL.FTZ R106, R0.reuse, R106 ;  /* 0x0000006a006a7220 */ /* 0x040fe20000410000 */
[----:B------:R-:W-:Y:S01]  /*113f0*/  SHF.R.U32.HI R17, RZ, 0x10, R140 ;  /* 0x00000010ff117819 */ /* 0x000fe2000001168c */
[----:B------:R-:W-:Y:S03]  /*11400*/  FMUL.FTZ R107, R0, R107 ;  /* 0x0000006b006b7220 */ /* 0x000fe60000410000 */
[C---:B------:R-:W-:Y:S01]  /*11410*/  HMMA.16816.F32 R100, R136.reuse, R126, R100 ;  /* 0x0000007e8864723c */ /* 0x040fe20000001864 */
[----:B------:R-:W2:Y:S01]  /*11420*/  LDSM.16.MT88.4 R124, [R179+0x10000] ;  /* 0x01000000b37c783b */ /* 0x000ea20000004200 */
[----:B------:R-:W-:Y:S01]  /*11430*/  PRMT R144, R16, 0x5410, R117 ;  /* 0x0000541010907816 */ /* 0x000fe20000000075 */
[C---:B------:R-:W-:Y:S01]  /*11440*/  FMUL.FTZ R104, R2.reuse, R104 ;  /* 0x0000006802687220 */ /* 0x040fe20000410000 */
[----:B------:R-:W-:Y:S01]  /*11450*/  LOP3.LUT R16, R141, UR27, R172, 0x96, !PT ;  /* 0x0000001b8d107c12 */ /* 0x000fe2000f8e96ac */
[----:B------:R-:W-:Y:S01]  /*11460*/  FMUL.FTZ R105, R2, R105 ;  /* 0x0000006902697220 */ /* 0x000fe20000410000 */
[----:B------:R-:W-:Y:S01]  /*11470*/  LOP3.LUT R130, R17, 0xff, RZ, 0xc0, !PT ;  /* 0x000000ff11827812 */ /* 0x000fe200078ec0ff */
[----:B------:R-:W-:Y:S01]  /*11480*/  FMUL.FTZ R110, R0, R110 ;  /* 0x0000006e006e7220 */ /* 0x000fe20000410000 */
[----:B------:R-:W-:Y:S01]  /*11490*/  LOP3.LUT R17, R16, 0xffff, RZ, 0xc0, !PT ;  /* 0x0000ffff10117812 */ /* 0x000fe200078ec0ff */
[----:B------:R-:W-:Y:S03]  /*114a0*/  FMUL.FTZ R111, R0, R111 ;  /* 0x0000006f006f7220 */ /* 0x000fe60000410000 */
[--C-:B------:R-:W-:Y:S01]  /*114b0*/  SHF.R.U32.HI R18, RZ, 0x10, R16.reuse ;  /* 0x00000010ff127819 */ /* 0x100fe20000011610 */
[----:B------:R-:W-:Y:S01]  /*114c0*/  FMUL.FTZ R108, R2, R108 ;  /* 0x0000006c026c7220 */ /* 0x000fe20000410000 */
[----:B------:R-:W-:Y:S01]  /*114d0*/  LOP3.LUT R131, R16, 0xff, RZ, 0xc0, !PT ;  /* 0x000000ff10837812 */ /* 0x000fe200078ec0ff */
[C---:B------:R-:W-:Y:S01]  /*114e0*/  FMUL.FTZ R109, R2.reuse, R109 ;  /* 0x0000006d026d7220 */ /* 0x040fe20000410000 */
[----:B------:R-:W-:Y:S01]  /*114f0*/  SHF.R.U32.HI R129, RZ, 0x18, R16 ;  /* 0x00000018ff817819 */ /* 0x000fe20000011610 */
[C---:B------:R-:W-:Y:S01]  /*11500*/  FMUL.FTZ R16, R2.reuse, R132 ;  /* 0x0000008402107220 */ /* 0x040fe20000410000 */
[----:B------:R-:W-:Y:S01]  /*11510*/  SHF.R.U32.HI R128, RZ, 0x8, R17 ;  /* 0x00000008ff807819 */ /* 0x000fe20000011611 */
[C---:B------:R-:W-:Y:S01]  /*11520*/  FMUL.FTZ R17, R2.reuse, R133 ;  /* 0x0000008502117220 */ /* 0x040fe20000410000 */
[----:B------:R-:W-:Y:S01]  /*11530*/  SHF.R.U32.HI R142, RZ, 0x18, R140 ;  /* 0x00000018ff8e7819 */ /* 0x000fe2000001168c */
[----:B------:R-:W-:Y:S01]  /*11540*/  FMUL.FTZ R112, R2, R112 ;  /* 0x0000007002707220 */ /* 0x000fe20000410000 */
[----:B------:R-:W-:Y:S01]  /*11550*/  LOP3.LUT R117, R18, 0xff, RZ, 0xc0, !PT ;  /* 0x000000ff12757812 */ /* 0x000fe200078ec0ff */
[----:B------:R-:W-:Y:S01]  /*11560*/  FMUL.FTZ R18, R0, R134 ;  /* 0x0000008600127220 */ /* 0x000fe20000410000 */
[----:B------:R-:W-:Y:S01]  /*11570*/  PRMT R143, R130, 0x5410, R142 ;  /* 0x00005410828f7816 */ /* 0x000fe2000000008e */
[----:B------:R-:W-:Y:S01]  /*11580*/  FMUL.FTZ R113, R2, R113 ;  /* 0x0000007102717220 */ /* 0x000fe20000410000 */
[----:B------:R-:W-:Y:S01]  /*11590*/  PRMT R132, R131, 0x5410, R128 ;  /* 0x0000541083847816 */ /* 0x000fe20000000080 */
[C---:B------:R-:W-:Y:S01]  /*115a0*/  FMUL.FTZ R114, R0.reuse, R114 ;  /* 0x0000007200727220 */ /* 0x040fe20000410000 */
[----:B------:R-:W-:Y:S01]  /*115b0*/  PRMT R142, R117, 0x5410, R129 ;  /* 0x00005410758e7816 */ /* 0x000fe20000000081 */
[----:B------:R-:W-:Y:S01]  /*115c0*/  FMUL.FTZ R115, R0, R115 ;  /* 0x0000007300737220 */ /* 0x000fe20000410000 */
[C---:B-1----:R-:W-:Y:S01]  /*115d0*/  HMMA.16816.F32 R16, R136.reuse, R120, R16 ;  /* 0x000000788810723c */ /* 0x042fe20000001810 */
[----:B------:R-:W1:Y:S01]  /*115e0*/  LDSM.16.MT88.4 R128, [R177+0xc800] ;  /* 0x00c80000b180783b */ /* 0x000e620000004200 */
[----:B------:R-:W-:Y:S05]  /*115f0*/  PRMT R117, R154, 0x5410, R153 ;  /* 0x000054109a757816 */ /* 0x000fea0000000099 */
[--C-:B------:R-:W-:Y:S01]  /*11600*/  HSET2.LE.AND R120, R132, R169.reuse, PT ;  /* 0x000000a984787233 */ /* 0x100fe20003803000 */
[C---:B------:R-:W-:Y:S01]  /*11610*/  HMMA.16816.F32 R104, R136.reuse, R122, R104 ;  /* 0x0000007a8868723c */ /* 0x040fe20000001868 */
[--C-:B------:R-:W-:Y:S01]  /*11620*/  HSET2.LE.AND R121, R142, R169.reuse, PT ;  /* 0x000000a98e797233 */ /* 0x100fe20003803000 */
[----:B------:R-:W3:Y:S02]  /*11630*/  LDSM.16.MT88.4 R132, [R178+0xc800] ;  /* 0x00c80000b284783b */ /* 0x000ee40000004200 */
[----:B------:R-:W-:Y:S02]  /*11640*/  LOP3.LUT R120, R120, R117, RZ, 0xc0, !PT ;  /* 0x0000007578787212 */ /* 0x000fe400078ec0ff */
[----:B------:R-:W-:Y:S01]  /*11650*/  PRMT R117, R150, 0x5410, R149 ;  /* 0x0000541096757816 */ /* 0x000fe20000000095 */
[--C-:B------:R-:W-:Y:S01]  /*11660*/  HSET2.LE.AND R122, R144, R169.reuse, PT ;  /* 0x000000a9907a7233 */ /* 0x100fe20003803000 */
[C---:B--2---:R-:W-:Y:S01]  /*11670*/  HMMA.16816.F32 R108, R136.reuse, R124, R108 ;  /* 0x0000007c886c723c */ /* 0x044fe2000000186c */
[----:B------:R-:W-:Y:S03]  /*11680*/  HSET2.LE.AND R123, R143, R169, PT ;  /* 0x000000a98f7b7233 */ /* 0x000fe60003803000 */
[----:B------:R-:W-:Y:S02]  /*11690*/  LOP3.LUT R121, R121, R117, RZ, 0xc0, !PT ;  /* 0x0000007579797212 */ /* 0x000fe400078ec0ff */
[----:B------:R-:W-:Y:S02]  /*116a0*/  PRMT R117, R152, 0x5410, R151 ;  /* 0x0000541098757816 */ /* 0x000fe40000000097 */
[----:B------:R-:W-:Y:S01]  /*116b0*/  HMMA.16816.F32 R112, R136, R126, R112 ;  /* 0x0000007e8870723c */ /* 0x000fe20000001870 */
[----:B------:R-:W-:Y:S03]  /*116c0*/  LOP3.LUT R124, R211, UR31, RZ, 0x3c, !PT ;  /* 0x0000001fd37c7c12 */ /* 0x000fe6000f8e3cff */
[----:B------:R-:W-:Y:S02]  /*116d0*/  LOP3.LUT R122, R122, R117, RZ, 0xc0, !PT ;  /* 0x000000757a7a7212 */ /* 0x000fe400078ec0ff */
[----:B------:R-:W-:Y:S01]  /*116e0*/  PRMT R117, R147, 0x5410, R148 ;  /* 0x0000541093757816 */ /* 0x000fe20000000094 */
[----:B------:R-:W-:Y:S01]  /*116f0*/  IMAD.WIDE.U32 R124, R124, -0x326172a9, RZ ;  /* 0xcd9e8d577c7c7825 */ /* 0x000fe200078e00ff */
[----:B------:R-:W-:Y:S04]  /*11700*/  SHF.R.U32.HI R144, RZ, 0x10, R118 ;  /* 0x00000010ff907819 */ /* 0x000fe80000011676 */
[----:B------:R-:W-:Y:S02]  /*11710*/  LOP3.LUT R123, R123, R117, RZ, 0xc0, !PT ;  /* 0x000000757b7b7212 */ /* 0x000fe400078ec0ff */
[----:B------:R-:W-:Y:S02]  /*11720*/  LOP3.LUT R117, R125, UR29, R174, 0x96, !PT ;  /* 0x0000001d7d757c12 */ /* 0x000fe4000f8e96ae */
[----:B------:R-:W-:Y:S02]  /*11730*/  LOP3.LUT R136, R171, UR24, R124, 0x96, !PT ;  /* 0x00000018ab887c12 */ /* 0x000fe4000f8e967c */
[----:B------:R-:W2:Y:S01]  /*11740*/  LDSM.16.MT88.4 R124, [R180+0xc800] ;  /* 0x00c80000b47c783b */ /* 0x000ea20000004200 */
[C---:B-1----:R-:W-:Y:S02]  /*11750*/  HMMA.16816.F32 R4, R120.reuse, R128, R4 ;  /* 0x000000807804723c */ /* 0x042fe40000001804 */
[----:B------:R-:W-:Y:S05]  /*11760*/  IMAD.WIDE.U32 R136, R136, -0x2daee0ad, RZ ;  /* 0xd2511f5388887825 */ /* 0x000fea00078e00ff */
[----:B------:R-:W-:Y:S01]  /*11770*/  IMAD.WIDE.U32 R128, R117, -0x2daee0ad, RZ ;  /* 0xd2511f5375807825 */ /* 0x000fe200078e00ff */
[C---:B------:R-:W-:Y:S01]  /*11780*/  HMMA.16816.F32 R8, R120.reuse, R130, R8 ;  /* 0x000000827808723c */ /* 0x040fe20000001808 */
[----:B------:R-:W-:Y:S03]  /*11790*/  LOP3.LUT R117, R119, UR4, R164, 0x96, !PT ;  /* 0x0000000477757c12 */ /* 0x000fe6000f8e96a4 */
[----:B------:R-:W-:Y:S02]  /*117a0*/  LOP3.LUT R129, R129, UR30, R208, 0x96, !PT ;  /* 0x0000001e81817c12 */ /* 0x000fe4000f8e96d0 */
[----:B------:R-:W-:Y:S02]  /*117b0*/  LOP3.LUT R138, R137, UR26, R128, 0x96, !PT ;  /* 0x0000001a898a7c12 */ /* 0x000fe4000f8e9680 */
[C---:B---3--:R-:W-:Y:S01]  /*117c0*/  HMMA.16816.F32 R36, R120.reuse, R132, R36 ;  /* 0x000000847824723c */ /* 0x048fe20000001824 */
[----:B------:R-:W-:Y:S03]  /*117d0*/  IMAD.WIDE.U32 R128, R129, -0x326172a9, RZ ;  /* 0xcd9e8d5781807825 */ /* 0x000fe600078e00ff */
[----:B------:R-:W-:Y:S01]  /*117e0*/  LOP3.LUT R142, R117, 0xffff, RZ, 0xc0, !PT ;  /* 0x0000ffff758e7812 */ /* 0x000fe200078ec0ff */
[----:B------:R-:W-:Y:S01]  /*117f0*/  IMAD.WIDE.U32 R138, R138, -0x326172a9, RZ ;  /* 0xcd9e8d578a8a7825 */ /* 0x000fe200078e00ff */
[----:B------:R-:W-:Y:S02]  /*11800*/  LOP3.LUT R137, R129, UR28, R170, 0x96, !PT ;  /* 0x0000001c81897c12 */ /* 0x000fe4000f8e96aa */
[C---:B------:R-:W-:Y:S01]  /*11810*/  HMMA.16816.F32 R40, R120.reuse, R134, R40 ;  /* 0x000000867828723c */ /* 0x040fe20000001828 */
[----:B------:R-:W-:Y:S03]  /*11820*/  IADD3 R164, P0, R166, UR20, RZ ;  /* 0x00000014a6a47c10 */ /* 0x000fe6000ff1e0ff */
[----:B------:R-:W-:Y:S01]  /*11830*/  LOP3.LUT R143, R139, UR25, R128, 0x96, !PT ;  /* 0x000000198b8f7c12 */ /* 0x000fe2000f8e9680 */
[----:B------:R-:W-:Y:S01]  /*11840*/  IMAD.WIDE.U32 R132, R137, -0x2daee0ad, RZ ;  /* 0xd2511f5389847825 */ /* 0x000fe200078e00ff */
[----:B------:R-:W1:Y:S01]  /*11850*/  LDSM.16.MT88.4 R128, [R179+0xc800] ;  /* 0x00c80000b380783b */ /* 0x000e620000004200 */
[----:B------:R-:W-:Y:S02]  /*11860*/  LOP3.LUT R139, R117, 0xff, RZ, 0xc0, !PT ;  /* 0x000000ff758b7812 */ /* 0x000fe400078ec0ff */
[----:B------:R-:W-:Y:S02]  /*11870*/  IMAD.WIDE.U32 R170, R143, -0x2daee0ad, RZ ;  /* 0xd2511f538faa7825 */ /* 0x000fe400078e00ff */
[----:B------:R-:W-:Y:S02]  /*11880*/  ISETP.GE.U32.AND P6, PT, R251, R139, PT ;  /* 0x0000008bfb00720c */ /* 0x000fe40003fc6070 */
[----:B------:R-:W-:Y:S01]  /*11890*/  SHF.R.U32.HI R137, RZ, 0x8, R142 ;  /* 0x00000008ff897819 */ /* 0x000fe2000001168e */
[C---:B--2---:R-:W-:Y:S01]  /*118a0*/  HMMA.16816.F32 R44, R120.reuse, R124, R44 ;  /* 0x0000007c782c723c */ /* 0x044fe2000000182c */
[----:B------:R-:W-:Y:S02]  /*118b0*/  LOP3.LUT R139, R171, UR15, R132, 0x96, !PT ;  /* 0x0000000fab8b7c12 */ /* 0x000fe4000f8e9684 */
[--C-:B------:R-:W-:Y:S02]  /*118c0*/  SHF.R.U32.HI R132, RZ, 0x10, R117.reuse ;  /* 0x00000010ff847819 */ /* 0x100fe40000011675 */
[----:B------:R-:W-:Y:S02]  /*118d0*/  LOP3.LUT R137, R137, 0xffff, RZ, 0xc0, !PT ;  /* 0x0000ffff89897812 */ /* 0x000fe400078ec0ff */
[----:B------:R-:W-:Y:S01]  /*118e0*/  LOP3.LUT R132, R132, 0xff, RZ, 0xc0, !PT ;  /* 0x000000ff84847812 */ /* 0x000fe200078ec0ff */
[C---:B------:R-:W-:Y:S01]  /*118f0*/  HMMA.16816.F32 R48, R120.reuse, R126, R48 ;  /* 0x0000007e7830723c */ /* 0x040fe20000001830 */
[C---:B------:R-:W-:Y:S02]  /*11900*/  ISETP.GE.U32.AND P2, PT, R251.reuse, R137, PT ;  /* 0x00000089fb00720c */ /* 0x040fe40003f46070 */
[----:B------:R-:W-:Y:S01]  /*11910*/  ISETP.GE.U32.AND P1, PT, R251, R132, PT ;  /* 0x00000084fb00720c */ /* 0x000fe20003f26070 */
[----:B------:R-:W-:Y:S01]  /*11920*/  @!P6 HADD2 R216, -R158.H0_H0, -RZ.H0_H0 ;  /* 0xa00000ff9ed8e230 */ /* 0x000fe20000000900 */
[----:B------:R-:W-:Y:S02]  /*11930*/  LOP3.LUT R142, R133, UR5, R136, 0x96, !PT ;  /* 0x00000005858e7c12 */ /* 0x000fe4000f8e9688 */
[----:B------:R-:W2:Y:S01]  /*11940*/  LDSM.16.MT88.4 R132, [R177+0xe800] ;  /* 0x00e80000b184783b */ /* 0x000ea20000004200 */
[----:B------:R-:W-:Y:S04]  /*11950*/  SHF.R.U32.HI R117, RZ, 0x18, R117 ;  /* 0x00000018ff757819 */ /* 0x000fe80000011675 */
[----:B------:R-:W-:Y:S01]  /*11960*/  IMAD.WIDE.U32 R124, R142, -0x326172a9, RZ ;  /* 0xcd9e8d578e7c7825 */ /* 0x000fe200078e00ff */
[C---:B------:R-:W-:Y:S01]  /*11970*/  LOP3.LUT R136, R118.reuse, 0xff, RZ, 0xc0, !PT ;  /* 0x000000ff76887812 */ /* 0x040fe200078ec0ff */
[----:B------:R-:W-:Y:S01]  /*11980*/  @!P2 HADD2 R228, -R157.H0_H0, -RZ.H0_H0 ;  /* 0xa00000ff9de4a230 */ /* 0x000fe20000000900 */
[----:B------:R-:W-:Y:S01]  /*11990*/  SHF.R.U32.HI R137, RZ, 0x18, R118 ;  /* 0x00000018ff897819 */ /* 0x000fe20000011676 */
[----:B------:R-:W-:Y:S01]  /*119a0*/  @!P1 HADD2 R215, -R156.H0_H0, -RZ.H0_H0 ;  /* 0xa00000ff9cd79230 */ /* 0x000fe20000000900 */
[----:B------:R-:W-:Y:S01]  /*119b0*/  LOP3.LUT R143, R118, 0xffff, RZ, 0xc0, !PT ;  /* 0x0000ffff768f7812 */ /* 0x000fe200078ec0ff */
[----:B------:R-:W-:Y:S01]  /*119c0*/  IMAD.WIDE.U32 R118, R139, -0x326172a9, RZ ;  /* 0xcd9e8d578b767825 */ /* 0x000fe200078e00ff */
[----:B------:R-:W-:Y:S02]  /*119d0*/  IADD3.X R165, R167, UR8, RZ, P0, !PT ;  /* 0x00000008a7a57c10 */ /* 0x000fe400087fe4ff */
[----:B------:R-:W-:Y:S01]  /*119e0*/  ISETP.GE.U32.AND P0, PT, R251, R117, PT ;  /* 0x00000075fb00720c */ /* 0x000fe20003f06070 */
[C---:B-1----:R-:W-:Y:S01]  /*119f0*/  HMMA.16816.F32 R52, R120.reuse, R128, R52 ;  /* 0x000000807834723c */ /* 0x042fe20000001834 */
[----:B------:R-:W-:Y:S02]  /*11a00*/  @!P6 PRMT R158, R216, 0x5410, RZ ;  /* 0x00005410d89ee816 */ /* 0x000fe400000000ff */
[----:B------:R-:W-:Y:S02]  /*11a10*/  @!P2 PRMT R157, R228, 0x5410, RZ ;  /* 0x00005410e49da816 */ /* 0x000fe400000000ff */
[----:B------:R-:W-:Y:S01]  /*11a20*/  LOP3.LUT R175, R125, UR17, R138, 0x96, !PT ;  /* 0x000000117daf7c12 */ /* 0x000fe2000f8e968a */
[----:B------:R-:W-:Y:S01]  /*11a30*/  STG.E.U16 [R166.64], R158 ;  /* 0x0000009ea6007986 */ /* 0x000fe2000c101512 */
[----:B------:R-:W-:Y:S01]  /*11a40*/  ISETP.GE.U32.AND P6, PT, R251, R136, PT ;  /* 0x00000088fb00720c */ /* 0x000fe20003fc6070 */
[C---:B------:R-:W-:Y:S01]  /*11a50*/  HMMA.16816.F32 R56, R120.reuse, R130, R56 ;  /* 0x000000827838723c */ /* 0x040fe20000001838 */
[--C-:B------:R-:W-:Y:S01]  /*11a60*/  LOP3.LUT R136, R119, UR4, R124.reuse, 0x96, !PT ;  /* 0x0000000477887c12 */ /* 0x100fe2000f8e967c */
[----:B------:R-:W-:Y:S01]  /*11a70*/  STG.E.U16 [R166.64+0x2], R157 ;  /* 0x0000029da6007986 */ /* 0x000fe2000c101512 */
[----:B------:R-:W-:Y:S01]  /*11a80*/  ISETP.GE.U32.AND P2, PT, R251, R137, PT ;  /* 0x00000089fb00720c */ /* 0x000fe20003f46070 */
[----:B------:R-:W-:Y:S01]  /*11a90*/  @!P0 HADD2 R214, -R155.H0_H0, -RZ.H0_H0 ;  /* 0xa00000ff9bd68230 */ /* 0x000fe20000000900 */
[----:B------:R-:W-:Y:S02]  /*11aa0*/  LOP3.LUT R137, R119, UR4, R124, 0x96, !PT ;  /* 0x0000000477897c12 */ /* 0x000fe4000f8e967c */
[----:B------:R-:W1:Y:S01]  /*11ab0*/  LDSM.16.MT88.4 R124, [R178+0xe800] ;  /* 0x00e80000b27c783b */ /* 0x000e620000004200 */
[----:B------:R-:W-:Y:S04]  /*11ac0*/  SHF.R.U32.HI R128, RZ, 0x8, R143 ;  /* 0x00000008ff807819 */ /* 0x000fe8000001168f */
[----:B------:R-:W-:Y:S01]  /*11ad0*/  LOP3.LUT R129, R144, 0xff, RZ, 0xc0, !PT ;  /* 0x000000ff90817812 */ /* 0x000fe200078ec0ff */
[----:B------:R-:W-:Y:S01]  /*11ae0*/  @!P6 HADD2 R229, -R160.H0_H0, -RZ.H0_H0 ;  /* 0xa00000ffa0e5e230 */ /* 0x000fe20000000900 */
[----:B------:R-:W-:Y:S01]  /*11af0*/  LOP3.LUT R128, R128, 0xffff, RZ, 0xc0, !PT ;  /* 0x0000ffff80807812 */ /* 0x000fe200078ec0ff */
[C---:B--2---:R-:W-:Y:S01]  /*11b00*/  HMMA.16816.F32 R60, R120.reuse, R132, R60 ;  /* 0x00000084783c723c */ /* 0x044fe2000000183c */
[----:B------:R-:W-:Y:S01]  /*11b10*/  @!P1 PRMT R156, R215, 0x5410, RZ ;  /* 0x00005410d79c9816 */ /* 0x000fe200000000ff */
[----:B------:R-:W-:Y:S01]  /*11b20*/  @!P2 HADD2 R239, -R161.H0_H0, -RZ.H0_H0 ;  /* 0xa00000ffa1efa230 */ /* 0x000fe20000000900 */
[C---:B------:R-:W-:Y:S02]  /*11b30*/  ISETP.GE.U32.AND P1, PT, R251.reuse, R129, PT ;  /* 0x00000081fb00720c */ /* 0x040fe40003f26070 */
[----:B------:R-:W-:Y:S01]  /*11b40*/  @!P0 PRMT R155, R214, 0x5410, RZ ;  /* 0x00005410d69b8816 */ /* 0x000fe200000000ff */
[----:B------:R-:W-:Y:S01]  /*11b50*/  STG.E.U16 [R164.64], R156 ;  /* 0x0000009ca4007986 */ /* 0x000fe2000c101512 */
[----:B------:R-:W-:Y:S01]  /*11b60*/  ISETP.GE.U32.AND P0, PT, R251, R128, PT ;  /* 0x00000080fb00720c */ /* 0x000fe20003f06070 */
[C---:B------:R-:W-:Y:S01]  /*11b70*/  HMMA.16816.F32 R64, R120.reuse, R134, R64 ;  /* 0x000000867840723c */ /* 0x040fe20000001840 */
[----:B------:R-:W-:Y:S01]  /*11b80*/  LOP3.LUT R117, R141, UR27, R172, 0x96, !PT ;  /* 0x0000001b8d757c12 */ /* 0x000fe2000f8e96ac */
[----:B------:R-:W2:Y:S02]  /*11b90*/  LDSM.16.MT88.4 R128, [R180+0xe800] ;  /* 0x00e80000b480783b */ /* 0x000ea40000004200 */
[C---:B------:R-:W-:Y:S02]  /*11ba0*/  LOP3.LUT R143, R118.reuse, 0xffff, RZ, 0xc0, !PT ;  /* 0x0000ffff768f7812 */ /* 0x040fe400078ec0ff */
[C---:B------:R-:W-:Y:S02]  /*11bb0*/  LOP3.LUT R138, R117.reuse, 0xffff, RZ, 0xc0, !PT ;  /* 0x0000ffff758a7812 */ /* 0x040fe400078ec0ff */
[C---:B------:R-:W-:Y:S01]  /*11bc0*/  LOP3.LUT R174, R118.reuse, 0xffff, RZ, 0xc0, !PT ;  /* 0x0000ffff76ae7812 */ /* 0x040fe200078ec0ff */
[----:B------:R-:W-:Y:S01]  /*11bd0*/  @!P1 HADD2 R233, -R162.H0_H0, -RZ.H0_H0 ;  /* 0xa00000ffa2e99230 */ /* 0x000fe20000000900 */
[----:B------:R-:W3:Y:S02]  /*11be0*/  LDSM.16.MT88.4 R132, [R179+0xe800] ;  /* 0x00e80000b384783b */ /* 0x000ee40000004200 */
[----:B------:R-:W-:Y:S01]  /*11bf0*/  LOP3.LUT R119, R117, 0xff, RZ, 0xc0, !PT ;  /* 0x000000ff75777812 */ /* 0x000fe200078ec0ff */
[----:B------:R-:W-:Y:S01]  /*11c00*/  @!P0 HADD2 R243, -R159.H0_H0, -RZ.H0_H0 ;  /* 0xa00000ff9ff38230 */ /* 0x000fe20000000900 */
[--C-:B------:R-:W-:Y:S02]  /*11c10*/  SHF.R.U32.HI R169, RZ, 0x10, R118.reuse ;  /* 0x00000010ffa97819 */ /* 0x100fe40000011676 */
[C---:B------:R-:W-:Y:S02]  /*11c20*/  LOP3.LUT R171, R118.reuse, 0xff, RZ, 0xc0, !PT ;  /* 0x000000ff76ab7812 */ /* 0x040fe400078ec0ff */
[--C-:B------:R-:W-:Y:S01]  /*11c30*/  SHF.R.U32.HI R173, RZ, 0x18, R118.reuse ;  /* 0x00000018ffad7819 */ /* 0x100fe20000011676 */
[----:B------:R-:W-:Y:S01]  /*11c40*/  STG.E.U16 [R164.64+0x2], R155 ;  /* 0x0000029ba4007986 */ /* 0x000fe2000c101512 */
[----:B------:R-:W-:Y:S02]  /*11c50*/  LOP3.LUT R139, R118, 0xff, RZ, 0xc0, !PT ;  /* 0x000000ff768b7812 */ /* 0x000fe400078ec0ff */
[--C-:B------:R-:W-:Y:S01]  /*11c60*/  SHF.R.U32.HI R142, RZ, 0x18, R118.reuse ;  /* 0x00000018ff8e7819 */ /* 0x100fe20000011676 */
[C---:B-1----:R-:W-:Y:S01]  /*11c70*/  HMMA.16816.F32 R68, R120.reuse, R124, R68 ;  /* 0x0000007c7844723c */ /* 0x042fe20000001844 */
[----:B------:R-:W-:Y:S02]  /*11c80*/  SHF.R.U32.HI R172, RZ, 0x10, R118 ;  /* 0x00000010ffac7819 */ /* 0x000fe40000011676 */
[----:B------:R-:W-:Y:S02]  /*11c90*/  SHF.R.U32.HI R118, RZ, 0x8, R138 ;  /* 0x00000008ff767819 */ /* 0x000fe4000001168a */
[----:B------:R-:W-:Y:S02]  /*11ca0*/  @!P6 PRMT R160, R229, 0x5410, RZ ;  /* 0x00005410e5a0e816 */ /* 0x000fe400000000ff */
[----:B------:R-:W-:Y:S01]  /*11cb0*/  ISETP.GE.U32.AND P6, PT, R251, R119, PT ;  /* 0x00000077fb00720c */ /* 0x000fe20003fc6070 */
[C---:B------:R-:W-:Y:S01]  /*11cc0*/  HMMA.16816.F32 R72, R120.reuse, R126, R72 ;  /* 0x0000007e7848723c */ /* 0x040fe20000001848 */
[----:B------:R-:W-:Y:S01]  /*11cd0*/  LOP3.LUT R118, R118, 0xffff, RZ, 0xc0, !PT ;  /* 0x0000ffff76767812 */ /* 0x000fe200078ec0ff */
[----:B------:R-:W1:Y:S02]  /*11ce0*/  LDSM.16.MT88.4 R124, [R177+0x10800] ;  /* 0x01080000b17c783b */ /* 0x000e640000004200 */
[--C-:B------:R-:W-:Y:S02]  /*11cf0*/  SHF.R.U32.HI R119, RZ, 0x10, R117.reuse ;  /* 0x00000010ff777819 */ /* 0x100fe40000011675 */
[----:B------:R-:W-:Y:S02]  /*11d00*/  @!P0 PRMT R159, R243, 0x5410, RZ ;  /* 0x00005410f39f8816 */ /* 0x000fe400000000ff */
[----:B------:R-:W-:Y:S02]  /*11d10*/  ISETP.GE.U32.AND P0, PT, R251, R118, PT ;  /* 0x00000076fb00720c */ /* 0x000fe40003f06070 */
[----:B------:R-:W-:Y:S01]  /*11d20*/  STG.E.U16 [R166.64+0x10], R160 ;  /* 0x000010a0a6007986 */ /* 0x000fe2000c101512 */
[C---:B--2---:R-:W-:Y:S01]  /*11d30*/  HMMA.16816.F32 R76, R120.reuse, R128, R76 ;  /* 0x00000080784c723c */ /* 0x044fe2000000184c */
[----:B------:R-:W-:Y:S01]  /*11d40*/  SHF.R.U32.HI R118, RZ, 0x18, R117 ;  /* 0x00000018ff767819 */ /* 0x000fe20000011675 */
[----:B------:R-:W-:Y:S01]  /*11d50*/  @!P6 HADD2 R238, -R154.H0_H0, -RZ.H0_H0 ;  /* 0xa00000ff9aeee230 */ /* 0x000fe20000000900 */
[----:B------:R-:W-:Y:S01]  /*11d60*/  LOP3.LUT R117, R119, 0xff, RZ, 0xc0, !PT ;  /* 0x000000ff77757812 */ /* 0x000fe200078ec0ff */
[----:B------:R-:W-:Y:S01]  /*11d70*/  STG.E.U16 [R166.64+0x12], R159 ;  /* 0x0000129fa6007986 */ /* 0x000fe2000c101512 */
[----:B------:R-:W-:Y:S02]  /*11d80*/  @!P2 PRMT R161, R239, 0x5410, RZ ;  /* 0x00005410efa1a816 */ /* 0x000fe400000000ff */
[----:B------:R-:W-:Y:S01]  /*11d90*/  ISETP.GE.U32.AND P2, PT, R251, R117, PT ;  /* 0x00000075fb00720c */ /* 0x000fe20003f46070 */
[C---:B------:R-:W-:Y:S01]  /*11da0*/  HMMA.16816.F32 R80, R120.reuse, R130, R80 ;  /* 0x000000827850723c */ /* 0x040fe20000001850 */
[----:B------:R-:W-:Y:S01]  /*11db0*/  @!P1 PRMT R162, R233, 0x5410, RZ ;  /* 0x00005410e9a29816 */ /* 0x000fe200000000ff */
[----:B------:R-:W-:Y:S01]  /*11dc0*/  LDSM.16.MT88.4 R128, [R180+0x10800] ;  /* 0x01080000b480783b */ /* 0x000fe20000004200 */
[C---:B------:R-:W-:Y:S01]  /*11dd0*/  ISETP.GE.U32.AND P1, PT, R251.reuse, R118, PT ;  /* 0x00000076fb00720c */ /* 0x040fe20003f26070 */
[----:B------:R-:W-:Y:S01]  /*11de0*/  @!P0 HADD2 R237, -R153.H0_H0, -RZ.H0_H0 ;  /* 0xa00000ff99ed8230 */ /* 0x000fe20000000900 */
[C---:B------:R-:W-:Y:S02]  /*11df0*/  LOP3.LUT R118, R140.reuse, 0xff, RZ, 0xc0, !PT ;  /* 0x000000ff8c767812 */ /* 0x040fe400078ec0ff */
[----:B------:R-:W-:Y:S01]  /*11e00*/  LOP3.LUT R119, R140, 0xffff, RZ, 0xc0, !PT ;  /* 0x0000ffff8c777812 */ /* 0x000fe200078ec0ff */
[C---:B---3--:R-:W-:Y:S01]  /*11e10*/  HMMA.16816.F32 R84, R120.reuse, R132, R84 ;  /* 0x000000847854723c */ /* 0x048fe20000001854 */
[----:B------:R-:W-:Y:S01]  /*11e20*/  @!P6 PRMT R154, R238, 0x5410, RZ ;  /* 0x00005410ee9ae816 */ /* 0x000fe200000000ff */
[----:B------:R-:W-:Y:S01]  /*11e30*/  STG.E.U16 [R164.64+0x10], R162 ;  /* 0x000010a2a4007986 */ /* 0x000fe2000c101512 */
[----:B------:R-:W-:Y:S01]  /*11e40*/  ISETP.GE.U32.AND P6, PT, R251, R118, PT ;  /* 0x00000076fb00720c */ /* 0x000fe20003fc6070 */
[----:B------:R-:W-:Y:S01]  /*11e50*/  @!P2 HADD2 R223, -R150.H0_H0, -RZ.H0_H0 ;  /* 0xa00000ff96dfa230 */ /* 0x000fe20000000900 */
[----:B------:R-:W-:Y:S01]  /*11e60*/  SHF.R.U32.HI R20, RZ, 0x8, R119 ;  /* 0x00000008ff147819 */ /* 0x000fe20000011677 */
[----:B------:R-:W-:Y:S01]  /*11e70*/  FFMA.FTZ R118, R23, c[0x0][0x23c], -R163 ;  /* 0x00008f0017767a23 */ /* 0x000fe200000108a3 */
[----:B------:R-:W-:Y:S01]  /*11e80*/  SHF.R.U32.HI R117, RZ, 0x10, R140 ;  /* 0x00000010ff757819 */ /* 0x000fe2000001168c */
[C---:B------:R-:W-:Y:S01]  /*11e90*/  HMMA.16816.F32 R88, R120.reuse, R134, R88 ;  /* 0x000000867858723c */ /* 0x040fe20000001858 */
[----:B------:R-:W-:Y:S01]  /*11ea0*/  LOP3.LUT R20, R20, 0xffff, RZ, 0xc0, !PT ;  /* 0x0000ffff14147812 */ /* 0x000fe200078ec0ff */
[----:B------:R-:W-:Y:S01]  /*11eb0*/  STG.E.U16 [R164.64+0x12], R161 ;  /* 0x000012a1a4007986 */ /* 0x000fe2000c101512 */
[----:B------:R2:W3:Y:S01]  /*11ec0*/  MUFU.EX2 R204, R118 ;  /* 0x0000007600cc7308 */ /* 0x0004e20000000800 */
[----:B------:R-:W-:Y:S01]  /*11ed0*/  @!P2 PRMT R150, R223, 0x5410, RZ ;  /* 0x00005410df96a816 */ /* 0x000fe200000000ff */
[----:B------:R-:W-:Y:S01]  /*11ee0*/  IMAD.MOV.U32 R133, RZ, RZ, R202 ;  /* 0x000000ffff857224 */ /* 0x000fe200078e00ca */
[----:B------:R-:W-:Y:S01]  /*11ef0*/  ISETP.GE.U32.AND P2, PT, R251, R20, PT ;  /* 0x00000014fb00720c */ /* 0x000fe20003f46070 */
[----:B------:R-:W-:Y:S01]  /*11f00*/  STG.E.U16 [R166.64+0x20], R154 ;  /* 0x0000209aa6007986 */ /* 0x000fe2000c101512 */
[C---:B-1----:R-:W-:Y:S01]  /*11f10*/  HMMA.16816.F32 R92, R120.reuse, R124, R92 ;  /* 0x0000007c785c723c */ /* 0x042fe2000000185c */
[C---:B------:R-:W-:Y:S03]  /*11f20*/  LOP3.LUT R20, R136.reuse, 0xffff, RZ, 0xc0, !PT ;  /* 0x0000ffff88147812 */ /* 0x040fe600078ec0ff */
[----:B------:R-:W-:Y:S01]  /*11f30*/  @!P6 HADD2 R221, -R152.H0_H0, -RZ.H0_H0 ;  /* 0xa00000ff98dde230 */ /* 0x000fe20000000900 */
[----:B------:R-:W-:Y:S01]  /*11f40*/  LOP3.LUT R21, R136, 0xff, RZ, 0xc0, !PT ;  /* 0x000000ff88157812 */ /* 0x000fe200078ec0ff */
[----:B------:R-:W-:Y:S01]  /*11f50*/  IMAD.MOV.U32 R132, RZ, RZ, R201 ;  /* 0x000000ffff847224 */ /* 0x000fe200078e00c9 */
[----:B------:R-:W-:Y:S01]  /*11f60*/  SHF.R.U32.HI R20, RZ, 0x8, R20 ;  /* 0x00000008ff147819 */ /* 0x000fe20000011614 */
[C---:B------:R-:W-:Y:S01]  /*11f70*/  HMMA.16816.F32 R96, R120.reuse, R126, R96 ;  /* 0x0000007e7860723c */ /* 0x040fe20000001860 */
[----:B------:R-:W-:Y:S01]  /*11f80*/  LOP3.LUT R117, R117, 0xff, RZ, 0xc0, !PT ;  /* 0x000000ff75757812 */ /* 0x000fe200078ec0ff */
[----:B------:R1:W4:Y:S01]  /*11f90*/  MUFU.EX2 R202, R25 ;  /* 0x0000001900ca7308 */ /* 0x0003220000000800 */
[----:B------:R-:W-:Y:S01]  /*11fa0*/  LDSM.16.MT88.4 R124, [R179+0x10800] ;  /* 0x01080000b37c783b */ /* 0x000fe20000004200 */
[----:B------:R-:W-:Y:S01]  /*11fb0*/  @!P0 PRMT R153, R237, 0x5410, RZ ;  /* 0x00005410ed998816 */ /* 0x000fe200000000ff */
[----:B------:R-:W-:Y:S01]  /*11fc0*/  @!P2 HADD2 R219, -R151.H0_H0, -RZ.H0_H0 ;  /* 0xa00000ff97dba230 */ /* 0x000fe20000000900 */
[----:B------:R-:W-:Y:S01]  /*11fd0*/  @!P6 PRMT R152, R221, 0x5410, RZ ;  /* 0x00005410dd98e816 */ /* 0x000fe200000000ff */
[----:B------:R-:W-:Y:S01]  /*11fe0*/  @!P1 HADD2 R222, -R149.H0_H0, -RZ.H0_H0 ;  /* 0xa00000ff95de9230 */ /* 0x000fe20000000900 */
[C---:B------:R-:W-:Y:S02]  /*11ff0*/  ISETP.GE.U32.AND P6, PT, R251.reuse, R21, PT ;  /* 0x00000015fb00720c */ /* 0x040fe40003fc6070 */
[----:B------:R-:W-:Y:S01]  /*12000*/  ISETP.GE.U32.AND P0, PT, R251, R117, PT ;  /* 0x00000075fb00720c */ /* 0x000fe20003f06070 */
[----:B------:R-:W-:Y:S01]  /*12010*/  STG.E.U16 [R166.64+0x22], R153 ;  /* 0x00002299a6007986 */ /* 0x000fe2000c101512 */
[----:B------:R-:W-:Y:S01]  /*12020*/  LOP3.LUT R117, R20, 0xffff, RZ, 0xc0, !PT ;  /* 0x0000ffff14757812 */ /* 0x000fe200078ec0ff */
[----:B------:R-:W-:Y:S01]  /*12030*/  MUFU.EX2 R201, R26 ;  /* 0x0000001a00c97308 */ /* 0x000fe20000000800 */
[----:B------:R-:W-:Y:S01]  /*12040*/  @!P2 PRMT R151, R219, 0x5410, RZ ;  /* 0x00005410db97a816 */ /* 0x000fe200000000ff */
[----:B------:R-:W4:Y:S01]  /*12050*/  LDSM.16.MT88.4 R20, [R178+0x10800] ;  /* 0x01080000b214783b */ /* 0x000f220000004200 */
[----:B------:R-:W-:Y:S02]  /*12060*/  @!P1 PRMT R149, R222, 0x5410, RZ ;  /* 0x00005410de959816 */ /* 0x000fe400000000ff */
[----:B------:R-:W-:Y:S02]  /*12070*/  ISETP.GE.U32.AND P2, PT, R251, R117, PT ;  /* 0x00000075fb00720c */ /* 0x000fe40003f46070 */
[----:B--2---:R-:W-:Y:S01]  /*12080*/  PRMT R118, R146, 0x5410, R145 ;  /* 0x0000541092767816 */ /* 0x004fe20000000091 */
[----:B------:R-:W-:Y:S01]  /*12090*/  @!P6 HADD2 R213, -R146.H0_H0, -RZ.H0_H0 ;  /* 0xa00000ff92d5e230 */ /* 0x000fe20000000900 */
[----:B---3--:R-:W-:Y:S01]  /*120a0*/  F2FP.PACK_AB R144, R204, R205 ;  /* 0x000000cdcc90723e */ /* 0x008fe200000000ff */
[----:B------:R-:W-:Y:S01]  /*120b0*/  STG.E.U16 [R164.64+0x20], R150 ;  /* 0x00002096a4007986 */ /* 0x000fe2000c101512 */
[----:B------:R-:W-:Y:S01]  /*120c0*/  @!P0 HADD2 R218, -R147.H0_H0, -RZ.H0_H0 ;  /* 0xa00000ff93da8230 */ /* 0x000fe20000000900 */
[--C-:B------:R-:W-:Y:S02]  /*120d0*/  SHF.R.U32.HI R24, RZ, 0x10, R136.reuse ;  /* 0x00000010ff187819 */ /* 0x100fe40000011688 */
[----:B------:R-:W-:Y:S01]  /*120e0*/  STG.E.U16 [R164.64+0x22], R149 ;  /* 0x00002295a4007986 */ /* 0x000fe2000c101512 */
[----:B------:R-:W-:Y:S02]  /*120f0*/  @!P6 PRMT R146, R213, 0x5410, RZ ;  /* 0x00005410d592e816 */ /* 0x000fe400000000ff */
[----:B-1----:R-:W-:Y:S01]  /*12100*/  LOP3.LUT R25, R169, 0xff, RZ, 0xc0, !PT ;  /* 0x000000ffa9197812 */ /* 0x002fe200078ec0ff */
[----:B------:R-:W-:Y:S01]  /*12110*/  STG.E.U16 [R166.64+0x30], R152 ;  /* 0x00003098a6007986 */ /* 0x000fe2000c101512 */
[----:B------:R-:W-:Y:S01]  /*12120*/  IMAD.MOV.U32 R169, RZ, RZ, R133 ;  /* 0x000000ffffa97224 */ /* 0x000fe200078e0085 */
[----:B------:R-:W-:Y:S01]  /*12130*/  @!P0 PRMT R147, R218, 0x5410, RZ ;  /* 0x00005410da938816 */ /* 0x000fe200000000ff */
[----:B------:R-:W-:Y:S01]  /*12140*/  @!P2 HADD2 R232, -R145.H0_H0, -RZ.H0_H0 ;  /* 0xa00000ff91e8a230 */ /* 0x000fe20000000900 */
[----:B------:R-:W-:Y:S01]  /*12150*/  STG.E.U16 [R166.64+0x32], R151 ;  /* 0x00003297a6007986 */ /* 0x000fe2000c101512 */
[----:B------:R-:W-:Y:S02]  /*12160*/  LOP3.LUT R24, R24, 0xff, RZ, 0xc0, !PT ;  /* 0x000000ff18187812 */ /* 0x000fe400078ec0ff */
[----:B------:R-:W-:Y:S01]  /*12170*/  SHF.R.U32.HI R136, RZ, 0x18, R136 ;  /* 0x00000018ff887819 */ /* 0x000fe20000011688 */
[----:B------:R-:W-:Y:S01]  /*12180*/  STG.E.U16 [R164.64+0x30], R147 ;  /* 0x00003093a4007986 */ /* 0x000fe2000c101512 */
[----:B------:R-:W-:Y:S02]  /*12190*/  @!P2 PRMT R145, R232, 0x5410, RZ ;  /* 0x00005410e891a816 */ /* 0x000fe400000000ff */
[C---:B------:R-:W-:Y:S02]  /*121a0*/  ISETP.GE.U32.AND P6, PT, R251.reuse, R24, PT ;  /* 0x00000018fb00720c */ /* 0x040fe40003fc6070 */
[----:B------:R-:W-:Y:S02]  /*121b0*/  SHF.R.U32.HI R24, RZ, 0x8, R143 ;  /* 0x00000008ff187819 */ /* 0x000fe4000001168f */
[----:B------:R-:W-:Y:S02]  /*121c0*/  ISETP.GE.U32.AND P2, PT, R251, R136, PT ;  /* 0x00000088fb00720c */ /* 0x000fe40003f46070 */
[----:B------:R-:W-:Y:S02]  /*121d0*/  PRMT R119, R171, 0x5410, R24 ;  /* 0x00005410ab777816 */ /* 0x000fe40000000018 */
[----:B------:R-:W-:Y:S01]  /*121e0*/  PRMT R136, R25, 0x5410, R173 ;  /* 0x0000541019887816 */ /* 0x000fe200000000ad */
[----:B------:R-:W-:Y:S01]  /*121f0*/  IMAD.MOV.U32 R173, RZ, RZ, R132 ;  /* 0x000000ffffad7224 */ /* 0x000fe200078e0084 */
[C---:B------:R-:W-:Y:S01]  /*12200*/  PRMT R143, R144.reuse, 0x7632, R143 ;  /* 0x00007632908f7816 */ /* 0x040fe2000000008f */
[----:B------:R-:W-:Y:S01]  /*12210*/  LDSM.16.MT88.4 R132, [R178+0xd000] ;  /* 0x00d00000b284783b */ /* 0x000fe20000004200 */
[C---:B------:R-:W-:Y:S01]  /*12220*/  ISETP.GE.U32.AND P0, PT, R251.reuse, R139, PT ;  /* 0x0000008bfb00720c */ /* 0x040fe20003f06070 */
[C---:B----4-:R-:W-:Y:S01]  /*12230*/  HMMA.16816.F32 R12, R120.reuse, R20, R12 ;  /* 0x00000014780c723c */ /* 0x050fe2000000180c */
[----:B------:R-:W-:Y:S01]  /*12240*/  SHF.R.U32.HI R140, RZ, 0x18, R140 ;  /* 0x00000018ff8c7819 */ /* 0x000fe2000001168c */
[----:B------:R-:W-:Y:S01]  /*12250*/  @!P6 HADD2 R236, -R144.H0_H0, -RZ.H0_H0 ;  /* 0xa00000ff90ece230 */ /* 0x000fe20000000900 */
[----:B------:R-:W-:Y:S01]  /*12260*/  PRMT R117, R144, 0x5410, R143 ;  /* 0x0000541090757816 */ /* 0x000fe2000000008f */
[----:B------:R-:W-:Y:S01]  /*12270*/  @!P2 HADD2 R240, -R143.H0_H0, -RZ.H0_H0 ;  /* 0xa00000ff8ff0a230 */ /* 0x000fe20000000900 */
[C---:B------:R-:W-:Y:S02]  /*12280*/  ISETP.GE.U32.AND P1, PT, R251.reuse, R140, PT ;  /* 0x0000008cfb00720c */ /* 0x040fe40003f26070 */
[----:B------:R-:W-:Y:S01]  /*12290*/  LOP3.LUT R20, R172, 0xff, RZ, 0xc0, !PT ;  /* 0x000000ffac147812 */ /* 0x000fe200078ec0ff */
[C---:B------:R-:W-:Y:S01]  /*122a0*/  HMMA.16816.F32 R100, R120.reuse, R22, R100 ;  /* 0x000000167864723c */ /* 0x040fe20000001864 */
[----:B------:R-:W-:Y:S02]  /*122b0*/  IMAD.MOV.U32 R172, RZ, RZ, R200 ;  /* 0x000000ffffac7224 */ /* 0x000fe400078e00c8 */
[----:B------:R1:W2:Y:S01]  /*122c0*/  MUFU.EX2 R200, R27 ;  /* 0x0000001b00c87308 */ /* 0x0002a20000000800 */
[--C-:B------:R-:W-:Y:S02]  /*122d0*/  SHF.R.U32.HI R21, RZ, 0x10, R137.reuse ;  /* 0x00000010ff157819 */ /* 0x100fe40000011689 */
[----:B------:R-:W-:Y:S02]  /*122e0*/  @!P6 PRMT R144, R236, 0x5410, RZ ;  /* 0x00005410ec90e816 */ /* 0x000fe400000000ff */
[C---:B------:R-:W-:Y:S01]  /*122f0*/  HMMA.16816.F32 R16, R120.reuse, R128, R16 ;  /* 0x000000807810723c */ /* 0x040fe20000001810 */
[----:B------:R-:W-:Y:S03]  /*12300*/  ISETP.GE.U32.AND P6, PT, R251, R20, PT ;  /* 0x00000014fb00720c */ /* 0x000fe60003fc6070 */
[C---:B------:R-:W-:Y:S01]  /*12310*/  LOP3.LUT R23, R137.reuse, 0xff, RZ, 0xc0, !PT ;  /* 0x000000ff89177812 */ /* 0x040fe200078ec0ff */
[----:B------:R-:W-:Y:S01]  /*12320*/  @!P1 HADD2 R220, -R148.H0_H0, -RZ.H0_H0 ;  /* 0xa00000ff94dc9230 */ /* 0x000fe20000000900 */
[----:B------:R-:W-:Y:S02]  /*12330*/  LOP3.LUT R20, R137, 0xffff, RZ, 0xc0, !PT ;  /* 0x0000ffff89147812 */ /* 0x000fe400078ec0ff */
[C---:B------:R-:W-:Y:S01]  /*12340*/  HMMA.16816.F32 R104, R120.reuse, R130, R104 ;  /* 0x000000827868723c */ /* 0x040fe20000001868 */
[----:B------:R-:W-:Y:S01]  /*12350*/  SHF.R.U32.HI R137, RZ, 0x18, R137 ;  /* 0x00000018ff897819 */ /* 0x000fe20000011689 */
[----:B------:R-:W-:Y:S02]  /*12360*/  LDSM.16.MT88.4 R128, [R180+0xd000] ;  /* 0x00d00000b480783b */ /* 0x000fe40000004200 */
[----:B------:R-:W-:Y:S02]  /*12370*/  LOP3.LUT R21, R21, 0xff, RZ, 0xc0, !PT ;  /* 0x000000ff15157812 */ /* 0x000fe400078ec0ff */
[----:B------:R-:W-:Y:S02]  /*12380*/  SHF.R.U32.HI R22, RZ, 0x8, R20 ;  /* 0x00000008ff167819 */ /* 0x000fe40000011614 */
[C---:B------:R-:W-:Y:S01]  /*12390*/  HMMA.16816.F32 R108, R120.reuse, R124, R108 ;  /* 0x0000007c786c723c */ /* 0x040fe2000000186c */
[----:B------:R-:W-:Y:S01]  /*123a0*/  SHF.R.U32.HI R20, RZ, 0x8, R174 ;  /* 0x00000008ff147819 */ /* 0x000fe200000116ae */
[----:B-1----:R-:W1:Y:S02]  /*123b0*/  LDSM.16.MT88.4 R24, [R177+0xd000] ;  /* 0x00d00000b118783b */ /* 0x002e640000004200 */
[----:B------:R-:W-:Y:S02]  /*123c0*/  PRMT R174, R251, 0x7054, R251 ;  /* 0x00007054fbae7816 */ /* 0x000fe400000000fb */
[----:B------:R-:W-:Y:S02]  /*123d0*/  PRMT R21, R21, 0x5410, R137 ;  /* 0x0000541015157816 */ /* 0x000fe40000000089 */
[----:B------:R-:W-:Y:S01]  /*123e0*/  HMMA.16816.F32 R112, R120, R126, R112 ;  /* 0x0000007e7870723c */ /* 0x000fe20000001870 */
[----:B------:R-:W-:Y:S01]  /*123f0*/  F2FP.PACK_AB R139, R202, R203 ;  /* 0x000000cbca8b723e */ /* 0x000fe200000000ff */
[----:B------:R-:W3:Y:S02]  /*12400*/  LDSM.16.MT88.4 R120, [R179+0xd000] ;  /* 0x00d00000b378783b */ /* 0x000ee40000004200 */
[----:B------:R-:W-:Y:S01]  /*12410*/  PRMT R22, R23, 0x5410, R22 ;  /* 0x0000541017167816 */ /* 0x000fe20000000016 */
[--C-:B------:R-:W-:Y:S01]  /*12420*/  HSET2.LE.AND R21, R21, R174.reuse, PT ;  /* 0x000000ae15157233 */ /* 0x100fe20003803000 */
[----:B------:R-:W-:Y:S01]  /*12430*/  LOP3.LUT R20, R20, 0xffff, RZ, 0xc0, !PT ;  /* 0x0000ffff14147812 */ /* 0x000fe200078ec0ff */
[--C-:B------:R-:W-:Y:S01]  /*12440*/  HSET2.LE.AND R23, R136, R174.reuse, PT ;  /* 0x000000ae88177233 */ /* 0x100fe20003803000 */
[----:B------:R-:W-:Y:S01]  /*12450*/  @!P1 PRMT R148, R220, 0x5410, RZ ;  /* 0x00005410dc949816 */ /* 0x000fe200000000ff */
[----:B------:R-:W-:Y:S01]  /*12460*/  @!P0 HADD2 R212, -R139.H0_H0, -RZ.H0_H0 ;  /* 0xa00000ff8bd48230 */ /* 0x000fe20000000900 */
[----:B------:R-:W-:Y:S01]  /*12470*/  ISETP.GE.U32.AND P1, PT, R251, R142, PT ;  /* 0x0000008efb00720c */ /* 0x000fe20003f26070 */
[----:B------:R-:W4:Y:S01]  /*12480*/  LDSM.16.MT88.4 R124, [R177+0xf000] ;  /* 0x00f00000b17c783b */ /* 0x000f220000004200 */
[----:B--2---:R-:W-:Y:S02]  /*12490*/  F2FP.PACK_AB R142, R200, R201 ;  /* 0x000000c9c88e723e */ /* 0x004fe400000000ff */
[----:B------:R-:W-:Y:S02]  /*124a0*/  PRMT R140, R139, 0x7632, R140 ;  /* 0x000076328b8c7816 */ /* 0x000fe4000000008c */
[----:B------:R-:W-:Y:S01]  /*124b0*/  @!P2 PRMT R143, R240, 0x5410, RZ ;  /* 0x00005410f08fa816 */ /* 0x000fe200000000ff */
[----:B------:R-:W-:Y:S01]  /*124c0*/  @!P6 HADD2 R227, -R142.H0_H0, -RZ.H0_H0 ;  /* 0xa00000ff8ee3e230 */ /* 0x000fe20000000900 */
[----:B------:R-:W-:Y:S01]  /*124d0*/  ISETP.GE.U32.AND P2, PT, R251, R20, PT ;  /* 0x00000014fb00720c */ /* 0x000fe20003f46070 */
[--C-:B------:R-:W-:Y:S01]  /*124e0*/  HSET2.LE.AND R20, R22, R174.reuse, PT ;  /* 0x000000ae16147233 */ /* 0x100fe20003803000 */
[----:B------:R-:W-:Y:S01]  /*124f0*/  LOP3.LUT R21, R21, R117, RZ, 0xc0, !PT ;  /* 0x0000007515157212 */ /* 0x000fe200078ec0ff */
[----:B------:R-:W-:Y:S01]  /*12500*/  HSET2.LE.AND R22, R119, R174, PT ;  /* 0x000000ae77167233 */ /* 0x000fe20003803000 */
[----:B------:R-:W-:Y:S01]  /*12510*/  PRMT R141, R142, 0x7632, R141 ;  /* 0x000076328e8d7816 */ /* 0x000fe2000000008d */
[----:B------:R-:W-:Y:S01]  /*12520*/  FFMA.FTZ R119, R31, c[0x0][0x23c], -R163 ;  /* 0x00008f001f777a23 */ /* 0x000fe200000108a3 */
[----:B------:R-:W-:Y:S01]  /*12530*/  PRMT R117, R139, 0x5410, R140 ;  /* 0x000054108b757816 */ /* 0x000fe2000000008c */
[----:B------:R-:W-:Y:S01]  /*12540*/  MUFU.EX2 R174, R29 ;  /* 0x0000001d00ae7308 */ /* 0x000fe20000000800 */
[----:B------:R-:W-:Y:S01]  /*12550*/  LOP3.LUT R20, R20, R118, RZ, 0xc0, !PT ;  /* 0x0000007614147212 */ /* 0x000fe200078ec0ff */
[----:B------:R-:W-:Y:S01]  /*12560*/  @!P1 HADD2 R226, -R141.H0_H0, -RZ.H0_H0 ;  /* 0xa00000ff8de29230 */ /* 0x000fe20000000900 */
[----:B------:R-:W-:Y:S01]  /*12570*/  LOP3.LUT R22, R22, R117, RZ, 0xc0, !PT ;  /* 0x0000007516167212 */ /* 0x000fe200078ec0ff */
[----:B------:R-:W-:Y:S01]  /*12580*/  STG.E.U16 [R164.64+0x32], R148 ;  /* 0x00003294a4007986 */ /* 0x000fe2000c101512 */
[----:B------:R-:W-:Y:S01]  /*12590*/  PRMT R117, R142, 0x5410, R141 ;  /* 0x000054108e757816 */ /* 0x000fe2000000008d */
[----:B------:R-:W-:Y:S01]  /*125a0*/  @!P2 HADD2 R217, -R140.H0_H0, -RZ.H0_H0 ;  /* 0xa00000ff8cd9a230 */ /* 0x000fe20000000900 */
[----:B------:R-:W-:Y:S01]  /*125b0*/  @!P0 PRMT R139, R212, 0x5410, RZ ;  /* 0x00005410d48b8816 */ /* 0x000fe200000000ff */
[----:B------:R-:W-:Y:S01]  /*125c0*/  STG.E.U16 [R166.64+0x40], R146 ;  /* 0x00004092a6007986 */ /* 0x000fe2000c101512 */
[----:B------:R-:W-:Y:S01]  /*125d0*/  LOP3.LUT R23, R23, R117, RZ, 0xc0, !PT ;  /* 0x0000007517177212 */ /* 0x000fe200078ec0ff */
[----:B------:R-:W-:Y:S01]  /*125e0*/  MUFU.EX2 R171, R119 ;  /* 0x0000007700ab7308 */ /* 0x000fe20000000800 */
[----:B------:R-:W-:Y:S01]  /*125f0*/  @!P1 PRMT R141, R226, 0x5410, RZ ;  /* 0x00005410e28d9816 */ /* 0x000fe200000000ff */
[----:B------:R-:W-:Y:S01]  /*12600*/  STG.E.U16 [R166.64+0x42], R145 ;  /* 0x00004291a6007986 */ /* 0x000fe2000c101512 */
[----:B------:R-:W-:Y:S02]  /*12610*/  @!P6 PRMT R142, R227, 0x5410, RZ ;  /* 0x00005410e38ee816 */ /* 0x000fe400000000ff */
[----:B------:R-:W-:Y:S01]  /*12620*/  @!P2 PRMT R140, R217, 0x5410, RZ ;  /* 0x00005410d98ca816 */ /* 0x000fe200000000ff */
[C---:B-1----:R-:W-:Y:S01]  /*12630*/  HMMA.16816.F32 R4, R20.reuse, R24, R4 ;  /* 0x000000181404723c */ /* 0x042fe20000001804 */
[----:B------:R-:W-:Y:S04]  /*12640*/  STG.E.U16 [R164.64+0x40], R144 ;  /* 0x00004090a4007986 */ /* 0x000fe8000c101512 */
[----:B------:R-:W-:Y:S03]  /*12650*/  STG.E.U16 [R164.64+0x42], R143 ;  /* 0x0000428fa4007986 */ /* 0x000fe6000c101512 */
[C---:B------:R-:W-:Y:S01]  /*12660*/  HMMA.16816.F32 R8, R20.reuse, R26, R8 ;  /* 0x0000001a1408723c */ /* 0x040fe20000001808 */
[----:B------:R-:W1:Y:S07]  /*12670*/  LDSM.16.MT88.4 R24, [R178+0xf000] ;  /* 0x00f00000b218783b */ /* 0x000e6e0000004200 */
[C---:B------:R-:W-:Y:S01]  /*12680*/  HMMA.16816.F32 R36, R20.reuse, R132, R36 ;  /* 0x000000841424723c */ /* 0x040fe20000001824 */
[----:B------:R-:W-:Y:S04]  /*12690*/  STG.E.U16 [R166.64+0x50], R139 ;  /* 0x0000508ba6007986 */ /* 0x000fe8000c101512 */
[----:B------:R-:W-:Y:S03]  /*126a0*/  STG.E.U16 [R166.64+0x52], R140 ;  /* 0x0000528ca6007986 */ /* 0x000fe6000c101512 */
[C---:B------:R-:W-:Y:S01]  /*126b0*/  HMMA.16816.F32 R40, R20.reuse, R134, R40 ;  /* 0x000000861428723c */ /* 0x040fe20000001828 */
[----:B------:R-:W3:Y:S07]  /*126c0*/  LDSM.16.MT88.4 R132, [R180+0xf000] ;  /* 0x00f00000b484783b */ /* 0x000eee0000004200 */
[C---:B------:R-:W-:Y:S01]  /*126d0*/  HMMA.16816.F32 R44, R20.reuse, R128, R44 ;  /* 0x00000080142c723c */ /* 0x040fe2000000182c */
[----:B------:R-:W-:Y:S04]  /*126e0*/  STG.E.U16 [R164.64+0x50], R142 ;  /* 0x0000508ea4007986 */ /* 0x000fe8000c101512 */
[----:B------:R-:W-:Y:S03]  /*126f0*/  STG.E.U16 [R164.64+0x52], R141 ;  /* 0x0000528da4007986 */ /* 0x000fe6000c101512 */
[C---:B------:R-:W-:Y:S01]  /*12700*/  HMMA.16816.F32 R48, R20.reuse, R130, R48 ;  /* 0x000000821430723c */ /* 0x040fe20000001830 */
[----:B------:R-:W3:Y:S07]  /*12710*/  LDSM.16.MT88.4 R128, [R179+0xf000] ;  /* 0x00f00000b380783b */ /* 0x000eee0000004200 */
[C---:B---3--:R-:W-:Y:S07]  /*12720*/  HMMA.16816.F32 R52, R20.reuse, R120, R52 ;  /* 0x000000781434723c */ /* 0x048fee0000001834 */
[----:B------:R-:W-:Y:S01]  /*12730*/  IMAD.MOV.U32 R121, RZ, RZ, R172 ;  /* 0x000000ffff797224 */ /* 0x000fe200078e00ac */
[C---:B------:R-:W-:Y:S01]  /*12740*/  HMMA.16816.F32 R56, R20.reuse, R122, R56 ;  /* 0x0000007a1438723c */ /* 0x040fe20000001838 */
[----:B------:R-:W3:Y:S03]  /*12750*/  MUFU.EX2 R172, R30 ;  /* 0x0000001e00ac7308 */ /* 0x000ee60000000800 */
[----:B------:R-:W-:Y:S03]  /*12760*/  IMAD.MOV.U32 R120, RZ, RZ, R173 ;  /* 0x000000ffff787224 */ /* 0x000fe600078e00ad */
[--C-:B------:R-:W-:Y:S01]  /*12770*/  FFMA.FTZ R123, R32, c[0x0][0x23c], -R168.reuse ;  /* 0x00008f00207b7a23 */ /* 0x100fe200000108a8 */
[C---:B----4-:R-:W-:Y:S01]  /*12780*/  HMMA.16816.F32 R60, R20.reuse, R124, R60 ;  /* 0x0000007c143c723c */ /* 0x050fe2000000183c */
[----:B------:R-:W-:Y:S02]  /*12790*/  FFMA.FTZ R168, R33, c[0x0][0x23c], -R168 ;  /* 0x00008f0021a87a23 */ /* 0x000fe400000108a8 */
[----:B------:R-:W4:Y:S04]  /*127a0*/  MUFU.EX2 R173, R28 ;  /* 0x0000001c00ad7308 */ /* 0x000f280000000800 */
[----:B------:R-:W-:Y:S01]  /*127b0*/  IMAD.MOV.U32 R125, RZ, RZ, R121 ;  /* 0x000000ffff7d7224 */ /* 0x000fe200078e0079 */
[C---:B------:R-:W-:Y:S01]  /*127c0*/  HMMA.16816.F32 R64, R20.reuse, R126, R64 ;  /* 0x0000007e1440723c */ /* 0x040fe20000001840 */
[----:B------:R-:W2:Y:S03]  /*127d0*/  LDL.LU R126, [R1+0x28] ;  /* 0x00002800017e7983 */ /* 0x000ea60000300800 */
[--C-:B------:R-:W-:Y:S02]  /*127e0*/  FFMA.FTZ R124, R34, c[0x0][0x23c], -R163.reuse ;  /* 0x00008f00227c7a23 */ /* 0x100fe400000108a3 */
[----:B------:R-:W-:Y:S02]  /*127f0*/  FFMA.FTZ R163, R35, c[0x0][0x23c], -R163 ;  /* 0x00008f0023a37a23 */ /* 0x000fe400000108a3 */
[C---:B-1----:R-:W-:Y:S01]  /*12800*/  HMMA.16816.F32 R68, R20.reuse, R24, R68 ;  /* 0x000000181444723c */ /* 0x042fe20000001844 */
[----:B------:R-:W-:Y:S02]  /*12810*/  IMAD.MOV.U32 R127, RZ, RZ, R169 ;  /* 0x000000ffff7f7224 */ /* 0x000fe400078e00a9 */
[----:B------:R-:W-:Y:S01]  /*12820*/  MUFU.EX2 R169, R168 ;  /* 0x000000a800a97308 */ /* 0x000fe20000000800 */
[----:B---3--:R-:W-:Y:S04]  /*12830*/  F2FP.PACK_AB R138, R171, R172 ;  /* 0x000000acab8a723e */ /* 0x008fe800000000ff */
[C---:B------:R-:W-:Y:S01]  /*12840*/  HMMA.16816.F32 R72, R20.reuse, R26, R72 ;  /* 0x0000001a1448723c */ /* 0x040fe20000001848 */
[----:B------:R-:W1:Y:S03]  /*12850*/  LDSM.16.MT88.4 R24, [R177+0x11000] ;  /* 0x01100000b118783b */ /* 0x000e660000004200 */
[----:B----4-:R-:W-:Y:S01]  /*12860*/  F2FP.PACK_AB R136, R174, R173 ;  /* 0x000000adae88723e */ /* 0x010fe200000000ff */
[----:B------:R-:W-:Y:S01]  /*12870*/  MUFU.EX2 R168, R124 ;  /* 0x0000007c00a87308 */ /* 0x000fe20000000800 */
[----:B------:R-:W-:Y:S02]  /*12880*/  PRMT R137, R138, 0x7632, R137 ;  /* 0x000076328a897816 */ /* 0x000fe40000000089 */
[C---:B------:R-:W-:Y:S01]  /*12890*/  HMMA.16816.F32 R76, R20.reuse, R132, R76 ;  /* 0x00000084144c723c */ /* 0x040fe2000000184c */
[----:B------:R-:W3:Y:S06]  /*128a0*/  LDSM.16.MT88.4 R28, [R178+0x11000] ;  /* 0x01100000b21c783b */ /* 0x000eec0000004200 */
[----:B------:R-:W-:Y:S01]  /*128b0*/  IMAD.WIDE.U32 R132, R175, -0x2daee0ad, RZ ;  /* 0xd2511f53af847825 */ /* 0x000fe200078e00ff */
[C---:B------:R-:W-:Y:S01]  /*128c0*/  HMMA.16816.F32 R80, R20.reuse, R134, R80 ;  /* 0x000000861450723c */ /* 0x040fe20000001850 */
[----:B------:R-:W-:Y:S03]  /*128d0*/  MUFU.EX2 R163, R163 ;  /* 0x000000a300a37308 */ /* 0x000fe60000000800 */
[C-C-:B------:R-:W-:Y:S01]  /*128e0*/  LOP3.LUT R118, R133.reuse, UR27, R170.reuse, 0x96, !PT ;  /* 0x0000001b85767c12 */ /* 0x140fe2000f8e96aa */
[----:B------:R-:W-:Y:S01]  /*128f0*/  IMAD.MOV.U32 R175, RZ, RZ, R125 ;  /* 0x000000ffffaf7224 */ /* 0x000fe200078e007d */
[----:B------:R-:W-:Y:S02]  /*12900*/  LOP3.LUT R117, R133, UR27, R170, 0x96, !PT ;  /* 0x0000001b85757c12 */ /* 0x000fe4000f8e96aa */
[C---:B------:R-:W-:Y:S01]  /*12910*/  HMMA.16816.F32 R84, R20.reuse, R128, R84 ;  /* 0x000000801454723c */ /* 0x040fe20000001854 */
[--C-:B------:R-:W-:Y:S02]  /*12920*/  SHF.R.U32.HI R33, RZ, 0x10, R132.reuse ;  /* 0x00000010ff217819 */ /* 0x100fe40000011684 */
[----:B------:R4:W2:Y:S01]  /*12930*/  MUFU.EX2 R170, R123 ;  /* 0x0000007b00aa7308 */ /* 0x0008a20000000800 */
[C---:B------:R-:W-:Y:S02]  /*12940*/  LOP3.LUT R32, R132.reuse, 0xffff, RZ, 0xc0, !PT ;  /* 0x0000ffff84207812 */ /* 0x040fe400078ec0ff */
[----:B------:R-:W-:Y:S02]  /*12950*/  LOP3.LUT R119, R33, 0xff, RZ, 0xc0, !PT ;  /* 0x000000ff21777812 */ /* 0x000fe400078ec0ff */
[C---:B------:R-:W-:Y:S01]  /*12960*/  HMMA.16816.F32 R88, R20.reuse, R130, R88 ;  /* 0x000000821458723c */ /* 0x040fe20000001858 */
[----:B------:R-:W-:Y:S03]  /*12970*/  SHF.R.U32.HI R121, RZ, 0x18, R132 ;  /* 0x00000018ff797819 */ /* 0x000fe60000011684 */
[----:B------:R-:W-:Y:S02]  /*12980*/  LOP3.LUT R122, R132, 0xff, RZ, 0xc0, !PT ;  /* 0x000000ff847a7812 */ /* 0x000fe400078ec0ff */
[----:B------:R-:W-:Y:S01]  /*12990*/  PRMT R129, R119, 0x5410, R121 ;  /* 0x0000541077817816 */ /* 0x000fe20000000079 */
[----:B------:R-:W-:Y:S01]  /*129a0*/  IMAD.MOV.U32 R131, RZ, RZ, R120 ;  /* 0x000000ffff837224 */ /* 0x000fe200078e0078 */
[----:B------:R-:W-:Y:S01]  /*129b0*/  SHF.R.U32.HI R120, RZ, 0x8, R32 ;  /* 0x00000008ff787819 */ /* 0x000fe20000011620 */
[C---:B-1----:R-:W-:Y:S01]  /*129c0*/  HMMA.16816.F32 R92, R20.reuse, R24, R92 ;  /* 0x00000018145c723c */ /* 0x042fe2000000185c */
[----:B------:R-:W1:Y:S02]  /*129d0*/  LDSM.16.MT88.4 R32, [R180+0x11000] ;  /* 0x01100000b420783b */ /* 0x000e640000004200 */
[--C-:B------:R-:W-:Y:S02]  /*129e0*/  SHF.R.U32.HI R121, RZ, 0x10, R117.reuse ;  /* 0x00000010ff797819 */ /* 0x100fe40000011675 */
[----:B------:R-:W-:Y:S02]  /*129f0*/  PRMT R128, R122, 0x5410, R120 ;  /* 0x000054107a807816 */ /* 0x000fe40000000078 */
[C---:B------:R-:W-:Y:S01]  /*12a00*/  LOP3.LUT R119, R117.reuse, 0xffff, RZ, 0xc0, !PT ;  /* 0x0000ffff75777812 */ /* 0x040fe200078ec0ff */
[C---:B------:R-:W-:Y:S01]  /*12a10*/  HMMA.16816.F32 R96, R20.reuse, R26, R96 ;  /* 0x0000001a1460723c */ /* 0x040fe20000001860 */
[----:B------:R-:W-:Y:S03]  /*12a20*/  SHF.R.U32.HI R120, RZ, 0x18, R117 ;  /* 0x00000018ff787819 */ /* 0x000fe60000011675 */
[----:B----4-:R-:W-:Y:S02]  /*12a30*/  LOP3.LUT R123, R117, 0xff, RZ, 0xc0, !PT ;  /* 0x000000ff757b7812 */ /* 0x010fe400078ec0ff */
[----:B------:R-:W-:Y:S02]  /*12a40*/  LOP3.LUT R117, R121, 0xff, RZ, 0xc0, !PT ;  /* 0x000000ff79757812 */ /* 0x000fe400078ec0ff */
[C---:B---3--:R-:W-:Y:S01]  /*12a50*/  HMMA.16816.F32 R12, R20.reuse, R28, R12 ;  /* 0x0000001c140c723c */ /* 0x048fe2000000180c */
[----:B------:R-:W3:Y:S03]  /*12a60*/  LDL.LU R121, [R1+0x2c] ;  /* 0x00002c0001797983 */ /* 0x000ee60000300800 */
[----:B------:R-:W-:Y:S02]  /*12a70*/  LOP3.LUT R24, R118, 0xff, RZ, 0xc0, !PT ;  /* 0x000000ff76187812 */ /* 0x000fe400078ec0ff */
[C---:B------:R-:W-:Y:S02]  /*12a80*/  PRMT R130, R251.reuse, 0x7054, R251 ;  /* 0x00007054fb827816 */ /* 0x040fe400000000fb */
[C---:B------:R-:W-:Y:S01]  /*12a90*/  HMMA.16816.F32 R100, R20.reuse, R30, R100 ;  /* 0x0000001e1464723c */ /* 0x040fe20000001864 */
[----:B------:R-:W-:Y:S02]  /*12aa0*/  ISETP.GE.U32.AND P0, PT, R251, R24, PT ;  /* 0x00000018fb00720c */ /* 0x000fe40003f06070 */
[----:B------:R-:W4:Y:S01]  /*12ab0*/  LDSM.16.MT88.4 R24, [R179+0x11000] ;  /* 0x01100000b318783b */ /* 0x000f220000004200 */
[----:B------:R-:W-:Y:S02]  /*12ac0*/  PRMT R120, R117, 0x5410, R120 ;  /* 0x0000541075787816 */ /* 0x000fe40000000078 */
[--C-:B------:R-:W-:Y:S01]  /*12ad0*/  SHF.R.U32.HI R122, RZ, 0x18, R118.reuse ;  /* 0x00000018ff7a7819 */ /* 0x100fe20000011676 */
[--C-:B------:R-:W-:Y:S01]  /*12ae0*/  HSET2.LE.AND R30, R128, R130.reuse, PT ;  /* 0x00000082801e7233 */ /* 0x100fe20003803000 */
[----:B------:R-:W-:Y:S01]  /*12af0*/  SHF.R.U32.HI R119, RZ, 0x8, R119 ;  /* 0x00000008ff777819 */ /* 0x000fe20000011677 */
[--C-:B------:R-:W-:Y:S01]  /*12b00*/  HSET2.LE.AND R29, R120, R130.reuse, PT ;  /* 0x00000082781d7233 */ /* 0x100fe20003803000 */
[----:B------:R-:W-:Y:S02]  /*12b10*/  ISETP.GE.U32.AND P2, PT, R251, R122, PT ;  /* 0x0000007afb00720c */ /* 0x000fe40003f46070 */
[--C-:B------:R-:W-:Y:S01]  /*12b20*/  HSET2.LE.AND R31, R129, R130.reuse, PT ;  /* 0x00000082811f7233 */ /* 0x100fe20003803000 */
[--C-:B------:R-:W-:Y:S01]  /*12b30*/  PRMT R123, R123, 0x5410, R119.reuse ;  /* 0x000054107b7b7816 */ /* 0x100fe20000000077 */
[----:B------:R-:W-:Y:S01]  /*12b40*/  @!P0 HADD2 R242, -R136.H0_H0, -RZ.H0_H0 ;  /* 0xa00000ff88f28230 */ /* 0x000fe20000000900 */
[C---:B------:R-:W-:Y:S01]  /*12b50*/  PRMT R119, R136.reuse, 0x7632, R119 ;  /* 0x0000763288777816 */ /* 0x040fe20000000077 */
[C---:B-1----:R-:W-:Y:S02]  /*12b60*/  HMMA.16816.F32 R16, R20.reuse, R32, R16 ;  /* 0x000000201410723c */ /* 0x042fe40000001810 */
[----:B------:R-:W-:Y:S05]  /*12b70*/  HSET2.LE.AND R28, R123, R130, PT ;  /* 0x000000827b1c7233 */ /* 0x000fea0003803000 */
[----:B------:R-:W-:Y:S01]  /*12b80*/  @!P2 HADD2 R234, -R137.H0_H0, -RZ.H0_H0 ;  /* 0xa00000ff89eaa230 */ /* 0x000fe20000000900 */
[C---:B------:R-:W-:Y:S01]  /*12b90*/  HMMA.16816.F32 R104, R20.reuse, R34, R104 ;  /* 0x000000221468723c */ /* 0x040fe20000001868 */
[----:B------:R-:W-:Y:S07]  /*12ba0*/  LDSM.16.MT88.4 R32, [R178+0xd800] ;  /* 0x00d80000b220783b */ /* 0x000fee0000004200 */
[C---:B----4-:R-:W-:Y:S07]  /*12bb0*/  HMMA.16816.F32 R108, R20.reuse, R24, R108 ;  /* 0x00000018146c723c */ /* 0x050fee000000186c */
[----:B------:R-:W-:Y:S01]  /*12bc0*/  PRMT R24, R136, 0x5410, R119 ;  /* 0x0000541088187816 */ /* 0x000fe20000000077 */
[----:B------:R-:W-:Y:S01]  /*12bd0*/  HMMA.16816.F32 R112, R20, R26, R112 ;  /* 0x0000001a1470723c */ /* 0x000fe20000001870 */
[----:B------:R-:W-:Y:S03]  /*12be0*/  LDSM.16.MT88.4 R20, [R180+0xd800] ;  /* 0x00d80000b414783b */ /* 0x000fe60000004200 */
[----:B------:R-:W-:Y:S02]  /*12bf0*/  LOP3.LUT R28, R28, R24, RZ, 0xc0, !PT ;  /* 0x000000181c1c7212 */ /* 0x000fe400078ec0ff */
[----:B------:R-:W-:Y:S02]  /*12c00*/  PRMT R24, R138, 0x5410, R137 ;  /* 0x000054108a187816 */ /* 0x000fe40000000089 */
[----:B------:R-:W-:Y:S04]  /*12c10*/  @!P0 PRMT R136, R242, 0x5410, RZ ;  /* 0x00005410f2888816 */ /* 0x000fe800000000ff */
[----:B------:R-:W-:Y:S01]  /*12c20*/  LOP3.LUT R29, R29, R24, RZ, 0xc0, !PT ;  /* 0x000000181d1d7212 */ /* 0x000fe200078ec0ff */
[----:B------:R-:W-:Y:S01]  /*12c30*/  STG.E.U16 [R166.64+0x60], R136 ;  /* 0x00006088a6007986 */ /* 0x000fe2000c101512 */
[----:B------:R-:W-:Y:S01]  /*12c40*/  @!P2 PRMT R137, R234, 0x5410, RZ ;  /* 0x00005410ea89a816 */ /* 0x000fe200000000ff */
[----:B--2---:R-:W-:Y:S01]  /*12c50*/  FFMA.FTZ R117, R2, R126, R127 ;  /* 0x0000007e02757223 */ /* 0x004fe2000001007f */
[----:B------:R-:W-:Y:S01]  /*12c60*/  LOP3.LUT R2, R118, 0xffff, RZ, 0xc0, !PT ;  /* 0x0000ffff76027812 */ /* 0x000fe200078ec0ff */
[----:B------:R-:W1:Y:S01]  /*12c70*/  LDSM.16.MT88.4 R124, [R177+0xd800] ;  /* 0x00d80000b17c783b */ /* 0x000e620000004200 */
[----:B------:R-:W-:Y:S01]  /*12c80*/  SHF.R.U32.HI R118, RZ, 0x10, R118 ;  /* 0x00000010ff767819 */ /* 0x000fe20000011676 */
[--C-:B------:R-:W-:Y:S01]  /*12c90*/  FADD.FTZ R135, R183, R117.reuse ;  /* 0x00000075b7877221 */ /* 0x100fe20000010000 */
[----:B------:R-:W-:Y:S02]  /*12ca0*/  SHF.R.U32.HI R2, RZ, 0x8, R2 ;  /* 0x00000008ff027819 */ /* 0x000fe40000011602 */
[----:B------:R-:W-:Y:S02]  /*12cb0*/  LOP3.LUT R118, R118, 0xff, RZ, 0xc0, !PT ;  /* 0x000000ff76767812 */ /* 0x000fe400078ec0ff */
[----:B------:R-:W-:Y:S02]  /*12cc0*/  LOP3.LUT R2, R2, 0xffff, RZ, 0xc0, !PT ;  /* 0x0000ffff02027812 */ /* 0x000fe400078ec0ff */
[C---:B------:R-:W-:Y:S02]  /*12cd0*/  ISETP.GE.U32.AND P6, PT, R251.reuse, R118, PT ;  /* 0x00000076fb00720c */ /* 0x040fe40003fc6070 */
[----:B------:R-:W-:Y:S02]  /*12ce0*/  ISETP.GE.U32.AND P1, PT, R251, R2, PT ;  /* 0x00000002fb00720c */ /* 0x000fe40003f26070 */
[----:B------:R-:W-:Y:S02]  /*12cf0*/  F2FP.PACK_AB R2, R169, R170 ;  /* 0x000000aaa902723e */ /* 0x000fe400000000ff */
[----:B------:R-:W-:Y:S04]  /*12d00*/  F2FP.PACK_AB R118, R163, R168 ;  /* 0x000000a8a376723e */ /* 0x000fe800000000ff */
[----:B------:R-:W-:Y:S03]  /*12d10*/  PRMT R117, R118, 0x7632, R117 ;  /* 0x0000763276757816 */ /* 0x000fe60000000075 */
[----:B------:R-:W-:Y:S02]  /*12d20*/  @!P6 HADD2 R235, -R138.H0_H0, -RZ.H0_H0 ;  /* 0xa00000ff8aebe230 */ /* 0x000fe40000000900 */
[----:B------:R-:W-:Y:S03]  /*12d30*/  @!P1 HADD2 R241, -R119.H0_H0, -RZ.H0_H0 ;  /* 0xa00000ff77f19230 */ /* 0x000fe60000000900 */
[----:B------:R-:W-:Y:S02]  /*12d40*/  @!P6 PRMT R138, R235, 0x5410, RZ ;  /* 0x00005410eb8ae816 */ /* 0x000fe400000000ff */
[----:B------:R-:W-:Y:S05]  /*12d50*/  @!P1 PRMT R119, R241, 0x5410, RZ ;  /* 0x00005410f1779816 */ /* 0x000fea00000000ff */
[----:B------:R-:W-:Y:S04]  /*12d60*/  STG.E.U16 [R166.64+0x62], R119 ;  /* 0x00006277a6007986 */ /* 0x000fe8000c101512 */
[----:B------:R-:W-:Y:S04]  /*12d70*/  STG.E.U16 [R164.64+0x60], R138 ;  /* 0x0000608aa4007986 */ /* 0x000fe8000c101512 */
[----:B------:R-:W-:Y:S01]  /*12d80*/  STG.E.U16 [R164.64+0x62], R137 ;  /* 0x00006289a4007986 */ /* 0x000fe2000c101512 */
[----:B---3--:R-:W-:Y:S03]  /*12d90*/  FFMA.FTZ R0, R0, R121, R184 ;  /* 0x0000007900007223 */ /* 0x008fe600000100b8 */
[----:B------:R2:W5:Y:S01]  /*12da0*/  LDL.LU R184, [R1+0xe0] ;  /* 0x0000e00001b87983 */ /* 0x0005620000300800 */
[--C-:B------:R-:W-:Y:S01]  /*12db0*/  FADD.FTZ R134, R182, R0.reuse ;  /* 0x00000000b6867221 */ /* 0x100fe20000010000 */
[C---:B------:R-:W-:Y:S02]  /*12dc0*/  PRMT R0, R2.reuse, 0x7632, R0 ;  /* 0x0000763202007816 */ /* 0x040fe40000000000 */
[----:B------:R2:W5:Y:S02]  /*12dd0*/  LDL.LU R183, [R1+0xdc] ;  /* 0x0000dc0001b77983 */ /* 0x0005640000300800 */
[----:B------:R-:W-:Y:S02]  /*12de0*/  PRMT R24, R2, 0x5410, R0 ;  /* 0x0000541002187816 */ /* 0x000fe40000000000 */
[----:B------:R2:W5:Y:S02]  /*12df0*/  LDL.LU R182, [R1+0xd8] ;  /* 0x0000d80001b67983 */ /* 0x0005640000300800 */
[----:B------:R-:W-:Y:S02]  /*12e00*/  LOP3.LUT R30, R30, R24, RZ, 0xc0, !PT ;  /* 0x000000181e1e7212 */ /* 0x000fe400078ec0ff */
[----:B------:R-:W-:Y:S04]  /*12e10*/  PRMT R24, R118, 0x5410, R117 ;  /* 0x0000541076187816 */ /* 0x000fe80000000075 */
[----:B------:R-:W-:Y:S02]  /*12e20*/  LOP3.LUT R31, R31, R24, RZ, 0xc0, !PT ;  /* 0x000000181f1f7212 */ /* 0x000fe400078ec0ff */
[----:B------:R-:W-:Y:S05]  /*12e30*/  LDSM.16.MT88.4 R24, [R177+0xf800] ;  /* 0x00f80000b118783b */ /* 0x000fea0000004200 */
[C---:B-1----:R-:W-:Y:S03]  /*12e40*/  HMMA.16816.F32 R120, R28.reuse, R124, R4 ;  /* 0x0000007c1c78723c */ /* 0x042fe60000001804 */
[----:B------:R-:W1:Y:S05]  /*12e50*/  LDSM.16.MT88.4 R4, [R179+0xd800] ;  /* 0x00d80000b304783b */ /* 0x000e6a0000004200 */
[C---:B------:R-:W-:Y:S03]  /*12e60*/  HMMA.16816.F32 R124, R28.reuse, R126, R8 ;  /* 0x0000007e1c7c723c */ /* 0x040fe60000001808 */
[----:B------:R-:W3:Y:S05]  /*12e70*/  LDSM.16.MT88.4 R8, [R178+0xf800] ;  /* 0x00f80000b208783b */ /* 0x000eea0000004200 */
[C---:B------:R-:W-:Y:S07]  /*12e80*/  HMMA.16816.F32 R36, R28.reuse, R32, R36 ;  /* 0x000000201c24723c */ /* 0x040fee0000001824 */
[----:B------:R-:W-:Y:S01]  /*12e90*/  IMAD.MOV.U32 R33, RZ, RZ, R131 ;  /* 0x000000ffff217224 */ /* 0x000fe200078e0083 */
        /* <DEDUP_REMOVED lines=8> */
[C---:B------:R-:W-:Y:S07]  /*12f20*/  HMMA.16816.F32 R60, R28.reuse, R24, R60 ;  /* 0x000000181c3c723c */ /* 0x040fee000000183c */
[----:B------:R-:W-:Y:S01]  /*12f30*/  SHF.R.U32.HI R24, RZ, 0x10, R132 ;  /* 0x00000010ff187819 */ /* 0x000fe20000011684 */
[C---:B------:R-:W-:Y:S01]  /*12f40*/  HMMA.16816.F32 R64, R28.reuse, R26, R64 ;  /* 0x0000001a1c40723c */ /* 0x040fe20000001840 */
[----:B------:R-:W-:Y:S03]  /*12f50*/  FADD.FTZ R25, R175, R134 ;  /* 0x00000086af197221 */ /* 0x000fe60000010000 */
[----:B------:R-:W-:Y:S01]  /*12f60*/  LOP3.LUT R24, R24, 0xff, RZ, 0xc0, !PT ;  /* 0x000000ff18187812 */ /* 0x000fe200078ec0ff */
[----:B------:R-:W-:Y:S03]  /*12f70*/  FADD.FTZ R25, R176, R25 ;  /* 0x00000019b0197221 */ /* 0x000fe60000010000 */
[C---:B---3--:R-:W-:Y:S01]  /*12f80*/  HMMA.16816.F32 R68, R28.reuse, R8, R68 ;  /* 0x000000081c44723c */ /* 0x048fe20000001844 */
[----:B------:R-:W-:Y:S03]  /*12f90*/  ISETP.GE.U32.AND P6, PT, R251, R24, PT ;  /* 0x00000018fb00720c */ /* 0x000fe60003fc6070 */
[----:B------:R-:W-:Y:S02]  /*12fa0*/  FADD.FTZ R24, R33, R135 ;  /* 0x0000008721187221 */ /* 0x000fe40000010000 */
[----:B------:R-:W-:Y:S01]  /*12fb0*/  FADD.FTZ R25, R249, R25 ;  /* 0x00000019f9197221 */ /* 0x000fe20000010000 */
[C---:B------:R-:W-:Y:S01]  /*12fc0*/  LOP3.LUT R9, R132.reuse, 0xff, RZ, 0xc0, !PT ;  /* 0x000000ff84097812 */ /* 0x040fe200078ec0ff */
[C---:B------:R-:W-:Y:S01]  /*12fd0*/  HMMA.16816.F32 R72, R28.reuse, R10, R72 ;  /* 0x0000000a1c48723c */ /* 0x040fe20000001848 */
[----:B------:R-:W-:Y:S02]  /*12fe0*/  FADD.FTZ R24, R181, R24 ;  /* 0x00000018b5187221 */ /* 0x000fe40000010000 */
[----:B------:R3:W5:Y:S01]  /*12ff0*/  LDL.LU R181, [R1+0xd4] ;  /* 0x0000d40001b57983 */ /* 0x0007620000300800 */
[----:B------:R-:W-:Y:S01]  /*13000*/  LOP3.LUT R8, R132, 0xffff, RZ, 0xc0, !PT ;  /* 0x0000ffff84087812 */ /* 0x000fe200078ec0ff */
[----:B------:R-:W-:Y:S01]  /*13010*/  FADD.FTZ R24, R252, R24 ;  /* 0x00000018fc187221 */ /* 0x000fe20000010000 */
[C---:B------:R-:W-:Y:S01]  /*13020*/  ISETP.GE.U32.AND P0, PT, R251.reuse, R9, PT ;  /* 0x00000009fb00720c */ /* 0x040fe20003f06070 */
[----:B------:R3:W5:Y:S01]  /*13030*/  LDL.LU R176, [R1+0xd0] ;  /* 0x0000d00001b07983 */ /* 0x0007620000300800 */
[C---:B----4-:R-:W-:Y:S01]  /*13040*/  HMMA.16816.F32 R76, R28.reuse, R128, R76 ;  /* 0x000000801c4c723c */ /* 0x050fe2000000184c */
[----:B------:R-:W-:Y:S03]  /*13050*/  SHF.R.U32.HI R8, RZ, 0x8, R8 ;  /* 0x00000008ff087819 */ /* 0x000fe60000011608 */
[----:B------:R-:W-:Y:S01]  /*13060*/  @!P6 HADD2 R231, -R118.H0_H0, -RZ.H0_H0 ;  /* 0xa00000ff76e7e230 */ /* 0x000fe20000000900 */
[----:B------:R-:W-:Y:S02]  /*13070*/  LOP3.LUT R8, R8, 0xffff, RZ, 0xc0, !PT ;  /* 0x0000ffff08087812 */ /* 0x000fe400078ec0ff */
[----:B------:R-:W-:Y:S01]  /*13080*/  SHF.R.U32.HI R132, RZ, 0x18, R132 ;  /* 0x00000018ff847819 */ /* 0x000fe20000011684 */
[C---:B------:R-:W-:Y:S01]  /*13090*/  HMMA.16816.F32 R80, R28.reuse, R130, R80 ;  /* 0x000000821c50723c */ /* 0x040fe20000001850 */
[----:B------:R-:W-:Y:S02]  /*130a0*/  ISETP.GE.U32.AND P1, PT, R251, R8, PT ;  /* 0x00000008fb00720c */ /* 0x000fe40003f26070 */
[----:B------:R-:W4:Y:S01]  /*130b0*/  LDSM.16.MT88.4 R8, [R178+0x11800] ;  /* 0x01180000b208783b */ /* 0x000f220000004200 */
[----:B------:R-:W-:Y:S01]  /*130c0*/  @!P6 PRMT R118, R231, 0x5410, RZ ;  /* 0x00005410e776e816 */ /* 0x000fe200000000ff */
[----:B------:R-:W-:Y:S01]  /*130d0*/  @!P0 HADD2 R225, -R2.H0_H0, -RZ.H0_H0 ;  /* 0xa00000ff02e18230 */ /* 0x000fe20000000900 */
[----:B------:R-:W-:Y:S02]  /*130e0*/  ISETP.GE.U32.AND P2, PT, R251, R132, PT ;  /* 0x00000084fb00720c */ /* 0x000fe40003f46070 */
[C---:B--2---:R-:W-:Y:S04]  /*130f0*/  HMMA.16816.F32 R84, R28.reuse, R20, R84 ;  /* 0x000000141c54723c */ /* 0x044fe80000001854 */
[----:B------:R-:W-:Y:S02]  /*13100*/  @!P0 PRMT R2, R225, 0x5410, RZ ;  /* 0x00005410e1028816 */ /* 0x000fe400000000ff */
[----:B------:R-:W-:Y:S01]  /*13110*/  @!P1 HADD2 R224, -R0.H0_H0, -RZ.H0_H0 ;  /* 0xa00000ff00e09230 */ /* 0x000fe20000000900 */
[----:B------:R-:W-:Y:S01]  /*13120*/  IADD3 R119, P0, R166, -0x80, RZ ;  /* 0xffffff80a6777810 */ /* 0x000fe20007f1e0ff */
[C---:B------:R-:W-:Y:S01]  /*13130*/  HMMA.16816.F32 R88, R28.reuse, R22, R88 ;  /* 0x000000161c58723c */ /* 0x040fe20000001858 */
[----:B------:R-:W2:Y:S03]  /*13140*/  LDSM.16.MT88.4 R20, [R180+0x11800] ;  /* 0x01180000b414783b */ /* 0x000ea60000004200 */
[----:B------:R-:W-:Y:S01]  /*13150*/  @!P1 PRMT R0, R224, 0x5410, RZ ;  /* 0x00005410e0009816 */ /* 0x000fe200000000ff */
[----:B------:R-:W-:Y:S01]  /*13160*/  @!P2 HADD2 R230, -R117.H0_H0, -RZ.H0_H0 ;  /* 0xa00000ff75e6a230 */ /* 0x000fe20000000900 */
[----:B------:R-:W-:Y:S01]  /*13170*/  ISETP.LT.AND P1, PT, RZ, UR21, PT ;  /* 0x00000015ff007c0c */ /* 0x000fe2000bf21270 */
[----:B------:R-:W-:Y:S01]  /*13180*/  UIADD3 UR21, UR21, -0x1, URZ ;  /* 0xffffffff15157890 */ /* 0x000fe2000fffe03f */
[C---:B-1----:R-:W-:Y:S01]  /*13190*/  HMMA.16816.F32 R92, R28.reuse, R4, R92 ;  /* 0x000000041c5c723c */ /* 0x042fe2000000185c */
[----:B------:R-:W-:Y:S03]  /*131a0*/  STG.E.U16 [R166.64+0x70], R2 ;  /* 0x00007002a6007986 */ /* 0x000fe6000c101512 */
[----:B------:R-:W-:Y:S01]  /*131b0*/  @!P2 PRMT R117, R230, 0x5410, RZ ;  /* 0x00005410e675a816 */ /* 0x000fe200000000ff */
[----:B------:R-:W-:Y:S02]  /*131c0*/  STG.E.U16 [R166.64+0x72], R0 ;  /* 0x00007200a6007986 */ /* 0x000fe4000c101512 */
[----:B------:R-:W-:Y:S01]  /*131d0*/  FADD.FTZ R5, R250, R24 ;  /* 0x00000018fa057221 */ /* 0x000fe20000010000 */
[C---:B------:R-:W-:Y:S01]  /*131e0*/  HMMA.16816.F32 R96, R28.reuse, R6, R96 ;  /* 0x000000061c60723c */ /* 0x040fe20000001860 */
[----:B------:R-:W-:Y:S01]  /*131f0*/  FADD.FTZ R4, R248, R25 ;  /* 0x00000019f8047221 */ /* 0x000fe20000010000 */
[----:B------:R1:W-:Y:S02]  /*13200*/  STG.E.U16 [R164.64+0x70], R118 ;  /* 0x00007076a4007986 */ /* 0x0003e4000c101512 */
[----:B------:R-:W-:Y:S02]  /*13210*/  FADD.FTZ R24, R247, R5 ;  /* 0x00000005f7187221 */ /* 0x000fe40000010000 */
[----:B------:R-:W-:Y:S01]  /*13220*/  FADD.FTZ R25, R244, R4 ;  /* 0x00000004f4197221 */ /* 0x000fe20000010000 */
[----:B------:R3:W-:Y:S01]  /*13230*/  STG.E.U16 [R164.64+0x72], R117 ;  /* 0x00007275a4007986 */ /* 0x0007e2000c101512 */
[----:B------:R-:W-:Y:S01]  /*13240*/  FADD.FTZ R24, R246, R24 ;  /* 0x00000018f6187221 */ /* 0x000fe20000010000 */
[C---:B----4-:R-:W-:Y:S02]  /*13250*/  HMMA.16816.F32 R128, R28.reuse, R8, R12 ;  /* 0x000000081c80723c */ /* 0x050fe4000000180c */
[----:B------:R-:W4:Y:S01]  /*13260*/  LDSM.16.MT88.4 R4, [R179+0x11800] ;  /* 0x01180000b304783b */ /* 0x000f220000004200 */
[----:B------:R-:W-:Y:S02]  /*13270*/  FADD.FTZ R24, R207, R24 ;  /* 0x00000018cf187221 */ /* 0x000fe40000010000 */
[----:B------:R-:W-:Y:S02]  /*13280*/  FADD.FTZ R25, R245, R25 ;  /* 0x00000019f5197221 */ /* 0x000fe40000010000 */
[----:B------:R-:W-:Y:S01]  /*13290*/  FADD.FTZ R9, R206, R24 ;  /* 0x00000018ce097221 */ /* 0x000fe20000010000 */
[C---:B------:R-:W-:Y:S01]  /*132a0*/  HMMA.16816.F32 R100, R28.reuse, R10, R100 ;  /* 0x0000000a1c64723c */ /* 0x040fe20000001864 */
[----:B------:R-:W-:Y:S03]  /*132b0*/  FADD.FTZ R8, R205, R25 ;  /* 0x00000019cd087221 */ /* 0x000fe60000010000 */
[----:B------:R-:W-:Y:S02]  /*132c0*/  FADD.FTZ R9, R203, R9 ;  /* 0x00000009cb097221 */ /* 0x000fe40000010000 */
[----:B------:R-:W-:Y:S02]  /*132d0*/  FADD.FTZ R8, R204, R8 ;  /* 0x00000008cc087221 */ /* 0x000fe40000010000 */
[C---:B--2---:R-:W-:Y:S01]  /*132e0*/  HMMA.16816.F32 R132, R28.reuse, R20, R16 ;  /* 0x000000141c84723c */ /* 0x044fe20000001810 */
[----:B------:R-:W-:Y:S03]  /*132f0*/  FADD.FTZ R9, R202, R9 ;  /* 0x00000009ca097221 */ /* 0x000fe60000010000 */
[----:B------:R-:W-:Y:S01]  /*13300*/  FADD.FTZ R8, R201, R8 ;  /* 0x00000008c9087221 */ /* 0x000fe20000010000 */
[----:B-1----:R-:W-:Y:S01]  /*13310*/  IADD3.X R118, R167, -0x1, RZ, P0, !PT ;  /* 0xffffffffa7767810 */ /* 0x002fe200007fe4ff */
[----:B------:R-:W-:Y:S02]  /*13320*/  FADD.FTZ R9, R173, R9 ;  /* 0x00000009ad097221 */ /* 0x000fe40000010000 */
[C---:B------:R-:W-:Y:S01]  /*13330*/  HMMA.16816.F32 R104, R28.reuse, R22, R104 ;  /* 0x000000161c68723c */ /* 0x040fe20000001868 */
[----:B------:R-:W-:Y:S03]  /*13340*/  FADD.FTZ R8, R200, R8 ;  /* 0x00000008c8087221 */ /* 0x000fe60000010000 */
[----:B------:R-:W-:Y:S02]  /*13350*/  FADD.FTZ R2, R174, R9 ;  /* 0x00000009ae027221 */ /* 0x000fe40000010000 */
[----:B------:R-:W-:Y:S02]  /*13360*/  FADD.FTZ R0, R172, R8 ;  /* 0x00000008ac007221 */ /* 0x000fe40000010000 */
[----:B------:R-:W-:Y:S04]  /*13370*/  FADD.FTZ R2, R170, R2 ;  /* 0x00000002aa027221 */ /* 0x000fe80000010000 */
[----:B------:R-:W-:Y:S02]  /*13380*/  FADD.FTZ R0, R171, R0 ;  /* 0x00000000ab007221 */ /* 0x000fe40000010000 */
[----:B---3--:R-:W-:Y:S02]  /*13390*/  IMAD.MOV.U32 R117, RZ, RZ, R3 ;  /* 0x000000ffff757224 */ /* 0x008fe400078e0003 */
[----:B------:R-:W-:Y:S01]  /*133a0*/  FADD.FTZ R0, R168, R0 ;  /* 0x00000000a8007221 */ /* 0x000fe20000010000 */
[C---:B----4-:R-:W-:Y:S07]  /*133b0*/  HMMA.16816.F32 R108, R28.reuse, R4, R108 ;  /* 0x000000041c6c723c */ /* 0x050fee000000186c */
[----:B------:R-:W-:Y:S01]  /*133c0*/  FADD.FTZ R4, R169, R2 ;  /* 0x00000002a9047221 */ /* 0x000fe20000010000 */
[----:B------:R-:W-:Y:S01]  /*133d0*/  HMMA.16816.F32 R112, R28, R6, R112 ;  /* 0x000000061c70723c */ /* 0x000fe20000001870 */
[----:B------:R-:W-:Y:S03]  /*133e0*/  FADD.FTZ R2, R163, R0 ;  /* 0x00000000a3027221 */ /* 0x000fe60000010000 */
[----:B------:R1:W-:Y:S01]  /*133f0*/  STL [R1+0x28], R4 ;  /* 0x0000280401007387 */ /* 0x0003e20000100800 */
[----:B------:R-:W-:Y:S03]  /*13400*/  IMAD.MOV.U32 R0, RZ, RZ, R116 ;  /* 0x000000ffff007224 */ /* 0x000fe600078e0074 */
[----:B------:R1:W-:Y:S02]  /*13410*/  STL [R1+0x2c], R2 ;  /* 0x00002c0201007387 */ /* 0x0003e40000100800 */
[----:B-1---5:R-:W-:-:S05]  /*13420*/  @P1 BRA `(.L_x_488) ;  /* 0xffffbc6000001947 */ /* 0x022fca000383ffff */
.L_x_487:
[----:B---3--:R-:W2:Y:S04]  /*13430*/  LDL.LU R5, [R1+0x28] ;  /* 0x0000280001057983 */ /* 0x008ea80000300800 */
[----:B------:R-:W3:Y:S01]  /*13440*/  S2R R137, SR_TID.X ;  /* 0x0000000000897919 */ /* 0x000ee20000002100 */
[----:B------:R-:W4:Y:S01]  /*13450*/  S2UR UR6, SR_CTAID.Y ;  /* 0x00000000000679c3 */ /* 0x000f220000002600 */
[----:B------:R-:W-:-:S02]  /*13460*/  UISETP.NE.AND UP0, UPT, UR10, -0x1, UPT ;  /* 0xffffffff0a00788c */ /* 0x000fc4000bf05270 */
[----:B------:R-:W2:Y:S01]  /*13470*/  LDL.LU R4, [R1+0x2c] ;  /* 0x00002c0001047983 */ /* 0x000ea20000300800 */
[----:B------:R-:W-:Y:S01]  /*13480*/  ULDC.64 UR4, c[0x0][0x1e8] ;  /* 0x00007a0000047ab9 */ /* 0x000fe20000000a00 */
[----:B------:R-:W-:Y:S01]  /*13490*/  BSSY B0, `(.L_x_491) ;  /* 0x0000144000007945 */ /* 0x000fe20003800000 */
[----:B------:R-:W-:Y:S02]  /*134a0*/  ULDC.U8 UR9, c[0x0][0x329] ;  /* 0x0000ca4000097ab9 */ /* 0x000fe40000000000 */
[----:B------:R-:W-:Y:S01]  /*134b0*/  UISETP.NE.AND UP1, UPT, UR9, URZ, UPT ;  /* 0x0000003f0900728c */ /* 0x000fe2000bf25270 */
[----:B------:R-:W1:Y:S01]  /*134c0*/  S2UR UR11, SR_CTAID.Z ;  /* 0x00000000000b79c3 */ /* 0x000e620000002700 */
[----:B------:R-:W-:Y:S02]  /*134d0*/  ULDC UR8, c[0x0][0x214] ;  /* 0x0000850000087ab9 */ /* 0x000fe40000000800 */
[----:B------:R-:W-:Y:S02]  /*134e0*/  @UP0 UIMAD.WIDE.U32 UR14, UR10, UR4, URZ ;  /* 0x000000040a0e02a5 */ /* 0x000fe4000f8e003f */
[----:B------:R-:W-:-:S02]  /*134f0*/  UMOV UR24, URZ ;  /* 0x0000003f00187c82 */ /* 0x000fc40008000000 */
[----:B------:R-:W-:Y:S02]  /*13500*/  @UP0 UIMAD UR7, UR10, UR5, UR15 ;  /* 0x000000050a0702a4 */ /* 0x000fe4000f8e020f */
[----:B------:R-:W-:Y:S02]  /*13510*/  UMOV UR25, URZ ;  /* 0x0000003f00197c82 */ /* 0x000fe40008000000 */
[----:B------:R-:W-:Y:S02]  /*13520*/  ULDC.64 UR4, c[0x0][0x1e0] ;  /* 0x0000780000047ab9 */ /* 0x000fe40000000a00 */
[----:B------:R-:W-:Y:S01]  /*13530*/  @UP1 ULDC UR15, c[0x0][0x210] ;  /* 0x00008400000f1ab9 */ /* 0x000fe20000000800 */
[----:B---3--:R-:W-:Y:S01]  /*13540*/  SHF.R.S32.HI R138, RZ, 0x1f, R137 ;  /* 0x0000001fff8a7819 */ /* 0x008fe20000011489 */
[----:B----4-:R-:W-:Y:S02]  /*13550*/  @!UP0 USHF.R.S32.HI UR12, URZ, 0x1f, UR6 ;  /* 0x0000001f3f0c8899 */ /* 0x010fe40008011406 */
[----:B------:R-:W-:Y:S01]  /*13560*/  @!UP0 UIMAD.WIDE.U32 UR22, UR6, UR4, URZ ;  /* 0x00000004061682a5 */ /* 0x000fe2000f8e003f */
[CC--:B------:R-:W-:Y:S01]  /*13570*/  LEA.HI R6, R138.reuse, R137.reuse, RZ, 0x2 ;  /* 0x000000898a067211 */ /* 0x0c0fe200078f10ff */
[----:B------:R-:W-:Y:S01]  /*13580*/  @!UP0 UIMAD UR12, UR12, UR4, URZ ;  /* 0x000000040c0c82a4 */ /* 0x000fe2000f8e023f */
[----:B------:R-:W-:Y:S01]  /*13590*/  LEA.HI R136, R138, R137, RZ, 0x5 ;  /* 0x000000898a887211 */ /* 0x000fe200078f28ff */
[----:B------:R-:W-:-:S02]  /*135a0*/  @UP1 UIMAD UR15, UR15, UR8, URZ ;  /* 0x000000080f0f12a4 */ /* 0x000fc4000f8e023f */
[----:B------:R-:W-:Y:S01]  /*135b0*/  ULDC.U8 UR4, c[0x0][0x328] ;  /* 0x0000ca0000047ab9 */ /* 0x000fe20000000000 */
[----:B------:R-:W-:Y:S01]  /*135c0*/  SHF.R.S32.HI R7, RZ, 0x5, R136 ;  /* 0x00000005ff077819 */ /* 0x000fe20000011488 */
[----:B------:R-:W-:Y:S02]  /*135d0*/  UISETP.NE.AND UP2, UPT, UR4, URZ, UPT ;  /* 0x0000003f0400728c */ /* 0x000fe4000bf45270 */
[----:B------:R-:W-:Y:S02]  /*135e0*/  @!UP0 UIMAD UR12, UR6, UR5, UR12 ;  /* 0x00000005060c82a4 */ /* 0x000fe4000f8e020c */
[----:B------:R-:W-:Y:S01]  /*135f0*/  UISETP.NE.OR UP3, UPT, UR9, URZ, !UP2 ;  /* 0x0000003f0900728c */ /* 0x000fe2000d765670 */
[----:B------:R-:W3:Y:S01]  /*13600*/  S2UR UR9, SR_CTAID.X ;  /* 0x00000000000979c3 */ /* 0x000ee20000002500 */
[----:B------:R-:W-:Y:S02]  /*13610*/  ULDC UR5, c[0x0][0x234] ;  /* 0x00008d0000057ab9 */ /* 0x000fe40000000800 */
[----:B------:R-:W-:-:S02]  /*13620*/  @!UP1 USEL UR15, UR8, UR5, !UP2 ;  /* 0x00000005080f9287 */ /* 0x000fc4000d000000 */
[----:B------:R-:W-:Y:S02]  /*13630*/  ULDC UR4, c[0x0][0x1c0] ;  /* 0x0000700000047ab9 */ /* 0x000fe40000000800 */
[----:B------:R-:W-:Y:S02]  /*13640*/  @UP1 UMOV UR17, 0x1 ;  /* 0x0000000100111882 */ /* 0x000fe40000000000 */
[----:B------:R-:W-:Y:S02]  /*13650*/  @!UP1 UIMAD UR17, UR15, UR4, URZ ;  /* 0x000000040f1192a4 */ /* 0x000fe4000f8e023f */
[----:B------:R-:W-:Y:S02]  /*13660*/  @!UP3 UIMAD UR8, UR6, UR8, URZ ;  /* 0x000000080608b2a4 */ /* 0x000fe4000f8e023f */
[----:B------:R-:W-:Y:S02]  /*13670*/  @UP1 ULDC UR20, c[0x0][0x210] ;  /* 0x0000840000141ab9 */ /* 0x000fe40000000800 */
[----:B------:R-:W-:-:S02]  /*13680*/  UIMAD UR5, UR6, UR17, URZ ;  /* 0x00000011060572a4 */ /* 0x000fc4000f8e023f */
[----:B------:R-:W-:Y:S02]  /*13690*/  @!UP1 UMOV UR20, 0x1 ;  /* 0x0000000100149882 */ /* 0x000fe40000000000 */
[----:B------:R-:W-:Y:S02]  /*136a0*/  @!UP3 USEL UR8, UR8, UR10, !UP0 ;  /* 0x0000000a0808b287 */ /* 0x000fe4000c000000 */
[----:B------:R-:W-:Y:S02]  /*136b0*/  USEL UR5, UR5, URZ, UP3 ;  /* 0x0000003f05057287 */ /* 0x000fe40009800000 */
[----:B------:R-:W-:Y:S02]  /*136c0*/  @!UP3 USHF.R.S32.HI UR25, URZ, 0x1f, UR8 ;  /* 0x0000001f3f19b899 */ /* 0x000fe40008011408 */
[----:B---3--:R-:W-:Y:S02]  /*136d0*/  UIMAD UR4, UR9, UR20, URZ ;  /* 0x00000014090472a4 */ /* 0x008fe4000f8e023f */
[----:B-1----:R-:W-:-:S02]  /*136e0*/  UIMAD UR15, UR11, UR15, UR5 ;  /* 0x0000000f0b0f72a4 */ /* 0x002fc4000f8e0205 */
[----:B------:R-:W-:Y:S02]  /*136f0*/  USHF.L.U32 UR4, UR4, 0x6, URZ ;  /* 0x0000000604047899 */ /* 0x000fe4000800063f */
[----:B------:R-:W-:Y:S02]  /*13700*/  @!UP3 UMOV UR24, UR8 ;  /* 0x000000080018bc82 */ /* 0x000fe40008000000 */
[----:B------:R-:W-:Y:S02]  /*13710*/  USHF.R.S32.HI UR5, URZ, 0x1f, UR4 ;  /* 0x0000001f3f057899 */ /* 0x000fe40008011404 */
[----:B------:R-:W-:Y:S02]  /*13720*/  USHF.R.S32.HI UR6, URZ, 0x1f, UR15 ;  /* 0x0000001f3f067899 */ /* 0x000fe4000801140f */
[----:B------:R-:W-:Y:S02]  /*13730*/  UIADD3 UR4, UP2, UP1, UR4, UR24, UR15 ;  /* 0x0000001804047290 */ /* 0x000fe4000f95e00f */
[----:B------:R-:W-:-:S02]  /*13740*/  @!UP0 UIADD3 UR7, UR23, UR12, URZ ;  /* 0x0000000c17078290 */ /* 0x000fc4000fffe03f */
[----:B------:R-:W-:Y:S02]  /*13750*/  UIADD3.X UR5, UR5, UR25, UR6, UP2, UP1 ;  /* 0x0000001905057290 */ /* 0x000fe400097e2406 */
[----:B------:R-:W-:Y:S01]  /*13760*/  @!UP0 UMOV UR14, UR22 ;  /* 0x00000016000e8c82 */ /* 0x000fe20008000000 */
[----:B--2---:R-:W1:Y:S04]  /*13770*/  SHFL.BFLY PT, R2, R5, 0x2, 0x1f ;  /* 0x0c401f0005027f89 */ /* 0x004e6800000e0000 */
[----:B------:R-:W2:Y:S01]  /*13780*/  SHFL.BFLY PT, R0, R4, 0x2, 0x1f ;  /* 0x0c401f0004007f89 */ /* 0x000ea200000e0000 */
[----:B-1----:R-:W-:-:S05]  /*13790*/  FADD.FTZ R2, R2, R5 ;  /* 0x0000000502027221 */ /* 0x002fca0000010000 */
[----:B------:R-:W1:Y:S01]  /*137a0*/  SHFL.BFLY PT, R5, R2, 0x1, 0x1f ;  /* 0x0c201f0002057f89 */ /* 0x000e6200000e0000 */
[----:B--2---:R-:W-:-:S05]  /*137b0*/  FADD.FTZ R0, R0, R4 ;  /* 0x0000000400007221 */ /* 0x004fca0000010000 */
[----:B------:R-:W2:Y:S01]  /*137c0*/  SHFL.BFLY PT, R4, R0, 0x1, 0x1f ;  /* 0x0c201f0000047f89 */ /* 0x000ea200000e0000 */
[----:B-1----:R-:W-:Y:S01]  /*137d0*/  FADD.FTZ R118, R2, R5 ;  /* 0x0000000502767221 */ /* 0x002fe20000010000 */
[----:B------:R-:W-:Y:S02]  /*137e0*/  MOV R2, 0x3f800000 ;  /* 0x3f80000000027802 */ /* 0x000fe40000000f00 */
[----:B------:R-:W-:Y:S02]  /*137f0*/  SHF.R.S32.HI R5, RZ, 0x1f, R6 ;  /* 0x0000001fff057819 */ /* 0x000fe40000011406 */
[----:B------:R-:W-:Y:S01]  /*13800*/  FSETP.NE.FTZ.AND P4, PT, R118, RZ, PT ;  /* 0x000000ff7600720b */ /* 0x000fe20003f95000 */
[----:B--2---:R-:W-:Y:S01]  /*13810*/  FADD.FTZ R117, R0, R4 ;  /* 0x0000000400757221 */ /* 0x004fe20000010000 */
[----:B------:R-:W-:Y:S02]  /*13820*/  MOV R4, 0x3f800000 ;  /* 0x3f80000000047802 */ /* 0x000fe40000000f00 */
[----:B------:R-:W-:-:S02]  /*13830*/  SHF.R.S32.HI R0, RZ, 0x2, R6 ;  /* 0x00000002ff007819 */ /* 0x000fc40000011406 */
[----:B------:R-:W-:Y:S02]  /*13840*/  FSETP.NE.FTZ.AND P3, PT, R117, RZ, PT ;  /* 0x000000ff7500720b */ /* 0x000fe40003f75000 */
[----:B------:R-:W-:Y:S02]  /*13850*/  LOP3.LUT R6, R6, 0x3ffffffc, RZ, 0xc0, !PT ;  /* 0x3ffffffc06067812 */ /* 0x000fe400078ec0ff */
[----:B------:R-:W-:-:S03]  /*13860*/  LEA.HI R5, R5, R0, RZ, 0x3 ;  /* 0x0000000005057211 */ /* 0x000fc600078f18ff */
[----:B------:R-:W1:Y:S01]  /*13870*/  @P4 MUFU.RCP R2, R118 ;  /* 0x0000007600024308 */ /* 0x000e620000001000 */
[----:B------:R-:W-:Y:S02]  /*13880*/  IADD3 R6, -R6, R137, RZ ;  /* 0x0000008906067210 */ /* 0x000fe40007ffe1ff */
[----:B------:R-:W-:Y:S02]  /*13890*/  LOP3.LUT R5, R5, 0xfffffff8, RZ, 0xc0, !PT ;  /* 0xfffffff805057812 */ /* 0x000fe400078ec0ff */
[----:B------:R-:W-:Y:S02]  /*138a0*/  LEA R119, R7, R6, 0x9 ;  /* 0x0000000607777211 */ /* 0x000fe400078e48ff */
[----:B------:R-:W-:Y:S01]  /*138b0*/  IADD3 R7, R0, -R5, RZ ;  /* 0x8000000500077210 */ /* 0x000fe20007ffe0ff */
[----:B------:R-:W2:Y:S03]  /*138c0*/  @P3 MUFU.RCP R4, R117 ;  /* 0x0000007500043308 */ /* 0x000ea60000001000 */
[----:B------:R-:W-:Y:S01]  /*138d0*/  R2P PR, R7, 0x6 ;  /* 0x0000000607007804 */ /* 0x000fe20000000000 */
[----:B-1----:R-:W-:-:S04]  /*138e0*/  FMUL.FTZ R2, R2, c[0x0][0x2dc] ;  /* 0x0000b70002027a20 */ /* 0x002fc80000410000 */
[C---:B------:R-:W-:Y:S02]  /*138f0*/  FMUL.FTZ R9, R2.reuse, R52 ;  /* 0x0000003402097220 */ /* 0x040fe40000410000 */
[----:B------:R-:W-:Y:S02]  /*13900*/  FMUL.FTZ R52, R2, R53 ;  /* 0x0000003502347220 */ /* 0x000fe40000410000 */
[----:B--2---:R-:W-:Y:S02]  /*13910*/  FMUL.FTZ R0, R4, c[0x0][0x2dc] ;  /* 0x0000b70004007a20 */ /* 0x004fe40000410000 */
[----:B------:R-:W-:Y:S01]  /*13920*/  FMUL.FTZ R8, R2, R37 ;  /* 0x0000002502087220 */ /* 0x000fe20000410000 */
[----:B------:R-:W-:Y:S01]  /*13930*/  F2FP.PACK_AB R52, R52, R9 ;  /* 0x000000093434723e */ /* 0x000fe200000000ff */
[C---:B------:R-:W-:Y:S01]  /*13940*/  FMUL.FTZ R11, R2.reuse, R41 ;  /* 0x00000029020b7220 */ /* 0x040fe20000410000 */
[----:B------:R-:W-:Y:S01]  /*13950*/  MOV R9, 0x20 ;  /* 0x0000002000097802 */ /* 0x000fe20000000f00 */
[----:B------:R-:W-:-:S02]  /*13960*/  FMUL.FTZ R13, R2, R45 ;  /* 0x0000002d020d7220 */ /* 0x000fc40000410000 */
[----:B------:R-:W-:Y:S01]  /*13970*/  FMUL.FTZ R15, R2, R49 ;  /* 0x00000031020f7220 */ /* 0x000fe20000410000 */
[----:B------:R-:W-:Y:S01]  /*13980*/  SEL R9, R9, 0xffffffe0, !P1 ;  /* 0xffffffe009097807 */ /* 0x000fe20004800000 */
[C---:B------:R-:W-:Y:S02]  /*13990*/  FMUL.FTZ R12, R0.reuse, R39 ;  /* 0x00000027000c7220 */ /* 0x040fe40000410000 */
[C---:B------:R-:W-:Y:S02]  /*139a0*/  FMUL.FTZ R14, R0.reuse, R43 ;  /* 0x0000002b000e7220 */ /* 0x040fe40000410000 */
[C---:B------:R-:W-:Y:S02]  /*139b0*/  FMUL.FTZ R16, R0.reuse, R47 ;  /* 0x0000002f00107220 */ /* 0x040fe40000410000 */
[C---:B------:R-:W-:Y:S02]  /*139c0*/  FMUL.FTZ R53, R0.reuse, R51 ;  /* 0x0000003300357220 */ /* 0x040fe40000410000 */
[----:B------:R-:W-:-:S02]  /*139d0*/  FMUL.FTZ R122, R0, R122 ;  /* 0x0000007a007a7220 */ /* 0x000fc40000410000 */
[C---:B------:R-:W-:Y:S02]  /*139e0*/  FMUL.FTZ R4, R0.reuse, R123 ;  /* 0x0000007b00047220 */ /* 0x040fe40000410000 */
[C---:B------:R-:W-:Y:S02]  /*139f0*/  FMUL.FTZ R126, R0.reuse, R126 ;  /* 0x0000007e007e7220 */ /* 0x040fe40000410000 */
[----:B------:R-:W-:Y:S01]  /*13a00*/  FMUL.FTZ R10, R0, R127 ;  /* 0x0000007f000a7220 */ /* 0x000fe20000410000 */
[----:B------:R-:W-:Y:S01]  /*13a10*/  F2FP.PACK_AB R4, R4, R122 ;  /* 0x0000007a0404723e */ /* 0x000fe200000000ff */
[C---:B------:R-:W-:Y:S02]  /*13a20*/  FMUL.FTZ R38, R0.reuse, R38 ;  /* 0x0000002600267220 */ /* 0x040fe40000410000 */
        /* <DEDUP_REMOVED lines=53> */
[C---:B-----5:R-:W-:Y:S01]  /*13d80*/  FMUL.FTZ R21, R0.reuse, R107 ;  /* 0x0000006b00157220 */ /* 0x060fe20000410000 */
[----:B------:R-:W-:Y:S01]  /*13d90*/  F2FP.PACK_AB R23, R23, R134 ;  /* 0x000000861717723e */ /* 0x000fe200000000ff */
[----:B------:R-:W-:-:S02]  /*13da0*/  FMUL.FTZ R110, R0, R110 ;  /* 0x0000006e006e7220 */ /* 0x000fc40000410000 */
[C---:B------:R-:W-:Y:S01]  /*13db0*/  FMUL.FTZ R19, R0.reuse, R111 ;  /* 0x0000006f00137220 */ /* 0x040fe20000410000 */
[----:B------:R-:W-:Y:S01]  /*13dc0*/  F2FP.PACK_AB R21, R21, R106 ;  /* 0x0000006a1515723e */ /* 0x000fe200000000ff */
[C---:B------:R-:W-:Y:S02]  /*13dd0*/  FMUL.FTZ R114, R0.reuse, R114 ;  /* 0x0000007200727220 */ /* 0x040fe40000410000 */
[----:B------:R-:W-:Y:S01]  /*13de0*/  FMUL.FTZ R17, R0, R115 ;  /* 0x0000007300117220 */ /* 0x000fe20000410000 */
[----:B------:R-:W-:Y:S01]  /*13df0*/  SHF.L.U32 R0, R7, 0x6, RZ ;  /* 0x0000000607007819 */ /* 0x000fe200000006ff */
[C---:B------:R-:W-:Y:S01]  /*13e00*/  FMUL.FTZ R24, R2.reuse, R36 ;  /* 0x0000002402187220 */ /* 0x040fe20000410000 */
[----:B------:R-:W-:Y:S01]  /*13e10*/  F2FP.PACK_AB R19, R19, R110 ;  /* 0x0000006e1313723e */ /* 0x000fe200000000ff */
[----:B------:R-:W-:Y:S01]  /*13e20*/  FMUL.FTZ R22, R2, R40 ;  /* 0x0000002802167220 */ /* 0x000fe20000410000 */
[----:B------:R-:W-:Y:S01]  /*13e30*/  LOP3.LUT R0, R0, 0x1c0, RZ, 0xc0, !PT ;  /* 0x000001c000007812 */ /* 0x000fe200078ec0ff */
[----:B------:R-:W-:Y:S01]  /*13e40*/  FMUL.FTZ R20, R2, R44 ;  /* 0x0000002c02147220 */ /* 0x000fe20000410000 */
[----:B------:R-:W-:Y:S01]  /*13e50*/  F2FP.PACK_AB R8, R8, R24 ;  /* 0x000000180808723e */ /* 0x000fe200000000ff */
[----:B------:R-:W-:Y:S01]  /*13e60*/  FMUL.FTZ R18, R2, R48 ;  /* 0x0000003002127220 */ /* 0x000fe20000410000 */
[----:B------:R-:W-:Y:S01]  /*13e70*/  LEA.HI R0, R0, R0, RZ, 0x1d ;  /* 0x0000000000007211 */ /* 0x000fe200078fe8ff */
[C---:B------:R-:W-:Y:S01]  /*13e80*/  FMUL.FTZ R120, R2.reuse, R120 ;  /* 0x0000007802787220 */ /* 0x040fe20000410000 */
[----:B------:R-:W-:Y:S01]  /*13e90*/  F2FP.PACK_AB R11, R11, R22 ;  /* 0x000000160b0b723e */ /* 0x000fe200000000ff */
[C---:B------:R-:W-:Y:S01]  /*13ea0*/  FMUL.FTZ R5, R2.reuse, R121 ;  /* 0x0000007902057220 */ /* 0x040fe20000410000 */
[----:B------:R-:W-:Y:S01]  /*13eb0*/  LEA R0, R119, R0, 0x1 ;  /* 0x0000000077007211 */ /* 0x000fe200078e08ff */
[C---:B------:R-:W-:Y:S01]  /*13ec0*/  FMUL.FTZ R124, R2.reuse, R124 ;  /* 0x0000007c027c7220 */ /* 0x040fe20000410000 */
[----:B------:R-:W-:Y:S01]  /*13ed0*/  F2FP.PACK_AB R13, R13, R20 ;  /* 0x000000140d0d723e */ /* 0x000fe200000000ff */
[----:B------:R-:W-:Y:S01]  /*13ee0*/  FMUL.FTZ R6, R2, R125 ;  /* 0x0000007d02067220 */ /* 0x000fe20000410000 */
[----:B------:R-:W-:Y:S01]  /*13ef0*/  SHF.L.U32 R0, R0, 0x1, RZ ;  /* 0x0000000100007819 */ /* 0x000fe200000006ff */
[C---:B------:R-:W-:Y:S01]  /*13f00*/  FMUL.FTZ R56, R2.reuse, R56 ;  /* 0x0000003802387220 */ /* 0x040fe20000410000 */
[----:B------:R-:W-:Y:S01]  /*13f10*/  F2FP.PACK_AB R5, R5, R120 ;  /* 0x000000780505723e */ /* 0x000fe200000000ff */
[----:B------:R-:W-:Y:S01]  /*13f20*/  FMUL.FTZ R57, R2, R57 ;  /* 0x0000003902397220 */ /* 0x000fe20000410000 */
[----:B------:R-:W-:Y:S01]  /*13f30*/  F2FP.PACK_AB R6, R6, R124 ;  /* 0x0000007c0606723e */ /* 0x000fe200000000ff */
[C---:B------:R-:W-:Y:S01]  /*13f40*/  FMUL.FTZ R60, R2.reuse, R60 ;  /* 0x0000003c023c7220 */ /* 0x040fe20000410000 */
[----:B------:R1:W-:Y:S01]  /*13f50*/  STS [R0+0x400], R4 ;  /* 0x0004000400007388 */ /* 0x0003e20000000800 */
[C---:B------:R-:W-:Y:S01]  /*13f60*/  FMUL.FTZ R48, R2.reuse, R61 ;  /* 0x0000003d02307220 */ /* 0x040fe20000410000 */
[----:B------:R-:W-:Y:S01]  /*13f70*/  F2FP.PACK_AB R15, R15, R18 ;  /* 0x000000120f0f723e */ /* 0x000fe200000000ff */
[C---:B------:R-:W-:Y:S01]  /*13f80*/  FMUL.FTZ R64, R2.reuse, R64 ;  /* 0x0000004002407220 */ /* 0x040fe20000410000 */
[----:B------:R2:W-:Y:S01]  /*13f90*/  STS [R0], R5 ;  /* 0x0000000500007388 */ /* 0x0005e20000000800 */
[C---:B------:R-:W-:Y:S01]  /*13fa0*/  FMUL.FTZ R65, R2.reuse, R65 ;  /* 0x0000004102417220 */ /* 0x040fe20000410000 */
[----:B------:R-:W-:Y:S01]  /*13fb0*/  F2FP.PACK_AB R50, R57, R56 ;  /* 0x000000383932723e */ /* 0x000fe200000000ff */
[----:B------:R-:W-:Y:S01]  /*13fc0*/  FMUL.FTZ R68, R2, R68 ;  /* 0x0000004402447220 */ /* 0x000fe20000410000 */
[----:B------:R-:W-:Y:S01]  /*13fd0*/  F2FP.PACK_AB R48, R48, R60 ;  /* 0x0000003c3030723e */ /* 0x000fe200000000ff */
[C---:B------:R-:W-:Y:S01]  /*13fe0*/  FMUL.FTZ R44, R2.reuse, R69 ;  /* 0x00000045022c7220 */ /* 0x040fe20000410000 */
[----:B------:R-:W-:Y:S01]  /*13ff0*/  F2FP.PACK_AB R46, R65, R64 ;  /* 0x00000040412e723e */ /* 0x000fe200000000ff */
[C---:B------:R-:W-:Y:S01]  /*14000*/  FMUL.FTZ R72, R2.reuse, R72 ;  /* 0x0000004802487220 */ /* 0x040fe20000410000 */
[----:B------:R-:W-:Y:S01]  /*14010*/  F2FP.PACK_AB R17, R17, R114 ;  /* 0x000000721111723e */ /* 0x000fe200000000ff */
[----:B------:R-:W-:Y:S01]  /*14020*/  FMUL.FTZ R73, R2, R73 ;  /* 0x0000004902497220 */ /* 0x000fe20000410000 */
[----:B------:R-:W-:Y:S01]  /*14030*/  F2FP.PACK_AB R44, R44, R68 ;  /* 0x000000442c2c723e */ /* 0x000fe200000000ff */
[----:B------:R-:W-:-:S02]  /*14040*/  FMUL.FTZ R76, R2, R76 ;  /* 0x0000004c024c7220 */ /* 0x000fc40000410000 */
[C---:B------:R-:W-:Y:S01]  /*14050*/  FMUL.FTZ R40, R2.reuse, R77 ;  /* 0x0000004d02287220 */ /* 0x040fe20000410000 */
[----:B------:R-:W-:Y:S01]  /*14060*/  F2FP.PACK_AB R42, R73, R72 ;  /* 0x00000048492a723e */ /* 0x000fe200000000ff */
[C---:B------:R-:W-:Y:S02]  /*14070*/  FMUL.FTZ R80, R2.reuse, R80 ;  /* 0x0000005002507220 */ /* 0x040fe40000410000 */
[----:B------:R-:W-:Y:S01]  /*14080*/  FMUL.FTZ R81, R2, R81 ;  /* 0x0000005102517220 */ /* 0x000fe20000410000 */
[----:B------:R-:W-:Y:S01]  /*14090*/  F2FP.PACK_AB R40, R40, R76 ;  /* 0x0000004c2828723e */ /* 0x000fe200000000ff */
[C---:B------:R-:W-:Y:S02]  /*140a0*/  FMUL.FTZ R84, R2.reuse, R84 ;  /* 0x0000005402547220 */ /* 0x040fe40000410000 */
[----:B------:R-:W-:Y:S01]  /*140b0*/  FMUL.FTZ R36, R2, R85 ;  /* 0x0000005502247220 */ /* 0x000fe20000410000 */
[----:B-1----:R-:W-:Y:S01]  /*140c0*/  IADD3 R4, R0, R9, RZ ;  /* 0x0000000900047210 */ /* 0x002fe20007ffe0ff */
[C---:B------:R-:W-:Y:S01]  /*140d0*/  FMUL.FTZ R88, R2.reuse, R88 ;  /* 0x0000005802587220 */ /* 0x040fe20000410000 */
        /* <DEDUP_REMOVED lines=25> */
[----:B------:R-:W-:Y:S01]  /*14270*/  FMUL.FTZ R113, R2, R113 ;  /* 0x0000007102717220 */ /* 0x000fe20000410000 */
[----:B------:R-:W-:Y:S02]  /*14280*/  LOP3.LUT R2, R7, 0x1, RZ, 0xc0, !PT ;  /* 0x0000000107027812 */ /* 0x000fe400078ec0ff */
[----:B------:R-:W-:Y:S02]  /*14290*/  MOV R7, 0x40 ;  /* 0x0000004000077802 */ /* 0x000fe40000000f00 */
[----:B------:R-:W-:Y:S02]  /*142a0*/  ISETP.NE.U32.AND P0, PT, R2, 0x1, PT ;  /* 0x000000010200780c */ /* 0x000fe40003f05070 */
[----:B------:R-:W-:-:S02]  /*142b0*/  IADD3 R2, R0, -0x10, RZ ;  /* 0xfffffff000027810 */ /* 0x000fc40007ffe0ff */
[----:B------:R-:W-:Y:S02]  /*142c0*/  SEL R7, R7, 0xffffffc0, !P2 ;  /* 0xffffffc007077807 */ /* 0x000fe40005000000 */
[----:B------:R-:W-:Y:S02]  /*142d0*/  F2FP.PACK_AB R20, R109, R108 ;  /* 0x0000006c6d14723e */ /* 0x000fe400000000ff */
[----:B--2---:R-:W-:Y:S02]  /*142e0*/  IADD3 R5, R4, R7, RZ ;  /* 0x0000000704057210 */ /* 0x004fe40007ffe0ff */
[----:B------:R-:W-:-:S03]  /*142f0*/  F2FP.PACK_AB R18, R113, R112 ;  /* 0x000000707112723e */ /* 0x000fc600000000ff */
[----:B------:R-:W-:-:S04]  /*14300*/  @P0 IADD3 R2, R0, 0x10, RZ ;  /* 0x0000001000020810 */ /* 0x000fc80007ffe0ff */
[----:B------:R-:W-:Y:S01]  /*14310*/  IADD3 R9, R9, R2, RZ ;  /* 0x0000000209097210 */ /* 0x000fe20007ffe0ff */
[----:B------:R1:W-:Y:S04]  /*14320*/  STS [R2], R6 ;  /* 0x0000000602007388 */ /* 0x0003e80000000800 */
[----:B------:R-:W-:Y:S04]  /*14330*/  STS [R2+0x400], R10 ;  /* 0x0004000a02007388 */ /* 0x000fe80000000800 */
[----:B------:R2:W-:Y:S04]  /*14340*/  STS [R4], R8 ;  /* 0x0000000804007388 */ /* 0x0005e80000000800 */
[----:B------:R-:W-:Y:S04]  /*14350*/  STS [R4+0x400], R12 ;  /* 0x0004000c04007388 */ /* 0x000fe80000000800 */
[----:B------:R-:W-:Y:S04]  /*14360*/  STS [R9], R11 ;  /* 0x0000000b09007388 */ /* 0x000fe80000000800 */
[----:B------:R-:W-:Y:S01]  /*14370*/  STS [R9+0x400], R14 ;  /* 0x0004000e09007388 */ /* 0x000fe20000000800 */
[----:B-1----:R-:W-:-:S05]  /*14380*/  IADD3 R6, R0, R7, RZ ;  /* 0x0000000700067210 */ /* 0x002fca0007ffe0ff */
[----:B------:R-:W-:Y:S01]  /*14390*/  STS [R6], R13 ;  /* 0x0000000d06007388 */ /* 0x000fe20000000800 */
[----:B--2---:R-:W-:-:S03]  /*143a0*/  IADD3 R8, R7, R2, RZ ;  /* 0x0000000207087210 */ /* 0x004fc60007ffe0ff */
[----:B------:R-:W-:Y:S01]  /*143b0*/  STS [R6+0x400], R16 ;  /* 0x0004001006007388 */ /* 0x000fe20000000800 */
[----:B------:R-:W-:-:S03]  /*143c0*/  IADD3 R7, R9, R7, RZ ;  /* 0x0000000709077210 */ /* 0x000fc60007ffe0ff */
        /* <DEDUP_REMOVED lines=24> */
[----:B------:R-:W-:Y:S04]  /*14550*/  STS [R2+0x4000], R30 ;  /* 0x0040001e02007388 */ /* 0x000fe80000000800 */
[----:B------:R2:W-:Y:S04]  /*14560*/  STS [R2+0x4400], R29 ;  /* 0x0044001d02007388 */ /* 0x0005e80000000800 */
[----:B------:R-:W-:Y:S04]  /*14570*/  STS [R4+0x4000], R28 ;  /* 0x0040001c04007388 */ /* 0x000fe80000000800 */
[----:B------:R3:W-:Y:S04]  /*14580*/  STS [R4+0x4400], R27 ;  /* 0x0044001b04007388 */ /* 0x0007e80000000800 */
[----:B------:R-:W-:Y:S04]  /*14590*/  STS [R9+0x4000], R26 ;  /* 0x0040001a09007388 */ /* 0x000fe80000000800 */
[----:B------:R-:W-:Y:S01]  /*145a0*/  STS [R9+0x4400], R25 ;  /* 0x0044001909007388 */ /* 0x000fe20000000800 */
[----:B-1----:R-:W-:-:S03]  /*145b0*/  LOP3.LUT R0, R136, 0xffffffe0, RZ, 0xc0, !PT ;  /* 0xffffffe088007812 */ /* 0x002fc600078ec0ff */
[----:B------:R-:W-:Y:S01]  /*145c0*/  STS [R6+0x4000], R24 ;  /* 0x0040001806007388 */ /* 0x000fe20000000800 */
[----:B------:R-:W-:-:S03]  /*145d0*/  IADD3 R0, R137, -R0, RZ ;  /* 0x8000000089007210 */ /* 0x000fc60007ffe0ff */
[----:B------:R-:W-:Y:S01]  /*145e0*/  STS [R6+0x4400], R23 ;  /* 0x0044001706007388 */ /* 0x000fe20000000800 */
[----:B--2---:R-:W1:Y:S01]  /*145f0*/  @P4 MUFU.LG2 R2, R118 ;  /* 0x0000007600024308 */ /* 0x004e620000000c00 */
[----:B------:R-:W-:Y:S02]  /*14600*/  LOP3.LUT P0, RZ, R0, 0x3, RZ, 0xc0, !PT ;  /* 0x0000000300ff7812 */ /* 0x000fe4000780c0ff */
[----:B------:R-:W-:Y:S04]  /*14610*/  STS [R8+0x4000], R22 ;  /* 0x0040001608007388 */ /* 0x000fe80000000800 */
[----:B------:R2:W-:Y:S01]  /*14620*/  STS [R8+0x4400], R21 ;  /* 0x0044001508007388 */ /* 0x0005e20000000800 */
[----:B---3--:R-:W3:Y:S03]  /*14630*/  @P3 MUFU.LG2 R4, R117 ;  /* 0x0000007500043308 */ /* 0x008ee60000000c00 */
[----:B------:R-:W-:Y:S04]  /*14640*/  STS [R5+0x4000], R20 ;  /* 0x0040001405007388 */ /* 0x000fe80000000800 */
[----:B------:R-:W-:Y:S01]  /*14650*/  STS [R5+0x4400], R19 ;  /* 0x0044001305007388 */ /* 0x000fe20000000800 */
[----:B-1----:R-:W-:-:S03]  /*14660*/  @P4 FMUL.FTZ R2, R2, 0.69314718246459960938 ;  /* 0x3f31721802024820 */ /* 0x002fc60000410000 */
[----:B------:R-:W-:Y:S04]  /*14670*/  STS [R7+0x4000], R18 ;  /* 0x0040001207007388 */ /* 0x000fe80000000800 */
[----:B------:R1:W-:Y:S01]  /*14680*/  STS [R7+0x4400], R17 ;  /* 0x0044001107007388 */ /* 0x0003e20000000800 */
[----:B---3--:R-:W-:-:S03]  /*14690*/  @P3 FMUL.FTZ R0, R4, 0.69314718246459960938 ;  /* 0x3f31721804003820 */ /* 0x008fc60000410000 */
[----:B------:R-:W-:Y:S01]  /*146a0*/  BAR.SYNC.DEFER_BLOCKING 0x0 ;  /* 0x0000000000007b1d */ /* 0x000fe20000010000 */
[----:B--2---:R-:W-:Y:S01]  /*146b0*/  MOV R8, 0x7f800000 ;  /* 0x7f80000000087802 */ /* 0x004fe20000000f00 */
[----:B------:R-:W-:Y:S01]  /*146c0*/  @P3 FFMA.FTZ R8, R3, c[0x0][0x238], R0 ;  /* 0x00008e0003083a23 */ /* 0x000fe20000010000 */
[----:B-1----:R-:W-:Y:S01]  /*146d0*/  MOV R7, 0x7f800000 ;  /* 0x7f80000000077802 */ /* 0x002fe20000000f00 */
[----:B------:R-:W-:Y:S02]  /*146e0*/  @P4 FFMA.FTZ R7, R116, c[0x0][0x238], R2 ;  /* 0x00008e0074074a23 */ /* 0x000fe40000010002 */
        /* <DEDUP_REMOVED lines=13> */
[----:B--23--:R-:W2:Y:S01]  /*147c0*/  LDL.LU R139, [R1+0xcc] ;  /* 0x0000cc00018b7983 */ /* 0x00cea20000300800 */
[----:B------:R-:W-:Y:S01]  /*147d0*/  UIMAD UR6, UR9, -0x40, UR16 ;  /* 0xffffffc0090678a4 */ /* 0x000fe2000f8e0210 */
[----:B--2---:R-:W-:-:S05]  /*147e0*/  IADD3 R0, R139, 0x8, RZ ;  /* 0x000000088b007810 */ /* 0x004fca0007ffe0ff */
        /* <DEDUP_REMOVED lines=14> */
.L_x_492:
[----:B--23--:R-:W-:Y:S05]  /*148d0*/  BSYNC B0 ;  /* 0x0000000000007941 */ /* 0x00cfea0003800000 */
.L_x_491:
[----:B------:R-:W2:Y:S04]  /*148e0*/  LDL.64 R64, [R1+0x38] ;  /* 0x0000380001407983 */ /* 0x000ea80000100a00 */
[----:B------:R3:W5:Y:S04]  /*148f0*/  LDL R14, [R1+0x44] ;  /* 0x00004400010e7983 */ /* 0x0007680000100800 */
[----:B------:R3:W5:Y:S01]  /*14900*/  LDL R13, [R1+0x50] ;  /* 0x00005000010d7983 */ /* 0x0007620000100800 */
[----:B------:R-:W-:Y:S01]  /*14910*/  LEA.HI R12, R138, R137, RZ, 0x3 ;  /* 0x000000898a0c7211 */ /* 0x000fe200078f18ff */
[----:B------:R-:W-:Y:S01]  /*14920*/  UIMAD UR9, UR9, -0x40, UR16 ;  /* 0xffffffc0090978a4 */ /* 0x000fe2000f8e0210 */
[----:B------:R-:W-:Y:S01]  /*14930*/  BSSY B0, `(.L_x_493) ;  /* 0x0000022000007945 */ /* 0x000fe20003800000 */
[----:B------:R-:W4:Y:S01]  /*14940*/  S2R R0, SR_TID.X ;  /* 0x0000000000007919 */ /* 0x000f220000002100 */
[----:B------:R-:W-:Y:S01]  /*14950*/  SHF.R.S32.HI R3, RZ, 0x3, R12 ;  /* 0x00000003ff037819 */ /* 0x000fe2000001140c */
[----:B------:R-:W-:-:S02]  /*14960*/  USHF.R.S32.HI UR6, URZ, 0x1f, UR11 ;  /* 0x0000001f3f067899 */ /* 0x000fc4000801140b */
[----:B------:R-:W1:Y:S01]  /*14970*/  S2R R10, SR_CTAID.Z ;  /* 0x00000000000a7919 */ /* 0x000e620000002700 */
[----:B------:R-:W-:Y:S02]  /*14980*/  ULDC.64 UR4, c[0x0][0x1f0] ;  /* 0x00007c0000047ab9 */ /* 0x000fe40000000a00 */
[----:B------:R-:W-:-:S04]  /*14990*/  UIMAD UR4, UR6, UR4, URZ ;  /* 0x00000004060472a4 */ /* 0x000fc8000f8e023f */
[----:B------:R-:W-:Y:S01]  /*149a0*/  UIMAD UR4, UR11, UR5, UR4 ;  /* 0x000000050b0472a4 */ /* 0x000fe2000f8e0204 */
[----:B----4-:R-:W-:-:S04]  /*149b0*/  SHF.R.S32.HI R2, RZ, 0x1f, R0 ;  /* 0x0000001fff027819 */ /* 0x010fc80000011400 */
[----:B------:R-:W-:-:S04]  /*149c0*/  LEA.HI R2, R2, R0, RZ, 0x3 ;  /* 0x0000000002027211 */ /* 0x000fc800078f18ff */
[----:B------:R-:W-:Y:S02]  /*149d0*/  SHF.R.S32.HI R2, RZ, 0x3, R2 ;  /* 0x00000003ff027819 */ /* 0x000fe40000011402 */
[----:B--2---:R-:W-:Y:S02]  /*149e0*/  SHF.R.S32.HI R0, RZ, 0x1f, R64 ;  /* 0x0000001fff007819 */ /* 0x004fe40000011440 */
[----:B------:R-:W-:-:S04]  /*149f0*/  IADD3 R4, P0, R64, UR14, RZ ;  /* 0x0000000e40047c10 */ /* 0x000fc8000ff1e0ff */
[----:B------:R-:W-:Y:S01]  /*14a00*/  IADD3.X R5, R0, UR7, RZ, P0, !PT ;  /* 0x0000000700057c10 */ /* 0x000fe200087fe4ff */
[----:B------:R-:W-:Y:S01]  /*14a10*/  IMAD.U32 R0, RZ, RZ, UR13 ;  /* 0x0000000dff007e24 */ /* 0x000fe2000f8e00ff */
[----:B------:R-:W-:Y:S02]  /*14a20*/  ISETP.GE.AND P0, PT, R3, UR9, PT ;  /* 0x0000000903007c0c */ /* 0x000fe4000bf06270 */
[----:B------:R-:W-:Y:S01]  /*14a30*/  SHF.R.S32.HI R3, RZ, 0x1f, R2 ;  /* 0x0000001fff037819 */ /* 0x000fe20000011402 */
[----:B-1----:R-:W-:-:S04]  /*14a40*/  IMAD.WIDE.U32 R10, R10, c[0x0][0x1f0], R4 ;  /* 0x00007c000a0a7a25 */ /* 0x002fc800078e0004 */
[----:B------:R-:W-:Y:S01]  /*14a50*/  IMAD.WIDE R2, R0, 0x40, R2 ;  /* 0x0000004000027825 */ /* 0x000fe200078e0202 */
[----:B------:R-:W-:-:S05]  /*14a60*/  IADD3 R9, R11, UR4, RZ ;  /* 0x000000040b097c10 */ /* 0x000fca000fffe0ff */
[----:B------:R-:W-:Y:S05]  /*14a70*/  @P0 BRA `(.L_x_494) ;  /* 0x000000d000000947 */ /* 0x000fea0003800000 */
[----:B---3--:R-:W-:Y:S01]  /*14a80*/  IMAD R0, R3, c[0x0][0x1e8], RZ ;  /* 0x00007a0003007a24 */ /* 0x008fe200078e02ff */
[----:B------:R-:W-:Y:S01]  /*14a90*/  ISETP.GE.AND P3, PT, R64, c[0x0][0x220], PT ;  /* 0x0000880040007a0c */ /* 0x000fe20003f66270 */
[----:B------:R-:W-:Y:S01]  /*14aa0*/  IMAD.MOV.U32 R8, RZ, RZ, R10 ;  /* 0x000000ffff087224 */ /* 0x000fe200078e000a */
[----:B-----5:R-:W-:Y:S01]  /*14ab0*/  ISETP.GE.AND P2, PT, R14, c[0x0][0x220], PT ;  /* 0x000088000e007a0c */ /* 0x020fe20003f46270 */
[C---:B------:R-:W-:Y:S01]  /*14ac0*/  IMAD R0, R2.reuse, c[0x0][0x1ec], R0 ;  /* 0x00007b0002007a24 */ /* 0x040fe200078e0200 */
[----:B------:R-:W-:Y:S01]  /*14ad0*/  ISETP.GE.AND P1, PT, R13, c[0x0][0x220], PT ;  /* 0x000088000d007a0c */ /* 0x000fe20003f26270 */
[----:B------:R-:W-:-:S04]  /*14ae0*/  IMAD.WIDE.U32 R6, R2, c[0x0][0x1e8], R8 ;  /* 0x00007a0002067a25 */ /* 0x000fc800078e0008 */
[----:B------:R-:W-:Y:S01]  /*14af0*/  IMAD.IADD R0, R7, 0x1, R0 ;  /* 0x0000000107007824 */ /* 0x000fe200078e0200 */
[----:B------:R-:W-:-:S04]  /*14b00*/  LEA R4, P0, R6, c[0x0][0x1d0], 0x1 ;  /* 0x0000740006047a11 */ /* 0x000fc800078008ff */
[----:B------:R-:W-:-:S05]  /*14b10*/  LEA.HI.X R5, R6, c[0x0][0x1d4], R0, 0x1, P0 ;  /* 0x0000750006057a11 */ /* 0x000fca00000f0c00 */
[----:B------:R1:W-:Y:S04]  /*14b20*/  @!P3 STG.E.128 [R4.64], R24 ;  /* 0x000000180400b986 */ /* 0x0003e8000c101d12 */
[----:B------:R1:W-:Y:S04]  /*14b30*/  @!P2 STG.E.128 [R4.64+0x80], R20 ;  /* 0x000080140400a986 */ /* 0x0003e8000c101d12 */
[----:B------:R1:W-:Y:S02]  /*14b40*/  @!P1 STG.E.128 [R4.64+0x100], R16 ;  /* 0x0001001004009986 */ /* 0x0003e4000c101d12 */
.L_x_494:
[----:B---3--:R-:W-:Y:S05]  /*14b50*/  BSYNC B0 ;  /* 0x0000000000007941 */ /* 0x008fea0003800000 */
.L_x_493:
        /* <DEDUP_REMOVED lines=9> */
[----:B-----5:R-:W-:Y:S01]  /*14bf0*/  ISETP.GE.AND P1, PT, R14, c[0x0][0x220], PT ;  /* 0x000088000e007a0c */ /* 0x020fe20003f26270 */
        /* <DEDUP_REMOVED lines=10> */
.L_x_496:
[----:B------:R-:W-:Y:S05]  /*14ca0*/  BSYNC B0 ;  /* 0x0000000000007941 */ /* 0x000fea0003800000 */
.L_x_495:
        /* <DEDUP_REMOVED lines=20> */
.L_x_498:
[----:B------:R-:W-:Y:S05]  /*14df0*/  BSYNC B0 ;  /* 0x0000000000007941 */ /* 0x000fea0003800000 */
.L_x_497:
[----:B------:R-:W-:-:S04]  /*14e00*/  LEA.HI.SX32 R0, R12, 0x30, 0x1d ;  /* 0x000000300c007811 */ /* 0x000fc800078feaff */
[----:B------:R-:W-:-:S13]  /*14e10*/  ISETP.GE.AND P0, PT, R0, UR9, PT ;  /* 0x0000000900007c0c */ /* 0x000fda000bf06270 */
[----:B------:R-:W-:Y:S05]  /*14e20*/  @P0 EXIT ;  /* 0x000000000000094d */ /* 0x000fea0003800000 */
[----:B------:R-:W-:Y:S02]  /*14e30*/  IADD3 R0, P0, R2, 0x30, RZ ;  /* 0x0000003002007810 */ /* 0x000fe40007f1e0ff */
[----:B------:R-:W-:-:S03]  /*14e40*/  ISETP.GE.AND P1, PT, R64, c[0x0][0x220], PT ;  /* 0x0000880040007a0c */ /* 0x000fc60003f26270 */
[----:B------:R-:W-:Y:S01]  /*14e50*/  IMAD.X R2, RZ, RZ, R3, P0 ;  /* 0x000000ffff027224 */ /* 0x000fe200000e0603 */
[----:B------:R-:W-:Y:S02]  /*14e60*/  MOV R3, R9 ;  /* 0x0000000900037202 */ /* 0x000fe40000000f00 */
[----:B-----5:R-:W-:Y:S01]  /*14e70*/  ISETP.GE.AND P0, PT, R14, c[0x0][0x220], PT ;  /* 0x000088000e007a0c */ /* 0x020fe20003f06270 */
[----:B------:R-:W-:Y:S02]  /*14e80*/  IMAD R6, R2, c[0x0][0x1e8], RZ ;  /* 0x00007a0002067a24 */ /* 0x000fe400078e02ff */
[----:B------:R-:W-:-:S04]  /*14e90*/  IMAD.MOV.U32 R2, RZ, RZ, R10 ;  /* 0x000000ffff027224 */ /* 0x000fc800078e000a */
[----:B-1----:R-:W-:-:S04]  /*14ea0*/  IMAD.WIDE.U32 R4, R0, c[0x0][0x1e8], R2 ;  /* 0x00007a0000047a25 */ /* 0x002fc800078e0002 */
[----:B------:R-:W-:Y:S01]  /*14eb0*/  IMAD R0, R0, c[0x0][0x1ec], R6 ;  /* 0x00007b0000007a24 */ /* 0x000fe200078e0206 */
[----:B------:R-:W-:-:S03]  /*14ec0*/  LEA R2, P2, R4, c[0x0][0x1d0], 0x1 ;  /* 0x0000740004027a11 */ /* 0x000fc600078408ff */
        /* <DEDUP_REMOVED lines=8> */
.L_x_452:
        /* <DEDUP_REMOVED lines=9> */
[----:B------:R-:W-:Y:S01]  /*14fe0*/  BSSY B0, `(.L_x_499) ;  /* 0x0000045000007945 */ /* 0x000fe20003800000 */
[----:B------:R-:W-:Y:S01]  /*14ff0*/  USHF.R.S32.HI UR17, URZ, 0x1f, UR11 ;  /* 0x0000001f3f117899 */ /* 0x000fe2000801140b */
[----:B------:R-:W-:Y:S01]  /*15000*/  IMAD.IADD R15, R26, 0x1, -R0 ;  /* 0x000000011a0f7824 */ /* 0x000fe200078e0a00 */
[----:B------:R-:W-:Y:S01]  /*15010*/  @!UP3 USHF.R.S32.HI UR22, URZ, 0x1f, UR12 ;  /* 0x0000001f3f16b899 */ /* 0x000fe2000801140c */
[----:B------:R-:W-:Y:S01]  /*15020*/  SHF.R.S32.HI R7, RZ, 0x1f, R6 ;  /* 0x0000001fff077819 */ /* 0x000fe20000011406 */
[----:B------:R-:W-:Y:S01]  /*15030*/  @UP3 UIMAD.WIDE.U32 UR8, UR10, UR6, URZ ;  /* 0x000000060a0832a5 */ /* 0x000fe2000f8e003f */
[----:B------:R-:W-:Y:S01]  /*15040*/  IMAD.SHL.U32 R0, R15, 0x8, RZ ;  /* 0x000000080f007824 */ /* 0x000fe200078e00ff */
[----:B------:R-:W-:-:S02]  /*15050*/  @!UP3 UIMAD UR22, UR22, UR4, URZ ;  /* 0x000000041616b2a4 */ /* 0x000fc4000f8e023f */
[----:B------:R-:W-:Y:S02]  /*15060*/  ULDC.U8 UR21, c[0x0][0x328] ;  /* 0x0000ca0000157ab9 */ /* 0x000fe40000000000 */
[----:B------:R-:W-:Y:S01]  /*15070*/  @!UP3 UIMAD.WIDE.U32 UR24, UR12, UR4, URZ ;  /* 0x000000040c18b2a5 */ /* 0x000fe2000f8e003f */
[C---:B------:R-:W-:Y:S01]  /*15080*/  IADD3 R18, R0.reuse, 0x40, RZ ;  /* 0x0000004000127810 */ /* 0x040fe20007ffe0ff */
[----:B------:R-:W-:Y:S01]  /*15090*/  @!UP3 UIMAD UR22, UR12, UR5, UR22 ;  /* 0x000000050c16b2a4 */ /* 0x000fe2000f8e0216 */
[----:B------:R-:W-:Y:S01]  /*150a0*/  IADD3 R17, R0, 0x80, RZ ;  /* 0x0000008000117810 */ /* 0x000fe20007ffe0ff */
[----:B------:R-:W-:Y:S02]  /*150b0*/  UISETP.NE.AND UP4, UPT, UR21, URZ, UPT ;  /* 0x0000003f1500728c */ /* 0x000fe4000bf85270 */
[----:B------:R-:W-:Y:S02]  /*150c0*/  ULDC.64 UR4, c[0x0][0x1f0] ;  /* 0x00007c0000047ab9 */ /* 0x000fe40000000a00 */
[----:B------:R-:W-:-:S02]  /*150d0*/  UIMAD UR4, UR17, UR4, URZ ;  /* 0x00000004110472a4 */ /* 0x000fc4000f8e023f */
[----:B------:R-:W-:Y:S02]  /*150e0*/  @!UP2 UISETP.NE.AND UP1, UPT, UR21, URZ, UPT ;  /* 0x0000003f1500a28c */ /* 0x000fe4000bf25270 */
[----:B------:R-:W-:Y:S02]  /*150f0*/  @UP3 UMOV UR17, UR8 ;  /* 0x0000000800113c82 */ /* 0x000fe40008000000 */
[----:B------:R-:W-:Y:S02]  /*15100*/  @UP3 UIMAD UR7, UR10, UR7, UR9 ;  /* 0x000000070a0732a4 */ /* 0x000fe4000f8e0209 */
[----:B------:R-:W-:Y:S02]  /*15110*/  ULDC UR15, c[0x0][0x214] ;  /* 0x00008500000f7ab9 */ /* 0x000fe40000000800 */
[----:B------:R-:W-:Y:S02]  /*15120*/  @UP2 ULDC UR8, c[0x0][0x210] ;  /* 0x0000840000082ab9 */ /* 0x000fe40000000800 */
[----:B------:R-:W-:-:S02]  /*15130*/  UISETP.EQ.AND UP4, UPT, UR20, URZ, UP4 ;  /* 0x0000003f1400728c */ /* 0x000fc4000a782270 */
[----:B------:R-:W-:Y:S02]  /*15140*/  ULDC UR9, c[0x0][0x234] ;  /* 0x00008d0000097ab9 */ /* 0x000fe40000000800 */
[----:B------:R-:W-:Y:S02]  /*15150*/  @UP2 UIMAD UR8, UR8, UR15, URZ ;  /* 0x0000000f080822a4 */ /* 0x000fe4000f8e023f */
[----:B------:R-:W-:Y:S02]  /*15160*/  @!UP2 USEL UR8, UR15, UR9, !UP1 ;  /* 0x000000090f08a287 */ /* 0x000fe4000c800000 */
[----:B------:R-:W-:Y:S02]  /*15170*/  UISETP.NE.OR UP0, UPT, UR10, -0x1, !UP4 ;  /* 0xffffffff0a00788c */ /* 0x000fe4000e705670 */
[----:B------:R-:W-:Y:S02]  /*15180*/  ULDC UR6, c[0x0][0x1c0] ;  /* 0x0000700000067ab9 */ /* 0x000fe40000000800 */
[----:B------:R-:W-:-:S02]  /*15190*/  @UP2 UMOV UR23, 0x1 ;  /* 0x0000000100172882 */ /* 0x000fc40000000000 */
[----:B------:R-:W-:Y:S02]  /*151a0*/  @!UP2 UIMAD UR23, UR8, UR6, URZ ;  /* 0x000000060817a2a4 */ /* 0x000fe4000f8e023f */
[----:B------:R-:W-:Y:S02]  /*151b0*/  @!UP3 UMOV UR17, UR24 ;  /* 0x000000180011bc82 */ /* 0x000fe40008000000 */
        /* <DEDUP_REMOVED lines=11> */
[----:B------:R-:W-:Y:S02]  /*15270*/  UIMAD UR8, UR11, UR8, UR23 ;  /* 0x000000080b0872a4 */ /* 0x000fe4000f8e0217 */
[----:B------:R-:W-:Y:S01]  /*15280*/  UIMAD UR14, UR14, UR26, URZ ;  /* 0x0000001a0e0e72a4 */ /* 0x000fe2000f8e023f */
[----:B------:R-:W-:Y:S01]  /*15290*/  IMAD.U32 R2, RZ, RZ, UR13 ;  /* 0x0000000dff027e24 */ /* 0x000fe2000f8e00ff */
[----:B------:R-:W-:Y:S02]  /*152a0*/  @!UP4 UMOV UR20, URZ ;  /* 0x0000003f0014cc82 */ /* 0x000fe40008000000 */
[----:B------:R-:W-:Y:S01]  /*152b0*/  @UP4 UMOV UR20, UR10 ;  /* 0x0000000a00144c82 */ /* 0x000fe20008000000 */
[----:B------:R-:W-:Y:S01]  /*152c0*/  IMAD.WIDE R2, R2, 0x40, R6 ;  /* 0x0000004002027825 */ /* 0x000fe200078e0206 */
        /* <DEDUP_REMOVED lines=22> */
.L_x_500:
[----:B------:R-:W-:Y:S05]  /*15430*/  BSYNC B0 ;  /* 0x0000000000007941 */ /* 0x000fea0003800000 */
.L_x_499:
[----:B------:R-:W-:Y:S01]  /*15440*/  IADD3 R16, R6, 0x10, RZ ;  /* 0x0000001006107810 */ /* 0x000fe20007ffe0ff */
        /* <DEDUP_REMOVED lines=19> */
.L_x_502:
[----:B------:R-:W-:Y:S05]  /*15580*/  BSYNC B0 ;  /* 0x0000000000007941 */ /* 0x000fea0003800000 */
.L_x_501:
        /* <DEDUP_REMOVED lines=20> */
.L_x_504:
[----:B------:R-:W-:Y:S05]  /*156d0*/  BSYNC B0 ;  /* 0x0000000000007941 */ /* 0x000fea0003800000 */
.L_x_503:
[----:B------:R-:W-:Y:S01]  /*156e0*/  IADD3 R10, R6, 0x30, RZ ;  /* 0x00000030060a7810 */ /* 0x000fe20007ffe0ff */
[----:B------:R-:W-:Y:S03]  /*156f0*/  BSSY B0, `(.L_x_505) ;  /* 0x0000012000007945 */ /* 0x000fe60003800000 */
[----:B------:R-:W-:-:S13]  /*15700*/  ISETP.GE.AND P0, PT, R10, UR16, PT ;  /* 0x000000100a007c0c */ /* 0x000fda000bf06270 */
[----:B------:R-:W-:Y:S05]  /*15710*/  @P0 BRA `(.L_x_506) ;  /* 0x000000f000000947 */ /* 0x000fea0003800000 */
[----:B-1----:R-:W-:Y:S01]  /*15720*/  IADD3 R4, P0, R2, 0x30, RZ ;  /* 0x0000003002047810 */ /* 0x002fe20007f1e0ff */
        /* <DEDUP_REMOVED lines=14> */
.L_x_506:
[----:B------:R-:W-:Y:S05]  /*15810*/  BSYNC B0 ;  /* 0x0000000000007941 */ /* 0x000fea0003800000 */
.L_x_505:
[----:B------:R-:W-:-:S04]  /*15820*/  ISETP.NE.AND P6, PT, R15, RZ, PT ;  /* 0x000000ff0f00720c */ /* 0x000fc80003fc5270 */
[----:B------:R-:W-:Y:S02]  /*15830*/  ISETP.GE.OR P5, PT, R6, UR16, P6 ;  /* 0x0000001006007c0c */ /* 0x000fe4000b7a6670 */
[----:B------:R-:W-:Y:S02]  /*15840*/  ISETP.GE.OR P4, PT, R16, UR16, P6 ;  /* 0x0000001010007c0c */ /* 0x000fe4000b786670 */
[----:B------:R-:W-:Y:S02]  /*15850*/  ISETP.GE.OR P3, PT, R14, UR16, P6 ;  /* 0x000000100e007c0c */ /* 0x000fe4000b766670 */
[----:B------:R-:W-:-:S07]  /*15860*/  ISETP.GE.OR P6, PT, R10, UR16, P6 ;  /* 0x000000100a007c0c */ /* 0x000fce000b7c6670 */
[----:B------:R-:W-:Y:S02]  /*15870*/  @!P5 IMAD R0, R6, UR26, RZ ;  /* 0x0000001a0600dc24 */ /* 0x000fe4000f8e02ff */
[----:B-1----:R-:W-:Y:S02]  /*15880*/  @!P4 IMAD R3, R16, UR26, RZ ;  /* 0x0000001a1003cc24 */ /* 0x002fe4000f8e02ff */
        /* <DEDUP_REMOVED lines=28> */
.L_x_507:
        /* <DEDUP_REMOVED lines=11> */
.L_x_692:


//--------------------- .text._ZN5flash16flash_fwd_kernelI23Flash_fwd_kernel_traitsILi192ELi64ELi64ELi4ELb0ELb0EN7cutlass6half_tE19Flash_kernel_traitsILi192ELi64ELi64ELi4ES3_EELb0ELb1ELb0ELb0ELb0ELb0ELb1ELb0EEEvNS_16Flash_fwd_paramsE --------------------------
	.section	.text._ZN5flash16flash_fwd_kernelI23Flash_fwd_kernel_traitsILi192ELi64ELi64ELi4ELb0ELb0EN7cutlass6half_tE19Flash_kernel_traitsILi192ELi64ELi64ELi4ES3_EELb0ELb1ELb0ELb0ELb0ELb0ELb1ELb0EEEvNS_16Flash_fwd_paramsE,"ax",@progbits
	.sectioninfo	@"SHI_REGISTERS=255"
	.align	128
        .global         _ZN5flash16flash_fwd_kernelI23Flash_fwd_kernel_traitsILi192ELi64ELi64ELi4ELb0ELb0EN7cutlass6half_tE19Flash_kernel_traitsILi192ELi64ELi64ELi4ES3_EELb0ELb1ELb0ELb0ELb0ELb0ELb1ELb0EEEvNS_16Flash_fwd_paramsE
        .type           _ZN5flash16flash_fwd_kernelI23Flash_fwd_kernel_traitsILi192ELi64ELi64ELi4ELb0ELb0EN7cutlass6half_tE19Flash_kernel_traitsILi192ELi64ELi64ELi4ES3_EELb0ELb1ELb0ELb0ELb0ELb0ELb1ELb0EEEvNS_16Flash_fwd_paramsE,@function
        .size           _ZN5flash16flash_fwd_kernelI23Flash_fwd_kernel_traitsILi192ELi64ELi64ELi4ELb0ELb0EN7cutlass6half_tE19Flash_kernel_traitsILi192ELi64ELi64ELi4ES3_EELb0ELb1ELb0ELb0ELb0ELb0ELb1ELb0EEEvNS_16Flash_fwd_paramsE,(.L_x_693 - _ZN5flash16flash_fwd_kernelI23Flash_fwd_kernel_traitsILi192ELi64ELi64ELi4ELb0ELb0EN7cutlass6half_tE19Flash_kernel_traitsILi192ELi64ELi64ELi4ES3_EELb0ELb1ELb0ELb0ELb0ELb0ELb1ELb0EEEvNS_16Flash_fwd_paramsE)
        .other          _ZN5flash16flash_fwd_kernelI23Flash_fwd_kernel_traitsILi192ELi64ELi64ELi4ELb0ELb0EN7cutlass6half_tE19Flash_kernel_traitsILi192ELi64ELi64ELi4ES3_EELb0ELb1ELb0ELb0ELb0ELb0ELb1ELb0EEEvNS_16Flash_fwd_paramsE,@"STO_CUDA_ENTRY STV_DEFAULT"
_ZN5flash16flash_fwd_kernelI23Flash_fwd_kernel_traitsILi192ELi64ELi64ELi4ELb0ELb0EN7cutlass6half_tE19Flash_kernel_traitsILi192ELi64ELi64ELi4ES3_EELb0ELb1ELb0ELb0ELb0ELb0ELb1ELb0EEEvNS_16Flash_fwd_paramsE:
.text._ZN5flash16flash_fwd_kernelI23Flash_fwd_kernel_traitsILi192ELi64ELi64ELi4ELb0ELb0EN7cutlass6half_tE19Flash_kernel_traitsILi192ELi64ELi64ELi4ES3_EELb0ELb1ELb0ELb0ELb0ELb0ELb1ELb0EEEvNS_16Flash_fwd_paramsE:
        /* <DEDUP_REMOVED lines=33> */
.L_x_508:
[----:B-1-34-:R-:W-:Y:S02]  /*0210*/  MOV R2, c[0x0][0x218] ;  /* 0x0000860000027a02 */ /* 0x01afe40000000f00 */
.L_x_509:
[----:B------:R-:W-:-:S04]  /*0220*/  ISETP.NE.U32.AND P2, PT, RZ, c[0x0][0x258], PT ;  /* 0x00009600ff007a0c */ /* 0x000fc80003f45070 */
[----:B------:R-:W-:-:S13]  /*0230*/  ISETP.NE.AND.EX P2, PT, RZ, c[0x0][0x25c], PT, P2 ;  /* 0x00009700ff007a0c */ /* 0x000fda0003f45320 */
[----:B------:R-:W-:-:S05]  /*0240*/  @P2 IMAD.WIDE R6, R3, R10, c[0x0][0x258] ;  /* 0x0000960003062625 */ /* 0x000fca00078e020a */
[----:B------:R-:W2:Y:S01]  /*0250*/  @P2 LDG.E R91, [R6.64] ;  /* 0x00000006065b2981 */ /* 0x000ea2000c1e1900 */
[----:B------:R-:W-:Y:S01]  /*0260*/  IMAD.SHL.U32 R95, R214, 0x40, RZ ;  /* 0x00000040d65f7824 */ /* 0x000fe200078e00ff */
[----:B------:R-:W-:-:S04]  /*0270*/  @!P2 ISETP.NE.U32.AND P1, PT, RZ, c[0x0][0x268], PT ;  /* 0x00009a00ff00aa0c */ /* 0x000fc80003f25070 */
[----:B------:R-:W-:Y:S02]  /*0280*/  ISETP.GT.AND P0, PT, R218, R95, PT ;  /* 0x0000005fda00720c */ /* 0x000fe40003f04270 */
[----:B------:R-:W-:-:S04]  /*0290*/  @!P2 ISETP.NE.AND.EX P1, PT, RZ, c[0x0][0x26c], PT, P1 ;  /* 0x00009b00ff00aa0c */ /* 0x000fc80003f25310 */
[----:B-1----:R-:W-:Y:S01]  /*02a0*/  @!P2 SEL R5, RZ, c[0x0][0x21c], !P1 ;  /* 0x00008700ff05aa07 */ /* 0x002fe20004800000 */
[----:B--2--5:R-:W-:-:S03]  /*02b0*/  @P2 IMAD.IADD R91, R91, 0x1, -R0 ;  /* 0x000000015b5b2824 */ /* 0x024fc600078e0a00 */
[----:B------:R-:W-:-:S03]  /*02c0*/  @!P2 IADD3 R91, R5, R2, -R0 ;  /* 0x00000002055ba210 */ /* 0x000fc60007ffe800 */
[----:B------:R-:W-:Y:S05]  /*02d0*/  @!P0 EXIT ;  /* 0x000000000000894d */ /* 0x000fea0003800000 */
[----:B------:R-:W-:Y:S01]  /*02e0*/  IADD3 R2, -R218, 0x7f, R95 ;  /* 0x0000007fda027810 */ /* 0x000fe20007ffe15f */
[----:B------:R-:W1:Y:S01]  /*02f0*/  S2R R6, SR_TID.X ;  /* 0x0000000000067919 */ /* 0x000e620000002100 */
        /* <DEDUP_REMOVED lines=11> */
[----:B-1----:R-:W-:Y:S02]  /*03b0*/  ISETP.NE.AND P1, PT, R213, -0x1, PT ;  /* 0xffffffffd500780c */ /* 0x002fe40003f25270 */
        /* <DEDUP_REMOVED lines=23> */
.L_x_511:
[----:B------:R-:W-:Y:S02]  /*0530*/  IABS R7, c[0x0][0x1c8] ;  /* 0x0000720000077a13 */ /* 0x000fe40000000000 */
[----:B------:R-:W-:Y:S02]  /*0540*/  SHF.R.S32.HI R21, RZ, 0x1f, R8 ;  /* 0x0000001fff157819 */ /* 0x000fe40000011408 */
        /* <DEDUP_REMOVED lines=8> */
[----:B------:R-:W-:-:S04]  /*05d0*/  IMAD.HI.U32 R15, R15, R4, R14 ;  /* 0x000000040f0f7227 */ /* 0x000fc800078e000e */
[----:B------:R-:W-:-:S04]  /*05e0*/  IMAD.MOV.U32 R4, RZ, RZ, R2 ;  /* 0x000000ffff047224 */ /* 0x000fc800078e0002 */
[----:B------:R-:W-:-:S04]  /*05f0*/  IMAD.HI.U32 R228, R15, R4, RZ ;  /* 0x000000040fe47227 */ /* 0x000fc800078e00ff */
[----:B------:R-:W-:-:S04]  /*0600*/  IMAD.MOV R2, RZ, RZ, -R228 ;  /* 0x000000ffff027224 */ /* 0x000fc800078e0ae4 */
[----:B------:R-:W-:-:S05]  /*0610*/  IMAD R2, R7, R2, R4 ;  /* 0x0000000207027224 */ /* 0x000fca00078e0204 */
[----:B------:R-:W-:-:S13]  /*0620*/  ISETP.GT.U32.AND P2, PT, R7, R2, PT ;  /* 0x000000020700720c */ /* 0x000fda0003f44070 */
[-C--:B------:R-:W-:Y:S02]  /*0630*/  @!P2 IADD3 R2, R2, -R7.reuse, RZ ;  /* 0x800000070202a210 */ /* 0x080fe40007ffe0ff */
[----:B------:R-:W-:Y:S02]  /*0640*/  @!P2 IADD3 R228, R228, 0x1, RZ ;  /* 0x00000001e4e4a810 */ /* 0x000fe40007ffe0ff */
[----:B------:R-:W-:Y:S01]  /*0650*/  ISETP.GE.U32.AND P3, PT, R2, R7, PT ;  /* 0x000000070200720c */ /* 0x000fe20003f66070 */
[----:B------:R-:W-:Y:S01]  /*0660*/  @P0 IMAD.IADD R7, R0, 0x1, R9 ;  /* 0x0000000100070824 */ /* 0x000fe200078e0209 */
[----:B------:R-:W-:Y:S02]  /*0670*/  LOP3.LUT R2, R8, c[0x0][0x1c8], RZ, 0x3c, !PT ;  /* 0x0000720008027a12 */ /* 0x000fe400078e3cff */
[----:B------:R-:W-:Y:S01]  /*0680*/  ISETP.NE.AND P2, PT, RZ, c[0x0][0x1c8], PT ;  /* 0x00007200ff007a0c */ /* 0x000fe20003f45270 */
[----:B------:R-:W-:Y:S01]  /*0690*/  @P0 IMAD.WIDE.U32 R14, R7, c[0x0][0x1a0], RZ ;  /* 0x00006800070e0a25 */ /* 0x000fe200078e00ff */
[----:B------:R-:W-:-:S03]  /*06a0*/  ISETP.GE.AND P1, PT, R2, RZ, PT ;  /* 0x000000ff0200720c */ /* 0x000fc60003f26270 */
[----:B------:R-:W-:Y:S01]  /*06b0*/  @P0 IMAD R7, R7, c[0x0][0x1a4], R15 ;  /* 0x0000690007070a24 */ /* 0x000fe200078e020f */
[----:B------:R-:W-:-:S03]  /*06c0*/  @P0 MOV R4, R14 ;  /* 0x0000000e00040202 */ /* 0x000fc60000000f00 */
        /* <DEDUP_REMOVED lines=15> */
.L_x_512:
[----:B------:R-:W-:Y:S01]  /*07c0*/  SHF.R.S32.HI R93, RZ, 0x1f, R6 ;  /* 0x0000001fff5d7819 */ /* 0x000fe20000011406 */
[----:B------:R-:W-:Y:S01]  /*07d0*/  IMAD R21, R21, c[0x0][0x1a8], RZ ;  /* 0x00006a0015157a24 */ /* 0x000fe200078e02ff */
[----:B------:R-:W-:Y:S01]  /*07e0*/  SHF.R.S32.HI R11, RZ, 0x1f, R228 ;  /* 0x0000001fff0b7819 */ /* 0x000fe200000114e4 */
[----:B------:R-:W-:Y:S01]  /*07f0*/  BSSY B0, `(.L_x_513) ;  /* 0x0000069000007945 */ /* 0x000fe20003800000 */
[CC--:B------:R-:W-:Y:S01]  /*0800*/  LEA.HI R3, R93.reuse, R6.reuse, RZ, 0x3 ;  /* 0x000000065d037211 */ /* 0x0c0fe200078f18ff */
[----:B------:R-:W-:Y:S01]  /*0810*/  IMAD R21, R8, c[0x0][0x1ac], R21 ;  /* 0x00006b0008157a24 */ /* 0x000fe200078e0215 */
[----:B------:R-:W-:Y:S01]  /*0820*/  LEA.HI R205, R93, R6, RZ, 0x4 ;  /* 0x000000065dcd7211 */ /* 0x000fe200078f20ff */
[C---:B------:R-:W-:Y:S01]  /*0830*/  IMAD R223, R11.reuse, c[0x0][0x1b0], RZ ;  /* 0x00006c000bdf7a24 */ /* 0x040fe200078e02ff */
[----:B------:R-:W-:Y:S01]  /*0840*/  SHF.R.S32.HI R18, RZ, 0x3, R3 ;  /* 0x00000003ff127819 */ /* 0x000fe20000011403 */
[----:B------:R-:W-:Y:S01]  /*0850*/  IMAD R241, R11, c[0x0][0x1b8], RZ ;  /* 0x00006e000bf17a24 */ /* 0x000fe200078e02ff */
[----:B------:R-:W-:Y:S01]  /*0860*/  LOP3.LUT R3, R3, 0xfffffff8, RZ, 0xc0, !PT ;  /* 0xfffffff803037812 */ /* 0x000fe200078ec0ff */
[----:B------:R-:W-:Y:S01]  /*0870*/  IMAD R223, R228, c[0x0][0x1b4], R223 ;  /* 0x00006d00e4df7a24 */ /* 0x000fe200078e02df */
        /* <DEDUP_REMOVED lines=8> */
[----:B------:R-:W-:Y:S01]  /*0900*/  LEA.HI R205, R205, R20, RZ, 0x1 ;  /* 0x00000014cdcd7211 */ /* 0x000fe200078f08ff */
[----:B------:R-:W-:Y:S01]  /*0910*/  IMAD R15, R19, c[0x0][0x1a0], RZ ;  /* 0x00006800130f7a24 */ /* 0x000fe200078e02ff */
[----:B------:R-:W-:Y:S01]  /*0920*/  SHF.R.S32.HI R0, RZ, 0x1f, R9 ;  /* 0x0000001fff007819 */ /* 0x000fe20000011409 */
[----:B------:R-:W-:Y:S01]  /*0930*/  IMAD R241, R228, c[0x0][0x1bc], R241 ;  /* 0x00006f00e4f17a24 */ /* 0x000fe200078e02f1 */
[----:B------:R-:W-:-:S02]  /*0940*/  LOP3.LUT R14, R215, 0x38, R224, 0xf8, !PT ;  /* 0x00000038d70e7812 */ /* 0x000fc400078ef8e0 */
[----:B------:R-:W-:Y:S02]  /*0950*/  SHF.R.U32.HI R215, RZ, 0x3, R215 ;  /* 0x00000003ffd77819 */ /* 0x000fe400000116d7 */
[----:B------:R-:W-:Y:S02]  /*0960*/  LEA.HI R3, R0, R9, RZ, 0x3 ;  /* 0x0000000900037211 */ /* 0x000fe400078f18ff */
[----:B------:R-:W-:Y:S02]  /*0970*/  IADD3 R16, P0, R224, R16, RZ ;  /* 0x00000010e0107210 */ /* 0x000fe40007f1e0ff */
[----:B------:R-:W-:Y:S02]  /*0980*/  SHF.R.S32.HI R225, RZ, 0x1f, R224 ;  /* 0x0000001fffe17819 */ /* 0x000fe400000114e0 */
[----:B------:R-:W-:Y:S02]  /*0990*/  LOP3.LUT R215, R14, R215, RZ, 0x3c, !PT ;  /* 0x000000d70ed77212 */ /* 0x000fe400078e3cff */
[-C--:B------:R-:W-:Y:S01]  /*09a0*/  LEA.HI R0, R93, R6.reuse, RZ, 0x6 ;  /* 0x000000065d007211 */ /* 0x080fe200078f30ff */
[----:B------:R-:W-:Y:S01]  /*09b0*/  IMAD.X R17, R225, 0x1, R5, P0 ;  /* 0x00000001e1117824 */ /* 0x000fe200000e0605 */
[----:B------:R-:W-:Y:S01]  /*09c0*/  LOP3.LUT R14, R3, 0xfffffff8, RZ, 0xc0, !PT ;  /* 0xfffffff8030e7812 */ /* 0x000fe200078ec0ff */
[----:B------:R-:W-:Y:S01]  /*09d0*/  IMAD R5, R19, c[0x0][0x198], RZ ;  /* 0x0000660013057a24 */ /* 0x000fe200078e02ff */
[----:B------:R-:W-:Y:S01]  /*09e0*/  LOP3.LUT R205, R205, 0xfffffffe, RZ, 0xc0, !PT ;  /* 0xfffffffecdcd7812 */ /* 0x000fe200078ec0ff */
[----:B------:R-:W-:Y:S01]  /*09f0*/  IMAD.SHL.U32 R0, R0, 0x8, RZ ;  /* 0x0000000800007824 */ /* 0x000fe200078e00ff */
[----:B------:R-:W-:Y:S01]  /*0a00*/  LEA.HI R93, R93, R6, RZ, 0x5 ;  /* 0x000000065d5d7211 */ /* 0x000fe200078f28ff */
[----:B------:R-:W-:Y:S01]  /*0a10*/  IMAD.IADD R14, R9, 0x1, -R14 ;  /* 0x00000001090e7824 */ /* 0x000fe200078e0a0e */
[----:B------:R-:W-:Y:S01]  /*0a20*/  IADD3 R217, R224, 0x40, RZ ;  /* 0x00000040e0d97810 */ /* 0x000fe20007ffe0ff */
[----:B------:R-:W-:Y:S01]  /*0a30*/  IMAD.WIDE.U32 R8, R8, c[0x0][0x1a8], R16 ;  /* 0x00006a0008087a25 */ /* 0x000fe200078e0010 */
[----:B------:R-:W-:-:S02]  /*0a40*/  LOP3.LUT R215, R215, 0xfffffe00, R0, 0xf8, !PT ;  /* 0xfffffe00d7d77812 */ /* 0x000fc400078ef800 */
[----:B------:R-:W-:Y:S01]  /*0a50*/  LOP3.LUT P3, RZ, R14, 0x4, RZ, 0xc0, !PT ;  /* 0x000000040eff7812 */ /* 0x000fe2000786c0ff */
[--C-:B------:R-:W-:Y:S01]  /*0a60*/  IMAD.WIDE.U32 R22, R18, c[0x0][0x198], R224.reuse ;  /* 0x0000660012167a25 */ /* 0x100fe200078e00e0 */
[----:B------:R-:W-:Y:S02]  /*0a70*/  LOP3.LUT P2, RZ, R14, 0x2, RZ, 0xc0, !PT ;  /* 0x000000020eff7812 */ /* 0x000fe4000784c0ff */
[----:B------:R-:W-:Y:S01]  /*0a80*/  IADD3 R216, R224, 0x80, RZ ;  /* 0x00000080e0d87810 */ /* 0x000fe20007ffe0ff */
[----:B------:R-:W-:Y:S01]  /*0a90*/  IMAD.WIDE.U32 R16, R18, c[0x0][0x1a0], R224 ;  /* 0x0000680012107a25 */ /* 0x000fe200078e00e0 */
[----:B------:R-:W-:-:S03]  /*0aa0*/  IADD3 R220, P1, R220, R22, RZ ;  /* 0x00000016dcdc7210 */ /* 0x000fc60007f3e0ff */
[----:B------:R-:W-:Y:S01]  /*0ab0*/  IMAD R5, R18, c[0x0][0x19c], R5 ;  /* 0x0000670012057a24 */ /* 0x000fe200078e0205 */
[----:B------:R-:W-:Y:S01]  /*0ac0*/  IADD3 R4, P0, R4, R16, RZ ;  /* 0x0000001004047210 */ /* 0x000fe20007f1e0ff */
[----:B------:R-:W-:Y:S02]  /*0ad0*/  IMAD R0, R18, c[0x0][0x1a4], R15 ;  /* 0x0000690012007a24 */ /* 0x000fe400078e020f */
[----:B------:R-:W-:Y:S01]  /*0ae0*/  IMAD.IADD R205, R20, 0x1, -R205 ;  /* 0x0000000114cd7824 */ /* 0x000fe200078e0acd */
[----:B------:R-:W-:Y:S01]  /*0af0*/  IADD3.X R221, R12, R23, R5, P1, !PT ;  /* 0x000000170cdd7210 */ /* 0x000fe20000ffe405 */
[----:B------:R-:W-:Y:S01]  /*0b00*/  IMAD.SHL.U32 R14, R14, 0x40, RZ ;  /* 0x000000400e0e7824 */ /* 0x000fe200078e00ff */
[----:B------:R-:W-:Y:S01]  /*0b10*/  IADD3.X R5, R7, R17, R0, P0, !PT ;  /* 0x0000001107057210 */ /* 0x000fe200007fe400 */
[----:B------:R-:W-:Y:S02]  /*0b20*/  IMAD.SHL.U32 R13, R205, 0x8, RZ ;  /* 0x00000008cd0d7824 */ /* 0x000fe400078e00ff */
[----:B------:R-:W-:Y:S01]  /*0b30*/  IMAD.WIDE.U32 R220, R228, c[0x0][0x1b0], R220 ;  /* 0x00006c00e4dc7a25 */ /* 0x000fe200078e00dc */
[----:B------:R-:W-:-:S03]  /*0b40*/  LOP3.LUT R14, R14, 0x1c0, RZ, 0xc0, !PT ;  /* 0x000001c00e0e7812 */ /* 0x000fc600078ec0ff */
[----:B------:R-:W-:Y:S01]  /*0b50*/  IMAD.WIDE.U32 R228, R228, c[0x0][0x1b8], R4 ;  /* 0x00006e00e4e47a25 */ /* 0x000fe200078e0004 */
[----:B------:R-:W-:Y:S02]  /*0b60*/  LOP3.LUT R13, R14, 0x8, R13, 0xf8, !PT ;  /* 0x000000080e0d7812 */ /* 0x000fe400078ef80d */
[----:B------:R-:W-:Y:S01]  /*0b70*/  SHF.R.U32.HI R14, RZ, 0x3, R14 ;  /* 0x00000003ff0e7819 */ /* 0x000fe2000001160e */
[----:B------:R-:W-:Y:S02]  /*0b80*/  IMAD.IADD R4, R218, 0x1, -R95 ;  /* 0x00000001da047824 */ /* 0x000fe400078e0a5f */
[----:B------:R-:W-:Y:S01]  /*0b90*/  IMAD.SHL.U32 R3, R3, 0x40, RZ ;  /* 0x0000004003037824 */ /* 0x000fe200078e00ff */
[----:B------:R-:W-:Y:S01]  /*0ba0*/  LOP3.LUT R0, R13, R14, RZ, 0x3c, !PT ;  /* 0x0000000e0d007212 */ /* 0x000fe200078e3cff */
[----:B------:R-:W-:Y:S01]  /*0bb0*/  IMAD.MOV.U32 R7, RZ, RZ, 0x10 ;  /* 0x00000010ff077424 */ /* 0x000fe200078e00ff */
[----:B------:R-:W-:Y:S01]  /*0bc0*/  ISETP.GE.AND P0, PT, R18, R4, PT ;  /* 0x000000041200720c */ /* 0x000fe20003f06270 */
[----:B------:R-:W-:Y:S01]  /*0bd0*/  IMAD.MOV.U32 R5, RZ, RZ, 0x20 ;  /* 0x00000020ff057424 */ /* 0x000fe200078e00ff */
[----:B------:R-:W-:Y:S01]  /*0be0*/  LOP3.LUT R0, R0, 0xfffffe00, R3, 0xf8, !PT ;  /* 0xfffffe0000007812 */ /* 0x000fe200078ef803 */
[----:B------:R-:W-:Y:S01]  /*0bf0*/  IMAD.WIDE R22, R214, 0x40, R18 ;  /* 0x00000040d6167825 */ /* 0x000fe200078e0212 */
[----:B------:R-:W-:-:S02]  /*0c00*/  LOP3.LUT R3, R93, 0xffffffe0, RZ, 0xc0, !PT ;  /* 0xffffffe05d037812 */ /* 0x000fc400078ec0ff */
[----:B------:R-:W-:Y:S01]  /*0c10*/  SHF.R.S32.HI R93, RZ, 0x5, R93 ;  /* 0x00000005ff5d7819 */ /* 0x000fe2000001145d */
[----:B------:R-:W-:Y:S01]  /*0c20*/  IMAD.SHL.U32 R215, R215, 0x2, RZ ;  /* 0x00000002d7d77824 */ /* 0x000fe200078e00ff */
[----:B------:R-:W-:Y:S01]  /*0c30*/  SEL R7, R7, 0xfffffff0, !P2 ;  /* 0xfffffff007077807 */ /* 0x000fe20005000000 */
[----:B------:R-:W-:Y:S01]  /*0c40*/  IMAD.IADD R12, R6, 0x1, -R3 ;  /* 0x00000001060c7824 */ /* 0x000fe200078e0a03 */
[----:B------:R-:W-:Y:S01]  /*0c50*/  SEL R5, R5, 0xffffffe0, !P3 ;  /* 0xffffffe005057807 */ /* 0x000fe20005800000 */
        /* <DEDUP_REMOVED lines=34> */
.L_x_514:
[----:B------:R-:W-:Y:S05]  /*0e80*/  BSYNC B0 ;  /* 0x0000000000007941 */ /* 0x000fea0003800000 */
.L_x_513:
[----:B------:R-:W-:Y:S01]  /*0e90*/  IADD3 R15, R18, 0x10, RZ ;  /* 0x00000010120f7810 */ /* 0x000fe20007ffe0ff */
[----:B------:R-:W-:Y:S03]  /*0ea0*/  BSSY B0, `(.L_x_515) ;  /* 0x0000024000007945 */ /* 0x000fe60003800000 */
[----:B------:R-:W-:-:S13]  /*0eb0*/  ISETP.GE.AND P0, PT, R15, R4, PT ;  /* 0x000000040f00720c */ /* 0x000fda0003f06270 */
        /* <DEDUP_REMOVED lines=34> */
.L_x_516:
[----:B------:R-:W-:Y:S05]  /*10e0*/  BSYNC B0 ;  /* 0x0000000000007941 */ /* 0x000fea0003800000 */
.L_x_515:
        /* <DEDUP_REMOVED lines=37> */
.L_x_518:
[----:B------:R-:W-:Y:S05]  /*1340*/  BSYNC B0 ;  /* 0x0000000000007941 */ /* 0x000fea0003800000 */
.L_x_517:
[----:B------:R-:W-:Y:S01]  /*1350*/  IADD3 R11, R18, 0x30, RZ ;  /* 0x00000030120b7810 */ /* 0x000fe20007ffe0ff */
[----:B-1----:R-:W-:Y:S01]  /*1360*/  IMAD.MOV.U32 R17, RZ, RZ, c[0x0][0x198] ;  /* 0x00006600ff117624 */ /* 0x002fe200078e00ff */
[----:B------:R-:W-:Y:S01]  /*1370*/  BSSY B0, `(.L_x_519) ;  /* 0x0000026000007945 */ /* 0x000fe20003800000 */
[----:B------:R-:W-:Y:S01]  /*1380*/  IMAD.MOV.U32 R14, RZ, RZ, 0x6 ;  /* 0x00000006ff0e7424 */ /* 0x000fe200078e00ff */
[----:B------:R-:W-:Y:S01]  /*1390*/  ISETP.GE.AND P0, PT, R11, R4, PT ;  /* 0x000000040b00720c */ /* 0x000fe20003f06270 */
[----:B------:R-:W-:-:S03]  /*13a0*/  IMAD.SHL.U32 R89, R17, 0x40, RZ ;  /* 0x0000004011597824 */ /* 0x000fc600078e00ff */
[----:B------:R-:W-:-:S09]  /*13b0*/  SHF.L.U64.HI R3, R17, R14, c[0x0][0x19c] ;  /* 0x0000670011037619 */ /* 0x000fd2000001020e */
        /* <DEDUP_REMOVED lines=33> */
.L_x_520:
[----:B------:R-:W-:Y:S05]  /*15d0*/  BSYNC B0 ;  /* 0x0000000000007941 */ /* 0x000fea0003800000 */
.L_x_519:
[----:B------:R-:W-:Y:S01]  /*15e0*/  IADD3 R135, R133, -0x1, RZ ;  /* 0xffffffff85877810 */ /* 0x000fe20007ffe0ff */
[----:B------:R-:W-:Y:S01]  /*15f0*/  BSSY B0, `(.L_x_521) ;  /* 0x0000023000007945 */ /* 0x000fe20003800000 */
[----:B------:R-:W-:Y:S02]  /*1600*/  MOV R222, R220 ;  /* 0x000000dc00de7202 */ /* 0x000fe40000000f00 */
[----:B------:R-:W-:Y:S01]  /*1610*/  SHF.R.S32.HI R4, RZ, 0x1f, R135 ;  /* 0x0000001fff047819 */ /* 0x000fe20000011487 */
[----:B-1----:R-:W-:Y:S02]  /*1620*/  IMAD R8, R135, -0x40, R91 ;  /* 0xffffffc087087824 */ /* 0x002fe400078e025b */
[----:B------:R-:W-:Y:S02]  /*1630*/  IMAD R25, R3, R135, RZ ;  /* 0x0000008703197224 */ /* 0x000fe400078e02ff */
[----:B------:R-:W-:Y:S01]  /*1640*/  IMAD.WIDE.U32 R22, R135, R89, R222 ;  /* 0x0000005987167225 */ /* 0x000fe200078e00de */
[----:B------:R-:W-:-:S03]  /*1650*/  ISETP.GE.AND P0, PT, R18, R8, PT ;  /* 0x000000081200720c */ /* 0x000fc60003f06270 */
[----:B------:R-:W-:-:S05]  /*1660*/  IMAD R25, R4, R89, R25 ;  /* 0x0000005904197224 */ /* 0x000fca00078e0219 */
        /* <DEDUP_REMOVED lines=27> */
.L_x_522:
[----:B------:R-:W-:Y:S05]  /*1820*/  BSYNC B0 ;  /* 0x0000000000007941 */ /* 0x000fea0003800000 */
.L_x_521:
[----:B------:R-:W-:Y:S01]  /*1830*/  ISETP.GE.AND P0, PT, R15, R8, PT ;  /* 0x000000080f00720c */ /* 0x000fe20003f06270 */
[----:B------:R-:W-:Y:S01]  /*1840*/  BSSY B0, `(.L_x_523) ;  /* 0x000001f000007945 */ /* 0x000fe20003800000 */
[C---:B------:R-:W-:Y:S01]  /*1850*/  SHF.L.U64.HI R207, R17.reuse, R10, c[0x0][0x19c] ;  /* 0x0000670011cf7619 */ /* 0x040fe2000001020a */
[----:B------:R-:W-:-:S10]  /*1860*/  IMAD.SHL.U32 R208, R17, 0x10, RZ ;  /* 0x0000001011d07824 */ /* 0x000fd400078e00ff */
[----:B------:R-:W-:Y:S05]  /*1870*/  @P0 BRA `(.L_x_524) ;  /* 0x000001b000000947 */ /* 0x000fea0003800000 */
[----:B------:R-:W-:Y:S02]  /*1880*/  ISETP.GE.AND P3, PT, R224, c[0x0][0x220], PT ;  /* 0x00008800e0007a0c */ /* 0x000fe40003f66270 */
[----:B------:R-:W-:Y:S02]  /*1890*/  ISETP.GE.AND P2, PT, R217, c[0x0][0x220], PT ;  /* 0x00008800d9007a0c */ /* 0x000fe40003f46270 */
[----:B------:R-:W-:Y:S02]  /*18a0*/  IADD3 R16, P1, R208, R22, RZ ;  /* 0x00000016d0107210 */ /* 0x000fe40007f3e0ff */
[----:B------:R-:W-:-:S03]  /*18b0*/  ISETP.GE.AND P0, PT, R216, c[0x0][0x220], PT ;  /* 0x00008800d8007a0c */ /* 0x000fc60003f06270 */
[----:B------:R-:W-:-:S04]  /*18c0*/  IMAD.X R9, R207, 0x1, R25, P1 ;  /* 0x00000001cf097824 */ /* 0x000fc800008e0619 */
        /* <DEDUP_REMOVED lines=22> */
.L_x_524:
[----:B------:R-:W-:Y:S05]  /*1a30*/  BSYNC B0 ;  /* 0x0000000000007941 */ /* 0x000fea0003800000 */
.L_x_523:
[----:B------:R-:W-:Y:S01]  /*1a40*/  ISETP.GE.AND P0, PT, R13, R8, PT ;  /* 0x000000080d00720c */ /* 0x000fe20003f06270 */
[----:B------:R-:W-:-:S12]  /*1a50*/  BSSY B0, `(.L_x_525) ;  /* 0x000001e000007945 */ /* 0x000fd80003800000 */
[----:B------:R-:W-:Y:S05]  /*1a60*/  @P0 BRA `(.L_x_526) ;  /* 0x000001c000000947 */ /* 0x000fea0003800000 */
[----:B------:R-:W-:Y:S01]  /*1a70*/  ISETP.GE.AND P3, PT, R224, c[0x0][0x220], PT ;  /* 0x00008800e0007a0c */ /* 0x000fe20003f66270 */
[----:B-1----:R-:W-:Y:S01]  /*1a80*/  IMAD.MOV.U32 R20, RZ, RZ, c[0x0][0x19c] ;  /* 0x00006700ff147624 */ /* 0x002fe200078e00ff */
[----:B------:R-:W-:Y:S02]  /*1a90*/  ISETP.GE.AND P2, PT, R217, c[0x0][0x220], PT ;  /* 0x00008800d9007a0c */ /* 0x000fe40003f46270 */
[C---:B------:R-:W-:Y:S02]  /*1aa0*/  LEA R16, P1, R17.reuse, R22, 0x5 ;  /* 0x0000001611107211 */ /* 0x040fe400078228ff */
[----:B------:R-:W-:Y:S02]  /*1ab0*/  ISETP.GE.AND P0, PT, R216, c[0x0][0x220], PT ;  /* 0x00008800d8007a0c */ /* 0x000fe40003f06270 */
[----:B------:R-:W-:-:S05]  /*1ac0*/  LEA.HI.X R9, R17, R25, R20, 0x5, P1 ;  /* 0x0000001911097211 */ /* 0x000fca00008f2c14 */
        /* <DEDUP_REMOVED lines=22> */
.L_x_526:
[----:B------:R-:W-:Y:S05]  /*1c30*/  BSYNC B0 ;  /* 0x0000000000007941 */ /* 0x000fea0003800000 */
.L_x_525:
[----:B------:R-:W-:Y:S01]  /*1c40*/  ISETP.GE.AND P0, PT, R11, R8, PT ;  /* 0x000000080b00720c */ /* 0x000fe20003f06270 */
[----:B------:R-:W-:Y:S01]  /*1c50*/  IMAD.MOV.U32 R9, RZ, RZ, c[0x0][0x1a0] ;  /* 0x00006800ff097624 */ /* 0x000fe200078e00ff */
[----:B------:R-:W-:Y:S03]  /*1c60*/  BSSY B0, `(.L_x_527) ;  /* 0x0000022000007945 */ /* 0x000fe60003800000 */
[C---:B------:R-:W-:Y:S01]  /*1c70*/  IMAD.SHL.U32 R210, R9.reuse, 0x40, RZ ;  /* 0x0000004009d27824 */ /* 0x040fe200078e00ff */
[----:B------:R-:W-:-:S07]  /*1c80*/  SHF.L.U64.HI R209, R9, R14, c[0x0][0x1a4] ;  /* 0x0000690009d17619 */ /* 0x000fce000001020e */
[----:B------:R-:W-:Y:S05]  /*1c90*/  @P0 BRA `(.L_x_528) ;  /* 0x000001e000000947 */ /* 0x000fea0003800000 */
[----:B------:R-:W-:Y:S01]  /*1ca0*/  ISETP.GE.AND P3, PT, R224, c[0x0][0x220], PT ;  /* 0x00008800e0007a0c */ /* 0x000fe20003f66270 */
[----:B------:R-:W-:Y:S01]  /*1cb0*/  IMAD.MOV.U32 R24, RZ, RZ, R22 ;  /* 0x000000ffff187224 */ /* 0x000fe200078e0016 */
[----:B------:R-:W-:Y:S01]  /*1cc0*/  ISETP.GE.AND P2, PT, R217, c[0x0][0x220], PT ;  /* 0x00008800d9007a0c */ /* 0x000fe20003f46270 */
[----:B------:R-:W-:Y:S01]  /*1cd0*/  ULDC UR4, c[0x0][0x19c] ;  /* 0x0000670000047ab9 */ /* 0x000fe20000000800 */
[----:B------:R-:W-:Y:S01]  /*1ce0*/  ISETP.GE.AND P0, PT, R216, c[0x0][0x220], PT ;  /* 0x00008800d8007a0c */ /* 0x000fe20003f06270 */
[----:B------:R-:W-:Y:S01]  /*1cf0*/  UIMAD UR4, UR4, 0x30, URZ ;  /* 0x00000030040478a4 */ /* 0x000fe2000f8e023f */
[----:B------:R-:W-:-:S05]  /*1d00*/  IMAD.WIDE.U32 R24, R17, 0x30, R24 ;  /* 0x0000003011187825 */ /* 0x000fca00078e0018 */
[----:B------:R-:W-:Y:S02]  /*1d10*/  IADD3 R14, R25, UR4, RZ ;  /* 0x00000004190e7c10 */ /* 0x000fe4000fffe0ff */
        /* <DEDUP_REMOVED lines=22> */
.L_x_528:
[----:B------:R-:W-:Y:S05]  /*1e80*/  BSYNC B0 ;  /* 0x0000000000007941 */ /* 0x000fea0003800000 */
.L_x_527:
[----:B------:R-:W0:Y:S01]  /*1e90*/  LDGDEPBAR ;  /* 0x00000000000079af */ /* 0x000e220000000000 */
[----:B------:R-:W-:Y:S01]  /*1ea0*/  ISETP.GE.AND P0, PT, R18, R8, PT ;  /* 0x000000081200720c */ /* 0x000fe20003f06270 */
[----:B-1----:R-:W-:Y:S01]  /*1eb0*/  IMAD R17, R209, R135, RZ ;  /* 0x00000087d1117224 */ /* 0x002fe200078e02ff */
[----:B------:R-:W-:Y:S01]  /*1ec0*/  SHF.R.S32.HI R21, RZ, 0x1f, R12 ;  /* 0x0000001fff157819 */ /* 0x000fe2000001140c */
[----:B------:R-:W-:Y:S01]  /*1ed0*/  IMAD.SHL.U32 R6, R6, 0x2, RZ ;  /* 0x0000000206067824 */ /* 0x000fe200078e00ff */
[----:B------:R-:W-:Y:S01]  /*1ee0*/  MOV R240, R228 ;  /* 0x000000e400f07202 */ /* 0x000fe20000000f00 */
[----:B------:R-:W-:Y:S01]  /*1ef0*/  BSSY B0, `(.L_x_529) ;  /* 0x0000026000007945 */ /* 0x000fe20003800000 */
[----:B------:R-:W-:Y:S01]  /*1f00*/  LEA.HI R14, R21, R12, RZ, 0x2 ;  /* 0x0000000c150e7211 */ /* 0x000fe200078f10ff */
[-C--:B------:R-:W-:Y:S01]  /*1f10*/  IMAD R12, R4, R210.reuse, R17 ;  /* 0x000000d2040c7224 */ /* 0x080fe200078e0211 */
[----:B------:R-:W-:Y:S01]  /*1f20*/  LOP3.LUT R6, R6, 0x6, RZ, 0xc0, !PT ;  /* 0x0000000606067812 */ /* 0x000fe200078ec0ff */
[----:B------:R-:W-:Y:S01]  /*1f30*/  IMAD.WIDE.U32 R16, R135, R210, R240 ;  /* 0x000000d287107225 */ /* 0x000fe200078e00f0 */
[----:B------:R-:W-:-:S03]  /*1f40*/  SHF.R.S32.HI R4, RZ, 0x2, R14 ;  /* 0x00000002ff047819 */ /* 0x000fc6000001140e */
[----:B------:R-:W-:Y:S01]  /*1f50*/  IMAD.IADD R21, R17, 0x1, R12 ;  /* 0x0000000111157824 */ /* 0x000fe200078e020c */
        /* <DEDUP_REMOVED lines=31> */
.L_x_530:
[----:B------:R-:W-:Y:S05]  /*2150*/  BSYNC B0 ;  /* 0x0000000000007941 */ /* 0x000fea0003800000 */
.L_x_529:
[----:B------:R-:W-:Y:S01]  /*2160*/  ISETP.GE.AND P0, PT, R15, R8, PT ;  /* 0x000000080f00720c */ /* 0x000fe20003f06270 */
[----:B------:R-:W-:Y:S01]  /*2170*/  BSSY B0, `(.L_x_531) ;  /* 0x0000022000007945 */ /* 0x000fe20003800000 */
[C---:B------:R-:W-:Y:S01]  /*2180*/  SHF.L.U64.HI R211, R9.reuse, R10, c[0x0][0x1a4] ;  /* 0x0000690009d37619 */ /* 0x040fe2000001020a */
[----:B------:R-:W-:-:S10]  /*2190*/  IMAD.SHL.U32 R212, R9, 0x10, RZ ;  /* 0x0000001009d47824 */ /* 0x000fd400078e00ff */
[----:B------:R3:W-:Y:S04]  /*21a0*/  @P0 STS.128 [R215+0xc800], RZ ;  /* 0x00c800ffd7000388 */ /* 0x0007e80000000c00 */
[----:B------:R3:W-:Y:S04]  /*21b0*/  @P0 STS.128 [R215+0xe800], RZ ;  /* 0x00e800ffd7000388 */ /* 0x0007e80000000c00 */
[----:B------:R3:W-:Y:S01]  /*21c0*/  @P0 STS.128 [R215+0x10800], RZ ;  /* 0x010800ffd7000388 */ /* 0x0007e20000000c00 */
[----:B------:R-:W-:Y:S05]  /*21d0*/  @P0 BRA `(.L_x_532) ;  /* 0x000001b000000947 */ /* 0x000fea0003800000 */
[----:B------:R-:W-:Y:S02]  /*21e0*/  ISETP.GE.AND P3, PT, R224, c[0x0][0x220], PT ;  /* 0x00008800e0007a0c */ /* 0x000fe40003f66270 */
[----:B------:R-:W-:-:S02]  /*21f0*/  ISETP.GE.AND P2, PT, R217, c[0x0][0x220], PT ;  /* 0x00008800d9007a0c */ /* 0x000fc40003f46270 */
[----:B------:R-:W-:Y:S02]  /*2200*/  IADD3 R15, P1, R212, R16, RZ ;  /* 0x00000010d40f7210 */ /* 0x000fe40007f3e0ff */
[----:B------:R-:W-:-:S03]  /*2210*/  ISETP.GE.AND P0, PT, R216, c[0x0][0x220], PT ;  /* 0x00008800d8007a0c */ /* 0x000fc60003f06270 */
[----:B------:R-:W-:-:S04]  /*2220*/  IMAD.X R10, R211, 0x1, R21, P1 ;  /* 0x00000001d30a7824 */ /* 0x000fc800008e0615 */
        /* <DEDUP_REMOVED lines=22> */
.L_x_532:
[----:B------:R-:W-:Y:S05]  /*2390*/  BSYNC B0 ;  /* 0x0000000000007941 */ /* 0x000fea0003800000 */
.L_x_531:
[----:B------:R-:W-:Y:S01]  /*23a0*/  ISETP.GE.AND P0, PT, R13, R8, PT ;  /* 0x000000080d00720c */ /* 0x000fe20003f06270 */
[----:B------:R-:W-:-:S12]  /*23b0*/  BSSY B0, `(.L_x_533) ;  /* 0x0000021000007945 */ /* 0x000fd80003800000 */
[----:B------:R1:W-:Y:S04]  /*23c0*/  @P0 STS.128 [R215+0xd000], RZ ;  /* 0x00d000ffd7000388 */ /* 0x0003e80000000c00 */
[----:B------:R1:W-:Y:S04]  /*23d0*/  @P0 STS.128 [R215+0xf000], RZ ;  /* 0x00f000ffd7000388 */ /* 0x0003e80000000c00 */
[----:B------:R1:W-:Y:S01]  /*23e0*/  @P0 STS.128 [R215+0x11000], RZ ;  /* 0x011000ffd7000388 */ /* 0x0003e20000000c00 */
[----:B------:R-:W-:Y:S05]  /*23f0*/  @P0 BRA `(.L_x_534) ;  /* 0x000001c000000947 */ /* 0x000fea0003800000 */
[----:B------:R-:W-:Y:S01]  /*2400*/  ISETP.GE.AND P3, PT, R224, c[0x0][0x220], PT ;  /* 0x00008800e0007a0c */ /* 0x000fe20003f66270 */
[----:B------:R-:W-:Y:S01]  /*2410*/  IMAD.MOV.U32 R10, RZ, RZ, c[0x0][0x1a4] ;  /* 0x00006900ff0a7624 */ /* 0x000fe200078e00ff */
[----:B------:R-:W-:-:S02]  /*2420*/  ISETP.GE.AND P2, PT, R217, c[0x0][0x220], PT ;  /* 0x00008800d9007a0c */ /* 0x000fc40003f46270 */
[C---:B------:R-:W-:Y:S02]  /*2430*/  LEA R13, P1, R9.reuse, R16, 0x5 ;  /* 0x00000010090d7211 */ /* 0x040fe400078228ff */
[----:B------:R-:W-:Y:S02]  /*2440*/  ISETP.GE.AND P0, PT, R216, c[0x0][0x220], PT ;  /* 0x00008800d8007a0c */ /* 0x000fe40003f06270 */
[----:B------:R-:W-:-:S05]  /*2450*/  LEA.HI.X R10, R9, R21, R10, 0x5, P1 ;  /* 0x00000015090a7211 */ /* 0x000fca00008f2c0a */
[C---:B--2---:R-:W-:Y:S01]  /*2460*/  @!P3 LEA R22, P4, R13.reuse, c[0x0][0x170], 0x1 ;  /* 0x00005c000d16ba11 */ /* 0x044fe200078808ff */
[----:B------:R2:W-:Y:S01]  /*2470*/  @P3 STS.128 [R215+0xd000], RZ ;  /* 0x00d000ffd7003388 */ /* 0x0005e20000000c00 */
[C---:B----4-:R-:W-:Y:S02]  /*2480*/  @!P2 LEA R14, P1, R13.reuse, c[0x0][0x170], 0x1 ;  /* 0x00005c000d0eaa11 */ /* 0x050fe400078208ff */
        /* <DEDUP_REMOVED lines=19> */
.L_x_534:
[----:B------:R-:W-:Y:S05]  /*25c0*/  BSYNC B0 ;  /* 0x0000000000007941 */ /* 0x000fea0003800000 */
.L_x_533:
[----:B------:R-:W-:Y:S01]  /*25d0*/  ISETP.GE.AND P0, PT, R11, R8, PT ;  /* 0x000000080b00720c */ /* 0x000fe20003f06270 */
[----:B------:R-:W-:-:S12]  /*25e0*/  BSSY B0, `(.L_x_535) ;  /* 0x0000023000007945 */ /* 0x000fd80003800000 */
[----:B------:R1:W-:Y:S04]  /*25f0*/  @P0 STS.128 [R215+0xd800], RZ ;  /* 0x00d800ffd7000388 */ /* 0x0003e80000000c00 */
[----:B------:R1:W-:Y:S04]  /*2600*/  @P0 STS.128 [R215+0xf800], RZ ;  /* 0x00f800ffd7000388 */ /* 0x0003e80000000c00 */
[----:B------:R1:W-:Y:S01]  /*2610*/  @P0 STS.128 [R215+0x11800], RZ ;  /* 0x011800ffd7000388 */ /* 0x0003e20000000c00 */
        /* <DEDUP_REMOVED lines=9> */
[C---:B----4-:R-:W-:Y:S01]  /*26b0*/  @!P3 LEA R12, P4, R20.reuse, c[0x0][0x170], 0x1 ;  /* 0x00005c00140cba11 */ /* 0x050fe200078808ff */
        /* <DEDUP_REMOVED lines=15> */
[----:B----4-:R-:W-:-:S04]  /*27b0*/  LEA R10, P0, R20, c[0x0][0x170], 0x1 ;  /* 0x00005c00140a7a11 */ /* 0x010fc800078008ff */
[----:B------:R-:W-:-:S05]  /*27c0*/  LEA.HI.X R11, R20, c[0x0][0x174], R8, 0x1, P0 ;  /* 0x00005d00140b7a11 */ /* 0x000fca00000f0c08 */
[----:B------:R-:W-:Y:S01]  /*27d0*/  @!PT LDS RZ, [RZ] ;  /* 0x00000000fffff984 */ /* 0x000fe20000000800 */
[----:B------:R-:W-:Y:S01]  /*27e0*/  @!PT LDS RZ, [RZ] ;  /* 0x00000000fffff984 */ /* 0x000fe20000000800 */
[----:B------:R-:W-:Y:S01]  /*27f0*/  @!PT LDS RZ, [RZ] ;  /* 0x00000000fffff984 */ /* 0x000fe20000000800 */
[----:B------:R4:W-:Y:S04]  /*2800*/  LDGSTS.E.BYPASS.LTC128B.128 [R215+0x11800], [R10.64+0x100] ;  /* 0x118001000ad77fae */ /* 0x0009e8000b901d46 */
.L_x_536:
[----:B------:R-:W-:Y:S05]  /*2810*/  BSYNC B0 ;  /* 0x0000000000007941 */ /* 0x000fea0003800000 */
.L_x_535:
        /* <DEDUP_REMOVED lines=11> */
[----:B--2-4-:R-:W-:Y:S01]  /*28d0*/  LDSM.16.M88.4 R12, [R206] ;  /* 0x00000000ce0c783b */ /* 0x014fe20000000200 */
        /* <DEDUP_REMOVED lines=10> */
[----:B------:R-:W2:Y:S01]  /*2980*/  LDSM.16.M88.4 R64, [R205+0x6000] ;  /* 0x00600000cd40783b */ /* 0x000ea20000000200 */
[C---:B------:R-:W-:Y:S02]  /*2990*/  IADD3 R2, R205.reuse, 0x6000, RZ ;  /* 0x00006000cd027810 */ /* 0x040fe40007ffe0ff */
[----:B------:R-:W-:Y:S01]  /*29a0*/  IADD3 R203, R205, 0x6020, RZ ;  /* 0x00006020cdcb7810 */ /* 0x000fe20007ffe0ff */
[----:B------:R-:W4:Y:S01]  /*29b0*/  LDSM.16.M88.4 R56, [R205+0x6800] ;  /* 0x00680000cd38783b */ /* 0x000f220000000200 */
[----:B------:R-:W-:Y:S01]  /*29c0*/  @P1 IADD3 R203, R2, -0x20, RZ ;  /* 0xffffffe002cb1810 */ /* 0x000fe20007ffe0ff */
[----:B------:R-:W-:Y:S02]  /*29d0*/  IMAD.MOV.U32 R2, RZ, RZ, 0x40 ;  /* 0x00000040ff027424 */ /* 0x000fe400078e00ff */
[----:B------:R-:W-:Y:S01]  /*29e0*/  LDSM.16.M88.4 R48, [R205+0x7000] ;  /* 0x00700000cd30783b */ /* 0x000fe20000000200 */
[C---:B------:R-:W-:Y:S02]  /*29f0*/  IADD3 R195, R203.reuse, 0x800, RZ ;  /* 0x00000800cbc37810 */ /* 0x040fe40007ffe0ff */
[----:B------:R-:W-:Y:S01]  /*2a00*/  SEL R2, R2, 0xffffffc0, !P2 ;  /* 0xffffffc002027807 */ /* 0x000fe20005000000 */
[----:B------:R-:W5:Y:S01]  /*2a10*/  LDSM.16.M88.4 R84, [R203] ;  /* 0x00000000cb54783b */ /* 0x000f620000000200 */
[----:B------:R-:W-:-:S02]  /*2a20*/  IADD3 R194, R203, 0x1000, RZ ;  /* 0x00001000cbc27810 */ /* 0x000fc40007ffe0ff */
[----:B------:R-:W-:Y:S01]  /*2a30*/  IADD3 R193, R203, 0x1800, RZ ;  /* 0x00001800cbc17810 */ /* 0x000fe20007ffe0ff */
[----:B------:R-:W1:Y:S01]  /*2a40*/  LDSM.16.M88.4 R8, [R205+0x7800] ;  /* 0x00780000cd08783b */ /* 0x000e620000000200 */
[----:B------:R-:W-:Y:S01]  /*2a50*/  IMAD.IADD R199, R205, 0x1, R2 ;  /* 0x00000001cdc77824 */ /* 0x000fe200078e0202 */
[----:B------:R-:W-:Y:S01]  /*2a60*/  IADD3 R191, R203, 0x2000, RZ ;  /* 0x00002000cbbf7810 */ /* 0x000fe20007ffe0ff */
[----:B------:R-:W-:Y:S01]  /*2a70*/  IMAD.IADD R192, R2, 0x1, R203 ;  /* 0x0000000102c07824 */ /* 0x000fe200078e02cb */
[----:B------:R-:W3:Y:S01]  /*2a80*/  LDSM.16.M88.4 R24, [R203+0x800] ;  /* 0x00080000cb18783b */ /* 0x000ee20000000200 */
[C---:B------:R-:W-:Y:S02]  /*2a90*/  IADD3 R2, R134.reuse, 0x8, RZ ;  /* 0x0000000886027810 */ /* 0x040fe40007ffe0ff */
[-C--:B------:R-:W-:Y:S01]  /*2aa0*/  IMNMX R134, R134, R91.reuse, PT ;  /* 0x0000005b86867217 */ /* 0x080fe20003800200 */
[----:B------:R-:W1:Y:S01]  /*2ab0*/  LDSM.16.M88.4 R76, [R199+0x6000] ;  /* 0x00600000c74c783b */ /* 0x000e620000000200 */
[----:B------:R-:W-:-:S02]  /*2ac0*/  IMNMX R2, R2, R91, PT ;  /* 0x0000005b02027217 */ /* 0x000fc40003800200 */
[C---:B------:R-:W-:Y:S01]  /*2ad0*/  IADD3 R190, R203.reuse, 0x2800, RZ ;  /* 0x00002800cbbe7810 */ /* 0x040fe20007ffe0ff */
[----:B------:R-:W1:Y:S01]  /*2ae0*/  LDSM.16.M88.4 R20, [R203+0x1000] ;  /* 0x00100000cb14783b */ /* 0x000e620000000200 */
[C---:B------:R-:W-:Y:S02]  /*2af0*/  IADD3 R189, R203.reuse, 0x3000, RZ ;  /* 0x00003000cbbd7810 */ /* 0x040fe40007ffe0ff */
[C---:B------:R-:W-:Y:S01]  /*2b00*/  IADD3 R188, R203.reuse, 0x3800, RZ ;  /* 0x00003800cbbc7810 */ /* 0x040fe20007ffe0ff */
[----:B------:R-:W1:Y:S01]  /*2b10*/  LDSM.16.M88.4 R80, [R203+0x1800] ;  /* 0x00180000cb50783b */ /* 0x000e620000000200 */
[C---:B------:R-:W-:Y:S02]  /*2b20*/  IADD3 R187, R203.reuse, 0x4000, RZ ;  /* 0x00004000cbbb7810 */ /* 0x040fe40007ffe0ff */
[C---:B------:R-:W-:Y:S01]  /*2b30*/  IADD3 R186, R203.reuse, 0x4800, RZ ;  /* 0x00004800cbba7810 */ /* 0x040fe20007ffe0ff */
[----:B------:R-:W1:Y:S01]  /*2b40*/  LDSM.16.M88.4 R72, [R199+0x6800] ;  /* 0x00680000c748783b */ /* 0x000e620000000200 */
[----:B------:R-:W-:-:S02]  /*2b50*/  IADD3 R185, R203, 0x5000, RZ ;  /* 0x00005000cbb97810 */ /* 0x000fc40007ffe0ff */
[----:B------:R-:W-:Y:S01]  /*2b60*/  IADD3 R184, R203, 0x5800, RZ ;  /* 0x00005800cbb87810 */ /* 0x000fe20007ffe0ff */
[C---:B--2---:R-:W-:Y:S01]  /*2b70*/  HMMA.16816.F32 R16, R12.reuse, R64, RZ ;  /* 0x000000400c10723c */ /* 0x044fe200000018ff */
[----:B------:R-:W-:Y:S04]  /*2b80*/  LDSM.16.M88.4 R28, [R192] ;  /* 0x00000000c01c783b */ /* 0x000fe80000000200 */
[----:B------:R-:W-:Y:S03]  /*2b90*/  LDSM.16.M88.4 R68, [R199+0x7000] ;  /* 0x00700000c744783b */ /* 0x000fe60000000200 */
[C---:B------:R-:W-:Y:S01]  /*2ba0*/  HMMA.16816.F32 R64, R12.reuse, R66, RZ ;  /* 0x000000420c40723c */ /* 0x040fe200000018ff */
[----:B------:R-:W-:Y:S07]  /*2bb0*/  LDSM.16.M88.4 R36, [R199+0x7800] ;  /* 0x00780000c724783b */ /* 0x000fee0000000200 */
[C---:B----4-:R-:W-:Y:S08]  /*2bc0*/  HMMA.16816.F32 R60, R12.reuse, R56, RZ ;  /* 0x000000380c3c723c */ /* 0x050ff000000018ff */
[----:B------:R-:W-:Y:S08]  /*2bd0*/  HMMA.16816.F32 R56, R12, R58, RZ ;  /* 0x0000003a0c38723c */ /* 0x000ff000000018ff */
[C---:B-----5:R-:W-:Y:S08]  /*2be0*/  HMMA.16816.F32 R16, R32.reuse, R84, R16 ;  /* 0x000000542010723c */ /* 0x060ff00000001810 */
[----:B------:R-:W-:Y:S01]  /*2bf0*/  HMMA.16816.F32 R64, R32, R86, R64 ;  /* 0x000000562040723c */ /* 0x000fe20000001840 */
[----:B------:R-:W-:Y:S07]  /*2c00*/  LDSM.16.M88.4 R84, [R205+0x8000] ;  /* 0x00800000cd54783b */ /* 0x000fee0000000200 */
[C---:B------:R-:W-:Y:S08]  /*2c10*/  HMMA.16816.F32 R52, R12.reuse, R48, RZ ;  /* 0x000000300c34723c */ /* 0x040ff000000018ff */
[C---:B------:R-:W-:Y:S08]  /*2c20*/  HMMA.16816.F32 R48, R12.reuse, R50, RZ ;  /* 0x000000320c30723c */ /* 0x040ff000000018ff */
[C---:B-1----:R-:W-:Y:S08]  /*2c30*/  HMMA.16816.F32 R44, R12.reuse, R8, RZ ;  /* 0x000000080c2c723c */ /* 0x042ff000000018ff */
[----:B------:R-:W-:Y:S01]  /*2c40*/  HMMA.16816.F32 R12, R12, R10, RZ ;  /* 0x0000000a0c0c723c */ /* 0x000fe200000018ff */
[----:B------:R-:W1:Y:S07]  /*2c50*/  LDSM.16.M88.4 R8, [R201] ;  /* 0x00000000c908783b */ /* 0x000e6e0000000200 */
[C---:B---3--:R-:W-:Y:S08]  /*2c60*/  HMMA.16816.F32 R60, R32.reuse, R24, R60 ;  /* 0x00000018203c723c */ /* 0x048ff0000000183c */
[----:B------:R-:W-:Y:S01]  /*2c70*/  HMMA.16816.F32 R56, R32, R26, R56 ;  /* 0x0000001a2038723c */ /* 0x000fe20000001838 */
[----:B------:R-:W2:Y:S07]  /*2c80*/  LDSM.16.M88.4 R24, [R192+0x800] ;  /* 0x00080000c018783b */ /* 0x000eae0000000200 */
[C---:B------:R-:W-:Y:S08]  /*2c90*/  HMMA.16816.F32 R16, R40.reuse, R76, R16 ;  /* 0x0000004c2810723c */ /* 0x040ff00000001810 */
[----:B------:R-:W-:Y:S01]  /*2ca0*/  HMMA.16816.F32 R64, R40, R78, R64 ;  /* 0x0000004e2840723c */ /* 0x000fe20000001840 */
[----:B------:R-:W-:Y:S07]  /*2cb0*/  LDSM.16.M88.4 R76, [R205+0x8800] ;  /* 0x00880000cd4c783b */ /* 0x000fee0000000200 */
[C---:B------:R-:W-:Y:S08]  /*2cc0*/  HMMA.16816.F32 R52, R32.reuse, R20, R52 ;  /* 0x000000142034723c */ /* 0x040ff00000001834 */
        /* <DEDUP_REMOVED lines=133> */
[----:B------:R-:W-:Y:S05]  /*3520*/  MUFU.TANH R47, R47 ;  /* 0x0000002f002f7308 */ /* 0x000fea0000002400 */
[----:B------:R-:W-:Y:S01]  /*3530*/  HMMA.16816.F32 R80, R32, R22, R80 ;  /* 0x000000162050723c */ /* 0x000fe20000001850 */
[----:B------:R-:W3:Y:S01]  /*3540*/  LDSM.16.M88.4 R20, [R192+0x5800] ;  /* 0x00580000c014783b */ /* 0x000ee20000000200 */
[----:B------:R-:W-:-:S04]  /*3550*/  DEPBAR.LE SB0, 0x0 ;  /* 0x000080000000791a */ /* 0x000fc80000000000 */
[----:B------:R-:W2:Y:S01]  /*3560*/  MUFU.TANH R50, R50 ;  /* 0x0000003200327308 */ /* 0x000ea20000002400 */
[----:B------:R-:W-:Y:S01]  /*3570*/  FMUL.FTZ R32, R59, c[0x0][0x2ec] ;  /* 0x0000bb003b207a20 */ /* 0x000fe20000410000 */
[----:B----4-:R-:W-:Y:S06]  /*3580*/  HMMA.16816.F32 R52, R8, R28, R52 ;  /* 0x0000001c0834723c */ /* 0x010fec0000001834 */
[----:B------:R-:W4:Y:S01]  /*3590*/  MUFU.TANH R60, R60 ;  /* 0x0000003c003c7308 */ /* 0x000f220000002400 */
[----:B------:R-:W-:Y:S01]  /*35a0*/  FMUL.FTZ R29, R58, c[0x0][0x2ec] ;  /* 0x0000bb003a1d7a20 */ /* 0x000fe20000410000 */
[----:B-1----:R-:W-:Y:S01]  /*35b0*/  HMMA.16816.F32 R76, R36, R12, R76 ;  /* 0x0000000c244c723c */ /* 0x002fe2000000184c */
[----:B------:R-:W-:-:S05]  /*35c0*/  FMUL.FTZ R28, R57, c[0x0][0x2ec] ;  /* 0x0000bb00391c7a20 */ /* 0x000fca0000410000 */
[----:B------:R-:W1:Y:S02]  /*35d0*/  MUFU.TANH R51, R51 ;  /* 0x0000003300337308 */ /* 0x000e640000002400 */
[----:B------:R-:W-:Y:S06]  /*35e0*/  HMMA.16816.F32 R80, R36, R14, R80 ;  /* 0x0000000e2450723c */ /* 0x000fec0000001850 */
[----:B------:R-:W1:Y:S02]  /*35f0*/  MUFU.TANH R29, R29 ;  /* 0x0000001d001d7308 */ /* 0x000e640000002400 */
[----:B------:R-:W-:Y:S01]  /*3600*/  HMMA.16816.F32 R72, R8, R30, R72 ;  /* 0x0000001e0848723c */ /* 0x000fe20000001848 */
[----:B------:R-:W-:-:S02]  /*3610*/  FMUL.FTZ R52, R52, c[0x0][0x2ec] ;  /* 0x0000bb0034347a20 */ /* 0x000fc40000410000 */
[----:B------:R-:W-:Y:S02]  /*3620*/  FMUL.FTZ R55, R55, c[0x0][0x2ec] ;  /* 0x0000bb0037377a20 */ /* 0x000fe40000410000 */
[----:B------:R-:W-:Y:S01]  /*3630*/  FMUL.FTZ R53, R53, c[0x0][0x2ec] ;  /* 0x0000bb0035357a20 */ /* 0x000fe20000410000 */
[----:B------:R-:W1:Y:S01]  /*3640*/  MUFU.TANH R32, R32 ;  /* 0x0000002000207308 */ /* 0x000e620000002400 */
[----:B------:R-:W-:Y:S01]  /*3650*/  IMAD R31, R135, 0x40, R6 ;  /* 0x00000040871f7824 */ /* 0x000fe200078e0206 */
[----:B--2---:R-:W-:Y:S01]  /*3660*/  HMMA.16816.F32 R76, R24, R16, R76 ;  /* 0x00000010184c723c */ /* 0x004fe2000000184c */
[----:B------:R-:W-:-:S03]  /*3670*/  FMUL.FTZ R54, R54, c[0x0][0x2ec] ;  /* 0x0000bb0036367a20 */ /* 0x000fc60000410000 */
[C---:B------:R-:W-:Y:S02]  /*3680*/  IADD3 R13, R31.reuse, 0x1, RZ ;  /* 0x000000011f0d7810 */ /* 0x040fe40007ffe0ff */
[----:B------:R-:W-:Y:S01]  /*3690*/  IADD3 R15, R31, 0x8, RZ ;  /* 0x000000081f0f7810 */ /* 0x000fe20007ffe0ff */
[----:B------:R-:W2:Y:S01]  /*36a0*/  MUFU.TANH R169, R52 ;  /* 0x0000003400a97308 */ /* 0x000ea20000002400 */
[----:B------:R-:W-:Y:S01]  /*36b0*/  HMMA.16816.F32 R80, R24, R18, R80 ;  /* 0x000000121850723c */ /* 0x000fe20000001850 */
[C---:B------:R-:W-:Y:S02]  /*36c0*/  ISETP.GE.AND P6, PT, R13.reuse, R134, PT ;  /* 0x000000860d00720c */ /* 0x040fe40003fc6270 */
[----:B------:R-:W-:Y:S02]  /*36d0*/  ISETP.GE.AND P2, PT, R13, R2, PT ;  /* 0x000000020d00720c */ /* 0x000fe40003f46270 */
[----:B------:R-:W-:Y:S02]  /*36e0*/  IADD3 R13, R31, 0x10, RZ ;  /* 0x000000101f0d7810 */ /* 0x000fe40007ffe0ff */
[----:B-----5:R-:W-:Y:S01]  /*36f0*/  FSEL R41, R41, -INF , !P6 ;  /* 0xff80000029297808 */ /* 0x020fe20007000000 */
[----:B------:R-:W-:Y:S01]  /*3700*/  FMUL.FTZ R72, R72, c[0x0][0x2ec] ;  /* 0x0000bb0048487a20 */ /* 0x000fe20000410000 */
[-C--:B------:R-:W-:Y:S01]  /*3710*/  ISETP.GE.AND P3, PT, R15, R134.reuse, PT ;  /* 0x000000860f00720c */ /* 0x080fe20003f66270 */
[----:B------:R-:W-:Y:S01]  /*3720*/  MUFU.TANH R28, R28 ;  /* 0x0000001c001c7308 */ /* 0x000fe20000002400 */
[----:B------:R-:W-:Y:S01]  /*3730*/  ISETP.GE.AND P1, PT, R13, R134, PT ;  /* 0x000000860d00720c */ /* 0x000fe20003f26270 */
[----:B------:R-:W-:Y:S01]  /*3740*/  FMUL.FTZ R73, R73, c[0x0][0x2ec] ;  /* 0x0000bb0049497a20 */ /* 0x000fe20000410000 */
[----:B------:R-:W-:Y:S01]  /*3750*/  ISETP.GE.AND P6, PT, R13, R2, PT ;  /* 0x000000020d00720c */ /* 0x000fe20003fc6270 */
[----:B------:R-:W-:Y:S01]  /*3760*/  FMUL.FTZ R74, R74, c[0x0][0x2ec] ;  /* 0x0000bb004a4a7a20 */ /* 0x000fe20000410000 */
[C---:B------:R-:W-:Y:S01]  /*3770*/  IADD3 R17, R31.reuse, 0x9, RZ ;  /* 0x000000091f117810 */ /* 0x040fe20007ffe0ff */
[----:B---3--:R-:W-:Y:S01]  /*3780*/  HMMA.16816.F32 R76, R8, R20, R76 ;  /* 0x00000014084c723c */ /* 0x008fe2000000184c */
[----:B------:R-:W-:Y:S01]  /*3790*/  IADD3 R13, R31, 0x11, RZ ;  /* 0x000000111f0d7810 */ /* 0x000fe20007ffe0ff */
[----:B------:R-:W3:Y:S01]  /*37a0*/  MUFU.TANH R167, R72 ;  /* 0x0000004800a77308 */ /* 0x000ee20000002400 */
[----:B------:R-:W-:Y:S01]  /*37b0*/  FSEL R6, R49, -INF , !P2 ;  /* 0xff80000031067808 */ /* 0x000fe20005000000 */
[----:B------:R-:W-:Y:S01]  /*37c0*/  FMUL.FTZ R75, R75, c[0x0][0x2ec] ;  /* 0x0000bb004b4b7a20 */ /* 0x000fe20000410000 */
[----:B------:R-:W-:-:S02]  /*37d0*/  FSEL R33, R42, -INF , !P3 ;  /* 0xff8000002a217808 */ /* 0x000fc40005800000 */
[----:B------:R-:W-:Y:S01]  /*37e0*/  ISETP.GE.AND P0, PT, R15, R2, PT ;  /* 0x000000020f00720c */ /* 0x000fe20003f06270 */
[----:B------:R-:W-:Y:S01]  /*37f0*/  HMMA.16816.F32 R20, R8, R22, R80 ;  /* 0x000000160814723c */ /* 0x000fe20000001850 */
[-C--:B------:R-:W-:Y:S01]  /*3800*/  ISETP.GE.AND P4, PT, R17, R134.reuse, PT ;  /* 0x000000861100720c */ /* 0x080fe20003f86270 */
[----:B------:R-:W-:Y:S01]  /*3810*/  MUFU.TANH R174, R55 ;  /* 0x0000003700ae7308 */ /* 0x000fe20000002400 */
[C---:B------:R-:W-:Y:S02]  /*3820*/  ISETP.GE.AND P2, PT, R13.reuse, R134, PT ;  /* 0x000000860d00720c */ /* 0x040fe40003f46270 */
[----:B------:R-:W-:Y:S02]  /*3830*/  ISETP.GE.AND P3, PT, R13, R2, PT ;  /* 0x000000020d00720c */ /* 0x000fe40003f66270 */
[----:B------:R-:W-:Y:S02]  /*3840*/  IADD3 R13, R31, 0x18, RZ ;  /* 0x000000181f0d7810 */ /* 0x000fe40007ffe0ff */
[----:B------:R-:W-:Y:S01]  /*3850*/  FSEL R44, R44, -INF , !P0 ;  /* 0xff8000002c2c7808 */ /* 0x000fe20004000000 */
[----:B------:R-:W-:Y:S01]  /*3860*/  MUFU.TANH R161, R53 ;  /* 0x0000003500a17308 */ /* 0x000fe20000002400 */
[----:B------:R-:W-:-:S02]  /*3870*/  FSEL R43, R43, -INF , !P4 ;  /* 0xff8000002b2b7808 */ /* 0x000fc40006000000 */
[----:B------:R-:W-:Y:S02]  /*3880*/  ISETP.GE.AND P5, PT, R17, R2, PT ;  /* 0x000000021100720c */ /* 0x000fe40003fa6270 */
[----:B------:R-:W-:Y:S01]  /*3890*/  ISETP.GE.AND P0, PT, R13, R134, PT ;  /* 0x000000860d00720c */ /* 0x000fe20003f06270 */
[----:B------:R-:W-:Y:S01]  /*38a0*/  FMUL.FTZ R79, R79, c[0x0][0x2ec] ;  /* 0x0000bb004f4f7a20 */ /* 0x000fe20000410000 */
[----:B------:R-:W-:Y:S01]  /*38b0*/  ISETP.GE.AND P4, PT, R13, R2, PT ;  /* 0x000000020d00720c */ /* 0x000fe20003f86270 */
[----:B------:R-:W-:Y:S01]  /*38c0*/  MUFU.TANH R164, R54 ;  /* 0x0000003600a47308 */ /* 0x000fe20000002400 */
[----:B------:R-:W-:Y:S01]  /*38d0*/  IADD3 R13, R31, 0x19, RZ ;  /* 0x000000191f0d7810 */ /* 0x000fe20007ffe0ff */
[----:B------:R-:W-:Y:S01]  /*38e0*/  FMUL.FTZ R76, R76, c[0x0][0x2ec] ;  /* 0x0000bb004c4c7a20 */ /* 0x000fe20000410000 */
[----:B------:R-:W-:Y:S01]  /*38f0*/  FSEL R4, R45, -INF , !P5 ;  /* 0xff8000002d047808 */ /* 0x000fe20006800000 */
[----:B------:R-:W-:Y:S01]  /*3900*/  FMUL.FTZ R77, R77, c[0x0][0x2ec] ;  /* 0x0000bb004d4d7a20 */ /* 0x000fe20000410000 */
[----:B------:R-:W-:Y:S01]  /*3910*/  FSEL R17, R46, -INF , !P1 ;  /* 0xff8000002e117808 */ /* 0x000fe20004800000 */
[----:B------:R-:W-:Y:S01]  /*3920*/  FMUL.FTZ R78, R78, c[0x0][0x2ec] ;  /* 0x0000bb004e4e7a20 */ /* 0x000fe20000410000 */
[C---:B------:R-:W-:Y:S01]  /*3930*/  ISETP.GE.AND P5, PT, R13.reuse, R134, PT ;  /* 0x000000860d00720c */ /* 0x040fe20003fa6270 */
[----:B------:R-:W5:Y:S01]  /*3940*/  MUFU.TANH R142, R79 ;  /* 0x0000004f008e7308 */ /* 0x000f620000002400 */
[----:B------:R-:W-:Y:S01]  /*3950*/  ISETP.GE.AND P1, PT, R13, R2, PT ;  /* 0x000000020d00720c */ /* 0x000fe20003f26270 */
[----:B------:R-:W-:Y:S01]  /*3960*/  FMUL.FTZ R20, R20, c[0x0][0x2ec] ;  /* 0x0000bb0014147a20 */ /* 0x000fe20000410000 */
[----:B------:R-:W-:Y:S01]  /*3970*/  IADD3 R13, R31, 0x20, RZ ;  /* 0x000000201f0d7810 */ /* 0x000fe20007ffe0ff */
[----:B------:R-:W-:Y:S01]  /*3980*/  FMUL.FTZ R21, R21, c[0x0][0x2ec] ;  /* 0x0000bb0015157a20 */ /* 0x000fe20000410000 */
[----:B------:R-:W-:Y:S01]  /*3990*/  IADD3 R19, R31, 0x21, RZ ;  /* 0x000000211f137810 */ /* 0x000fe20007ffe0ff */
[----:B------:R-:W-:Y:S01]  /*39a0*/  FMUL.FTZ R22, R22, c[0x0][0x2ec] ;  /* 0x0000bb0016167a20 */ /* 0x000fe20000410000 */
[----:B------:R-:W-:Y:S01]  /*39b0*/  FSEL R14, R50, -INF , !P6 ;  /* 0xff800000320e7808 */ /* 0x000fe20007000000 */
[----:B------:R-:W-:Y:S01]  /*39c0*/  MUFU.TANH R163, R73 ;  /* 0x0000004900a37308 */ /* 0x000fe20000002400 */
[----:B------:R-:W-:Y:S01]  /*39d0*/  FSEL R15, R47, -INF , !P2 ;  /* 0xff8000002f0f7808 */ /* 0x000fe20005000000 */
[----:B------:R-:W-:Y:S01]  /*39e0*/  FMUL.FTZ R23, R23, c[0x0][0x2ec] ;  /* 0x0000bb0017177a20 */ /* 0x000fe20000410000 */
[----:B------:R-:W-:-:S02]  /*39f0*/  ISETP.GE.AND P6, PT, R13, R134, PT ;  /* 0x000000860d00720c */ /* 0x000fc40003fc6270 */
[----:B------:R-:W-:Y:S02]  /*3a00*/  ISETP.GE.AND P2, PT, R13, R2, PT ;  /* 0x000000020d00720c */ /* 0x000fe40003f46270 */
[----:B----4-:R-:W-:Y:S01]  /*3a10*/  FSEL R12, R60, -INF , !P3 ;  /* 0xff8000003c0c7808 */ /* 0x010fe20005800000 */
[----:B------:R-:W4:Y:S01]  /*3a20*/  MUFU.TANH R172, R74 ;  /* 0x0000004a00ac7308 */ /* 0x000f220000002400 */
[----:B-1----:R-:W-:Y:S02]  /*3a30*/  FSEL R13, R51, -INF , !P0 ;  /* 0xff800000330d7808 */ /* 0x002fe40004000000 */
[C---:B------:R-:W-:Y:S02]  /*3a40*/  ISETP.GE.AND P3, PT, R19.reuse, R134, PT ;  /* 0x000000861300720c */ /* 0x040fe40003f66270 */
[----:B------:R-:W-:Y:S02]  /*3a50*/  ISETP.GE.AND P0, PT, R19, R2, PT ;  /* 0x000000021300720c */ /* 0x000fe40003f06270 */
[C---:B------:R-:W-:Y:S01]  /*3a60*/  IADD3 R19, R31.reuse, 0x28, RZ ;  /* 0x000000281f137810 */ /* 0x040fe20007ffe0ff */
[----:B------:R-:W1:Y:S01]  /*3a70*/  MUFU.TANH R170, R75 ;  /* 0x0000004b00aa7308 */ /* 0x000e620000002400 */
[----:B------:R-:W-:-:S02]  /*3a80*/  IADD3 R11, R31, 0x29, RZ ;  /* 0x000000291f0b7810 */ /* 0x000fc40007ffe0ff */
[----:B------:R-:W-:Y:S02]  /*3a90*/  FSEL R10, R29, -INF , !P4 ;  /* 0xff8000001d0a7808 */ /* 0x000fe40006000000 */
[----:B------:R-:W-:Y:S02]  /*3aa0*/  FSEL R8, R32, -INF , !P1 ;  /* 0xff80000020087808 */ /* 0x000fe40004800000 */
[----:B--2---:R-:W-:Y:S01]  /*3ab0*/  FSEL R169, R169, -INF , !P6 ;  /* 0xff800000a9a97808 */ /* 0x004fe20007000000 */
[----:B------:R-:W2:Y:S01]  /*3ac0*/  MUFU.TANH R173, R76 ;  /* 0x0000004c00ad7308 */ /* 0x000ea20000002400 */
[-C--:B------:R-:W-:Y:S02]  /*3ad0*/  ISETP.GE.AND P4, PT, R19, R134.reuse, PT ;  /* 0x000000861300720c */ /* 0x080fe40003f86270 */
[C---:B------:R-:W-:Y:S02]  /*3ae0*/  ISETP.GE.AND P1, PT, R11.reuse, R134, PT ;  /* 0x000000860b00720c */ /* 0x040fe40003f26270 */
[----:B------:R-:W-:-:S02]  /*3af0*/  ISETP.GE.AND P6, PT, R11, R2, PT ;  /* 0x000000020b00720c */ /* 0x000fc40003fc6270 */
[----:B------:R-:W-:Y:S01]  /*3b00*/  IADD3 R11, R31, 0x31, RZ ;  /* 0x000000311f0b7810 */ /* 0x000fe20007ffe0ff */
[----:B------:R-:W-:Y:S01]  /*3b10*/  MUFU.TANH R171, R77 ;  /* 0x0000004d00ab7308 */ /* 0x000fe20000002400 */
[----:B---3--:R-:W-:Y:S02]  /*3b20*/  FSEL R167, R167, -INF , !P4 ;  /* 0xff800000a7a77808 */ /* 0x008fe40006000000 */
[----:B------:R-:W-:Y:S02]  /*3b30*/  ISETP.GE.AND P4, PT, R11, R2, PT ;  /* 0x000000020b00720c */ /* 0x000fe40003f86270 */
[----:B------:R-:W-:Y:S02]  /*3b40*/  FSEL R9, R28, -INF , !P5 ;  /* 0xff8000001c097808 */ /* 0x000fe40006800000 */
[----:B-----5:R-:W-:Y:S01]  /*3b50*/  FSEL R142, R142, -INF , !P4 ;  /* 0xff8000008e8e7808 */ /* 0x020fe20006000000 */
[----:B------:R-:W3:Y:S01]  /*3b60*/  MUFU.TANH R166, R78 ;  /* 0x0000004e00a67308 */ /* 0x000ee20000002400 */
[----:B------:R-:W-:-:S02]  /*3b70*/  FSEL R174, R174, -INF , !P0 ;  /* 0xff800000aeae7808 */ /* 0x000fc40004000000 */
[----:B------:R-:W-:Y:S02]  /*3b80*/  ISETP.GE.AND P4, PT, R133, 0x2, PT ;  /* 0x000000028500780c */ /* 0x000fe40003f86270 */
[----:B------:R-:W-:Y:S02]  /*3b90*/  ISETP.GE.AND P5, PT, R19, R2, PT ;  /* 0x000000021300720c */ /* 0x000fe40003fa6270 */
[----:B------:R-:W-:Y:S01]  /*3ba0*/  ISETP.GE.AND P0, PT, R11, R134, PT ;  /* 0x000000860b00720c */ /* 0x000fe20003f06270 */
[----:B------:R-:W5:Y:S01]  /*3bb0*/  MUFU.TANH R143, R20 ;  /* 0x00000014008f7308 */ /* 0x000f620000002400 */
[C---:B------:R-:W-:Y:S02]  /*3bc0*/  IADD3 R19, R31.reuse, 0x30, RZ ;  /* 0x000000301f137810 */ /* 0x040fe40007ffe0ff */
[----:B------:R-:W-:Y:S02]  /*3bd0*/  IADD3 R11, R31, 0x38, RZ ;  /* 0x000000381f0b7810 */ /* 0x000fe40007ffe0ff */
[----:B------:R-:W-:-:S02]  /*3be0*/  FSEL R164, R164, -INF , !P2 ;  /* 0xff800000a4a47808 */ /* 0x000fc40005000000 */
[----:B------:R-:W-:Y:S01]  /*3bf0*/  FSEL R161, R161, -INF , !P3 ;  /* 0xff800000a1a17808 */ /* 0x000fe20005800000 */
[----:B------:R-:W-:Y:S01]  /*3c00*/  MUFU.TANH R141, R21 ;  /* 0x00000015008d7308 */ /* 0x000fe20000002400 */
[----:B----4-:R-:W-:Y:S02]  /*3c10*/  FSEL R172, R172, -INF , !P5 ;  /* 0xff800000acac7808 */ /* 0x010fe40006800000 */
[----:B------:R-:W-:Y:S02]  /*3c20*/  FSEL R163, R163, -INF , !P1 ;  /* 0xff800000a3a37808 */ /* 0x000fe40004800000 */
[C---:B------:R-:W-:Y:S02]  /*3c30*/  ISETP.GE.AND P2, PT, R19.reuse, R134, PT ;  /* 0x000000861300720c */ /* 0x040fe40003f46270 */
[----:B------:R-:W-:Y:S01]  /*3c40*/  ISETP.GE.AND P3, PT, R19, R2, PT ;  /* 0x000000021300720c */ /* 0x000fe20003f66270 */
[----:B------:R-:W4:Y:S01]  /*3c50*/  MUFU.TANH R140, R22 ;  /* 0x00000016008c7308 */ /* 0x000f220000002400 */
[----:B------:R-:W-:Y:S01]  /*3c60*/  BAR.SYNC.DEFER_BLOCKING 0x0 ;  /* 0x0000000000007b1d */ /* 0x000fe20000010000 */
[----:B------:R-:W-:-:S02]  /*3c70*/  ISETP.GE.AND P5, PT, R11, R134, PT ;  /* 0x000000860b00720c */ /* 0x000fc40003fa6270 */
[----:B------:R-:W-:Y:S02]  /*3c80*/  ISETP.GE.AND P1, PT, R11, R2, PT ;  /* 0x000000020b00720c */ /* 0x000fe40003f26270 */
[----:B------:R-:W-:Y:S02]  /*3c90*/  IADD3 R11, R31, 0x39, RZ ;  /* 0x000000391f0b7810 */ /* 0x000fe40007ffe0ff */
[----:B------:R-:W4:Y:S01]  /*3ca0*/  MUFU.TANH R162, R23 ;  /* 0x0000001700a27308 */ /* 0x000f220000002400 */
[----:B-1----:R-:W-:Y:S02]  /*3cb0*/  FSEL R170, R170, -INF , !P6 ;  /* 0xff800000aaaa7808 */ /* 0x002fe40007000000 */
[----:B--2---:R-:W-:Y:S02]  /*3cc0*/  FSEL R173, R173, -INF , !P2 ;  /* 0xff800000adad7808 */ /* 0x004fe40005000000 */
[----:B---3--:R-:W-:Y:S02]  /*3cd0*/  FSEL R166, R166, -INF , !P3 ;  /* 0xff800000a6a67808 */ /* 0x008fe40005800000 */
[----:B------:R-:W-:-:S02]  /*3ce0*/  FSEL R171, R171, -INF , !P0 ;  /* 0xff800000abab7808 */ /* 0x000fc40004000000 */
[C---:B------:R-:W-:Y:S02]  /*3cf0*/  ISETP.GE.AND P6, PT, R31.reuse, R134, PT ;  /* 0x000000861f00720c */ /* 0x040fe40003fc6270 */
[----:B------:R-:W-:Y:S02]  /*3d00*/  ISETP.GE.AND P2, PT, R31, R2, PT ;  /* 0x000000021f00720c */ /* 0x000fe40003f46270 */
[C---:B------:R-:W-:Y:S02]  /*3d10*/  ISETP.GE.AND P3, PT, R11.reuse, R134, PT ;  /* 0x000000860b00720c */ /* 0x040fe40003f66270 */
[----:B------:R-:W-:Y:S02]  /*3d20*/  ISETP.GE.AND P0, PT, R11, R2, PT ;  /* 0x000000020b00720c */ /* 0x000fe40003f06270 */
[----:B-----5:R-:W-:Y:S02]  /*3d30*/  FSEL R143, R143, -INF , !P5 ;  /* 0xff8000008f8f7808 */ /* 0x020fe40006800000 */
[----:B----4-:R-:W-:-:S02]  /*3d40*/  FSEL R140, R140, -INF , !P1 ;  /* 0xff8000008c8c7808 */ /* 0x010fc40004800000 */
[----:B------:R-:W-:Y:S02]  /*3d50*/  FSEL R48, R48, -INF , !P6 ;  /* 0xff80000030307808 */ /* 0x000fe40007000000 */
[----:B------:R-:W-:Y:S02]  /*3d60*/  FSEL R40, R40, -INF , !P2 ;  /* 0xff80000028287808 */ /* 0x000fe40005000000 */
[----:B------:R-:W-:Y:S02]  /*3d70*/  FSEL R141, R141, -INF , !P3 ;  /* 0xff8000008d8d7808 */ /* 0x000fe40005800000 */
[----:B------:R-:W-:Y:S01]  /*3d80*/  FSEL R162, R162, -INF , !P0 ;  /* 0xff800000a2a27808 */ /* 0x000fe20004000000 */
[----:B------:R-:W-:Y:S05]  /*3d90*/  @!P4 BRA `(.L_x_537) ;  /* 0x000006700000c947 */ /* 0x000fea0003800000 */
[----:B------:R-:W-:Y:S01]  /*3da0*/  IADD3 R18, R133, -0x2, RZ ;  /* 0xfffffffe85127810 */ /* 0x000fe20007ffe0ff */
[----:B------:R-:W-:Y:S01]  /*3db0*/  BSSY B0, `(.L_x_538) ;  /* 0x0000064000007945 */ /* 0x000fe20003800000 */
[----:B------:R-:W-:Y:S02]  /*3dc0*/  ISETP.GE.AND P3, PT, R224, c[0x0][0x220], PT ;  /* 0x00008800e0007a0c */ /* 0x000fe40003f66270 */
[----:B------:R-:W-:Y:S01]  /*3dd0*/  SHF.R.S32.HI R16, RZ, 0x1f, R18 ;  /* 0x0000001fff107819 */ /* 0x000fe20000011412 */
[----:B------:R-:W-:Y:S01]  /*3de0*/  IMAD R3, R3, R18, RZ ;  /* 0x0000001203037224 */ /* 0x000fe200078e02ff */
[----:B------:R-:W-:Y:S01]  /*3df0*/  ISETP.GE.AND P2, PT, R217, c[0x0][0x220], PT ;  /* 0x00008800d9007a0c */ /* 0x000fe20003f46270 */
[----:B------:R-:W-:Y:S01]  /*3e00*/  IMAD.WIDE.U32 R18, R18, R89, R222 ;  /* 0x0000005912127225 */ /* 0x000fe200078e00de */
[----:B------:R-:W-:-:S03]  /*3e10*/  ISETP.GE.AND P1, PT, R216, c[0x0][0x220], PT ;  /* 0x00008800d8007a0c */ /* 0x000fc60003f26270 */
[----:B------:R-:W-:-:S04]  /*3e20*/  IMAD R16, R16, R89, R3 ;  /* 0x0000005910107224 */ /* 0x000fc800078e0203 */
[----:B------:R-:W-:Y:S01]  /*3e30*/  IMAD.IADD R16, R19, 0x1, R16 ;  /* 0x0000000113107824 */ /* 0x000fe200078e0210 */
[C---:B------:R-:W-:Y:S01]  /*3e40*/  @!P3 LEA R28, P6, R18.reuse, c[0x0][0x168], 0x1 ;  /* 0x00005a00121cba11 */ /* 0x040fe200078c08ff */
[----:B------:R1:W-:Y:S02]  /*3e50*/  @P3 STS.128 [R215+0x6000], RZ ;  /* 0x006000ffd7003388 */ /* 0x0003e40000000c00 */
[C---:B------:R-:W-:Y:S02]  /*3e60*/  @!P2 LEA R24, P5, R18.reuse, c[0x0][0x168], 0x1 ;  /* 0x00005a001218aa11 */ /* 0x040fe400078a08ff */
[C-C-:B------:R-:W-:Y:S02]  /*3e70*/  @!P3 LEA.HI.X R29, R18.reuse, c[0x0][0x16c], R16.reuse, 0x1, P6 ;  /* 0x00005b00121dba11 */ /* 0x140fe400030f0c10 */
[----:B------:R-:W-:Y:S02]  /*3e80*/  @!P1 LEA R22, P0, R18, c[0x0][0x168], 0x1 ;  /* 0x00005a0012169a11 */ /* 0x000fe400078008ff */
[----:B------:R-:W-:Y:S01]  /*3e90*/  IADD3 R3, P6, R208, R18, RZ ;  /* 0x00000012d0037210 */ /* 0x000fe20007fde0ff */
[----:B------:R-:W-:Y:S01]  /*3ea0*/  @!PT LDS RZ, [RZ] ;  /* 0x00000000fffff984 */ /* 0x000fe20000000800 */
[----:B------:R-:W-:Y:S01]  /*3eb0*/  @!PT LDS RZ, [RZ] ;  /* 0x00000000fffff984 */ /* 0x000fe20000000800 */
[----:B------:R-:W-:Y:S01]  /*3ec0*/  @!PT LDS RZ, [RZ] ;  /* 0x00000000fffff984 */ /* 0x000fe20000000800 */
[----:B------:R2:W-:Y:S01]  /*3ed0*/  @!P3 LDGSTS.E.BYPASS.LTC128B.128 [R215+0x6000], [R28.64] ;  /* 0x060000001cd7bfae */ /* 0x0005e2000b901d46 */
[----:B------:R-:W-:-:S02]  /*3ee0*/  @!P2 LEA.HI.X R25, R18, c[0x0][0x16c], R16, 0x1, P5 ;  /* 0x00005b001219aa11 */ /* 0x000fc400028f0c10 */
[--C-:B------:R-:W-:Y:S01]  /*3ef0*/  @!P1 LEA.HI.X R23, R18, c[0x0][0x16c], R16.reuse, 0x1, P0 ;  /* 0x00005b0012179a11 */ /* 0x100fe200000f0c10 */
[----:B------:R-:W-:Y:S01]  /*3f00*/  IMAD.X R16, R207, 0x1, R16, P6 ;  /* 0x00000001cf107824 */ /* 0x000fe200030e0610 */
[C---:B------:R-:W-:Y:S01]  /*3f10*/  @!P3 LEA R26, P0, R3.reuse, c[0x0][0x168], 0x1 ;  /* 0x00005a00031aba11 */ /* 0x040fe200078008ff */
[----:B------:R1:W-:Y:S01]  /*3f20*/  @P2 STS.128 [R215+0x8000], RZ ;  /* 0x008000ffd7002388 */ /* 0x0003e20000000c00 */
[C---:B------:R-:W-:Y:S02]  /*3f30*/  @!P2 LEA R30, P6, R3.reuse, c[0x0][0x168], 0x1 ;  /* 0x00005a00031eaa11 */ /* 0x040fe400078c08ff */
[C-C-:B------:R-:W-:Y:S01]  /*3f40*/  @!P3 LEA.HI.X R27, R3.reuse, c[0x0][0x16c], R16.reuse, 0x1, P0 ;  /* 0x00005b00031bba11 */ /* 0x140fe200000f0c10 */
[----:B------:R-:W-:Y:S01]  /*3f50*/  @!PT LDS RZ, [RZ] ;  /* 0x00000000fffff984 */ /* 0x000fe20000000800 */
[----:B------:R-:W-:Y:S01]  /*3f60*/  @!PT LDS RZ, [RZ] ;  /* 0x00000000fffff984 */ /* 0x000fe20000000800 */
[----:B------:R-:W-:Y:S01]  /*3f70*/  @!PT LDS RZ, [RZ] ;  /* 0x00000000fffff984 */ /* 0x000fe20000000800 */
[----:B------:R3:W-:Y:S01]  /*3f80*/  @!P2 LDGSTS.E.BYPASS.LTC128B.128 [R215+0x8000], [R24.64+0x80] ;  /* 0x0800008018d7afae */ /* 0x0007e2000b901d46 */
[C---:B------:R-:W-:Y:S02]  /*3f90*/  @!P1 LEA R20, P0, R3.reuse, c[0x0][0x168], 0x1 ;  /* 0x00005a0003149a11 */ /* 0x040fe400078008ff */
[----:B------:R-:W-:Y:S01]  /*3fa0*/  IADD3 R11, P5, R208, R3, RZ ;  /* 0x00000003d00b7210 */ /* 0x000fe20007fbe0ff */
[----:B------:R1:W-:Y:S01]  /*3fb0*/  @P1 STS.128 [R215+0xa000], RZ ;  /* 0x00a000ffd7001388 */ /* 0x0003e20000000c00 */
[----:B------:R-:W-:-:S02]  /*3fc0*/  @!P2 LEA.HI.X R31, R3, c[0x0][0x16c], R16, 0x1, P6 ;  /* 0x00005b00031faa11 */ /* 0x000fc400030f0c10 */
[--C-:B------:R-:W-:Y:S01]  /*3fd0*/  @!P1 LEA.HI.X R21, R3, c[0x0][0x16c], R16.reuse, 0x1, P0 ;  /* 0x00005b0003159a11 */ /* 0x100fe200000f0c10 */
[----:B------:R-:W-:Y:S01]  /*3fe0*/  IMAD.X R16, R207, 0x1, R16, P5 ;  /* 0x00000001cf107824 */ /* 0x000fe200028e0610 */
[C---:B------:R-:W-:Y:S01]  /*3ff0*/  @!P3 LEA R18, P6, R11.reuse, c[0x0][0x168], 0x1 ;  /* 0x00005a000b12ba11 */ /* 0x040fe200078c08ff */
[----:B------:R-:W-:Y:S01]  /*4000*/  @!PT LDS RZ, [RZ] ;  /* 0x00000000fffff984 */ /* 0x000fe20000000800 */
[----:B------:R-:W-:Y:S01]  /*4010*/  @!PT LDS RZ, [RZ] ;  /* 0x00000000fffff984 */ /* 0x000fe20000000800 */
[----:B------:R-:W-:Y:S01]  /*4020*/  @!PT LDS RZ, [RZ] ;  /* 0x00000000fffff984 */ /* 0x000fe20000000800 */
[----:B------:R4:W-:Y:S03]  /*4030*/  @!P1 LDGSTS.E.BYPASS.LTC128B.128 [R215+0xa000], [R22.64+0x100] ;  /* 0x0a00010016d79fae */ /* 0x0009e6000b901d46 */
[----:B------:R-:W-:Y:S01]  /*4040*/  @!P3 LEA.HI.X R19, R11, c[0x0][0x16c], R16, 0x1, P6 ;  /* 0x00005b000b13ba11 */ /* 0x000fe200030f0c10 */
[----:B------:R1:W-:Y:S01]  /*4050*/  @P3 STS.128 [R215+0x6800], RZ ;  /* 0x006800ffd7003388 */ /* 0x0003e20000000c00 */
[----:B------:R-:W-:-:S03]  /*4060*/  IADD3 R3, P6, R208, R11, RZ ;  /* 0x0000000bd0037210 */ /* 0x000fc60007fde0ff */
        /* <DEDUP_REMOVED lines=15> */
[----:B------:R1:W-:Y:S01]  /*4160*/  @!P1 LDGSTS.E.BYPASS.LTC128B.128 [R215+0xa800], [R20.64+0x100] ;  /* 0x0a80010014d79fae */ /* 0x0003e2000b901d46 */
[----:B----4-:R-:W-:-:S03]  /*4170*/  @!P1 LEA R22, P0, R11, c[0x0][0x168], 0x1 ;  /* 0x00005a000b169a11 */ /* 0x010fc600078008ff */
[----:B------:R1:W-:Y:S01]  /*4180*/  @P3 STS.128 [R215+0x7000], RZ ;  /* 0x007000ffd7003388 */ /* 0x0003e20000000c00 */
[--C-:B------:R-:W-:Y:S01]  /*4190*/  @!P1 LEA.HI.X R23, R11, c[0x0][0x16c], R16.reuse, 0x1, P0 ;  /* 0x00005b000b179a11 */ /* 0x100fe200000f0c10 */
[----:B------:R-:W-:Y:S01]  /*41a0*/  IMAD.X R16, R207, 0x1, R16, P6 ;  /* 0x00000001cf107824 */ /* 0x000fe200030e0610 */
[C---:B--2---:R-:W-:Y:S01]  /*41b0*/  @!P2 LEA R28, P0, R3.reuse, c[0x0][0x168], 0x1 ;  /* 0x00005a00031caa11 */ /* 0x044fe200078008ff */
[----:B------:R-:W-:Y:S01]  /*41c0*/  @!PT LDS RZ, [RZ] ;  /* 0x00000000fffff984 */ /* 0x000fe20000000800 */
[----:B------:R-:W-:Y:S01]  /*41d0*/  @!PT LDS RZ, [RZ] ;  /* 0x00000000fffff984 */ /* 0x000fe20000000800 */
[----:B------:R-:W-:Y:S01]  /*41e0*/  @!PT LDS RZ, [RZ] ;  /* 0x00000000fffff984 */ /* 0x000fe20000000800 */
[----:B------:R1:W-:Y:S01]  /*41f0*/  @!P3 LDGSTS.E.BYPASS.LTC128B.128 [R215+0x7000], [R18.64] ;  /* 0x0700000012d7bfae */ /* 0x0003e2000b901d46 */
[C---:B-----5:R-:W-:Y:S02]  /*4200*/  @!P3 LEA R26, P5, R3.reuse, c[0x0][0x168], 0x1 ;  /* 0x00005a00031aba11 */ /* 0x060fe400078a08ff */
        /* <DEDUP_REMOVED lines=30> */
.L_x_539:
[----:B------:R-:W-:Y:S05]  /*43f0*/  BSYNC B0 ;  /* 0x0000000000007941 */ /* 0x000fea0003800000 */
.L_x_538:
[----:B------:R-:W0:Y:S02]  /*4400*/  LDGDEPBAR ;  /* 0x00000000000079af */ /* 0x000e240000000000 */
.L_x_537:
        /* <DEDUP_REMOVED lines=306> */
[----:B------:R-:W-:Y:S01]  /*5730*/  IMAD.MOV.U32 R4, RZ, RZ, R228 ;  /* 0x000000ffff047224 */ /* 0x000fe200078e00e4 */
[----:B------:R-:W-:Y:S01]  /*5740*/  BAR.SYNC.DEFER_BLOCKING 0x0 ;  /* 0x0000000000007b1d */ /* 0x000fe20000010000 */
[----:B------:R-:W-:Y:S01]  /*5750*/  ISETP.GE.AND P3, PT, R224, c[0x0][0x220], PT ;  /* 0x00008800e0007a0c */ /* 0x000fe20003f66270 */
[----:B------:R-:W-:Y:S01]  /*5760*/  IMAD.MOV.U32 R5, RZ, RZ, R241 ;  /* 0x000000ffff057224 */ /* 0x000fe200078e00f1 */
[----:B------:R-:W-:Y:S01]  /*5770*/  ISETP.GE.AND P2, PT, R217, c[0x0][0x220], PT ;  /* 0x00008800d9007a0c */ /* 0x000fe20003f46270 */
[----:B------:R-:W-:Y:S01]  /*5780*/  IMAD R7, R209, R0, RZ ;  /* 0x00000000d1077224 */ /* 0x000fe200078e02ff */
[----:B------:R-:W-:Y:S01]  /*5790*/  ISETP.GE.AND P1, PT, R216, c[0x0][0x220], PT ;  /* 0x00008800d8007a0c */ /* 0x000fe20003f26270 */
[----:B------:R-:W-:Y:S01]  /*57a0*/  IMAD.WIDE.U32 R4, R0, R210, R4 ;  /* 0x000000d200047225 */ /* 0x000fe200078e0004 */
[----:B------:R-:W-:-:S05]  /*57b0*/  SHF.R.S32.HI R6, RZ, 0x1f, R0 ;  /* 0x0000001fff067819 */ /* 0x000fca0000011400 */
[----:B------:R-:W-:Y:S01]  /*57c0*/  IMAD R6, R6, R210, R7 ;  /* 0x000000d206067224 */ /* 0x000fe200078e0207 */
[----:B------:R-:W-:Y:S02]  /*57d0*/  IADD3 R7, P0, R212, R4, RZ ;  /* 0x00000004d4077210 */ /* 0x000fe40007f1e0ff */
[C---:B------:R-:W-:Y:S01]  /*57e0*/  @!P3 LEA R14, P6, R4.reuse, c[0x0][0x170], 0x1 ;  /* 0x00005c00040eba11 */ /* 0x040fe200078c08ff */
[----:B------:R-:W-:Y:S01]  /*57f0*/  IMAD.IADD R6, R5, 0x1, R6 ;  /* 0x0000000105067824 */ /* 0x000fe200078e0206 */
[C---:B------:R-:W-:Y:S02]  /*5800*/  @!P2 LEA R10, P5, R4.reuse, c[0x0][0x170], 0x1 ;  /* 0x00005c00040aaa11 */ /* 0x040fe400078a08ff */
[C---:B------:R-:W-:Y:S02]  /*5810*/  @!P1 LEA R8, P4, R4.reuse, c[0x0][0x170], 0x1 ;  /* 0x00005c0004089a11 */ /* 0x040fe400078808ff */
[C-C-:B------:R-:W-:Y:S02]  /*5820*/  @!P3 LEA.HI.X R15, R4.reuse, c[0x0][0x174], R6.reuse, 0x1, P6 ;  /* 0x00005d00040fba11 */ /* 0x140fe400030f0c06 */
[C-C-:B------:R-:W-:Y:S01]  /*5830*/  @!P2 LEA.HI.X R11, R4.reuse, c[0x0][0x174], R6.reuse, 0x1, P5 ;  /* 0x00005d00040baa11 */ /* 0x140fe200028f0c06 */
[----:B------:R-:W-:Y:S01]  /*5840*/  @P3 STS.128 [R215+0xc000], RZ ;  /* 0x00c000ffd7003388 */ /* 0x000fe20000000c00 */
[--C-:B------:R-:W-:Y:S01]  /*5850*/  @!P1 LEA.HI.X R9, R4, c[0x0][0x174], R6.reuse, 0x1, P4 ;  /* 0x00005d0004099a11 */ /* 0x100fe200020f0c06 */
[----:B------:R-:W-:Y:S01]  /*5860*/  IMAD.X R6, R211, 0x1, R6, P0 ;  /* 0x00000001d3067824 */ /* 0x000fe200000e0606 */
[----:B------:R-:W-:Y:S01]  /*5870*/  @!P3 LEA R12, P5, R7, c[0x0][0x170], 0x1 ;  /* 0x00005c00070cba11 */ /* 0x000fe200078a08ff */
[----:B------:R-:W-:Y:S01]  /*5880*/  @!PT LDS RZ, [RZ] ;  /* 0x00000000fffff984 */ /* 0x000fe20000000800 */
[----:B------:R-:W-:Y:S01]  /*5890*/  @!PT LDS RZ, [RZ] ;  /* 0x00000000fffff984 */ /* 0x000fe20000000800 */
[----:B------:R-:W-:Y:S01]  /*58a0*/  @!PT LDS RZ, [RZ] ;  /* 0x00000000fffff984 */ /* 0x000fe20000000800 */
[----:B------:R1:W-:Y:S01]  /*58b0*/  @!P3 LDGSTS.E.BYPASS.LTC128B.128 [R215+0xc000], [R14.64] ;  /* 0x0c0000000ed7bfae */ /* 0x0003e2000b901d46 */
[----:B------:R-:W-:-:S02]  /*58c0*/  IADD3 R5, P6, R212, R7, RZ ;  /* 0x00000007d4057210 */ /* 0x000fc40007fde0ff */
        /* <DEDUP_REMOVED lines=9> */
[--C-:B------:R-:W-:Y:S01]  /*5960*/  @!P1 LEA.HI.X R17, R7, c[0x0][0x174], R6.reuse, 0x1, P4 ;  /* 0x00005d0007119a11 */ /* 0x100fe200020f0c06 */
[----:B------:R-:W-:Y:S01]  /*5970*/  IMAD.X R6, R211, 0x1, R6, P6 ;  /* 0x00000001d3067824 */ /* 0x000fe200030e0606 */
[C---:B------:R-:W-:Y:S01]  /*5980*/  @!P3 LEA R22, P5, R5.reuse, c[0x0][0x170], 0x1 ;  /* 0x00005c000516ba11 */ /* 0x040fe200078a08ff */
[----:B------:R-:W-:Y:S01]  /*5990*/  @P1 STS.128 [R215+0x10000], RZ ;  /* 0x010000ffd7001388 */ /* 0x000fe20000000c00 */
[----:B------:R-:W-:-:S02]  /*59a0*/  @!P2 LEA R20, P0, R5, c[0x0][0x170], 0x1 ;  /* 0x00005c000514aa11 */ /* 0x000fc400078008ff */
[----:B------:R-:W-:Y:S01]  /*59b0*/  IADD3 R4, P6, R212, R5, RZ ;  /* 0x00000005d4047210 */ /* 0x000fe20007fde0ff */
        /* <DEDUP_REMOVED lines=8> */
[--C-:B------:R-:W-:Y:S01]  /*5a40*/  @!P1 LEA.HI.X R25, R5, c[0x0][0x174], R6.reuse, 0x1, P4 ;  /* 0x00005d0005199a11 */ /* 0x100fe200020f0c06 */
[----:B------:R-:W-:Y:S01]  /*5a50*/  @!PT LDS RZ, [RZ] ;  /* 0x00000000fffff984 */ /* 0x000fe20000000800 */
[----:B------:R-:W-:Y:S01]  /*5a60*/  @!PT LDS RZ, [RZ] ;  /* 0x00000000fffff984 */ /* 0x000fe20000000800 */
[----:B------:R-:W-:Y:S01]  /*5a70*/  @!PT LDS RZ, [RZ] ;  /* 0x00000000fffff984 */ /* 0x000fe20000000800 */
[----:B------:R1:W-:Y:S01]  /*5a80*/  @!P3 LDGSTS.E.BYPASS.LTC128B.128 [R215+0xc800], [R12.64] ;  /* 0x0c8000000cd7bfae */ /* 0x0003e2000b901d46 */
[----:B------:R-:W-:Y:S01]  /*5a90*/  IMAD.X R5, R211, 0x1, R6, P6 ;  /* 0x00000001d3057824 */ /* 0x000fe200030e0606 */
[----:B------:R-:W-:-:S02]  /*5aa0*/  @!P3 LEA R28, P5, R4, c[0x0][0x170], 0x1 ;  /* 0x00005c00041cba11 */ /* 0x000fc400078a08ff */
        /* <DEDUP_REMOVED lines=46> */
[----:B---3--:R-:W3:Y:S04]  /*5d90*/  LDSM.16.M88.4 R16, [R205+0x6000] ;  /* 0x00600000cd10783b */ /* 0x008ee80000000200 */
[----:B------:R-:W-:Y:S04]  /*5da0*/  LDSM.16.M88.4 R32, [R204] ;  /* 0x00000000cc20783b */ /* 0x000fe80000000200 */
[----:B-1----:R-:W-:Y:S04]  /*5db0*/  LDSM.16.M88.4 R12, [R203] ;  /* 0x00000000cb0c783b */ /* 0x002fe80000000200 */
[----:B------:R-:W1:Y:S04]  /*5dc0*/  LDSM.16.M88.4 R140, [R205+0x6800] ;  /* 0x00680000cd8c783b */ /* 0x000e680000000200 */
[----:B------:R-:W1:Y:S04]  /*5dd0*/  LDSM.16.M88.4 R152, [R205+0x7000] ;  /* 0x00700000cd98783b */ /* 0x000e680000000200 */
[----:B-----5:R-:W5:Y:S04]  /*5de0*/  LDSM.16.M88.4 R24, [R205+0x7800] ;  /* 0x00780000cd18783b */ /* 0x020f680000000200 */
[----:B--2---:R-:W-:Y:S04]  /*5df0*/  LDSM.16.M88.4 R8, [R202] ;  /* 0x00000000ca08783b */ /* 0x004fe80000000200 */
[----:B----4-:R-:W2:Y:S04]  /*5e00*/  LDSM.16.M88.4 R20, [R199+0x6000] ;  /* 0x00600000c714783b */ /* 0x010ea80000000200 */
[----:B------:R-:W4:Y:S04]  /*5e10*/  LDSM.16.M88.4 R148, [R195] ;  /* 0x00000000c394783b */ /* 0x000f280000000200 */
[----:B------:R-:W2:Y:S01]  /*5e20*/  LDSM.16.M88.4 R144, [R194] ;  /* 0x00000000c290783b */ /* 0x000ea20000000200 */
[C---:B---3--:R-:W-:Y:S03]  /*5e30*/  HMMA.16816.F32 R4, R168.reuse, R16, RZ ;  /* 0x00000010a804723c */ /* 0x048fe600000018ff */
[----:B------:R-:W3:Y:S04]  /*5e40*/  LDSM.16.M88.4 R136, [R193] ;  /* 0x00000000c188783b */ /* 0x000ee80000000200 */
[----:B------:R-:W-:Y:S01]  /*5e50*/  LDSM.16.M88.4 R160, [R199+0x7800] ;  /* 0x00780000c7a0783b */ /* 0x000fe20000000200 */
[C---:B------:R-:W-:Y:S03]  /*5e60*/  HMMA.16816.F32 R16, R168.reuse, R18, RZ ;  /* 0x00000012a810723c */ /* 0x040fe600000018ff */
[----:B------:R-:W-:Y:S04]  /*5e70*/  LDSM.16.M88.4 R176, [R199+0x6800] ;  /* 0x00680000c7b0783b */ /* 0x000fe80000000200 */
[----:B------:R-:W-:Y:S01]  /*5e80*/  LDSM.16.M88.4 R164, [R199+0x7000] ;  /* 0x00700000c7a4783b */ /* 0x000fe20000000200 */
[----:B-1----:R-:W-:Y:S03]  /*5e90*/  HMMA.16816.F32 R28, R168, R140, RZ ;  /* 0x0000008ca81c723c */ /* 0x002fe600000018ff */
[----:B------:R-:W-:Y:S04]  /*5ea0*/  LDSM.16.M88.4 R180, [R202+0x2000] ;  /* 0x00200000cab4783b */ /* 0x000fe80000000200 */
[----:B------:R-:W-:Y:S01]  /*5eb0*/  LDSM.16.M88.4 R236, [R205+0xa800] ;  /* 0x00a80000cdec783b */ /* 0x000fe20000000200 */
[----:B------:R-:W-:Y:S03]  /*5ec0*/  HMMA.16816.F32 R4, R32, R12, R4 ;  /* 0x0000000c2004723c */ /* 0x000fe60000001804 */
[----:B------:R-:W-:Y:S04]  /*5ed0*/  LDSM.16.M88.4 R232, [R199+0xa000] ;  /* 0x00a00000c7e8783b */ /* 0x000fe80000000200 */
[----:B------:R-:W0:Y:S01]  /*5ee0*/  LDGDEPBAR ;  /* 0x00000000000079af */ /* 0x000e220000000000 */
[C---:B------:R-:W-:Y:S08]  /*5ef0*/  HMMA.16816.F32 R156, R168.reuse, R152, RZ ;  /* 0x00000098a89c723c */ /* 0x040ff000000018ff */
[C---:B------:R-:W-:Y:S08]  /*5f00*/  HMMA.16816.F32 R140, R168.reuse, R142, RZ ;  /* 0x0000008ea88c723c */ /* 0x040ff000000018ff */
[C---:B------:R-:W-:Y:S08]  /*5f10*/  HMMA.16816.F32 R152, R168.reuse, R154, RZ ;  /* 0x0000009aa898723c */ /* 0x040ff000000018ff */
[----:B-----5:R-:W-:Y:S08]  /*5f20*/  HMMA.16816.F32 R172, R168, R24, RZ ;  /* 0x00000018a8ac723c */ /* 0x020ff000000018ff */
[----:B------:R-:W-:Y:S01]  /*5f30*/  HMMA.16816.F32 R16, R32, R14, R16 ;  /* 0x0000000e2010723c */ /* 0x000fe20000001810 */
[----:B------:R-:W-:Y:S07]  /*5f40*/  LDSM.16.M88.4 R12, [R192] ;  /* 0x00000000c00c783b */ /* 0x000fee0000000200 */
[----:B------:R-:W-:Y:S01]  /*5f50*/  HMMA.16816.F32 R168, R168, R26, RZ ;  /* 0x0000001aa8a8723c */ /* 0x000fe200000018ff */
[----:B------:R-:W1:Y:S07]  /*5f60*/  LDSM.16.M88.4 R24, [R201] ;  /* 0x00000000c918783b */ /* 0x000e6e0000000200 */
[C---:B--2---:R-:W-:Y:S08]  /*5f70*/  HMMA.16816.F32 R4, R8.reuse, R20, R4 ;  /* 0x000000140804723c */ /* 0x044ff00000001804 */
        /* <DEDUP_REMOVED lines=10> */
[----:B------:R-:W2:Y:S04]  /*6020*/  LDSM.16.M88.4 R32, [R206+0x2000] ;  /* 0x00200000ce20783b */ /* 0x000ea80000000200 */
[----:B------:R-:W-:Y:S03]  /*6030*/  LDSM.16.M88.4 R136, [R192+0x1800] ;  /* 0x00180000c088783b */ /* 0x000fe60000000200 */
[C---:B-1----:R-:W-:Y:S08]  /*6040*/  HMMA.16816.F32 R4, R24.reuse, R12, R4 ;  /* 0x0000000c1804723c */ /* 0x042ff00000001804 */
[----:B------:R-:W-:Y:S01]  /*6050*/  HMMA.16816.F32 R16, R24, R14, R16 ;  /* 0x0000000e1810723c */ /* 0x000fe20000001810 */
[----:B------:R-:W-:Y:S07]  /*6060*/  LDSM.16.M88.4 R12, [R204+0x2000] ;  /* 0x00200000cc0c783b */ /* 0x000fee0000000200 */
[C---:B------:R-:W-:Y:S08]  /*6070*/  HMMA.16816.F32 R172, R8.reuse, R160, R172 ;  /* 0x000000a008ac723c */ /* 0x040ff000000018ac */
[C---:B------:R-:W-:Y:S01]  /*6080*/  HMMA.16816.F32 R168, R8.reuse, R162, R168 ;  /* 0x000000a208a8723c */ /* 0x040fe200000018a8 */
[----:B------:R-:W1:Y:S07]  /*6090*/  LDSM.16.M88.4 R160, [R191] ;  /* 0x00000000bfa0783b */ /* 0x000e6e0000000200 */
[C---:B------:R-:W-:Y:S08]  /*60a0*/  HMMA.16816.F32 R28, R8.reuse, R176, R28 ;  /* 0x000000b0081c723c */ /* 0x040ff0000000181c */
[C---:B------:R-:W-:Y:S01]  /*60b0*/  HMMA.16816.F32 R140, R8.reuse, R178, R140 ;  /* 0x000000b2088c723c */ /* 0x040fe2000000188c */
[----:B------:R-:W-:Y:S07]  /*60c0*/  LDSM.16.M88.4 R176, [R199+0x8800] ;  /* 0x00880000c7b0783b */ /* 0x000fee0000000200 */
[C---:B------:R-:W-:Y:S08]  /*60d0*/  HMMA.16816.F32 R156, R8.reuse, R164, R156 ;  /* 0x000000a4089c723c */ /* 0x040ff0000000189c */
[----:B------:R-:W-:Y:S01]  /*60e0*/  HMMA.16816.F32 R152, R8, R166, R152 ;  /* 0x000000a60898723c */ /* 0x000fe20000001898 */
[----:B------:R-:W3:Y:S04]  /*60f0*/  LDSM.16.M88.4 R8, [R205+0x8800] ;  /* 0x00880000cd08783b */ /* 0x000ee80000000200 */
[----:B------:R-:W-:Y:S03]  /*6100*/  LDSM.16.M88.4 R164, [R201+0x2000] ;  /* 0x00200000c9a4783b */ /* 0x000fe60000000200 */
[C---:B--2---:R-:W-:Y:S08]  /*6110*/  HMMA.16816.F32 R4, R32.reuse, R20, R4 ;  /* 0x000000142004723c */ /* 0x044ff00000001804 */
[----:B------:R-:W-:Y:S01]  /*6120*/  HMMA.16816.F32 R16, R32, R22, R16 ;  /* 0x000000162010723c */ /* 0x000fe20000001810 */
[----:B------:R-:W2:Y:S07]  /*6130*/  LDSM.16.M88.4 R20, [R199+0x8000] ;  /* 0x00800000c714783b */ /* 0x000eae0000000200 */
[C---:B------:R-:W-:Y:S08]  /*6140*/  HMMA.16816.F32 R28, R24.reuse, R148, R28 ;  /* 0x00000094181c723c */ /* 0x040ff0000000181c */
[C---:B------:R-:W-:Y:S01]  /*6150*/  HMMA.16816.F32 R140, R24.reuse, R150, R140 ;  /* 0x00000096188c723c */ /* 0x040fe2000000188c */
[----:B------:R-:W4:Y:S07]  /*6160*/  LDSM.16.M88.4 R148, [R205+0x9000] ;  /* 0x00900000cd94783b */ /* 0x000f2e0000000200 */
[C---:B------:R-:W-:Y:S08]  /*6170*/  HMMA.16816.F32 R156, R24.reuse, R144, R156 ;  /* 0x00000090189c723c */ /* 0x040ff0000000189c */
[----:B------:R-:W-:Y:S01]  /*6180*/  HMMA.16816.F32 R152, R24, R146, R152 ;  /* 0x000000921898723c */ /* 0x000fe20000001898 */
[----:B------:R-:W5:Y:S07]  /*6190*/  LDSM.16.M88.4 R144, [R205+0x9800] ;  /* 0x00980000cd90783b */ /* 0x000f6e0000000200 */
[C---:B-1----:R-:W-:Y:S08]  /*61a0*/  HMMA.16816.F32 R4, R12.reuse, R160, R4 ;  /* 0x000000a00c04723c */ /* 0x042ff00000001804 */
[----:B------:R-:W-:Y:S01]  /*61b0*/  HMMA.16816.F32 R16, R12, R162, R16 ;  /* 0x000000a20c10723c */ /* 0x000fe20000001810 */
[----:B------:R-:W-:Y:S07]  /*61c0*/  LDSM.16.M88.4 R160, [R188] ;  /* 0x00000000bca0783b */ /* 0x000fee0000000200 */
[C---:B------:R-:W-:Y:S08]  /*61d0*/  HMMA.16816.F32 R172, R24.reuse, R136, R172 ;  /* 0x0000008818ac723c */ /* 0x040ff000000018ac */
[----:B------:R-:W-:Y:S01]  /*61e0*/  HMMA.16816.F32 R168, R24, R138, R168 ;  /* 0x0000008a18a8723c */ /* 0x000fe200000018a8 */
[----:B------:R-:W1:Y:S04]  /*61f0*/  LDSM.16.M88.4 R136, [R190] ;  /* 0x00000000be88783b */ /* 0x000e680000000200 */
[----:B------:R-:W1:Y:S03]  /*6200*/  LDSM.16.M88.4 R24, [R192+0x2000] ;  /* 0x00200000c018783b */ /* 0x000e660000000200 */
[C---:B---3--:R-:W-:Y:S08]  /*6210*/  HMMA.16816.F32 R28, R32.reuse, R8, R28 ;  /* 0x00000008201c723c */ /* 0x048ff0000000181c */
[----:B------:R-:W-:Y:S01]  /*6220*/  HMMA.16816.F32 R140, R32, R10, R140 ;  /* 0x0000000a208c723c */ /* 0x000fe2000000188c */
[----:B------:R-:W3:Y:S07]  /*6230*/  LDSM.16.M88.4 R8, [R189] ;  /* 0x00000000bd08783b */ /* 0x000eee0000000200 */
[C---:B--2---:R-:W-:Y:S08]  /*6240*/  HMMA.16816.F32 R4, R180.reuse, R20, R4 ;  /* 0x00000014b404723c */ /* 0x044ff00000001804 */
[----:B------:R-:W-:Y:S01]  /*6250*/  HMMA.16816.F32 R16, R180, R22, R16 ;  /* 0x00000016b410723c */ /* 0x000fe20000001810 */
[----:B------:R-:W-:Y:S07]  /*6260*/  LDSM.16.M88.4 R20, [R199+0x9000] ;  /* 0x00900000c714783b */ /* 0x000fee0000000200 */
[C---:B----4-:R-:W-:Y:S08]  /*6270*/  HMMA.16816.F32 R156, R32.reuse, R148, R156 ;  /* 0x00000094209c723c */ /* 0x050ff0000000189c */
[C---:B------:R-:W-:Y:S01]  /*6280*/  HMMA.16816.F32 R152, R32.reuse, R150, R152 ;  /* 0x000000962098723c */ /* 0x040fe20000001898 */
[----:B------:R-:W-:Y:S07]  /*6290*/  LDSM.16.M88.4 R148, [R206+0x4000] ;  /* 0x00400000ce94783b */ /* 0x000fee0000000200 */
[C---:B-----5:R-:W-:Y:S08]  /*62a0*/  HMMA.16816.F32 R172, R32.reuse, R144, R172 ;  /* 0x0000009020ac723c */ /* 0x060ff000000018ac */
[----:B------:R-:W-:Y:S01]  /*62b0*/  HMMA.16816.F32 R168, R32, R146, R168 ;  /* 0x0000009220a8723c */ /* 0x000fe200000018a8 */
[----:B------:R-:W2:Y:S04]  /*62c0*/  LDSM.16.M88.4 R32, [R205+0xa000] ;  /* 0x00a00000cd20783b */ /* 0x000ea80000000200 */
[----:B------:R-:W-:Y:S03]  /*62d0*/  LDSM.16.M88.4 R144, [R187] ;  /* 0x00000000bb90783b */ /* 0x000fe60000000200 */
[C---:B-1----:R-:W-:Y:S08]  /*62e0*/  HMMA.16816.F32 R28, R12.reuse, R136, R28 ;  /* 0x000000880c1c723c */ /* 0x042ff0000000181c */
[----:B------:R-:W-:Y:S01]  /*62f0*/  HMMA.16816.F32 R140, R12, R138, R140 ;  /* 0x0000008a0c8c723c */ /* 0x000fe2000000188c */
[----:B------:R-:W-:Y:S07]  /*6300*/  LDSM.16.M88.4 R136, [R204+0x4000] ;  /* 0x00400000cc88783b */ /* 0x000fee0000000200 */
[C---:B------:R-:W-:Y:S08]  /*6310*/  HMMA.16816.F32 R4, R164.reuse, R24, R4 ;  /* 0x00000018a404723c */ /* 0x040ff00000001804 */
[----:B------:R-:W-:Y:S01]  /*6320*/  HMMA.16816.F32 R16, R164, R26, R16 ;  /* 0x0000001aa410723c */ /* 0x000fe20000001810 */
[----:B------:R-:W-:Y:S07]  /*6330*/  LDSM.16.M88.4 R24, [R202+0x4000] ;  /* 0x00400000ca18783b */ /* 0x000fee0000000200 */
[C---:B---3--:R-:W-:Y:S08]  /*6340*/  HMMA.16816.F32 R156, R12.reuse, R8, R156 ;  /* 0x000000080c9c723c */ /* 0x048ff0000000189c */
[----:B------:R-:W-:Y:S01]  /*6350*/  HMMA.16816.F32 R152, R12, R10, R152 ;  /* 0x0000000a0c98723c */ /* 0x000fe20000001898 */
[----:B------:R-:W1:Y:S07]  /*6360*/  LDSM.16.M88.4 R8, [R192+0x2800] ;  /* 0x00280000c008783b */ /* 0x000e6e0000000200 */
[----:B------:R-:W-:Y:S08]  /*6370*/  HMMA.16816.F32 R28, R180, R176, R28 ;  /* 0x000000b0b41c723c */ /* 0x000ff0000000181c */
[----:B--2---:R-:W-:Y:S08]  /*6380*/  HMMA.16816.F32 R4, R148, R32, R4 ;  /* 0x000000209404723c */ /* 0x004ff00000001804 */
[----:B------:R-:W-:Y:S01]  /*6390*/  HMMA.16816.F32 R140, R180, R178, R140 ;  /* 0x000000b2b48c723c */ /* 0x000fe2000000188c */
[----:B------:R-:W-:Y:S07]  /*63a0*/  LDSM.16.M88.4 R176, [R199+0x9800] ;  /* 0x00980000c7b0783b */ /* 0x000fee0000000200 */
[C---:B------:R-:W-:Y:S08]  /*63b0*/  HMMA.16816.F32 R172, R12.reuse, R160, R172 ;  /* 0x000000a00cac723c */ /* 0x040ff000000018ac */
[----:B------:R-:W-:Y:S01]  /*63c0*/  HMMA.16816.F32 R168, R12, R162, R168 ;  /* 0x000000a20ca8723c */ /* 0x000fe200000018a8 */
[----:B------:R-:W2:Y:S04]  /*63d0*/  LDSM.16.M88.4 R160, [R192+0x3000] ;  /* 0x00300000c0a0783b */ /* 0x000ea80000000200 */
[----:B------:R-:W-:Y:S03]  /*63e0*/  LDSM.16.M88.4 R12, [R201+0x4000] ;  /* 0x00400000c90c783b */ /* 0x000fe60000000200 */
[----:B------:R-:W-:Y:S01]  /*63f0*/  HMMA.16816.F32 R16, R148, R34, R16 ;  /* 0x000000229410723c */ /* 0x000fe20000001810 */
[----:B------:R-:W-:Y:S07]  /*6400*/  LDSM.16.M88.4 R32, [R186] ;  /* 0x00000000ba20783b */ /* 0x000fee0000000200 */
[----:B------:R-:W-:Y:S08]  /*6410*/  HMMA.16816.F32 R156, R180, R20, R156 ;  /* 0x00000014b49c723c */ /* 0x000ff0000000189c */
[----:B-1----:R-:W-:Y:S08]  /*6420*/  HMMA.16816.F32 R28, R164, R8, R28 ;  /* 0x00000008a41c723c */ /* 0x002ff0000000181c */
[----:B------:R-:W-:Y:S08]  /*6430*/  HMMA.16816.F32 R4, R136, R144, R4 ;  /* 0x000000908804723c */ /* 0x000ff00000001804 */
[----:B------:R-:W-:Y:S01]  /*6440*/  HMMA.16816.F32 R140, R164, R10, R140 ;  /* 0x0000000aa48c723c */ /* 0x000fe2000000188c */
[----:B------:R-:W-:Y:S07]  /*6450*/  LDSM.16.M88.4 R8, [R192+0x4000] ;  /* 0x00400000c008783b */ /* 0x000fee0000000200 */
[----:B------:R-:W-:Y:S01]  /*6460*/  HMMA.16816.F32 R16, R136, R146, R16 ;  /* 0x000000928810723c */ /* 0x000fe20000001810 */
[----:B------:R-:W1:Y:S07]  /*6470*/  LDSM.16.M88.4 R144, [R205+0xb000] ;  /* 0x00b00000cd90783b */ /* 0x000e6e0000000200 */
[----:B--2---:R-:W-:Y:S08]  /*6480*/  HMMA.16816.F32 R156, R164, R160, R156 ;  /* 0x000000a0a49c723c */ /* 0x004ff0000000189c */
[----:B------:R-:W-:Y:S08]  /*6490*/  HMMA.16816.F32 R28, R148, R236, R28 ;  /* 0x000000ec941c723c */ /* 0x000ff0000000181c */
[----:B------:R-:W-:Y:S08]  /*64a0*/  HMMA.16816.F32 R4, R24, R232, R4 ;  /* 0x000000e81804723c */ /* 0x000ff00000001804 */
[----:B------:R-:W-:Y:S08]  /*64b0*/  HMMA.16816.F32 R140, R148, R238, R140 ;  /* 0x000000ee948c723c */ /* 0x000ff0000000188c */
[----:B------:R-:W-:Y:S01]  /*64c0*/  HMMA.16816.F32 R16, R24, R234, R16 ;  /* 0x000000ea1810723c */ /* 0x000fe20000001810 */
[----:B------:R-:W2:Y:S07]  /*64d0*/  LDSM.16.M88.4 R232, [R185] ;  /* 0x00000000b9e8783b */ /* 0x000eae0000000200 */
[----:B------:R-:W-:Y:S01]  /*64e0*/  HMMA.16816.F32 R152, R180, R22, R152 ;  /* 0x00000016b498723c */ /* 0x000fe20000001898 */
[----:B------:R-:W3:Y:S07]  /*64f0*/  LDSM.16.M88.4 R20, [R199+0xa800] ;  /* 0x00a80000c714783b */ /* 0x000eee0000000200 */
[----:B-1----:R-:W-:Y:S08]  /*6500*/  HMMA.16816.F32 R156, R148, R144, R156 ;  /* 0x00000090949c723c */ /* 0x002ff0000000189c */
[----:B------:R-:W-:Y:S08]  /*6510*/  HMMA.16816.F32 R28, R136, R32, R28 ;  /* 0x00000020881c723c */ /* 0x000ff0000000181c */
[----:B------:R-:W-:Y:S08]  /*6520*/  HMMA.16816.F32 R4, R12, R8, R4 ;  /* 0x000000080c04723c */ /* 0x000ff00000001804 */
[----:B------:R-:W-:Y:S01]  /*6530*/  HMMA.16816.F32 R140, R136, R34, R140 ;  /* 0x00000022888c723c */ /* 0x000fe2000000188c */
[----:B------:R-:W1:Y:S07]  /*6540*/  LDSM.16.M88.4 R32, [R192+0x3800] ;  /* 0x00380000c020783b */ /* 0x000e6e0000000200 */
        /* <DEDUP_REMOVED lines=9> */
[----:B------:R-:W1:Y:S02]  /*65e0*/  MUFU.TANH R145, R145 ;  /* 0x0000009100917308 */ /* 0x000e640000002400 */
[----:B------:R-:W4:Y:S03]  /*65f0*/  LDSM.16.M88.4 R4, [R205+0xb800] ;  /* 0x00b80000cd04783b */ /* 0x000f260000000200 */
[----:B------:R-:W-:Y:S03]  /*6600*/  HMMA.16816.F32 R152, R164, R162, R152 ;  /* 0x000000a2a498723c */ /* 0x000fe60000001898 */
[----:B------:R-:W1:Y:S05]  /*6610*/  MUFU.TANH R160, R160 ;  /* 0x000000a000a07308 */ /* 0x000e6a0000002400 */
[----:B--2---:R-:W-:Y:S01]  /*6620*/  HMMA.16816.F32 R156, R136, R232, R156 ;  /* 0x000000e8889c723c */ /* 0x004fe2000000189c */
[----:B------:R-:W-:-:S02]  /*6630*/  FMUL.FTZ R161, R16, c[0x0][0x2ec] ;  /* 0x0000bb0010a17a20 */ /* 0x000fc40000410000 */
[----:B------:R-:W-:Y:S05]  /*6640*/  MUFU.TANH R135, R135 ;  /* 0x0000008700877308 */ /* 0x000fea0000002400 */
[----:B---3--:R-:W-:Y:S03]  /*6650*/  HMMA.16816.F32 R28, R24, R20, R28 ;  /* 0x00000014181c723c */ /* 0x008fe6000000181c */
[----:B------:R-:W2:Y:S05]  /*6660*/  MUFU.TANH R161, R161 ;  /* 0x000000a100a17308 */ /* 0x000eaa0000002400 */
[----:B-1----:R-:W-:Y:S03]  /*6670*/  HMMA.16816.F32 R172, R164, R32, R172 ;  /* 0x00000020a4ac723c */ /* 0x002fe600000018ac */
[----:B------:R-:W-:Y:S04]  /*6680*/  MUFU.TANH R144, R144 ;  /* 0x0000009000907308 */ /* 0x000fe80000002400 */
[----:B------:R-:W-:Y:S01]  /*6690*/  FMUL.FTZ R32, R18, c[0x0][0x2ec] ;  /* 0x0000bb0012207a20 */ /* 0x000fe20000410000 */
[----:B------:R-:W-:Y:S05]  /*66a0*/  HMMA.16816.F32 R152, R148, R146, R152 ;  /* 0x000000929498723c */ /* 0x000fea0000001898 */
[----:B------:R-:W1:Y:S02]  /*66b0*/  MUFU.TANH R32, R32 ;  /* 0x0000002000207308 */ /* 0x000e640000002400 */
[----:B------:R-:W-:Y:S01]  /*66c0*/  FMUL.FTZ R146, R17, c[0x0][0x2ec] ;  /* 0x0000bb0011927a20 */ /* 0x000fe20000410000 */
[----:B----4-:R-:W-:Y:S05]  /*66d0*/  HMMA.16816.F32 R156, R24, R8, R156 ;  /* 0x00000008189c723c */ /* 0x010fea000000189c */
[----:B------:R-:W3:Y:S02]  /*66e0*/  MUFU.TANH R146, R146 ;  /* 0x0000009200927308 */ /* 0x000ee40000002400 */
[----:B------:R-:W-:Y:S01]  /*66f0*/  FMUL.FTZ R8, R19, c[0x0][0x2ec] ;  /* 0x0000bb0013087a20 */ /* 0x000fe20000410000 */
[----:B-----5:R-:W-:Y:S01]  /*6700*/  HMMA.16816.F32 R28, R12, R168, R28 ;  /* 0x000000a80c1c723c */ /* 0x020fe2000000181c */
[----:B------:R-:W4:Y:S04]  /*6710*/  LDSM.16.M88.4 R16, [R184] ;  /* 0x00000000b810783b */ /* 0x000f280000000200 */
[----:B------:R-:W5:Y:S03]  /*6720*/  MUFU.TANH R8, R8 ;  /* 0x0000000800087308 */ /* 0x000f660000002400 */
[----:B------:R-:W-:Y:S01]  /*6730*/  HMMA.16816.F32 R176, R164, R34, R176 ;  /* 0x00000022a4b0723c */ /* 0x000fe200000018b0 */
[----:B------:R-:W1:Y:S07]  /*6740*/  S2R R35, SR_TID.X ;  /* 0x0000000000237919 */ /* 0x000e6e0000002100 */
[----:B------:R-:W-:Y:S08]  /*6750*/  HMMA.16816.F32 R172, R148, R4, R172 ;  /* 0x0000000494ac723c */ /* 0x000ff000000018ac */
[----:B------:R-:W-:Y:S01]  /*6760*/  FMUL.FTZ R9, R28, c[0x0][0x2ec] ;  /* 0x0000bb001c097a20 */ /* 0x000fe20000410000 */
[----:B------:R-:W-:Y:S01]  /*6770*/  HMMA.16816.F32 R152, R136, R234, R152 ;  /* 0x000000ea8898723c */ /* 0x000fe20000001898 */
[----:B------:R-:W-:-:S02]  /*6780*/  FMUL.FTZ R33, R29, c[0x0][0x2ec] ;  /* 0x0000bb001d217a20 */ /* 0x000fc40000410000 */
[----:B------:R-:W-:Y:S02]  /*6790*/  FMUL.FTZ R147, R30, c[0x0][0x2ec] ;  /* 0x0000bb001e937a20 */ /* 0x000fe40000410000 */
[----:B------:R-:W-:Y:S01]  /*67a0*/  FMUL.FTZ R34, R31, c[0x0][0x2ec] ;  /* 0x0000bb001f227a20 */ /* 0x000fe20000410000 */
[----:B------:R-:W1:Y:S01]  /*67b0*/  MUFU.TANH R9, R9 ;  /* 0x0000000900097308 */ /* 0x000e620000002400 */
[----:B------:R-:W1:Y:S01]  /*67c0*/  LDSM.16.M88.4 R28, [R199+0xb800] ;  /* 0x00b80000c71c783b */ /* 0x000e620000000200 */
[----:B------:R-:W-:Y:S03]  /*67d0*/  HMMA.16816.F32 R176, R148, R6, R176 ;  /* 0x0000000694b0723c */ /* 0x000fe600000018b0 */
[----:B------:R-:W-:Y:S03]  /*67e0*/  LDSM.16.M88.4 R4, [R192+0x5800] ;  /* 0x00580000c004783b */ /* 0x000fe60000000200 */
[----:B------:R-:W1:Y:S02]  /*67f0*/  MUFU.TANH R147, R147 ;  /* 0x0000009300937308 */ /* 0x000e640000002400 */
[----:B------:R-:W-:Y:S01]  /*6800*/  HMMA.16816.F32 R140, R24, R22, R140 ;  /* 0x00000016188c723c */ /* 0x000fe2000000188c */
[----:B------:R-:W2:Y:S01]  /*6810*/  LDSM.16.M88.4 R20, [R192+0x5000] ;  /* 0x00500000c014783b */ /* 0x000ea20000000200 */
[----:B------:R-:W-:-:S04]  /*6820*/  DEPBAR.LE SB0, 0x0 ;  /* 0x000080000000791a */ /* 0x000fc80000000000 */
[----:B------:R-:W1:Y:S02]  /*6830*/  MUFU.TANH R33, R33 ;  /* 0x0000002100217308 */ /* 0x000e640000002400 */
[----:B----4-:R-:W-:Y:S06]  /*6840*/  HMMA.16816.F32 R172, R136, R16, R172 ;  /* 0x0000001088ac723c */ /* 0x010fec00000018ac */
[----:B------:R-:W4:Y:S02]  /*6850*/  MUFU.TANH R34, R34 ;  /* 0x0000002200227308 */ /* 0x000f240000002400 */
[----:B------:R-:W-:Y:S08]  /*6860*/  HMMA.16816.F32 R152, R24, R10, R152 ;  /* 0x0000000a1898723c */ /* 0x000ff00000001898 */
[----:B------:R-:W-:Y:S08]  /*6870*/  HMMA.16816.F32 R176, R136, R18, R176 ;  /* 0x0000001288b0723c */ /* 0x000ff000000018b0 */
[----:B-1----:R-:W-:Y:S08]  /*6880*/  HMMA.16816.F32 R172, R24, R28, R172 ;  /* 0x0000001c18ac723c */ /* 0x002ff000000018ac */
[C---:B------:R-:W-:Y:S08]  /*6890*/  HMMA.16816.F32 R140, R12.reuse, R170, R140 ;  /* 0x000000aa0c8c723c */ /* 0x040ff0000000188c */
[C---:B--2---:R-:W-:Y:S07]  /*68a0*/  HMMA.16816.F32 R152, R12.reuse, R22, R152 ;  /* 0x000000160c98723c */ /* 0x044fee0000001898 */
[----:B------:R-:W-:Y:S01]  /*68b0*/  IMAD.SHL.U32 R23, R35, 0x2, RZ ;  /* 0x0000000223177824 */ /* 0x000fe200078e00ff */
[----:B------:R-:W-:Y:S04]  /*68c0*/  HMMA.16816.F32 R156, R12, R20, R156 ;  /* 0x000000140c9c723c */ /* 0x000fe8000000189c */
[----:B------:R-:W-:-:S04]  /*68d0*/  LOP3.LUT R23, R23, 0x6, RZ, 0xc0, !PT ;  /* 0x0000000617177812 */ /* 0x000fc800078ec0ff */
[----:B------:R-:W-:Y:S01]  /*68e0*/  HMMA.16816.F32 R176, R24, R30, R176 ;  /* 0x0000001e18b0723c */ /* 0x000fe200000018b0 */
[----:B------:R-:W-:Y:S02]  /*68f0*/  IMAD R19, R0, 0x40, R23 ;  /* 0x0000004000137824 */ /* 0x000fe400078e0217 */
[----:B------:R-:W-:Y:S02]  /*6900*/  FMUL.FTZ R20, R140, c[0x0][0x2ec] ;  /* 0x0000bb008c147a20 */ /* 0x000fe40000410000 */
[----:B------:R-:W-:Y:S01]  /*6910*/  FMUL.FTZ R10, R141, c[0x0][0x2ec] ;  /* 0x0000bb008d0a7a20 */ /* 0x000fe20000410000 */
[C---:B------:R-:W-:Y:S01]  /*6920*/  IADD3 R29, R19.reuse, 0x1, RZ ;  /* 0x00000001131d7810 */ /* 0x040fe20007ffe0ff */
[----:B------:R-:W-:Y:S01]  /*6930*/  FMUL.FTZ R11, R142, c[0x0][0x2ec] ;  /* 0x0000bb008e0b7a20 */ /* 0x000fe20000410000 */
[C---:B------:R-:W-:Y:S01]  /*6940*/  HMMA.16816.F32 R172, R12.reuse, R4, R172 ;  /* 0x000000040cac723c */ /* 0x040fe200000018ac */
[----:B------:R-:W-:Y:S01]  /*6950*/  IADD3 R23, R19, 0x8, RZ ;  /* 0x0000000813177810 */ /* 0x000fe20007ffe0ff */
[----:B------:R-:W-:Y:S01]  /*6960*/  FMUL.FTZ R21, R143, c[0x0][0x2ec] ;  /* 0x0000bb008f157a20 */ /* 0x000fe20000410000 */
[C---:B------:R-:W-:Y:S01]  /*6970*/  ISETP.GE.AND P4, PT, R29.reuse, R134, PT ;  /* 0x000000861d00720c */ /* 0x040fe20003f86270 */
[----:B------:R-:W1:Y:S01]  /*6980*/  MUFU.TANH R20, R20 ;  /* 0x0000001400147308 */ /* 0x000e620000002400 */
[----:B------:R-:W-:Y:S01]  /*6990*/  ISETP.GE.AND P5, PT, R29, R2, PT ;  /* 0x000000021d00720c */ /* 0x000fe20003fa6270 */
[----:B------:R-:W-:Y:S01]  /*69a0*/  FMUL.FTZ R153, R153, c[0x0][0x2ec] ;  /* 0x0000bb0099997a20 */ /* 0x000fe20000410000 */
[C---:B------:R-:W-:Y:S01]  /*69b0*/  ISETP.GE.AND P6, PT, R23.reuse, R134, PT ;  /* 0x000000861700720c */ /* 0x040fe20003fc6270 */
[----:B------:R-:W-:Y:S01]  /*69c0*/  FMUL.FTZ R16, R156, c[0x0][0x2ec] ;  /* 0x0000bb009c107a20 */ /* 0x000fe20000410000 */
[----:B------:R-:W-:Y:S01]  /*69d0*/  ISETP.GE.AND P0, PT, R23, R2, PT ;  /* 0x000000021700720c */ /* 0x000fe20003f06270 */
[----:B------:R-:W-:Y:S01]  /*69e0*/  FMUL.FTZ R17, R157, c[0x0][0x2ec] ;  /* 0x0000bb009d117a20 */ /* 0x000fe20000410000 */
[----:B------:R-:W-:Y:S01]  /*69f0*/  IADD3 R23, R19, 0x9, RZ ;  /* 0x0000000913177810 */ /* 0x000fe20007ffe0ff */
[----:B------:R-:W-:Y:S01]  /*6a00*/  MUFU.TANH R10, R10 ;  /* 0x0000000a000a7308 */ /* 0x000fe20000002400 */
[----:B------:R-:W-:Y:S01]  /*6a10*/  FSEL R4, R145, -INF , !P4 ;  /* 0xff80000091047808 */ /* 0x000fe20006000000 */
[----:B------:R-:W-:Y:S01]  /*6a20*/  FMUL.FTZ R158, R158, c[0x0][0x2ec] ;  /* 0x0000bb009e9e7a20 */ /* 0x000fe20000410000 */
[----:B------:R-:W-:Y:S01]  /*6a30*/  FSEL R5, R160, -INF , !P5 ;  /* 0xff800000a0057808 */ /* 0x000fe20006800000 */
[----:B------:R-:W-:Y:S01]  /*6a40*/  HMMA.16816.F32 R176, R12, R6, R176 ;  /* 0x000000060cb0723c */ /* 0x000fe200000018b0 */
[----:B------:R-:W-:Y:S01]  /*6a50*/  ISETP.GE.AND P4, PT, R23, R134, PT ;  /* 0x000000861700720c */ /* 0x000fe20003f86270 */
[----:B------:R-:W-:Y:S01]  /*6a60*/  FMUL.FTZ R159, R159, c[0x0][0x2ec] ;  /* 0x0000bb009f9f7a20 */ /* 0x000fe20000410000 */
[----:B------:R-:W-:Y:S01]  /*6a70*/  ISETP.GE.AND P5, PT, R23, R2, PT ;  /* 0x000000021700720c */ /* 0x000fe20003fa6270 */
[----:B------:R-:W2:Y:S01]  /*6a80*/  MUFU.TANH R11, R11 ;  /* 0x0000000b000b7308 */ /* 0x000ea20000002400 */
[----:B------:R-:W-:Y:S01]  /*6a90*/  IADD3 R23, R19, 0x10, RZ ;  /* 0x0000001013177810 */ /* 0x000fe20007ffe0ff */
[----:B------:R-:W-:Y:S01]  /*6aa0*/  FMUL.FTZ R152, R152, c[0x0][0x2ec] ;  /* 0x0000bb0098987a20 */ /* 0x000fe20000410000 */
[----:B------:R-:W-:Y:S01]  /*6ab0*/  FSEL R18, R161, -INF , !P6 ;  /* 0xff800000a1127808 */ /* 0x000fe20007000000 */
[----:B------:R-:W-:Y:S01]  /*6ac0*/  FMUL.FTZ R156, R173, c[0x0][0x2ec] ;  /* 0x0000bb00ad9c7a20 */ /* 0x000fe20000410000 */
[----:B------:R-:W-:Y:S01]  /*6ad0*/  FSEL R31, R32, -INF , !P0 ;  /* 0xff800000201f7808 */ /* 0x000fe20004000000 */
[----:B------:R-:W-:Y:S01]  /*6ae0*/  FMUL.FTZ R154, R154, c[0x0][0x2ec] ;  /* 0x0000bb009a9a7a20 */ /* 0x000fe20000410000 */
[C---:B------:R-:W-:Y:S01]  /*6af0*/  ISETP.GE.AND P6, PT, R23.reuse, R134, PT ;  /* 0x000000861700720c */ /* 0x040fe20003fc6270 */
[----:B------:R-:W1:Y:S01]  /*6b00*/  MUFU.TANH R21, R21 ;  /* 0x0000001500157308 */ /* 0x000e620000002400 */
[----:B------:R-:W-:Y:S01]  /*6b10*/  ISETP.GE.AND P0, PT, R23, R2, PT ;  /* 0x000000021700720c */ /* 0x000fe20003f06270 */
[----:B------:R-:W-:Y:S01]  /*6b20*/  FMUL.FTZ R155, R155, c[0x0][0x2ec] ;  /* 0x0000bb009b9b7a20 */ /* 0x000fe20000410000 */
[----:B------:R-:W-:Y:S01]  /*6b30*/  IADD3 R23, R19, 0x11, RZ ;  /* 0x0000001113177810 */ /* 0x000fe20007ffe0ff */
[----:B------:R-:W-:Y:S01]  /*6b40*/  FMUL.FTZ R141, R175, c[0x0][0x2ec] ;  /* 0x0000bb00af8d7a20 */ /* 0x000fe20000410000 */
[----:B---3--:R-:W-:-:S02]  /*6b50*/  FSEL R146, R146, -INF , !P4 ;  /* 0xff80000092927808 */ /* 0x008fc40006000000 */
[----:B-----5:R-:W-:Y:S01]  /*6b60*/  FSEL R29, R8, -INF , !P5 ;  /* 0xff800000081d7808 */ /* 0x020fe20006800000 */
[----:B------:R-:W3:Y:S01]  /*6b70*/  MUFU.TANH R16, R16 ;  /* 0x0000001000107308 */ /* 0x000ee20000002400 */
[----:B------:R-:W-:Y:S02]  /*6b80*/  IADD3 R25, R19, 0x18, RZ ;  /* 0x0000001813197810 */ /* 0x000fe40007ffe0ff */
        /* <DEDUP_REMOVED lines=9> */
[----:B------:R-:W-:Y:S01]  /*6c20*/  FMUL.FTZ R151, R179, c[0x0][0x2ec] ;  /* 0x0000bb00b3977a20 */ /* 0x000fe20000410000 */
[----:B------:R-:W-:-:S02]  /*6c30*/  ISETP.GE.AND P6, PT, R25, R134, PT ;  /* 0x000000861900720c */ /* 0x000fc40003fc6270 */
[----:B------:R-:W-:Y:S01]  /*6c40*/  ISETP.GE.AND P0, PT, R25, R2, PT ;  /* 0x000000021900720c */ /* 0x000fe20003f06270 */
[----:B------:R5:W3:Y:S01]  /*6c50*/  MUFU.TANH R169, R158 ;  /* 0x0000009e00a97308 */ /* 0x000ae20000002400 */
[----:B------:R-:W-:Y:S02]  /*6c60*/  FSEL R22, R33, -INF , !P4 ;  /* 0xff80000021167808 */ /* 0x000fe40006000000 */
[----:B----4-:R-:W-:Y:S02]  /*6c70*/  FSEL R25, R34, -INF , !P5 ;  /* 0xff80000022197808 */ /* 0x010fe40006800000 */
[C---:B------:R-:W-:Y:S02]  /*6c80*/  ISETP.GE.AND P4, PT, R23.reuse, R134, PT ;  /* 0x000000861700720c */ /* 0x040fe40003f86270 */
[----:B------:R-:W-:Y:S01]  /*6c90*/  ISETP.GE.AND P5, PT, R23, R2, PT ;  /* 0x000000021700720c */ /* 0x000fe20003fa6270 */
[----:B------:R4:W3:Y:S01]  /*6ca0*/  MUFU.TANH R168, R153 ;  /* 0x0000009900a87308 */ /* 0x0008e20000002400 */
[----:B------:R-:W-:-:S02]  /*6cb0*/  IADD3 R9, R19, 0x20, RZ ;  /* 0x0000002013097810 */ /* 0x000fc40007ffe0ff */
[----:B------:R-:W-:Y:S02]  /*6cc0*/  IADD3 R7, R19, 0x21, RZ ;  /* 0x0000002113077810 */ /* 0x000fe40007ffe0ff */
[----:B-1----:R-:W-:Y:S02]  /*6cd0*/  FSEL R24, R20, -INF , !P6 ;  /* 0xff80000014187808 */ /* 0x002fe40007000000 */
[----:B--2---:R-:W-:Y:S01]  /*6ce0*/  FSEL R23, R11, -INF , !P0 ;  /* 0xff8000000b177808 */ /* 0x004fe20004000000 */
[----:B------:R-:W-:Y:S01]  /*6cf0*/  MUFU.TANH R156, R156 ;  /* 0x0000009c009c7308 */ /* 0x000fe20000002400 */
[----:B------:R-:W-:Y:S01]  /*6d00*/  FSEL R20, R10, -INF , !P4 ;  /* 0xff8000000a147808 */ /* 0x000fe20006000000 */
[----:B-----5:R-:W-:Y:S01]  /*6d10*/  FMUL.FTZ R158, R172, c[0x0][0x2ec] ;  /* 0x0000bb00ac9e7a20 */ /* 0x020fe20000410000 */
[----:B------:R-:W-:Y:S02]  /*6d20*/  FSEL R21, R21, -INF , !P5 ;  /* 0xff80000015157808 */ /* 0x000fe40006800000 */
[----:B------:R-:W-:-:S02]  /*6d30*/  ISETP.GE.AND P6, PT, R9, R134, PT ;  /* 0x000000860900720c */ /* 0x000fc40003fc6270 */
[----:B------:R-:W-:Y:S01]  /*6d40*/  ISETP.GE.AND P0, PT, R9, R2, PT ;  /* 0x000000020900720c */ /* 0x000fe20003f06270 */
[----:B------:R-:W1:Y:S01]  /*6d50*/  MUFU.TANH R167, R159 ;  /* 0x0000009f00a77308 */ /* 0x000e620000002400 */
[C---:B------:R-:W-:Y:S01]  /*6d60*/  ISETP.GE.AND P4, PT, R7.reuse, R134, PT ;  /* 0x000000860700720c */ /* 0x040fe20003f86270 */
[----:B----4-:R-:W-:Y:S01]  /*6d70*/  FMUL.FTZ R153, R174, c[0x0][0x2ec] ;  /* 0x0000bb00ae997a20 */ /* 0x010fe20000410000 */
[----:B------:R-:W-:Y:S02]  /*6d80*/  ISETP.GE.AND P5, PT, R7, R2, PT ;  /* 0x000000020700720c */ /* 0x000fe40003fa6270 */
[C---:B------:R-:W-:Y:S02]  /*6d90*/  IADD3 R9, R19.reuse, 0x28, RZ ;  /* 0x0000002813097810 */ /* 0x040fe40007ffe0ff */
[----:B------:R-:W-:Y:S01]  /*6da0*/  IADD3 R7, R19, 0x29, RZ ;  /* 0x0000002913077810 */ /* 0x000fe20007ffe0ff */
[----:B------:R-:W2:Y:S01]  /*6db0*/  MUFU.TANH R170, R152 ;  /* 0x0000009800aa7308 */ /* 0x000ea20000002400 */
[----:B---3--:R-:W-:-:S02]  /*6dc0*/  FSEL R174, R16, -INF , !P6 ;  /* 0xff80000010ae7808 */ /* 0x008fc40007000000 */
[----:B------:R-:W-:Y:S02]  /*6dd0*/  FSEL R169, R169, -INF , !P0 ;  /* 0xff800000a9a97808 */ /* 0x000fe40004000000 */
[----:B------:R-:W-:Y:S02]  /*6de0*/  FSEL R172, R17, -INF , !P4 ;  /* 0xff80000011ac7808 */ /* 0x000fe40006000000 */
[C---:B------:R-:W-:Y:S01]  /*6df0*/  ISETP.GE.AND P6, PT, R9.reuse, R134, PT ;  /* 0x000000860900720c */ /* 0x040fe20003fc6270 */
[----:B------:R-:W3:Y:S01]  /*6e00*/  MUFU.TANH R165, R154 ;  /* 0x0000009a00a57308 */ /* 0x000ee20000002400 */
[----:B------:R-:W-:Y:S02]  /*6e10*/  ISETP.GE.AND P0, PT, R9, R2, PT ;  /* 0x000000020900720c */ /* 0x000fe40003f06270 */
[----:B------:R-:W-:Y:S02]  /*6e20*/  ISETP.GE.AND P4, PT, R7, R134, PT ;  /* 0x000000860700720c */ /* 0x000fe40003f86270 */
[----:B------:R-:W-:-:S02]  /*6e30*/  IADD3 R9, R19, 0x31, RZ ;  /* 0x0000003113097810 */ /* 0x000fc40007ffe0ff */
[----:B------:R-:W-:Y:S01]  /*6e40*/  FSEL R168, R168, -INF , !P4 ;  /* 0xff800000a8a87808 */ /* 0x000fe20006000000 */
[----:B------:R-:W4:Y:S01]  /*6e50*/  MUFU.TANH R163, R155 ;  /* 0x0000009b00a37308 */ /* 0x000f220000002400 */
[-C--:B------:R-:W-:Y:S02]  /*6e60*/  ISETP.GE.AND P4, PT, R9, R134.reuse, PT ;  /* 0x000000860900720c */ /* 0x080fe40003f86270 */
[----:B-1----:R-:W-:Y:S02]  /*6e70*/  FSEL R167, R167, -INF , !P5 ;  /* 0xff800000a7a77808 */ /* 0x002fe40006800000 */
[----:B------:R-:W-:Y:S02]  /*6e80*/  FSEL R156, R156, -INF , !P4 ;  /* 0xff8000009c9c7808 */ /* 0x000fe40006000000 */
[----:B------:R-:W-:Y:S01]  /*6e90*/  ISETP.GE.AND P4, PT, R19, R134, PT ;  /* 0x000000861300720c */ /* 0x000fe20003f86270 */
[----:B------:R-:W1:Y:S01]  /*6ea0*/  MUFU.TANH R158, R158 ;  /* 0x0000009e009e7308 */ /* 0x000e620000002400 */
[----:B------:R-:W-:-:S02]  /*6eb0*/  ISETP.GE.AND P5, PT, R7, R2, PT ;  /* 0x000000020700720c */ /* 0x000fc40003fa6270 */
[----:B------:R-:W-:Y:S02]  /*6ec0*/  IADD3 R7, R19, 0x30, RZ ;  /* 0x0000003013077810 */ /* 0x000fe40007ffe0ff */
[----:B------:R-:W-:Y:S02]  /*6ed0*/  FSEL R135, R135, -INF , !P4 ;  /* 0xff80000087877808 */ /* 0x000fe40006000000 */
[----:B--2---:R-:W-:Y:S01]  /*6ee0*/  FSEL R170, R170, -INF , !P6 ;  /* 0xff800000aaaa7808 */ /* 0x004fe20007000000 */
[----:B------:R-:W2:Y:S01]  /*6ef0*/  MUFU.TANH R153, R153 ;  /* 0x0000009900997308 */ /* 0x000ea20000002400 */
[----:B---3--:R-:W-:Y:S02]  /*6f00*/  FSEL R165, R165, -INF , !P0 ;  /* 0xff800000a5a57808 */ /* 0x008fe40004000000 */
[----:B------:R-:W-:Y:S02]  /*6f10*/  ISETP.GE.AND P4, PT, R133, 0x3, PT ;  /* 0x000000038500780c */ /* 0x000fe40003f86270 */
[----:B------:R-:W-:-:S02]  /*6f20*/  ISETP.GE.AND P6, PT, R7, R134, PT ;  /* 0x000000860700720c */ /* 0x000fc40003fc6270 */
[-C--:B------:R-:W-:Y:S01]  /*6f30*/  ISETP.GE.AND P0, PT, R7, R2.reuse, PT ;  /* 0x000000020700720c */ /* 0x080fe20003f06270 */
[----:B------:R-:W3:Y:S01]  /*6f40*/  MUFU.TANH R141, R141 ;  /* 0x0000008d008d7308 */ /* 0x000ee20000002400 */
[----:B------:R-:W-:Y:S02]  /*6f50*/  IADD3 R7, R19, 0x38, RZ ;  /* 0x0000003813077810 */ /* 0x000fe40007ffe0ff */
[----:B----4-:R-:W-:Y:S02]  /*6f60*/  FSEL R163, R163, -INF , !P5 ;  /* 0xff800000a3a37808 */ /* 0x010fe40006800000 */
[----:B-1----:R-:W-:Y:S01]  /*6f70*/  FSEL R158, R158, -INF , !P6 ;  /* 0xff8000009e9e7808 */ /* 0x002fe20007000000 */
[----:B------:R-:W-:Y:S01]  /*6f80*/  BAR.SYNC.DEFER_BLOCKING 0x0 ;  /* 0x0000000000007b1d */ /* 0x000fe20000010000 */
[----:B------:R-:W-:Y:S02]  /*6f90*/  ISETP.GE.AND P5, PT, R9, R2, PT ;  /* 0x000000020900720c */ /* 0x000fe40003fa6270 */
[----:B--2---:R-:W-:-:S02]  /*6fa0*/  FSEL R153, R153, -INF , !P0 ;  /* 0xff80000099997808 */ /* 0x004fc40004000000 */
[C---:B------:R-:W-:Y:S01]  /*6fb0*/  ISETP.GE.AND P6, PT, R7.reuse, R134, PT ;  /* 0x000000860700720c */ /* 0x040fe20003fc6270 */
[----:B------:R-:W1:Y:S01]  /*6fc0*/  MUFU.TANH R142, R142 ;  /* 0x0000008e008e7308 */ /* 0x000e620000002400 */
[-C--:B------:R-:W-:Y:S02]  /*6fd0*/  ISETP.GE.AND P0, PT, R7, R2.reuse, PT ;  /* 0x000000020700720c */ /* 0x080fe40003f06270 */
[----:B------:R-:W-:Y:S02]  /*6fe0*/  IADD3 R7, R19, 0x39, RZ ;  /* 0x0000003913077810 */ /* 0x000fe40007ffe0ff */
[----:B---3--:R-:W-:Y:S02]  /*6ff0*/  FSEL R141, R141, -INF , !P5 ;  /* 0xff8000008d8d7808 */ /* 0x008fe40006800000 */
[----:B------:R-:W-:Y:S01]  /*7000*/  ISETP.GE.AND P5, PT, R19, R2, PT ;  /* 0x000000021300720c */ /* 0x000fe20003fa6270 */
[----:B------:R-:W2:Y:S03]  /*7010*/  MUFU.TANH R143, R143 ;  /* 0x0000008f008f7308 */ /* 0x000ea60000002400 */
[----:B------:R-:W-:-:S05]  /*7020*/  FSEL R144, R144, -INF , !P5 ;  /* 0xff80000090907808 */ /* 0x000fca0006800000 */
[----:B------:R-:W3:Y:S01]  /*7030*/  MUFU.TANH R140, R140 ;  /* 0x0000008c008c7308 */ /* 0x000ee20000002400 */
[----:B-1----:R-:W-:Y:S02]  /*7040*/  FSEL R142, R142, -INF , !P6 ;  /* 0xff8000008e8e7808 */ /* 0x002fe40007000000 */
[----:B------:R-:W-:-:S05]  /*7050*/  ISETP.GE.AND P6, PT, R7, R134, PT ;  /* 0x000000860700720c */ /* 0x000fca0003fc6270 */
[----:B------:R-:W1:Y:S01]  /*7060*/  MUFU.TANH R151, R151 ;  /* 0x0000009700977308 */ /* 0x000e620000002400 */
[----:B--2---:R-:W-:Y:S02]  /*7070*/  FSEL R143, R143, -INF , !P0 ;  /* 0xff8000008f8f7808 */ /* 0x004fe40004000000 */
[----:B------:R-:W-:Y:S02]  /*7080*/  ISETP.GE.AND P0, PT, R7, R2, PT ;  /* 0x000000020700720c */ /* 0x000fe40003f06270 */
[----:B---3--:R-:W-:Y:S02]  /*7090*/  FSEL R140, R140, -INF , !P6 ;  /* 0xff8000008c8c7808 */ /* 0x008fe40007000000 */
[----:B-1----:R-:W-:Y:S01]  /*70a0*/  FSEL R151, R151, -INF , !P0 ;  /* 0xff80000097977808 */ /* 0x002fe20004000000 */
        /* <DEDUP_REMOVED lines=101> */
.L_x_543:
[----:B------:R-:W-:Y:S05]  /*7700*/  BSYNC B0 ;  /* 0x0000000000007941 */ /* 0x000fea0003800000 */
.L_x_542:
[----:B------:R-:W0:Y:S02]  /*7710*/  LDGDEPBAR ;  /* 0x00000000000079af */ /* 0x000e240000000000 */
.L_x_541:
[----:B--2---:R-:W-:Y:S01]  /*7720*/  FMNMX.FTZ R6, R3, R144, !PT ;  /* 0x0000009003067209 */ /* 0x004fe20007810000 */
        /* <DEDUP_REMOVED lines=51> */
[----:B------:R-:W-:-:S02]  /*7a60*/  FFMA.FTZ R145, R144, c[0x0][0x23c], -R154 ;  /* 0x00008f0090917a23 */ /* 0x000fc4000001089a */
[----:B------:R-:W-:Y:S01]  /*7a70*/  FFMA.FTZ R144, R5, c[0x0][0x23c], -R154 ;  /* 0x00008f0005907a23 */ /* 0x000fe2000001089a */
[----:B------:R-:W-:Y:S01]  /*7a80*/  FSEL R5, R134, RZ, P1 ;  /* 0x000000ff86057208 */ /* 0x000fe20000800000 */
[----:B------:R-:W-:Y:S02]  /*7a90*/  FFMA.FTZ R148, R4, c[0x0][0x23c], -R155 ;  /* 0x00008f0004947a23 */ /* 0x000fe4000001089b */
[----:B------:R-:W-:Y:S01]  /*7aa0*/  FADD.FTZ R6, R3, -R6 ;  /* 0x8000000603067221 */ /* 0x000fe20000010000 */
[----:B------:R-:W-:Y:S01]  /*7ab0*/  MUFU.EX2 R145, R145 ;  /* 0x0000009100917308 */ /* 0x000fe20000000800 */
[----:B------:R-:W-:Y:S02]  /*7ac0*/  FADD.FTZ R4, R132, -R5 ;  /* 0x8000000584047221 */ /* 0x000fe40000010000 */
[--C-:B------:R-:W-:Y:S02]  /*7ad0*/  FFMA.FTZ R149, R135, c[0x0][0x23c], -R155.reuse ;  /* 0x00008f0087957a23 */ /* 0x100fe4000001089b */
[----:B------:R-:W-:-:S02]  /*7ae0*/  FFMA.FTZ R147, R18, c[0x0][0x23c], -R155 ;  /* 0x00008f0012937a23 */ /* 0x000fc4000001089b */
[--C-:B------:R-:W-:Y:S01]  /*7af0*/  FFMA.FTZ R146, R146, c[0x0][0x23c], -R155.reuse ;  /* 0x00008f0092927a23 */ /* 0x100fe2000001089b */
[----:B------:R-:W-:Y:S01]  /*7b00*/  MUFU.EX2 R148, R148 ;  /* 0x0000009400947308 */ /* 0x000fe20000000800 */
[--C-:B------:R-:W-:Y:S01]  /*7b10*/  FFMA.FTZ R135, R31, c[0x0][0x23c], -R154.reuse ;  /* 0x00008f001f877a23 */ /* 0x100fe2000001089a */
[----:B------:R-:W1:Y:S01]  /*7b20*/  LDSM.16.MT88.4 R16, [R200+0xc000] ;  /* 0x00c00000c810783b */ /* 0x000e620000004200 */
[----:B------:R-:W-:Y:S02]  /*7b30*/  FFMA.FTZ R132, R29, c[0x0][0x23c], -R154 ;  /* 0x00008f001d847a23 */ /* 0x000fe4000001089a */
[----:B------:R-:W-:Y:S01]  /*7b40*/  FMUL.FTZ R152, R4, c[0x0][0x23c] ;  /* 0x00008f0004987a20 */ /* 0x000fe20000410000 */
[----:B------:R-:W-:Y:S01]  /*7b50*/  LDSM.16.MT88.4 R28, [R196+0xc800] ;  /* 0x00c80000c41c783b */ /* 0x000fe20000004200 */
[----:B------:R-:W-:Y:S01]  /*7b60*/  FMUL.FTZ R150, R6, c[0x0][0x23c] ;  /* 0x00008f0006967a20 */ /* 0x000fe20000410000 */
        /* <DEDUP_REMOVED lines=8> */
[--C-:B------:R-:W-:Y:S01]  /*7bf0*/  FFMA.FTZ R161, R23, c[0x0][0x23c], -R154.reuse ;  /* 0x00008f0017a17a23 */ /* 0x100fe2000001089a */
[----:B------:R-:W-:Y:S01]  /*7c00*/  LDSM.16.MT88.4 R24, [R200+0xe800] ;  /* 0x00e80000c818783b */ /* 0x000fe20000004200 */
[----:B------:R-:W-:Y:S01]  /*7c10*/  FFMA.FTZ R166, R21, c[0x0][0x23c], -R154 ;  /* 0x00008f0015a67a23 */ /* 0x000fe2000001089a */
[----:B------:R-:W3:Y:S01]  /*7c20*/  MUFU.EX2 R146, R146 ;  /* 0x0000009200927308 */ /* 0x000ee20000000800 */
[----:B--2---:R-:W-:Y:S01]  /*7c30*/  F2FP.PACK_AB R4, R148, R149 ;  /* 0x000000959404723e */ /* 0x004fe200000000ff */
[----:B------:R-:W-:Y:S01]  /*7c40*/  LDSM.16.MT88.4 R20, [R198+0xe800] ;  /* 0x00e80000c614783b */ /* 0x000fe20000004200 */
[----:B------:R-:W-:-:S02]  /*7c50*/  FFMA.FTZ R171, R174, c[0x0][0x23c], -R155 ;  /* 0x00008f00aeab7a23 */ /* 0x000fc4000001089b */
[--C-:B------:R-:W-:Y:S02]  /*7c60*/  FFMA.FTZ R173, R168, c[0x0][0x23c], -R155.reuse ;  /* 0x00008f00a8ad7a23 */ /* 0x100fe4000001089b */
[--C-:B------:R-:W-:Y:S01]  /*7c70*/  FFMA.FTZ R172, R172, c[0x0][0x23c], -R155.reuse ;  /* 0x00008f00acac7a23 */ /* 0x100fe2000001089b */
[----:B------:R-:W2:Y:S01]  /*7c80*/  MUFU.EX2 R144, R144 ;  /* 0x0000009000907308 */ /* 0x000ea20000000800 */
[----:B------:R-:W-:Y:S02]  /*7c90*/  FFMA.FTZ R170, R170, c[0x0][0x23c], -R155 ;  /* 0x00008f00aaaa7a23 */ /* 0x000fe4000001089b */
[--C-:B------:R-:W-:Y:S02]  /*7ca0*/  FFMA.FTZ R168, R169, c[0x0][0x23c], -R154.reuse ;  /* 0x00008f00a9a87a23 */ /* 0x100fe4000001089a */
[--C-:B------:R-:W-:Y:S02]  /*7cb0*/  FFMA.FTZ R167, R167, c[0x0][0x23c], -R154.reuse ;  /* 0x00008f00a7a77a23 */ /* 0x100fe4000001089a */
[--C-:B------:R-:W-:Y:S01]  /*7cc0*/  FFMA.FTZ R165, R165, c[0x0][0x23c], -R154.reuse ;  /* 0x00008f00a5a57a23 */ /* 0x100fe2000001089a */
[----:B------:R-:W-:Y:S01]  /*7cd0*/  MUFU.EX2 R135, R135 ;  /* 0x0000008700877308 */ /* 0x000fe20000000800 */
[----:B---3--:R-:W-:Y:S01]  /*7ce0*/  F2FP.PACK_AB R6, R146, R147 ;  /* 0x000000939206723e */ /* 0x008fe200000000ff */
[----:B------:R-:W-:-:S02]  /*7cf0*/  FFMA.FTZ R174, R163, c[0x0][0x23c], -R154 ;  /* 0x00008f00a3ae7a23 */ /* 0x000fc4000001089a */
[--C-:B------:R-:W-:Y:S02]  /*7d00*/  FFMA.FTZ R163, R156, c[0x0][0x23c], -R155.reuse ;  /* 0x00008f009ca37a23 */ /* 0x100fe4000001089b */
[--C-:B------:R-:W-:Y:S02]  /*7d10*/  FFMA.FTZ R158, R158, c[0x0][0x23c], -R155.reuse ;  /* 0x00008f009e9e7a23 */ /* 0x100fe4000001089b */
[----:B------:R-:W3:Y:S01]  /*7d20*/  MUFU.EX2 R132, R132 ;  /* 0x0000008400847308 */ /* 0x000ee20000000800 */
[----:B--2---:R-:W-:Y:S01]  /*7d30*/  F2FP.PACK_AB R5, R144, R145 ;  /* 0x000000919005723e */ /* 0x004fe200000000ff */
[----:B------:R-:W-:Y:S02]  /*7d40*/  FFMA.FTZ R156, R142, c[0x0][0x23c], -R155 ;  /* 0x00008f008e9c7a23 */ /* 0x000fe4000001089b */
[--C-:B------:R-:W-:Y:S02]  /*7d50*/  FFMA.FTZ R153, R153, c[0x0][0x23c], -R154.reuse ;  /* 0x00008f0099997a23 */ /* 0x100fe4000001089a */
[----:B------:R-:W-:-:S02]  /*7d60*/  FFMA.FTZ R176, R141, c[0x0][0x23c], -R154 ;  /* 0x00008f008db07a23 */ /* 0x000fc4000001089a */
        /* <DEDUP_REMOVED lines=38> */
[----:B------:R-:W-:Y:S01]  /*7fd0*/  FMUL.FTZ R109, R109, R152 ;  /* 0x000000986d6d7220 */ /* 0x000fe20000410000 */
[----:B------:R-:W1:Y:S01]  /*7fe0*/  LDSM.16.MT88.4 R16, [R196+0xc000] ;  /* 0x00c00000c410783b */ /* 0x000e620000004200 */
        /* <DEDUP_REMOVED lines=27> */
[----:B------:R-:W2:Y:S01]  /*81a0*/  MUFU.EX2 R172, R172 ;  /* 0x000000ac00ac7308 */ /* 0x000ea20000000800 */
[----:B------:R-:W-:Y:S02]  /*81b0*/  FMUL.FTZ R103, R103, R150 ;  /* 0x0000009667677220 */ /* 0x000fe40000410000 */
        /* <DEDUP_REMOVED lines=8> */
[----:B------:R-:W-:Y:S01]  /*8240*/  FMUL.FTZ R49, R49, R152 ;  /* 0x0000009831317220 */ /* 0x000fe20000410000 */
[----:B------:R-:W1:Y:S01]  /*8250*/  LDSM.16.MT88.4 R16, [R197+0xe000] ;  /* 0x00e00000c510783b */ /* 0x000e620000004200 */
        /* <DEDUP_REMOVED lines=94> */
[----:B----4-:R-:W-:Y:S01]  /*8840*/  F2FP.PACK_AB R5, R164, R159 ;  /* 0x0000009fa405723e */ /* 0x010fe200000000ff */
[----:B------:R-:W-:Y:S01]  /*8850*/  FADD.FTZ R159, R159, R132 ;  /* 0x000000849f9f7221 */ /* 0x000fe20000010000 */
[----:B------:R-:W-:Y:S01]  /*8860*/  F2FP.PACK_AB R6, R162, R157 ;  /* 0x0000009da206723e */ /* 0x000fe200000000ff */
[----:B------:R-:W-:Y:S01]  /*8870*/  FADD.FTZ R160, R160, R3 ;  /* 0x00000003a0a07221 */ /* 0x000fe20000010000 */
[----:B------:R-:W-:Y:S01]  /*8880*/  F2FP.PACK_AB R7, R166, R161 ;  /* 0x000000a1a607723e */ /* 0x000fe200000000ff */
[----:B------:R-:W-:Y:S01]  /*8890*/  FADD.FTZ R164, R164, R159 ;  /* 0x0000009fa4a47221 */ /* 0x000fe20000010000 */
[-C--:B------:R-:W-:Y:S01]  /*88a0*/  MOV R132, R134.reuse ;  /* 0x0000008600847202 */ /* 0x080fe20000000f00 */
[----:B------:R-:W-:Y:S01]  /*88b0*/  FADD.FTZ R157, R157, R160 ;  /* 0x000000a09d9d7221 */ /* 0x000fe20000010000 */
[----:B------:R-:W-:Y:S01]  /*88c0*/  @P4 MOV R132, R134 ;  /* 0x0000008600844202 */ /* 0x000fe20000000f00 */
[----:B------:R-:W-:Y:S01]  /*88d0*/  FADD.FTZ R3, R161, R164 ;  /* 0x000000a4a1037221 */ /* 0x000fe20000010000 */
[----:B------:R-:W-:Y:S01]  /*88e0*/  MOV R135, R0 ;  /* 0x0000000000877202 */ /* 0x000fe20000000f00 */
[----:B---3--:R-:W-:Y:S01]  /*88f0*/  HMMA.16816.F32 R128, R4, R12, R128 ;  /* 0x0000000c0480723c */ /* 0x008fe20000001880 */
[----:B------:R-:W-:-:S02]  /*8900*/  FADD.FTZ R162, R162, R157 ;  /* 0x0000009da2a27221 */ /* 0x000fc40000010000 */
[----:B------:R-:W-:-:S05]  /*8910*/  FADD.FTZ R3, R166, R3 ;  /* 0x00000003a6037221 */ /* 0x000fca0000010000 */
        /* <DEDUP_REMOVED lines=50> */
[C---:B--2---:R-:W-:Y:S08]  /*8c40*/  HMMA.16816.F32 R60, R4.reuse, R12, R60 ;  /* 0x0000000c043c723c */ /* 0x044ff0000000183c */
        /* <DEDUP_REMOVED lines=23> */
[----:B------:R-:W-:Y:S01]  /*8dc0*/  HMMA.16816.F32 R88, R4, R18, R88 ;  /* 0x000000120458723c */ /* 0x000fe20000001858 */
[----:B------:R-:W-:Y:S06]  /*8dd0*/  LDSM.16.MT88.4 R16, [R196+0xf800] ;  /* 0x00f80000c410783b */ /* 0x000fec0000004200 */
        /* <DEDUP_REMOVED lines=17> */
[----:B------:R-:W-:-:S02]  /*8ef0*/  FADD.FTZ R3, R172, R171 ;  /* 0x000000abac037221 */ /* 0x000fc40000010000 */
[----:B------:R-:W-:Y:S02]  /*8f00*/  FADD.FTZ R8, R167, R8 ;  /* 0x00000008a7087221 */ /* 0x000fe40000010000 */
[----:B------:R-:W-:Y:S01]  /*8f10*/  FADD.FTZ R170, R170, R3 ;  /* 0x00000003aaaa7221 */ /* 0x000fe20000010000 */
[-C--:B------:R-:W-:Y:S01]  /*8f20*/  MOV R3, R2.reuse ;  /* 0x0000000200037202 */ /* 0x080fe20000000f00 */
[----:B------:R-:W-:Y:S01]  /*8f30*/  FADD.FTZ R165, R165, R8 ;  /* 0x00000008a5a57221 */ /* 0x000fe20000010000 */
[----:B------:R-:W-:Y:S01]  /*8f40*/  HMMA.16816.F32 R112, R4, R136, R112 ;  /* 0x000000880470723c */ /* 0x000fe20000001870 */
[----:B------:R-:W-:Y:S01]  /*8f50*/  FADD.FTZ R173, R173, R170 ;  /* 0x000000aaadad7221 */ /* 0x000fe20000010000 */
[----:B------:R-:W-:Y:S01]  /*8f60*/  @P4 MOV R3, R2 ;  /* 0x0000000200034202 */ /* 0x000fe20000000f00 */
        /* <DEDUP_REMOVED lines=25> */
.L_x_540:
[----:B------:R-:W-:-:S07]  /*9100*/  IADD3 R219, R135, -0x1, RZ ;  /* 0xffffffff87db7810 */ /* 0x000fce0007ffe0ff */
.L_x_544:
        /* <DEDUP_REMOVED lines=8> */
[----:B------:R-:W-:Y:S01]  /*9190*/  ULDC.64 UR4, c[0x0][0x118] ;  /* 0x0000460000047ab9 */ /* 0x000fe20000000a00 */
[----:B------:R-:W-:Y:S05]  /*91a0*/  BRA `(.L_x_546) ;  /* 0x0000064000007947 */ /* 0x000fea0003800000 */
.L_x_548:
        /* <DEDUP_REMOVED lines=8> */
[----:B------:R-:W-:Y:S01]  /*9230*/  IMAD.IADD R3, R5, 0x1, R3 ;  /* 0x0000000105037824 */ /* 0x000fe200078e0203 */
[----:B------:R-:W-:Y:S04]  /*9240*/  IADD3 R5, P1, R208, R7, RZ ;  /* 0x00000007d0057210 */ /* 0x000fe80007f3e0ff */
[----:B------:R-:W-:Y:S02]  /*9250*/  LEA.HI.X R4, R4, R223, R3, 0x6, P0 ;  /* 0x000000df04047211 */ /* 0x000fe400000f3403 */
[C---:B------:R-:W-:Y:S02]  /*9260*/  @!P4 LEA R10, P0, R7.reuse, c[0x0][0x168], 0x1 ;  /* 0x00005a00070aca11 */ /* 0x040fe400078008ff */
[--C-:B------:R-:W-:Y:S01]  /*9270*/  @!P3 LEA.HI.X R9, R7, c[0x0][0x16c], R4.reuse, 0x1, P6 ;  /* 0x00005b000709ba11 */ /* 0x100fe200030f0c04 */
[--C-:B------:R-:W-:Y:S01]  /*9280*/  IMAD.X R2, R207, 0x1, R4.reuse, P1 ;  /* 0x00000001cf027824 */ /* 0x100fe200008e0604 */
[C-C-:B------:R-:W-:Y:S02]  /*9290*/  @!P4 LEA.HI.X R11, R7.reuse, c[0x0][0x16c], R4.reuse, 0x1, P0 ;  /* 0x00005b00070bca11 */ /* 0x140fe400000f0c04 */
[----:B------:R-:W-:Y:S02]  /*92a0*/  @!P2 LEA R6, P1, R7, c[0x0][0x168], 0x1 ;  /* 0x00005a000706aa11 */ /* 0x000fe400078208ff */
[----:B------:R-:W-:Y:S01]  /*92b0*/  @!P3 LEA R14, P6, R5, c[0x0][0x168], 0x1 ;  /* 0x00005a00050eba11 */ /* 0x000fe200078c08ff */
[----:B------:R-:W-:Y:S01]  /*92c0*/  @!PT LDS RZ, [RZ] ;  /* 0x00000000fffff984 */ /* 0x000fe20000000800 */
[----:B------:R-:W-:Y:S01]  /*92d0*/  @!PT LDS RZ, [RZ] ;  /* 0x00000000fffff984 */ /* 0x000fe20000000800 */
[----:B------:R-:W-:Y:S01]  /*92e0*/  @!PT LDS RZ, [RZ] ;  /* 0x00000000fffff984 */ /* 0x000fe20000000800 */
[----:B------:R1:W-:Y:S01]  /*92f0*/  @!P4 LDGSTS.E.BYPASS.LTC128B.128 [R215+0x6000], [R10.64] ;  /* 0x060000000ad7cfae */ /* 0x0003e2000b901d44 */
[----:B------:R-:W-:Y:S02]  /*9300*/  @!P2 LEA.HI.X R7, R7, c[0x0][0x16c], R4, 0x1, P1 ;  /* 0x00005b000707aa11 */ /* 0x000fe400008f0c04 */
[C---:B------:R-:W-:Y:S01]  /*9310*/  @!P4 LEA R18, P1, R5.reuse, c[0x0][0x168], 0x1 ;  /* 0x00005a000512ca11 */ /* 0x040fe200078208ff */
[----:B------:R1:W-:Y:S01]  /*9320*/  @P3 STS.128 [R215+0x8000], RZ ;  /* 0x008000ffd7003388 */ /* 0x0003e20000000c00 */
[C-C-:B------:R-:W-:Y:S02]  /*9330*/  @!P3 LEA.HI.X R15, R5.reuse, c[0x0][0x16c], R2.reuse, 0x1, P6 ;  /* 0x00005b00050fba11 */ /* 0x140fe400030f0c02 */
[--C-:B------:R-:W-:Y:S01]  /*9340*/  @!P4 LEA.HI.X R19, R5, c[0x0][0x16c], R2.reuse, 0x1, P1 ;  /* 0x00005b000513ca11 */ /* 0x100fe200008f0c02 */
[----:B------:R-:W-:Y:S01]  /*9350*/  @!PT LDS RZ, [RZ] ;  /* 0x00000000fffff984 */ /* 0x000fe20000000800 */
[----:B------:R-:W-:Y:S01]  /*9360*/  @!PT LDS RZ, [RZ] ;  /* 0x00000000fffff984 */ /* 0x000fe20000000800 */
[----:B------:R-:W-:Y:S01]  /*9370*/  @!PT LDS RZ, [RZ] ;  /* 0x00000000fffff984 */ /* 0x000fe20000000800 */
[----:B------:R1:W-:Y:S01]  /*9380*/  @!P3 LDGSTS.E.BYPASS.LTC128B.128 [R215+0x8000], [R8.64+0x80] ;  /* 0x0800008008d7bfae */ /* 0x0003e2000b901d44 */
[C---:B------:R-:W-:Y:S03]  /*9390*/  IADD3 R3, P0, R208.reuse, R5, RZ ;  /* 0x00000005d0037210 */ /* 0x040fe60007f1e0ff */
[----:B------:R1:W-:Y:S01]  /*93a0*/  @P2 STS.128 [R215+0xa000], RZ ;  /* 0x00a000ffd7002388 */ /* 0x0003e20000000c00 */
[----:B------:R-:W-:Y:S01]  /*93b0*/  @!P4 LEA R16, P1, R3, c[0x0][0x168], 0x1 ;  /* 0x00005a000310ca11 */ /* 0x000fe200078208ff */
[--C-:B------:R-:W-:Y:S01]  /*93c0*/  IMAD.X R4, R207, 0x1, R2.reuse, P0 ;  /* 0x00000001cf047824 */ /* 0x100fe200000e0602 */
[----:B------:R-:W-:Y:S01]  /*93d0*/  @!P2 LEA R12, P0, R5, c[0x0][0x168], 0x1 ;  /* 0x00005a00050caa11 */ /* 0x000fe200078008ff */
[----:B------:R-:W-:Y:S01]  /*93e0*/  @!PT LDS RZ, [RZ] ;  /* 0x00000000fffff984 */ /* 0x000fe20000000800 */
[----:B------:R-:W-:Y:S01]  /*93f0*/  @!PT LDS RZ, [RZ] ;  /* 0x00000000fffff984 */ /* 0x000fe20000000800 */
[----:B------:R-:W-:Y:S01]  /*9400*/  @!PT LDS RZ, [RZ] ;  /* 0x00000000fffff984 */ /* 0x000fe20000000800 */
[----:B------:R1:W-:Y:S01]  /*9410*/  @!P2 LDGSTS.E.BYPASS.LTC128B.128 [R215+0xa000], [R6.64+0x100] ;  /* 0x0a00010006d7afae */ /* 0x0003e2000b901d44 */
[----:B------:R-:W-:Y:S02]  /*9420*/  @!P3 LEA R22, P6, R3, c[0x0][0x168], 0x1 ;  /* 0x00005a000316ba11 */ /* 0x000fe400078c08ff */
[----:B------:R-:W-:Y:S01]  /*9430*/  @!P2 LEA.HI.X R13, R5, c[0x0][0x16c], R2, 0x1, P0 ;  /* 0x00005b00050daa11 */ /* 0x000fe200000f0c02 */
[----:B------:R1:W-:Y:S01]  /*9440*/  @P4 STS.128 [R215+0x6800], RZ ;  /* 0x006800ffd7004388 */ /* 0x0003e20000000c00 */
[C-C-:B------:R-:W-:Y:S02]  /*9450*/  @!P4 LEA.HI.X R17, R3.reuse, c[0x0][0x16c], R4.reuse, 0x1, P1 ;  /* 0x00005b000311ca11 */ /* 0x140fe400008f0c04 */
[C-C-:B------:R-:W-:Y:S01]  /*9460*/  @!P3 LEA.HI.X R23, R3.reuse, c[0x0][0x16c], R4.reuse, 0x1, P6 ;  /* 0x00005b000317ba11 */ /* 0x140fe200030f0c04 */
[----:B------:R-:W-:Y:S01]  /*9470*/  @!PT LDS RZ, [RZ] ;  /* 0x00000000fffff984 */ /* 0x000fe20000000800 */
[----:B------:R-:W-:Y:S01]  /*9480*/  @!PT LDS RZ, [RZ] ;  /* 0x00000000fffff984 */ /* 0x000fe20000000800 */
[----:B------:R-:W-:Y:S01]  /*9490*/  @!PT LDS RZ, [RZ] ;  /* 0x00000000fffff984 */ /* 0x000fe20000000800 */
[----:B------:R1:W-:Y:S01]  /*94a0*/  @!P4 LDGSTS.E.BYPASS.LTC128B.128 [R215+0x6800], [R18.64] ;  /* 0x0680000012d7cfae */ /* 0x0003e2000b901d44 */
[C---:B------:R-:W-:Y:S02]  /*94b0*/  @!P2 LEA R20, P1, R3.reuse, c[0x0][0x168], 0x1 ;  /* 0x00005a000314aa11 */ /* 0x040fe400078208ff */
[----:B------:R-:W-:Y:S01]  /*94c0*/  IADD3 R2, P0, R208, R3, RZ ;  /* 0x00000003d0027210 */ /* 0x000fe20007f1e0ff */
[----:B------:R1:W-:Y:S01]  /*94d0*/  @P3 STS.128 [R215+0x8800], RZ ;  /* 0x008800ffd7003388 */ /* 0x0003e20000000c00 */
[--C-:B------:R-:W-:Y:S02]  /*94e0*/  @!P2 LEA.HI.X R21, R3, c[0x0][0x16c], R4.reuse, 0x1, P1 ;  /* 0x00005b000315aa11 */ /* 0x100fe400008f0c04 */
[C---:B------:R-:W-:Y:S01]  /*94f0*/  @!P4 LEA R24, P6, R2.reuse, c[0x0][0x168], 0x1 ;  /* 0x00005a000218ca11 */ /* 0x040fe200078c08ff */
[----:B------:R-:W-:Y:S01]  /*9500*/  @!PT LDS RZ, [RZ] ;  /* 0x00000000fffff984 */ /* 0x000fe20000000800 */
[----:B------:R-:W-:Y:S01]  /*9510*/  @!PT LDS RZ, [RZ] ;  /* 0x00000000fffff984 */ /* 0x000fe20000000800 */
[----:B------:R-:W-:Y:S01]  /*9520*/  @!PT LDS RZ, [RZ] ;  /* 0x00000000fffff984 */ /* 0x000fe20000000800 */
[----:B------:R1:W-:Y:S01]  /*9530*/  @!P3 LDGSTS.E.BYPASS.LTC128B.128 [R215+0x8800], [R14.64+0x80] ;  /* 0x088000800ed7bfae */ /* 0x0003e2000b901d44 */
[C---:B------:R-:W-:Y:S01]  /*9540*/  @!P3 LEA R26, P1, R2.reuse, c[0x0][0x168], 0x1 ;  /* 0x00005a00021aba11 */ /* 0x040fe200078208ff */
[----:B------:R-:W-:Y:S01]  /*9550*/  IMAD.X R3, R207, 0x1, R4, P0 ;  /* 0x00000001cf037824 */ /* 0x000fe200000e0604 */
[C---:B------:R-:W-:Y:S01]  /*9560*/  @!P2 LEA R4, P0, R2.reuse, c[0x0][0x168], 0x1 ;  /* 0x00005a000204aa11 */ /* 0x040fe200078008ff */
[----:B------:R1:W-:Y:S03]  /*9570*/  @P2 STS.128 [R215+0xa800], RZ ;  /* 0x00a800ffd7002388 */ /* 0x0003e60000000c00 */
[C-C-:B------:R-:W-:Y:S01]  /*9580*/  @!P4 LEA.HI.X R25, R2.reuse, c[0x0][0x16c], R3.reuse, 0x1, P6 ;  /* 0x00005b000219ca11 */ /* 0x140fe200030f0c03 */
        /* <DEDUP_REMOVED lines=38> */
.L_x_546:
[----:B------:R-:W-:Y:S04]  /*97f0*/  DEPBAR.LE SB0, 0x0 ;  /* 0x000080000000791a */ /* 0x000fe80000000000 */
[----:B------:R-:W-:Y:S01]  /*9800*/  BAR.SYNC.DEFER_BLOCKING 0x0 ;  /* 0x0000000000007b1d */ /* 0x000fe20000010000 */
[----:B------:R-:W-:Y:S01]  /*9810*/  SHF.R.S32.HI R2, RZ, 0x1f, R219 ;  /* 0x0000001fff027819 */ /* 0x000fe200000114db */
[----:B------:R-:W-:Y:S02]  /*9820*/  IMAD R3, R209, R219, RZ ;  /* 0x000000dbd1037224 */ /* 0x000fe400078e02ff */
[-C--:B------:R-:W-:Y:S04]  /*9830*/  IMAD.WIDE.U32 R232, R219, R210.reuse, R228 ;  /* 0x000000d2dbe87225 */ /* 0x080fe800078e00e4 */
[----:B------:R-:W-:Y:S01]  /*9840*/  IMAD R3, R2, R210, R3 ;  /* 0x000000d202037224 */ /* 0x000fe200078e0203 */
[C---:B------:R-:W-:Y:S02]  /*9850*/  @!P4 LEA R242, P6, R232.reuse, c[0x0][0x170], 0x1 ;  /* 0x00005c00e8f2ca11 */ /* 0x040fe400078c08ff */
[C---:B------:R-:W-:Y:S02]  /*9860*/  @!P3 LEA R238, P5, R232.reuse, c[0x0][0x170], 0x1 ;  /* 0x00005c00e8eeba11 */ /* 0x040fe400078a08ff */
[----:B------:R-:W-:Y:S02]  /*9870*/  IADD3 R132, R233, R3, RZ ;  /* 0x00000003e9847210 */ /* 0x000fe40007ffe0ff */
[C---:B------:R-:W-:Y:S02]  /*9880*/  @!P2 LEA R236, P1, R232.reuse, c[0x0][0x170], 0x1 ;  /* 0x00005c00e8ecaa11 */ /* 0x040fe400078208ff */
[C-C-:B------:R-:W-:Y:S02]  /*9890*/  @!P4 LEA.HI.X R243, R232.reuse, c[0x0][0x174], R132.reuse, 0x1, P6 ;  /* 0x00005d00e8f3ca11 */ /* 0x140fe400030f0c84 */
[C-C-:B------:R-:W-:Y:S02]  /*98a0*/  @!P3 LEA.HI.X R239, R232.reuse, c[0x0][0x174], R132.reuse, 0x1, P5 ;  /* 0x00005d00e8efba11 */ /* 0x140fe400028f0c84 */
[----:B------:R-:W-:Y:S02]  /*98b0*/  @!P2 LEA.HI.X R237, R232, c[0x0][0x174], R132, 0x1, P1 ;  /* 0x00005d00e8edaa11 */ /* 0x000fe400008f0c84 */
[C---:B------:R-:W-:Y:S01]  /*98c0*/  IADD3 R233, P0, R212.reuse, R232, RZ ;  /* 0x000000e8d4e97210 */ /* 0x040fe20007f1e0ff */
[----:B------:R-:W-:Y:S03]  /*98d0*/  @P4 STS.128 [R215+0xc000], RZ ;  /* 0x00c000ffd7004388 */ /* 0x000fe60000000c00 */
[----:B------:R-:W-:Y:S02]  /*98e0*/  @!P4 LEA R240, P6, R233, c[0x0][0x170], 0x1 ;  /* 0x00005c00e9f0ca11 */ /* 0x000fe400078c08ff */
[----:B------:R-:W-:Y:S01]  /*98f0*/  IADD3.X R132, R211, R132, RZ, P0, !PT ;  /* 0x00000084d3847210 */ /* 0x000fe200007fe4ff */
        /* <DEDUP_REMOVED lines=8> */
[C---:B------:R-:W-:Y:S02]  /*9980*/  @!P2 LEA R232, P0, R233.reuse, c[0x0][0x170], 0x1 ;  /* 0x00005c00e9e8aa11 */ /* 0x040fe400078008ff */
[C---:B------:R-:W-:Y:S02]  /*9990*/  IADD3 R133, P5, R212.reuse, R233, RZ ;  /* 0x000000e9d4857210 */ /* 0x040fe40007fbe0ff */
[----:B------:R-:W-:Y:S01]  /*99a0*/  @!P2 LEA.HI.X R233, R233, c[0x0][0x174], R132, 0x1, P0 ;  /* 0x00005d00e9e9aa11 */ /* 0x000fe200000f0c84 */
[----:B------:R-:W-:Y:S01]  /*99b0*/  @!PT LDS RZ, [RZ] ;  /* 0x00000000fffff984 */ /* 0x000fe20000000800 */
[----:B------:R-:W-:Y:S01]  /*99c0*/  @!PT LDS RZ, [RZ] ;  /* 0x00000000fffff984 */ /* 0x000fe20000000800 */
[----:B------:R-:W-:Y:S01]  /*99d0*/  @!PT LDS RZ, [RZ] ;  /* 0x00000000fffff984 */ /* 0x000fe20000000800 */
[----:B------:R2:W-:Y:S01]  /*99e0*/  @!P3 LDGSTS.E.BYPASS.LTC128B.128 [R215+0xe000], [R238.64+0x80] ;  /* 0x0e000080eed7bfae */ /* 0x0005e2000b901d44 */
[----:B------:R-:W-:Y:S02]  /*99f0*/  @!P4 LEA R18, P1, R133, c[0x0][0x170], 0x1 ;  /* 0x00005c008512ca11 */ /* 0x000fe400078208ff */
[----:B------:R-:W-:Y:S02]  /*9a00*/  IADD3.X R132, R211, R132, RZ, P5, !PT ;  /* 0x00000084d3847210 */ /* 0x000fe40002ffe4ff */
[C---:B------:R-:W-:Y:S01]  /*9a10*/  @!P3 LEA R248, P0, R133.reuse, c[0x0][0x170], 0x1 ;  /* 0x00005c0085f8ba11 */ /* 0x040fe200078008ff */
[----:B------:R-:W-:Y:S01]  /*9a20*/  @P2 STS.128 [R215+0x10000], RZ ;  /* 0x010000ffd7002388 */ /* 0x000fe20000000c00 */
[C-C-:B------:R-:W-:Y:S02]  /*9a30*/  @!P4 LEA.HI.X R19, R133.reuse, c[0x0][0x174], R132.reuse, 0x1, P1 ;  /* 0x00005d008513ca11 */ /* 0x140fe400008f0c84 */
[C-C-:B------:R-:W-:Y:S02]  /*9a40*/  @!P3 LEA.HI.X R249, R133.reuse, c[0x0][0x174], R132.reuse, 0x1, P0 ;  /* 0x00005d0085f9ba11 */ /* 0x140fe400000f0c84 */
[C---:B------:R-:W-:Y:S01]  /*9a50*/  @!P2 LEA R246, P5, R133.reuse, c[0x0][0x170], 0x1 ;  /* 0x00005c0085f6aa11 */ /* 0x040fe200078a08ff */
[----:B------:R-:W-:Y:S01]  /*9a60*/  @!PT LDS RZ, [RZ] ;  /* 0x00000000fffff984 */ /* 0x000fe20000000800 */
[----:B------:R-:W-:Y:S01]  /*9a70*/  @!PT LDS RZ, [RZ] ;  /* 0x00000000fffff984 */ /* 0x000fe20000000800 */
[----:B------:R-:W-:Y:S01]  /*9a80*/  @!PT LDS RZ, [RZ] ;  /* 0x00000000fffff984 */ /* 0x000fe20000000800 */
[----:B------:R3:W-:Y:S01]  /*9a90*/  @!P2 LDGSTS.E.BYPASS.LTC128B.128 [R215+0x10000], [R236.64+0x100] ;  /* 0x10000100ecd7afae */ /* 0x0007e2000b901d44 */
[----:B------:R-:W-:Y:S02]  /*9aa0*/  IADD3 R3, P6, R212, R133, RZ ;  /* 0x00000085d4037210 */ /* 0x000fe40007fde0ff */
[----:B------:R-:W-:Y:S02]  /*9ab0*/  @!P2 LEA.HI.X R247, R133, c[0x0][0x174], R132, 0x1, P5 ;  /* 0x00005d0085f7aa11 */ /* 0x000fe400028f0c84 */
[----:B------:R-:W-:Y:S01]  /*9ac0*/  IADD3.X R2, R211, R132, RZ, P6, !PT ;  /* 0x00000084d3027210 */ /* 0x000fe200037fe4ff */
[----:B------:R-:W-:Y:S01]  /*9ad0*/  @P4 STS.128 [R215+0xc800], RZ ;  /* 0x00c800ffd7004388 */ /* 0x000fe20000000c00 */
[C---:B------:R-:W-:Y:S02]  /*9ae0*/  @!P4 LEA R250, P6, R3.reuse, c[0x0][0x170], 0x1 ;  /* 0x00005c0003faca11 */ /* 0x040fe400078c08ff */
[C---:B------:R-:W-:Y:S02]  /*9af0*/  @!P3 LEA R244, P1, R3.reuse, c[0x0][0x170], 0x1 ;  /* 0x00005c0003f4ba11 */ /* 0x040fe400078208ff */
[C-C-:B------:R-:W-:Y:S01]  /*9b00*/  @!P4 LEA.HI.X R251, R3.reuse, c[0x0][0x174], R2.reuse, 0x1, P6 ;  /* 0x00005d0003fbca11 */ /* 0x140fe200030f0c02 */
[----:B------:R-:W-:Y:S01]  /*9b10*/  @!PT LDS RZ, [RZ] ;  /* 0x00000000fffff984 */ /* 0x000fe20000000800 */
[----:B------:R-:W-:Y:S01]  /*9b20*/  @!PT LDS RZ, [RZ] ;  /* 0x00000000fffff984 */ /* 0x000fe20000000800 */
[----:B------:R-:W-:Y:S01]  /*9b30*/  @!PT LDS RZ, [RZ] ;  /* 0x00000000fffff984 */ /* 0x000fe20000000800 */
[----:B------:R4:W-:Y:S01]  /*9b40*/  @!P4 LDGSTS.E.BYPASS.LTC128B.128 [R215+0xc800], [R240.64] ;  /* 0x0c800000f0d7cfae */ /* 0x0009e2000b901d44 */
[C-C-:B------:R-:W-:Y:S02]  /*9b50*/  @!P3 LEA.HI.X R245, R3.reuse, c[0x0][0x174], R2.reuse, 0x1, P1 ;  /* 0x00005d0003f5ba11 */ /* 0x140fe400008f0c02 */
[----:B-1----:R-:W-:Y:S02]  /*9b60*/  @!P2 LEA R242, P0, R3, c[0x0][0x170], 0x1 ;  /* 0x00005c0003f2aa11 */ /* 0x002fe400078008ff */
[----:B------:R-:W-:Y:S01]  /*9b70*/  ISETP.GT.AND P5, PT, R219, RZ, PT ;  /* 0x000000ffdb00720c */ /* 0x000fe20003fa4270 */
[----:B------:R-:W-:Y:S01]  /*9b80*/  @P3 STS.128 [R215+0xe800], RZ ;  /* 0x00e800ffd7003388 */ /* 0x000fe20000000c00 */
[----:B------:R-:W-:Y:S05]  /*9b90*/  @!P2 LEA.HI.X R243, R3, c[0x0][0x174], R2, 0x1, P0 ;  /* 0x00005d0003f3aa11 */ /* 0x000fea00000f0c02 */
        /* <DEDUP_REMOVED lines=195> */
[----:B------:R-:W2:Y:S01]  /*a7d0*/  MUFU.TANH R166, R3 ;  /* 0x0000000300a67308 */ /* 0x000ea20000002400 */
        /* <DEDUP_REMOVED lines=9> */
[----:B------:R2:W2:Y:S01]  /*a870*/  MUFU.TANH R169, R2 ;  /* 0x0000000200a97308 */ /* 0x0004a20000002400 */
[----:B------:R-:W-:Y:S02]  /*a880*/  FMUL.FTZ R251, R14, c[0x0][0x2ec] ;  /* 0x0000bb000efb7a20 */ /* 0x000fe40000410000 */
[----:B------:R-:W-:Y:S02]  /*a890*/  FMUL.FTZ R249, R15, c[0x0][0x2ec] ;  /* 0x0000bb000ff97a20 */ /* 0x000fe40000410000 */
[----:B------:R-:W-:Y:S02]  /*a8a0*/  FMUL.FTZ R246, R16, c[0x0][0x2ec] ;  /* 0x0000bb0010f67a20 */ /* 0x000fe40000410000 */
[----:B------:R-:W-:Y:S02]  /*a8b0*/  FMUL.FTZ R244, R17, c[0x0][0x2ec] ;  /* 0x0000bb0011f47a20 */ /* 0x000fe40000410000 */
[----:B------:R-:W-:Y:S01]  /*a8c0*/  FMUL.FTZ R247, R18, c[0x0][0x2ec] ;  /* 0x0000bb0012f77a20 */ /* 0x000fe20000410000 */
[----:B------:R2:W2:Y:S01]  /*a8d0*/  MUFU.TANH R170, R133 ;  /* 0x0000008500aa7308 */ /* 0x0004a20000002400 */
[C---:B-1----:R-:W-:Y:S03]  /*a8e0*/  HMMA.16816.F32 R28, R176.reuse, R136, R28 ;  /* 0x00000088b01c723c */ /* 0x042fe6000000181c */
[----:B------:R-:W-:Y:S02]  /*a8f0*/  FMUL.FTZ R245, R19, c[0x0][0x2ec] ;  /* 0x0000bb0013f57a20 */ /* 0x000fe40000410000 */
[----:B------:R-:W-:Y:S02]  /*a900*/  FMUL.FTZ R242, R20, c[0x0][0x2ec] ;  /* 0x0000bb0014f27a20 */ /* 0x000fe40000410000 */
[----:B----4-:R-:W-:Y:S01]  /*a910*/  FMUL.FTZ R240, R21, c[0x0][0x2ec] ;  /* 0x0000bb0015f07a20 */ /* 0x010fe20000410000 */
[----:B------:R-:W-:Y:S01]  /*a920*/  HMMA.16816.F32 R32, R176, R138, R32 ;  /* 0x0000008ab020723c */ /* 0x000fe20000001820 */
[----:B------:R-:W1:Y:S03]  /*a930*/  MUFU.TANH R252, R252 ;  /* 0x000000fc00fc7308 */ /* 0x000e660000002400 */
[----:B------:R-:W-:Y:S02]  /*a940*/  FMUL.FTZ R243, R22, c[0x0][0x2ec] ;  /* 0x0000bb0016f37a20 */ /* 0x000fe40000410000 */
[----:B------:R-:W-:Y:S02]  /*a950*/  FMUL.FTZ R241, R23, c[0x0][0x2ec] ;  /* 0x0000bb0017f17a20 */ /* 0x000fe40000410000 */
[----:B------:R-:W-:Y:S03]  /*a960*/  FMUL.FTZ R238, R24, c[0x0][0x2ec] ;  /* 0x0000bb0018ee7a20 */ /* 0x000fe60000410000 */
[----:B------:R-:W4:Y:S01]  /*a970*/  MUFU.TANH R250, R250 ;  /* 0x000000fa00fa7308 */ /* 0x000f220000002400 */
[----:B------:R-:W-:Y:S02]  /*a980*/  FMUL.FTZ R236, R25, c[0x0][0x2ec] ;  /* 0x0000bb0019ec7a20 */ /* 0x000fe40000410000 */
[----:B------:R-:W-:Y:S02]  /*a990*/  FMUL.FTZ R239, R26, c[0x0][0x2ec] ;  /* 0x0000bb001aef7a20 */ /* 0x000fe40000410000 */
[----:B------:R-:W-:Y:S02]  /*a9a0*/  FMUL.FTZ R237, R27, c[0x0][0x2ec] ;  /* 0x0000bb001bed7a20 */ /* 0x000fe40000410000 */
[----:B-----5:R-:W-:Y:S02]  /*a9b0*/  FMUL.FTZ R232, R28, c[0x0][0x2ec] ;  /* 0x0000bb001ce87a20 */ /* 0x020fe40000410000 */
[----:B------:R-:W-:Y:S01]  /*a9c0*/  FMUL.FTZ R234, R29, c[0x0][0x2ec] ;  /* 0x0000bb001dea7a20 */ /* 0x000fe20000410000 */
[----:B------:R-:W1:Y:S01]  /*a9d0*/  MUFU.TANH R248, R248 ;  /* 0x000000f800f87308 */ /* 0x000e620000002400 */
[----:B------:R-:W-:Y:S02]  /*a9e0*/  FMUL.FTZ R235, R30, c[0x0][0x2ec] ;  /* 0x0000bb001eeb7a20 */ /* 0x000fe40000410000 */
[----:B------:R-:W-:Y:S02]  /*a9f0*/  FMUL.FTZ R233, R31, c[0x0][0x2ec] ;  /* 0x0000bb001fe97a20 */ /* 0x000fe40000410000 */
[----:B------:R-:W-:Y:S02]  /*aa00*/  FMUL.FTZ R230, R32, c[0x0][0x2ec] ;  /* 0x0000bb0020e67a20 */ /* 0x000fe40000410000 */
[----:B------:R-:W-:Y:S02]  /*aa10*/  FMUL.FTZ R226, R33, c[0x0][0x2ec] ;  /* 0x0000bb0021e27a20 */ /* 0x000fe40000410000 */
[----:B---3--:R-:W-:Y:S01]  /*aa20*/  FMUL.FTZ R134, R34, c[0x0][0x2ec] ;  /* 0x0000bb0022867a20 */ /* 0x008fe20000410000 */
[----:B------:R-:W3:Y:S01]  /*aa30*/  MUFU.TANH R251, R251 ;  /* 0x000000fb00fb7308 */ /* 0x000ee20000002400 */
[----:B------:R-:W-:Y:S02]  /*aa40*/  FMUL.FTZ R132, R7, c[0x0][0x2ec] ;  /* 0x0000bb0007847a20 */ /* 0x000fe40000410000 */
[----:B------:R-:W-:Y:S02]  /*aa50*/  FMUL.FTZ R3, R10, c[0x0][0x2ec] ;  /* 0x0000bb000a037a20 */ /* 0x000fe40000410000 */
[----:B--2---:R-:W-:Y:S02]  /*aa60*/  FMUL.FTZ R2, R11, c[0x0][0x2ec] ;  /* 0x0000bb000b027a20 */ /* 0x004fe40000410000 */
[----:B------:R-:W-:Y:S03]  /*aa70*/  FMUL.FTZ R35, R35, c[0x0][0x2ec] ;  /* 0x0000bb0023237a20 */ /* 0x000fe60000410000 */
[----:B------:R2:W1:Y:S10]  /*aa80*/  MUFU.TANH R167, R132 ;  /* 0x0000008400a77308 */ /* 0x0004740000002400 */
        /* <DEDUP_REMOVED lines=24> */
.L_x_547:
        /* <DEDUP_REMOVED lines=67> */
[--C-:B------:R-:W-:Y:S01]  /*b040*/  FFMA.FTZ R172, R182, c[0x0][0x23c], -R145.reuse ;  /* 0x00008f00b6ac7a23 */ /* 0x100fe20000010891 */
[----:B------:R-:W-:Y:S01]  /*b050*/  LDSM.16.MT88.4 R164, [R200+0x11800] ;  /* 0x01180000c8a4783b */ /* 0x000fe20000004200 */
        /* <DEDUP_REMOVED lines=339> */
.L_x_545:
[----:B------:R-:W1:Y:S01]  /*c590*/  SHFL.BFLY PT, R2, R231, 0x2, 0x1f ;  /* 0x0c401f00e7027f89 */ /* 0x000e6200000e0000 */
[C---:B------:R-:W-:Y:S01]  /*c5a0*/  ISETP.NE.AND P0, PT, R213.reuse, -0x1, PT ;  /* 0xffffffffd500780c */ /* 0x040fe20003f05270 */
[----:B------:R-:W-:Y:S01]  /*c5b0*/  ULDC.64 UR4, c[0x0][0x118] ;  /* 0x0000460000047ab9 */ /* 0x000fe20000000a00 */
[----:B------:R-:W-:Y:S01]  /*c5c0*/  MOV R12, 0x3f800000 ;  /* 0x3f800000000c7802 */ /* 0x000fe20000000f00 */
[----:B------:R-:W2:Y:S01]  /*c5d0*/  SHFL.BFLY PT, R0, R227, 0x2, 0x1f ;  /* 0x0c401f00e3007f89 */ /* 0x000ea200000e0000 */
[----:B------:R-:W-:Y:S03]  /*c5e0*/  BSSY B0, `(.L_x_549) ;  /* 0x000014a000007945 */ /* 0x000fe60003800000 */
        /* <DEDUP_REMOVED lines=156> */
[----:B------:R-:W3:Y:S01]  /*cfb0*/  S2R R63, SR_CTAID.X ;  /* 0x00000000003f7919 */ /* 0x000ee20000002500 */
        /* <DEDUP_REMOVED lines=22> */
[----:B------:R-:W-:Y:S01]  /*d120*/  LOP3.LUT R13, R0, 0x3ffffffc, RZ, 0xc0, !PT ;  /* 0x3ffffffc000d7812 */ /* 0x000fe200078ec0ff */
[----:B------:R-:W-:Y:S01]  /*d130*/  IMAD.SHL.U32 R12, R9, 0x40, RZ ;  /* 0x00000040090c7824 */ /* 0x000fe200078e00ff */
[----:B------:R-:W-:Y:S02]  /*d140*/  SHF.R.S32.HI R0, RZ, 0x5, R4 ;  /* 0x00000005ff007819 */ /* 0x000fe40000011404 */
[----:B------:R-:W-:Y:S02]  /*d150*/  IADD3 R13, -R13, R6, RZ ;  /* 0x000000060d0d7210 */ /* 0x000fe40007ffe1ff */
[----:B------:R-:W-:Y:S02]  /*d160*/  LOP3.LUT R12, R12, 0x1c0, RZ, 0xc0, !PT ;  /* 0x000001c00c0c7812 */ /* 0x000fe400078ec0ff */
[----:B------:R-:W-:Y:S02]  /*d170*/  LOP3.LUT R4, R9, 0x1, RZ, 0xc0, !PT ;  /* 0x0000000109047812 */ /* 0x000fe400078ec0ff */
[----:B------:R-:W-:-:S02]  /*d180*/  LEA R13, R0, R13, 0x9 ;  /* 0x0000000d000d7211 */ /* 0x000fc400078e48ff */
[----:B------:R-:W-:Y:S02]  /*d190*/  LEA.HI R12, R12, R12, RZ, 0x1d ;  /* 0x0000000c0c0c7211 */ /* 0x000fe400078fe8ff */
[----:B------:R-:W-:Y:S02]  /*d1a0*/  ISETP.NE.U32.AND P3, PT, R4, 0x1, PT ;  /* 0x000000010400780c */ /* 0x000fe40003f65070 */
[----:B------:R-:W-:Y:S02]  /*d1b0*/  LEA R12, R13, R12, 0x1 ;  /* 0x0000000c0d0c7211 */ /* 0x000fe400078e08ff */
[----:B------:R-:W-:Y:S02]  /*d1c0*/  R2P PR, R9, 0x6 ;  /* 0x0000000609007804 */ /* 0x000fe40000000000 */
[----:B------:R-:W-:Y:S01]  /*d1d0*/  SHF.L.U32 R13, R12, 0x1, RZ ;  /* 0x000000010c0d7819 */ /* 0x000fe200000006ff */
[----:B------:R-:W-:Y:S01]  /*d1e0*/  IMAD.MOV.U32 R12, RZ, RZ, 0x40 ;  /* 0x00000040ff0c7424 */ /* 0x000fe200078e00ff */
[----:B------:R-:W-:-:S02]  /*d1f0*/  MOV R4, 0x20 ;  /* 0x0000002000047802 */ /* 0x000fc40000000f00 */
[C---:B------:R-:W-:Y:S01]  /*d200*/  IADD3 R9, R13.reuse, -0x10, RZ ;  /* 0xfffffff00d097810 */ /* 0x040fe20007ffe0ff */
[----:B------:R-:W-:Y:S01]  /*d210*/  STS [R13], R128 ;  /* 0x000000800d007388 */ /* 0x000fe20000000800 */
[----:B------:R-:W-:Y:S02]  /*d220*/  SEL R4, R4, 0xffffffe0, !P1 ;  /* 0xffffffe004047807 */ /* 0x000fe40004800000 */
[C---:B------:R-:W-:Y:S01]  /*d230*/  @P3 IADD3 R9, R13.reuse, 0x10, RZ ;  /* 0x000000100d093810 */ /* 0x040fe20007ffe0ff */
[----:B------:R-:W-:Y:S01]  /*d240*/  STS [R13+0x400], R130 ;  /* 0x000400820d007388 */ /* 0x000fe20000000800 */
[----:B------:R-:W-:Y:S02]  /*d250*/  SEL R12, R12, 0xffffffc0, !P2 ;  /* 0xffffffc00c0c7807 */ /* 0x000fe40005000000 */
[----:B------:R-:W-:Y:S01]  /*d260*/  IADD3 R15, R13, R4, RZ ;  /* 0x000000040d0f7210 */ /* 0x000fe20007ffe0ff */
[----:B------:R-:W-:Y:S01]  /*d270*/  STS [R9], R124 ;  /* 0x0000007c09007388 */ /* 0x000fe20000000800 */
[----:B------:R-:W-:-:S02]  /*d280*/  IADD3 R17, R4, R9, RZ ;  /* 0x0000000904117210 */ /* 0x000fc40007ffe0ff */
[-C--:B------:R-:W-:Y:S01]  /*d290*/  IADD3 R19, R13, R12.reuse, RZ ;  /* 0x0000000c0d137210 */ /* 0x080fe20007ffe0ff */
[----:B------:R-:W-:Y:S01]  /*d2a0*/  STS [R9+0x400], R126 ;  /* 0x0004007e09007388 */ /* 0x000fe20000000800 */
[----:B------:R-:W-:Y:S01]  /*d2b0*/  IADD3 R23, R12, R9, RZ ;  /* 0x000000090c177210 */ /* 0x000fe20007ffe0ff */
[----:B------:R-:W-:Y:S01]  /*d2c0*/  IMAD.IADD R25, R17, 0x1, R12 ;  /* 0x0000000111197824 */ /* 0x000fe200078e020c */
[----:B------:R-:W-:Y:S01]  /*d2d0*/  IADD3 R21, R15, R12, RZ ;  /* 0x0000000c0f157210 */ /* 0x000fe20007ffe0ff */
[----:B------:R-:W-:Y:S01]  /*d2e0*/  STS [R15], R120 ;  /* 0x000000780f007388 */ /* 0x000fe20000000800 */
[----:B------:R-:W-:Y:S01]  /*d2f0*/  F2FP.PACK_AB R94, R95, R94 ;  /* 0x0000005e5f5e723e */ /* 0x000fe200000000ff */
[----:B------:R-:W5:Y:S01]  /*d300*/  LDC.U8 R12, c[0x0][0x328] ;  /* 0x0000ca00ff0c7b82 */ /* 0x000f620000000000 */
        /* <DEDUP_REMOVED lines=15> */
[----:B-----5:R-:W-:Y:S01]  /*d400*/  ISETP.NE.AND P2, PT, R12, RZ, PT ;  /* 0x000000ff0c00720c */ /* 0x020fe20003f45270 */
[----:B------:R-:W-:Y:S01]  /*d410*/  STS [R23+0x400], R110 ;  /* 0x0004006e17007388 */ /* 0x000fe20000000800 */
[----:B------:R-:W-:Y:S02]  /*d420*/  MOV R0, 0x7f800000 ;  /* 0x7f80000000007802 */ /* 0x000fe40000000f00 */
[----:B------:R-:W-:Y:S01]  /*d430*/  ISETP.NE.OR P3, PT, R14, RZ, !P2 ;  /* 0x000000ff0e00720c */ /* 0x000fe20005765670 */
        /* <DEDUP_REMOVED lines=19> */
[----:B------:R-:W-:Y:S04]  /*d570*/  STS [R25+0x2400], R66 ;  /* 0x0024004219007388 */ /* 0x000fe80000000800 */
[----:B------:R-:W-:Y:S04]  /*d580*/  STS [R13+0x4000], R68 ;  /* 0x004000440d007388 */ /* 0x000fe80000000800 */
[----:B------:R2:W-:Y:S04]  /*d590*/  STS [R13+0x4400], R70 ;  /* 0x004400460d007388 */ /* 0x0005e80000000800 */
[----:B------:R-:W-:Y:S04]  /*d5a0*/  STS [R9+0x4000], R72 ;  /* 0x0040004809007388 */ /* 0x000fe80000000800 */
[----:B------:R3:W-:Y:S01]  /*d5b0*/  STS [R9+0x4400], R74 ;  /* 0x0044004a09007388 */ /* 0x0007e20000000800 */
[----:B-1----:R-:W-:-:S03]  /*d5c0*/  @!P3 IMAD R62, R2, c[0x0][0x214], RZ ;  /* 0x00008500023eba24 */ /* 0x002fc600078e02ff */
[----:B------:R1:W-:Y:S01]  /*d5d0*/  STS [R15+0x4000], R76 ;  /* 0x0040004c0f007388 */ /* 0x0003e20000000800 */
[----:B-----5:R-:W-:Y:S01]  /*d5e0*/  @P1 MOV R64, c[0x0][0x210] ;  /* 0x0000840000401a02 */ /* 0x020fe20000000f00 */
[----:B------:R-:W-:Y:S01]  /*d5f0*/  @!P1 IMAD.MOV.U32 R64, RZ, RZ, 0x1 ;  /* 0x00000001ff409424 */ /* 0x000fe200078e00ff */
[----:B------:R-:W-:Y:S01]  /*d600*/  @!P3 SEL R62, R62, R213, !P0 ;  /* 0x000000d53e3eb207 */ /* 0x000fe20004000000 */
[----:B------:R1:W-:Y:S04]  /*d610*/  STS [R15+0x4400], R78 ;  /* 0x0044004e0f007388 */ /* 0x0003e80000000800 */
[----:B------:R1:W-:Y:S04]  /*d620*/  STS [R17+0x4000], R80 ;  /* 0x0040005011007388 */ /* 0x0003e80000000800 */
[----:B------:R1:W-:Y:S01]  /*d630*/  STS [R17+0x4400], R82 ;  /* 0x0044005211007388 */ /* 0x0003e20000000800 */
[----:B--2---:R-:W-:-:S02]  /*d640*/  CS2R R70, SRZ ;  /* 0x0000000000467805 */ /* 0x004fc4000001ff00 */
[----:B------:R-:W-:Y:S01]  /*d650*/  @!P3 MOV R70, R62 ;  /* 0x0000003e0046b202 */ /* 0x000fe20000000f00 */
[----:B------:R1:W-:Y:S01]  /*d660*/  STS [R19+0x4000], R84 ;  /* 0x0040005413007388 */ /* 0x0003e20000000800 */
[----:B------:R-:W-:Y:S02]  /*d670*/  @!P3 SHF.R.S32.HI R71, RZ, 0x1f, R62 ;  /* 0x0000001fff47b819 */ /* 0x000fe4000001143e */
[----:B------:R-:W-:Y:S01]  /*d680*/  MOV R62, 0x7f800000 ;  /* 0x7f800000003e7802 */ /* 0x000fe20000000f00 */
[----:B------:R1:W-:Y:S01]  /*d690*/  STS [R19+0x4400], R86 ;  /* 0x0044005613007388 */ /* 0x0003e20000000800 */
[----:B---3--:R-:W-:-:S03]  /*d6a0*/  @!P1 MOV R9, c[0x0][0x214] ;  /* 0x0000850000099a02 */ /* 0x008fc60000000f00 */
        /* <DEDUP_REMOVED lines=11> */
[----:B------:R-:W2:Y:S04]  /*d760*/  S2R R4, SR_TID.X ;  /* 0x0000000000047919 */ /* 0x000ea80000002100 */
[----:B------:R-:W3:Y:S04]  /*d770*/  S2R R60, SR_CTAID.Z ;  /* 0x00000000003c7919 */ /* 0x000ee80000002700 */
[----:B------:R1:W1:Y:S04]  /*d780*/  LDS.128 R52, [R215] ;  /* 0x00000000d7347984 */ /* 0x0002680000000c00 */
[----:B------:R1:W1:Y:S01]  /*d790*/  LDS.128 R48, [R215+0x800] ;  /* 0x00080000d7307984 */ /* 0x0002620000000c00 */
[----:B--2---:R-:W-:-:S03]  /*d7a0*/  SHF.R.S32.HI R61, RZ, 0x1f, R4 ;  /* 0x0000001fff3d7819 */ /* 0x004fc60000011404 */
[----:B------:R2:W1:Y:S01]  /*d7b0*/  LDS.128 R44, [R215+0x1000] ;  /* 0x00100000d72c7984 */ /* 0x0004620000000c00 */
[-C--:B------:R-:W-:Y:S01]  /*d7c0*/  LEA.HI R9, R61, R4.reuse, RZ, 0x5 ;  /* 0x000000043d097211 */ /* 0x080fe200078f28ff */
[----:B---3--:R-:W-:Y:S02]  /*d7d0*/  IMAD R67, R60, R65, R67 ;  /* 0x000000413c437224 */ /* 0x008fe400078e0243 */
[----:B------:R2:W3:Y:S01]  /*d7e0*/  LDS.128 R40, [R215+0x1800] ;  /* 0x00180000d7287984 */ /* 0x0004e20000000c00 */
[----:B------:R-:W-:Y:S01]  /*d7f0*/  @P5 FMUL.FTZ R65, R8, 0.69314718246459960938 ;  /* 0x3f31721808415820 */ /* 0x000fe20000410000 */
[----:B------:R-:W-:Y:S01]  /*d800*/  LOP3.LUT R9, R9, 0xffffffe0, RZ, 0xc0, !PT ;  /* 0xffffffe009097812 */ /* 0x000fe200078ec0ff */
[----:B----4-:R-:W-:Y:S01]  /*d810*/  @P4 FMUL.FTZ R8, R7, 0.69314718246459960938 ;  /* 0x3f31721807084820 */ /* 0x010fe20000410000 */
[----:B------:R2:W4:Y:S01]  /*d820*/  LDS.128 R36, [R215+0x2000] ;  /* 0x00200000d7247984 */ /* 0x0005220000000c00 */
[----:B------:R-:W-:Y:S01]  /*d830*/  SHF.R.S32.HI R68, RZ, 0x1f, R67 ;  /* 0x0000001fff447819 */ /* 0x000fe20000011443 */
[----:B------:R-:W-:Y:S01]  /*d840*/  @P5 FFMA.FTZ R0, R132, c[0x0][0x238], R65 ;  /* 0x00008e0084005a23 */ /* 0x000fe20000010041 */
[----:B------:R-:W-:Y:S01]  /*d850*/  IADD3 R2, -R9, R4, RZ ;  /* 0x0000000409027210 */ /* 0x000fe20007ffe1ff */
[----:B------:R2:W1:Y:S01]  /*d860*/  LDS.128 R32, [R215+0x2800] ;  /* 0x00280000d7207984 */ /* 0x0004620000000c00 */
[----:B------:R-:W-:-:S02]  /*d870*/  @P4 FFMA.FTZ R62, R3, c[0x0][0x238], R8 ;  /* 0x00008e00033e4a23 */ /* 0x000fc40000010008 */
[----:B------:R-:W-:Y:S01]  /*d880*/  SHF.R.S32.HI R9, RZ, 0x1f, R2 ;  /* 0x0000001fff097819 */ /* 0x000fe20000011402 */
[----:B------:R2:W1:Y:S03]  /*d890*/  LDS.128 R28, [R215+0x3000] ;  /* 0x00300000d71c7984 */ /* 0x0004660000000c00 */
[----:B------:R-:W-:Y:S01]  /*d8a0*/  LEA.HI R9, R9, R2, RZ, 0x2 ;  /* 0x0000000209097211 */ /* 0x000fe200078f10ff */
[----:B------:R2:W1:Y:S01]  /*d8b0*/  LDS.128 R24, [R215+0x3800] ;  /* 0x00380000d7187984 */ /* 0x0004620000000c00 */
[----:B------:R-:W-:Y:S02]  /*d8c0*/  IMAD R2, R63, R64, RZ ;  /* 0x000000403f027224 */ /* 0x000fe400078e02ff */
[----:B------:R-:W-:Y:S01]  /*d8d0*/  SHF.R.S32.HI R66, RZ, 0x2, R9 ;  /* 0x00000002ff427819 */ /* 0x000fe20000011409 */
[----:B------:R2:W1:Y:S02]  /*d8e0*/  LDS.128 R20, [R215+0x4000] ;  /* 0x00400000d7147984 */ /* 0x0004640000000c00 */
[----:B------:R-:W-:-:S02]  /*d8f0*/  SHF.L.U32 R2, R2, 0x6, RZ ;  /* 0x0000000602027819 */ /* 0x000fc400000006ff */
        /* <DEDUP_REMOVED lines=24> */
.L_x_550:
[----:B------:R-:W-:Y:S05]  /*da80*/  BSYNC B0 ;  /* 0x0000000000007941 */ /* 0x000fea0003800000 */
.L_x_549:
        /* <DEDUP_REMOVED lines=9> */
[----:B--2---:R-:W-:Y:S01]  /*db20*/  SHF.R.S32.HI R0, RZ, 0x1f, R60 ;  /* 0x0000001fff007819 */ /* 0x004fe2000001143c */
[----:B------:R-:W-:Y:S01]  /*db30*/  IMAD.WIDE.U32 R8, R60, c[0x0][0x1f0], R8 ;  /* 0x00007c003c087a25 */ /* 0x000fe200078e0008 */
[----:B------:R-:W-:-:S03]  /*db40*/  SHF.R.S32.HI R6, RZ, 0x3, R4 ;  /* 0x00000003ff067819 */ /* 0x000fc60000011404 */
[----:B------:R-:W-:Y:S01]  /*db50*/  IMAD R3, R0, c[0x0][0x1f0], RZ ;  /* 0x00007c0000037a24 */ /* 0x000fe200078e02ff */
[----:B------:R-:W-:-:S03]  /*db60*/  SHF.R.S32.HI R7, RZ, 0x1f, R6 ;  /* 0x0000001fff077819 */ /* 0x000fc60000011406 */
[----:B------:R-:W-:Y:S02]  /*db70*/  IMAD R3, R60, c[0x0][0x1f4], R3 ;  /* 0x00007d003c037a24 */ /* 0x000fe400078e0203 */
[----:B-1----:R-:W-:-:S04]  /*db80*/  IMAD.WIDE R214, R214, 0x40, R6 ;  /* 0x00000040d6d67825 */ /* 0x002fc800078e0206 */
        /* <DEDUP_REMOVED lines=13> */
[----:B----4-:R1:W-:Y:S04]  /*dc60*/  @!P2 STG.E.128 [R10.64+0x80], R36 ;  /* 0x000080240a00a986 */ /* 0x0103e8000c101d04 */
[----:B------:R1:W-:Y:S02]  /*dc70*/  @!P1 STG.E.128 [R10.64+0x100], R20 ;  /* 0x000100140a009986 */ /* 0x0003e4000c101d04 */
.L_x_552:
[----:B------:R-:W-:Y:S05]  /*dc80*/  BSYNC B0 ;  /* 0x0000000000007941 */ /* 0x000fea0003800000 */
.L_x_551:
[----:B------:R-:W-:Y:S01]  /*dc90*/  LEA.HI.SX32 R0, R5, 0x10, 0x1d ;  /* 0x0000001005007811 */ /* 0x000fe200078feaff */
        /* <DEDUP_REMOVED lines=19> */
.L_x_554:
[----:B------:R-:W-:Y:S05]  /*ddd0*/  BSYNC B0 ;  /* 0x0000000000007941 */ /* 0x000fea0003800000 */
.L_x_553:
[----:B------:R-:W-:Y:S01]  /*dde0*/  LEA.HI.SX32 R0, R5, 0x20, 0x1d ;  /* 0x0000002005007811 */ /* 0x000fe200078feaff */
        /* <DEDUP_REMOVED lines=19> */
.L_x_556:
[----:B------:R-:W-:Y:S05]  /*df20*/  BSYNC B0 ;  /* 0x0000000000007941 */ /* 0x000fea0003800000 */
.L_x_555:
[----:B------:R-:W-:-:S04]  /*df30*/  LEA.HI.SX32 R0, R5, 0x30, 0x1d ;  /* 0x0000003005007811 */ /* 0x000fc800078feaff */
        /* <DEDUP_REMOVED lines=16> */
[----:B---3--:R1:W-:Y:S10]  /*e040*/  @!P1 STG.E.128 [R2.64], R40 ;  /* 0x0000002802009986 */ /* 0x0083f4000c101d04 */
[----:B------:R-:W-:Y:S05]  /*e050*/  @P0 EXIT ;  /* 0x000000000000094d */ /* 0x000fea0003800000 */
[----:B------:R-:W-:Y:S01]  /*e060*/  STG.E.128 [R2.64+0x100], R56 ;  /* 0x0001003802007986 */ /* 0x000fe2000c101d04 */
[----:B------:R-:W-:Y:S05]  /*e070*/  EXIT ;  /* 0x000000000000794d */ /* 0x000fea0003800000 */
.L_x_510:
[----:B-1----:R-:W1:Y:S01]  /*e080*/  LDC.U8 R4, c[0x0][0x329] ;  /* 0x0000ca40ff047b82 */ /* 0x002e620000000000 */
[----:B------:R-:W-:Y:S01]  /*e090*/  ISETP.NE.AND P3, PT, R213, -0x1, PT ;  /* 0xffffffffd500780c */ /* 0x000fe20003f65270 */
[----:B------:R-:W-:Y:S01]  /*e0a0*/  CS2R R16, SRZ ;  /* 0x0000000000107805 */ /* 0x000fe2000001ff00 */
[----:B------:R-:W-:Y:S01]  /*e0b0*/  SHF.R.S32.HI R5, RZ, 0x1f, R6 ;  /* 0x0000001fff057819 */ /* 0x000fe20000011406 */
[----:B------:R-:W-:Y:S01]  /*e0c0*/  ULDC.64 UR4, c[0x0][0x118] ;  /* 0x0000460000047ab9 */ /* 0x000fe20000000a00 */
[----:B------:R-:W-:Y:S01]  /*e0d0*/  IADD3 R218, -R95, R218, RZ ;  /* 0x000000da5fda7210 */ /* 0x000fe20007ffe1ff */
[----:B------:R-:W-:Y:S01]  /*e0e0*/  BSSY B0, `(.L_x_557) ;  /* 0x0000040000007945 */ /* 0x000fe20003800000 */
[----:B------:R-:W-:Y:S01]  /*e0f0*/  LEA.HI R10, R5, R6, RZ, 0x3 ;  /* 0x00000006050a7211 */ /* 0x000fe200078f18ff */
[----:B------:R-:W2:Y:S03]  /*e100*/  LDC.U8 R0, c[0x0][0x328] ;  /* 0x0000ca00ff007b82 */ /* 0x000ea60000000000 */
[----:B------:R-:W-:-:S02]  /*e110*/  LOP3.LUT R9, R10, 0xfffffff8, RZ, 0xc0, !PT ;  /* 0xfffffff80a097812 */ /* 0x000fc400078ec0ff */
[----:B------:R-:W-:Y:S01]  /*e120*/  SHF.R.S32.HI R10, RZ, 0x3, R10 ;  /* 0x00000003ff0a7819 */ /* 0x000fe2000001140a */
[----:B------:R-:W-:-:S03]  /*e130*/  @P3 IMAD.WIDE.U32 R12, R213, c[0x0][0x1e8], RZ ;  /* 0x00007a00d50c3a25 */ /* 0x000fc600078e00ff */
[----:B------:R-:W-:Y:S01]  /*e140*/  SHF.R.S32.HI R11, RZ, 0x1f, R10 ;  /* 0x0000001fff0b7819 */ /* 0x000fe2000001140a */
[----:B------:R-:W-:-:S04]  /*e150*/  @!P3 IMAD.WIDE.U32 R14, R3, c[0x0][0x1e0], RZ ;  /* 0x00007800030eba25 */ /* 0x000fc800078e00ff */
[----:B------:R-:W-:Y:S01]  /*e160*/  IMAD.IADD R6, R6, 0x1, -R9 ;  /* 0x0000000106067824 */ /* 0x000fe200078e0a09 */
[----:B------:R-:W-:Y:S01]  /*e170*/  @!P3 MOV R12, R14 ;  /* 0x0000000e000cb202 */ /* 0x000fe20000000f00 */
[----:B------:R-:W-:Y:S01]  /*e180*/  @P3 IMAD R7, R213, c[0x0][0x1ec], R13 ;  /* 0x00007b00d5073a24 */ /* 0x000fe200078e020d */
[----:B-1----:R-:W-:Y:S01]  /*e190*/  ISETP.NE.AND P1, PT, R4, RZ, PT ;  /* 0x000000ff0400720c */ /* 0x002fe20003f25270 */
[----:B------:R-:W-:Y:S01]  /*e1a0*/  IMAD.WIDE R214, R214, 0x40, R10 ;  /* 0x00000040d6d67825 */ /* 0x000fe200078e020a */
[----:B--2---:R-:W-:-:S04]  /*e1b0*/  ISETP.NE.AND P0, PT, R0, RZ, PT ;  /* 0x000000ff0000720c */ /* 0x004fc80003f05270 */
[----:B------:R-:W-:-:S07]  /*e1c0*/  ISETP.NE.OR P2, PT, R4, RZ, !P0 ;  /* 0x000000ff0400720c */ /* 0x000fce0004745670 */
[----:B------:R-:W-:Y:S02]  /*e1d0*/  @P1 IMAD.MOV.U32 R2, RZ, RZ, c[0x0][0x210] ;  /* 0x00008400ff021624 */ /* 0x000fe400078e00ff */
[----:B------:R-:W-:Y:S02]  /*e1e0*/  @!P1 IMAD.MOV.U32 R0, RZ, RZ, c[0x0][0x214] ;  /* 0x00008500ff009624 */ /* 0x000fe400078e00ff */
[----:B------:R-:W-:Y:S02]  /*e1f0*/  @P1 IMAD R2, R2, c[0x0][0x214], RZ ;  /* 0x0000850002021a24 */ /* 0x000fe400078e02ff */
[----:B------:R-:W-:Y:S01]  /*e200*/  @P1 IMAD.MOV.U32 R4, RZ, RZ, 0x1 ;  /* 0x00000001ff041424 */ /* 0x000fe200078e00ff */
[----:B------:R-:W-:Y:S02]  /*e210*/  @!P1 SEL R2, R0, c[0x0][0x234], !P0 ;  /* 0x00008d0000029a07 */ /* 0x000fe40004000000 */
[----:B------:R-:W-:Y:S02]  /*e220*/  @!P3 SHF.R.S32.HI R0, RZ, 0x1f, R3 ;  /* 0x0000001fff00b819 */ /* 0x000fe40000011403 */
[----:B------:R-:W-:Y:S01]  /*e230*/  ISETP.NE.OR P0, PT, R213, -0x1, P2 ;  /* 0xffffffffd500780c */ /* 0x000fe20001705670 */
[----:B------:R-:W-:-:S02]  /*e240*/  @!P1 IMAD R4, R2, c[0x0][0x1c0], RZ ;  /* 0x0000700002049a24 */ /* 0x000fc400078e02ff */
[----:B------:R-:W-:Y:S02]  /*e250*/  @!P3 IMAD R0, R0, c[0x0][0x1e0], RZ ;  /* 0x000078000000ba24 */ /* 0x000fe400078e02ff */
[C---:B------:R-:W-:Y:S02]  /*e260*/  IMAD R5, R3.reuse, R4, RZ ;  /* 0x0000000403057224 */ /* 0x040fe400078e02ff */
[----:B------:R-:W-:Y:S02]  /*e270*/  @!P3 IMAD R0, R3, c[0x0][0x1e4], R0 ;  /* 0x000079000300ba24 */ /* 0x000fe400078e0200 */
[----:B------:R-:W-:Y:S01]  /*e280*/  @P1 IMAD.MOV.U32 R4, RZ, RZ, c[0x0][0x210] ;  /* 0x00008400ff041624 */ /* 0x000fe200078e00ff */
[----:B------:R-:W-:Y:S01]  /*e290*/  SEL R5, R5, RZ, P2 ;  /* 0x000000ff05057207 */ /* 0x000fe20001000000 */
[----:B------:R-:W-:Y:S02]  /*e2a0*/  @!P3 IMAD.IADD R7, R15, 0x1, R0 ;  /* 0x000000010f07b824 */ /* 0x000fe400078e0200 */
[----:B------:R-:W-:Y:S01]  /*e2b0*/  @!P0 IMAD R213, R3, c[0x0][0x214], RZ ;  /* 0x0000850003d58a24 */ /* 0x000fe200078e02ff */
[----:B------:R-:W-:Y:S01]  /*e2c0*/  SHF.R.S32.HI R3, RZ, 0x1f, R8 ;  /* 0x0000001fff037819 */ /* 0x000fe20000011408 */
[----:B------:R-:W-:-:S02]  /*e2d0*/  IMAD.SHL.U32 R0, R6, 0x8, RZ ;  /* 0x0000000806007824 */ /* 0x000fc400078e00ff */
[----:B------:R-:W-:Y:S01]  /*e2e0*/  @!P1 IMAD.MOV.U32 R4, RZ, RZ, 0x1 ;  /* 0x00000001ff049424 */ /* 0x000fe200078e00ff */
[----:B------:R-:W-:Y:S01]  /*e2f0*/  @!P2 SHF.R.S32.HI R17, RZ, 0x1f, R213 ;  /* 0x0000001fff11a819 */ /* 0x000fe200000114d5 */
[----:B------:R-:W-:Y:S01]  /*e300*/  IMAD R5, R8, R2, R5 ;  /* 0x0000000208057224 */ /* 0x000fe200078e0205 */
[----:B------:R-:W-:Y:S01]  /*e310*/  @!P2 MOV R16, R213 ;  /* 0x000000d50010a202 */ /* 0x000fe20000000f00 */
[----:B------:R-:W-:Y:S01]  /*e320*/  IMAD R3, R3, c[0x0][0x1f0], RZ ;  /* 0x00007c0003037a24 */ /* 0x000fe200078e02ff */
[----:B------:R-:W-:Y:S01]  /*e330*/  IADD3 R12, P0, R0, R12, RZ ;  /* 0x0000000c000c7210 */ /* 0x000fe20007f1e0ff */
[----:B------:R-:W-:Y:S01]  /*e340*/  IMAD R14, R95, R4, RZ ;  /* 0x000000045f0e7224 */ /* 0x000fe200078e02ff */
[----:B------:R-:W-:Y:S01]  /*e350*/  ISETP.GE.AND P2, PT, R10, R218, PT ;  /* 0x000000da0a00720c */ /* 0x000fe20003f46270 */
[----:B------:R-:W-:Y:S01]  /*e360*/  IMAD R2, R8, c[0x0][0x1f4], R3 ;  /* 0x00007d0008027a24 */ /* 0x000fe200078e0203 */
[----:B------:R-:W-:Y:S02]  /*e370*/  LEA.HI.X.SX32 R13, R0, R7, 0x1, P0 ;  /* 0x00000007000d7211 */ /* 0x000fe400000f0eff */
[----:B------:R-:W-:-:S02]  /*e380*/  IADD3 R3, P1, P0, R14, R16, R5 ;  /* 0x000000100e037210 */ /* 0x000fc4000783e005 */
[----:B------:R-:W-:Y:S01]  /*e390*/  SHF.R.S32.HI R5, RZ, 0x1f, R5 ;  /* 0x0000001fff057819 */ /* 0x000fe20000011405 */
[----:B------:R-:W-:Y:S01]  /*e3a0*/  IMAD.WIDE.U32 R8, R8, c[0x0][0x1f0], R12 ;  /* 0x00007c0008087a25 */ /* 0x000fe200078e000c */
[----:B------:R-:W-:Y:S02]  /*e3b0*/  SHF.R.S32.HI R12, RZ, 0x1f, R14 ;  /* 0x0000001fff0c7819 */ /* 0x000fe4000001140e */
[----:B------:R-:W-:Y:S01]  /*e3c0*/  IADD3 R7, R0, 0x40, RZ ;  /* 0x0000004000077810 */ /* 0x000fe20007ffe0ff */
[----:B------:R-:W-:Y:S01]  /*e3d0*/  IMAD.IADD R19, R2, 0x1, R9 ;  /* 0x0000000102137824 */ /* 0x000fe200078e0209 */
        /* <DEDUP_REMOVED lines=16> */
.L_x_558:
[----:B------:R-:W-:Y:S05]  /*e4e0*/  BSYNC B0 ;  /* 0x0000000000007941 */ /* 0x000fea0003800000 */
.L_x_557:
        /* <DEDUP_REMOVED lines=20> */
.L_x_560:
[----:B------:R-:W-:Y:S05]  /*e630*/  BSYNC B0 ;  /* 0x0000000000007941 */ /* 0x000fea0003800000 */
.L_x_559:
        /* <DEDUP_REMOVED lines=20> */
.L_x_562:
[----:B------:R-:W-:Y:S05]  /*e780*/  BSYNC B0 ;  /* 0x0000000000007941 */ /* 0x000fea0003800000 */
.L_x_561:
        /* <DEDUP_REMOVED lines=19> */
.L_x_564:
[----:B------:R-:W-:Y:S05]  /*e8c0*/  BSYNC B0 ;  /* 0x0000000000007941 */ /* 0x000fea0003800000 */
.L_x_563:
[----:B------:R-:W-:-:S04]  /*e8d0*/  ISETP.NE.AND P6, PT, R6, RZ, PT ;  /* 0x000000ff0600720c */ /* 0x000fc80003fc5270 */
[-C--:B------:R-:W-:Y:S02]  /*e8e0*/  ISETP.GE.OR P5, PT, R10, R218.reuse, P6 ;  /* 0x000000da0a00720c */ /* 0x080fe400037a6670 */
[-C--:B------:R-:W-:Y:S02]  /*e8f0*/  ISETP.GE.OR P4, PT, R15, R218.reuse, P6 ;  /* 0x000000da0f00720c */ /* 0x080fe40003786670 */
[-C--:B------:R-:W-:Y:S02]  /*e900*/  ISETP.GE.OR P3, PT, R13, R218.reuse, P6 ;  /* 0x000000da0d00720c */ /* 0x080fe40003766670 */
[----:B------:R-:W-:-:S07]  /*e910*/  ISETP.GE.OR P6, PT, R17, R218, P6 ;  /* 0x000000da1100720c */ /* 0x000fce00037c6670 */
[-C--:B-1----:R-:W-:Y:S02]  /*e920*/  @!P5 IMAD R9, R10, R4.reuse, RZ ;  /* 0x000000040a09d224 */ /* 0x082fe400078e02ff */
        /* <DEDUP_REMOVED lines=22> */
[----:B-1----:R-:W-:-:S03]  /*ea90*/  IMAD.MOV.U32 R5, RZ, RZ, 0x7f800000 ;  /* 0x7f800000ff057424 */ /* 0x002fc600078e00ff */
[----:B------:R-:W-:-:S04]  /*eaa0*/  IADD3 R3, P0, R4, R3, RZ ;  /* 0x0000000304037210 */ /* 0x000fc80007f1e0ff */
[----:B------:R-:W-:Y:S02]  /*eab0*/  LEA.HI.X.SX32 R4, R4, R12, 0x1, P0 ;  /* 0x0000000c04047211 */ /* 0x000fe400000f0eff */
[----:B------:R-:W-:-:S04]  /*eac0*/  LEA R2, P0, R3, c[0x0][0x200], 0x2 ;  /* 0x0000800003027a11 */ /* 0x000fc800078010ff */
[----:B------:R-:W-:-:S05]  /*ead0*/  LEA.HI.X R3, R3, c[0x0][0x204], R4, 0x2, P0 ;  /* 0x0000810003037a11 */ /* 0x000fca00000f1404 */
[----:B------:R-:W-:Y:S01]  /*eae0*/  STG.E [R2.64], R5 ;  /* 0x0000000502007986 */ /* 0x000fe2000c101904 */
[----:B------:R-:W-:Y:S05]  /*eaf0*/  EXIT ;  /* 0x000000000000794d */ /* 0x000fea0003800000 */
.L_x_565:
        /* <DEDUP_REMOVED lines=16> */
.L_x_693:


//--------------------- .text._ZN5flash16flash_fwd_kernelI23Flash_fwd_kernel_traitsILi192ELi64ELi64ELi4ELb0ELb0EN7cutlass6half_tE19Flash_kernel_traitsILi192ELi64ELi64ELi4ES3_EELb1ELb1ELb0ELb1ELb0ELb0ELb0ELb1EEEvNS_16Flash_fwd_paramsE --------------------------
	.section	.text._ZN5flash16flash_fwd_kernelI23Flash_fwd_kernel_traitsILi192ELi64ELi64ELi4ELb0ELb0EN7cutlass6half_tE19Flash_kernel_traitsILi192ELi64ELi64ELi4ES3_EELb1ELb1ELb0ELb1ELb0ELb0ELb0ELb1EEEvNS_16Flash_fwd_paramsE,"ax",@progbits
	.sectioninfo	@"SHI_REGISTERS=255"
	.align	128
        .global         _ZN5flash16flash_fwd_kernelI23Flash_fwd_kernel_traitsILi192ELi64ELi64ELi4ELb0ELb0EN7cutlass6half_tE19Flash_kernel_traitsILi192ELi64ELi64ELi4ES3_EELb1ELb1ELb0ELb1ELb0ELb0ELb0ELb1EEEvNS_16Flash_fwd_paramsE
        .type           _ZN5flash16flash_fwd_kernelI23Flash_fwd_kernel_traitsILi192ELi64ELi64ELi4ELb0ELb0EN7cutlass6half_tE19Flash_kernel_traitsILi192ELi64ELi64ELi4ES3_EELb1ELb1ELb0ELb1ELb0ELb0ELb0ELb1EEEvNS_16Flash_fwd_paramsE,@function
        .size           _ZN5flash16flash_fwd_kernelI23Flash_fwd_kernel_traitsILi192ELi64ELi64ELi4ELb0ELb0EN7cutlass6half_tE19Flash_kernel_traitsILi192ELi64ELi64ELi4ES3_EELb1ELb1ELb0ELb1ELb0ELb0ELb0ELb1EEEvNS_16Flash_fwd_paramsE,(.L_x_694 - _ZN5flash16flash_fwd_kernelI23Flash_fwd_kernel_traitsILi192ELi64ELi64ELi4ELb0ELb0EN7cutlass6half_tE19Flash_kernel_traitsILi192ELi64ELi64ELi4ES3_EELb1ELb1ELb0ELb1ELb0ELb0ELb0ELb1EEEvNS_16Flash_fwd_paramsE)
        .other          _ZN5flash16flash_fwd_kernelI23Flash_fwd_kernel_traitsILi192ELi64ELi64ELi4ELb0ELb0EN7cutlass6half_tE19Flash_kernel_traitsILi192ELi64ELi64ELi4ES3_EELb1ELb1ELb0ELb1ELb0ELb0ELb0ELb1EEEvNS_16Flash_fwd_paramsE,@"STO_CUDA_ENTRY STV_DEFAULT"
_ZN5flash16flash_fwd_kernelI23Flash_fwd_kernel_traitsILi192ELi64ELi64ELi4ELb0ELb0EN7cutlass6half_tE19Flash_kernel_traitsILi192ELi64ELi64ELi4ES3_EELb1ELb1ELb0ELb1ELb0ELb0ELb0ELb1EEEvNS_16Flash_fwd_paramsE:
.text._ZN5flash16flash_fwd_kernelI23Flash_fwd_kernel_traitsILi192ELi64ELi64ELi4ELb0ELb0EN7cutlass6half_tE19Flash_kernel_traitsILi192ELi64ELi64ELi4ES3_EELb1ELb1ELb0ELb1ELb0ELb0ELb0ELb1EEEvNS_16Flash_fwd_paramsE:
[----:B------:R-:W-:Y:S02]  /*0000*/  MOV R1, c[0x0][0x28] ;  /* 0x00000a0000017a02 */ /* 0x000fe40000000f00 */
[----:B------:R-:W-:Y:S01]  /*0010*/  ULDC.U8 UR4, c[0x0][0x304] ;  /* 0x0000c10000047ab9 */ /* 0x000fe20000000000 */
[----:B------:R-:W-:Y:S01]  /*0020*/  IMAD.MOV.U32 R8, RZ, RZ, c[0x0][0x2f8] ;  /* 0x0000be00ff087624 */ /* 0x000fe200078e00ff */
[----:B------:R-:W-:Y:S01]  /*0030*/  ISETP.NE.AND P1, PT, RZ, UR4, PT ;  /* 0x00000004ff007c0c */ /* 0x000fe2000bf25270 */
[----:B------:R-:W-:Y:S01]  /*0040*/  IMAD.MOV.U32 R9, RZ, RZ, c[0x0][0x2fc] ;  /* 0x0000bf00ff097624 */ /* 0x000fe200078e00ff */
[----:B------:R-:W-:Y:S01]  /*0050*/  ULDC.64 UR8, c[0x0][0x118] ;  /* 0x0000460000087ab9 */ /* 0x000fe20000000a00 */
[----:B------:R-:W-:-:S10]  /*0060*/  IADD3 R1, R1, -0xc0, RZ ;  /* 0xffffff4001017810 */ /* 0x000fd40007ffe0ff */
[----:B------:R-:W-:Y:S02]  /*0070*/  @P1 IMAD.MOV.U32 R2, RZ, RZ, R8 ;  /* 0x000000ffff021224 */ /* 0x000fe400078e0008 */
[----:B------:R-:W-:-:S06]  /*0080*/  @P1 IMAD.MOV.U32 R3, RZ, RZ, R9 ;  /* 0x000000ffff031224 */ /* 0x000fcc00078e0009 */
[----:B------:R-:W2:Y:S01]  /*0090*/  @P1 LDG.E.64 R2, [R2.64] ;  /* 0x0000000802021981 */ /* 0x000ea2000c1e1b00 */
[----:B------:R-:W-:Y:S01]  /*00a0*/  IMAD.MOV.U32 R190, RZ, RZ, c[0x0][0x2f0] ;  /* 0x0000bc00ffbe7624 */ /* 0x000fe200078e00ff */
[----:B------:R-:W-:-:S06]  /*00b0*/  MOV R191, c[0x0][0x2f4] ;  /* 0x0000bd0000bf7a02 */ /* 0x000fcc0000000f00 */
[----:B------:R-:W3:Y:S01]  /*00c0*/  @P1 LDG.E.64 R190, [R190.64] ;  /* 0x00000008bebe1981 */ /* 0x000ee2000c1e1b00 */
[----:B------:R-:W1:Y:S01]  /*00d0*/  LDC.U8 R4, c[0x0][0x312] ;  /* 0x0000c480ff047b82 */ /* 0x000e620000000000 */
[----:B------:R-:W-:Y:S01]  /*00e0*/  ISETP.NE.U32.AND P2, PT, RZ, c[0x0][0x240], PT ;  /* 0x00009000ff007a0c */ /* 0x000fe20003f45070 */
[----:B------:R-:W-:Y:S01]  /*00f0*/  IMAD.MOV.U32 R32, RZ, RZ, 0x4 ;  /* 0x00000004ff207424 */ /* 0x000fe200078e00ff */
[----:B------:R-:W4:Y:S01]  /*0100*/  S2R R37, SR_CTAID.X ;  /* 0x0000000000257919 */ /* 0x000f220000002500 */
[----:B------:R-:W-:Y:S02]  /*0110*/  MOV R12, 0xffffffff ;  /* 0xffffffff000c7802 */ /* 0x000fe40000000f00 */
[----:B------:R-:W-:Y:S01]  /*0120*/  ISETP.NE.AND.EX P2, PT, RZ, c[0x0][0x244], PT, P2 ;  /* 0x00009100ff007a0c */ /* 0x000fe20003f45320 */
[----:B------:R-:W4:Y:S04]  /*0130*/  S2R R31, SR_CTAID.Y ;  /* 0x00000000001f7919 */ /* 0x000f280000002600 */
[----:B------:R-:W4:Y:S04]  /*0140*/  S2R R22, SR_CTAID.Z ;  /* 0x0000000000167919 */ /* 0x000f280000002700 */
[----:B------:R-:W4:Y:S01]  /*0150*/  S2R R30, SR_TID.X ;  /* 0x00000000001e7919 */ /* 0x000f220000002100 */
[----:B-1----:R-:W-:Y:S01]  /*0160*/  ISETP.NE.AND P3, PT, R4, RZ, PT ;  /* 0x000000ff0400720c */ /* 0x002fe20003f65270 */
[----:B----4-:R-:W-:Y:S01]  /*0170*/  IMAD.WIDE R6, R31, R32, c[0x0][0x240] ;  /* 0x000090001f067625 */ /* 0x010fe200078e0220 */
[----:B------:R-:W-:-:S04]  /*0180*/  LOP3.LUT R0, R22, R37, R31, 0xfe, !PT ;  /* 0x0000002516007212 */ /* 0x000fc800078efe1f */
[----:B------:R-:W-:Y:S02]  /*0190*/  LOP3.LUT P4, RZ, R0, R30, RZ, 0xfc, !PT ;  /* 0x0000001e00ff7212 */ /* 0x000fe4000788fcff */
[----:B------:R-:W-:Y:S02]  /*01a0*/  MOV R11, 0xffffffff ;  /* 0xffffffff000b7802 */ /* 0x000fe40000000f00 */
[----:B--2---:R-:W-:-:S09]  /*01b0*/  @P1 IADD3 R8, P0, R2, c[0x0][0x300], RZ ;  /* 0x0000c00002081a10 */ /* 0x004fd20007f1e0ff */
[----:B------:R-:W-:Y:S02]  /*01c0*/  @!P4 IMAD.MOV.U32 R2, RZ, RZ, c[0x0][0x308] ;  /* 0x0000c200ff02c624 */ /* 0x000fe400078e00ff */
[----:B------:R-:W-:Y:S01]  /*01d0*/  @P1 IMAD.X R9, RZ, RZ, R3, P0 ;  /* 0x000000ffff091224 */ /* 0x000fe200000e0603 */
[----:B------:R-:W-:Y:S01]  /*01e0*/  ISETP.EQ.U32.AND P1, PT, RZ, c[0x0][0x248], PT ;  /* 0x00009200ff007a0c */ /* 0x000fe20003f22070 */
[----:B------:R-:W-:Y:S01]  /*01f0*/  @!P4 IMAD.MOV.U32 R3, RZ, RZ, c[0x0][0x30c] ;  /* 0x0000c300ff03c624 */ /* 0x000fe200078e00ff */
[----:B------:R-:W-:Y:S01]  /*0200*/  ISETP.NE.U32.AND P0, PT, RZ, c[0x0][0x250], PT ;  /* 0x00009400ff007a0c */ /* 0x000fe20003f05070 */
[----:B------:R-:W-:Y:S01]  /*0210*/  @!P4 IMAD.MOV.U32 R4, RZ, RZ, R8 ;  /* 0x000000ffff04c224 */ /* 0x000fe200078e0008 */
[----:B------:R-:W-:Y:S01]  /*0220*/  ISETP.EQ.OR.EX P1, PT, RZ, c[0x0][0x24c], !P3, P1 ;  /* 0x00009300ff007a0c */ /* 0x000fe20005f22710 */
[----:B------:R-:W-:Y:S01]  /*0230*/  @!P4 IMAD.MOV.U32 R5, RZ, RZ, R9 ;  /* 0x000000ffff05c224 */ /* 0x000fe200078e0009 */
[----:B---3--:R-:W-:Y:S01]  /*0240*/  @!P4 STG.E.64 [R2.64], R190 ;  /* 0x000000be0200c986 */ /* 0x008fe2000c101b08 */
[----:B------:R-:W-:-:S03]  /*0250*/  ISETP.NE.AND.EX P0, PT, RZ, c[0x0][0x254], PT, P0 ;  /* 0x00009500ff007a0c */ /* 0x000fc60003f05300 */
[----:B------:R1:W-:Y:S04]  /*0260*/  @!P4 STG.E.64 [R2.64+0x8], R4 ;  /* 0x000008040200c986 */ /* 0x0003e8000c101b08 */
[----:B------:R-:W2:Y:S04]  /*0270*/  @P2 LDG.E R12, [R6.64] ;  /* 0x00000008060c2981 */ /* 0x000ea8000c1e1900 */
[----:B------:R-:W2:Y:S01]  /*0280*/  @P2 LDG.E R0, [R6.64+0x4] ;  /* 0x0000040806002981 */ /* 0x000ea2000c1e1900 */
[----:B------:R-:W-:Y:S02]  /*0290*/  IMAD.MOV.U32 R10, RZ, RZ, RZ ;  /* 0x000000ffff0a7224 */ /* 0x000fe400078e00ff */
[----:B-1----:R-:W-:-:S04]  /*02a0*/  IMAD.WIDE R4, R31, R32, c[0x0][0x248] ;  /* 0x000092001f047625 */ /* 0x002fc800078e0220 */
[----:B------:R-:W-:Y:S01]  /*02b0*/  @P0 IMAD.WIDE R2, R31, R32, c[0x0][0x250] ;  /* 0x000094001f020625 */ /* 0x000fe200078e0220 */
[----:B------:R1:W5:Y:S01]  /*02c0*/  @!P1 LDG.E R11, [R4.64] ;  /* 0x00000008040b9981 */ /* 0x000362000c1e1900 */
[----:B------:R-:W3:Y:S03]  /*02d0*/  LDC.U8 R148, c[0x0][0x2d8] ;  /* 0x0000b600ff947b82 */ /* 0x000ee60000000000 */
[----:B------:R1:W5:Y:S01]  /*02e0*/  @P0 LDG.E R10, [R2.64] ;  /* 0x00000008020a0981 */ /* 0x000362000c1e1900 */
[----:B------:R-:W-:-:S04]  /*02f0*/  ISETP.NE.U32.AND P0, PT, RZ, c[0x0][0x248], PT ;  /* 0x00009200ff007a0c */ /* 0x000fc80003f05070 */
[----:B------:R-:W-:Y:S02]  /*0300*/  ISETP.NE.AND.EX P0, PT, RZ, c[0x0][0x24c], PT, P0 ;  /* 0x00009300ff007a0c */ /* 0x000fe40003f05300 */
[----:B------:R-:W-:-:S04]  /*0310*/  SHF.R.S32.HI R13, RZ, 0x1f, R30 ;  /* 0x0000001fff0d7819 */ /* 0x000fc8000001141e */
[----:B------:R-:W-:Y:S01]  /*0320*/  LEA.HI R27, R13, R30, RZ, 0x5 ;  /* 0x0000001e0d1b7211 */ /* 0x000fe200078f28ff */
[----:B--2---:R-:W-:Y:S02]  /*0330*/  @P2 IMAD.IADD R36, R0, 0x1, -R12 ;  /* 0x0000000100242824 */ /* 0x004fe400078e0a0c */
[----:B------:R-:W-:Y:S01]  /*0340*/  @!P2 IMAD.MOV.U32 R36, RZ, RZ, c[0x0][0x214] ;  /* 0x00008500ff24a624 */ /* 0x000fe200078e00ff */
[----:B------:R1:W-:Y:S04]  /*0350*/  STL [R1+0x58], R12 ;  /* 0x0000580c01007387 */ /* 0x0003e80000100800 */
[----:B------:R1:W-:Y:S01]  /*0360*/  STL [R1+0x88], R36 ;  /* 0x0000882401007387 */ /* 0x0003e20000100800 */
[----:B------:R-:W-:Y:S05]  /*0370*/  @!P0 BRA `(.L_x_566) ;  /* 0x0000004000008947 */ /* 0x000fea0003800000 */
[----:B---3--:R-:W2:Y:S02]  /*0380*/  @P3 LDG.E R0, [R4.64+0x4] ;  /* 0x0000040804003981 */ /* 0x008ea4000c1e1900 */
[----:B--2--5:R-:W-:-:S06]  /*0390*/  @P3 IADD3 R0, R0, -R11, RZ ;  /* 0x8000000b00003210 */ /* 0x024fcc0007ffe0ff */
[----:B------:R2:W5:Y:S01]  /*03a0*/  @!P3 LDG.E R0, [R4.64] ;  /* 0x000000080400b981 */ /* 0x000562000c1e1900 */
[----:B------:R-:W-:Y:S05]  /*03b0*/  BRA `(.L_x_567) ;  /* 0x0000001000007947 */ /* 0x000fea0003800000 */
.L_x_566:
[----:B---3--:R-:W-:Y:S02]  /*03c0*/  MOV R0, c[0x0][0x218] ;  /* 0x0000860000007a02 */ /* 0x008fe40000000f00 */
.L_x_567:
[----:B------:R-:W-:-:S04]  /*03d0*/  ISETP.NE.U32.AND P2, PT, RZ, c[0x0][0x258], PT ;  /* 0x00009600ff007a0c */ /* 0x000fc80003f45070 */
[----:B------:R-:W-:-:S13]  /*03e0*/  ISETP.NE.AND.EX P2, PT, RZ, c[0x0][0x25c], PT, P2 ;  /* 0x00009700ff007a0c */ /* 0x000fda0003f45320 */
[----:B-1----:R-:W-:-:S06]  /*03f0*/  @P2 IMAD.WIDE R2, R31, R32, c[0x0][0x258] ;  /* 0x000096001f022625 */ /* 0x002fcc00078e0220 */
[----:B------:R-:W3:Y:S01]  /*0400*/  @P2 LDG.E R3, [R2.64] ;  /* 0x0000000802032981 */ /* 0x000ee2000c1e1900 */
[----:B------:R-:W-:Y:S01]  /*0410*/  IMAD.SHL.U32 R33, R37, 0x40, RZ ;  /* 0x0000004025217824 */ /* 0x000fe200078e00ff */
[----:B------:R-:W-:-:S04]  /*0420*/  @!P2 ISETP.NE.U32.AND P1, PT, RZ, c[0x0][0x268], PT ;  /* 0x00009a00ff00aa0c */ /* 0x000fc80003f25070 */
[----:B------:R-:W-:Y:S02]  /*0430*/  ISETP.GT.AND P0, PT, R36, R33, PT ;  /* 0x000000212400720c */ /* 0x000fe40003f04270 */
[----:B------:R-:W-:-:S04]  /*0440*/  @!P2 ISETP.NE.AND.EX P1, PT, RZ, c[0x0][0x26c], PT, P1 ;  /* 0x00009b00ff00aa0c */ /* 0x000fc80003f25310 */
[----:B------:R-:W-:Y:S01]  /*0450*/  @!P2 SEL R2, RZ, c[0x0][0x21c], !P1 ;  /* 0x00008700ff02aa07 */ /* 0x000fe20004800000 */
[----:B---3-5:R-:W-:-:S03]  /*0460*/  @P2 IMAD.IADD R97, R3, 0x1, -R10 ;  /* 0x0000000103612824 */ /* 0x028fc600078e0a0a */
[----:B------:R-:W-:-:S03]  /*0470*/  @!P2 IADD3 R97, R2, R0, -R10 ;  /* 0x000000000261a210 */ /* 0x000fc60007ffe80a */
[----:B------:R-:W-:Y:S05]  /*0480*/  @!P0 EXIT ;  /* 0x000000000000894d */ /* 0x000fea0003800000 */
[----:B------:R-:W-:Y:S02]  /*0490*/  IADD3 R0, -R36, 0x7f, R33 ;  /* 0x0000007f24007810 */ /* 0x000fe40007ffe121 */
[----:B------:R-:W-:Y:S02]  /*04a0*/  IADD3 R2, R97, 0x3f, RZ ;  /* 0x0000003f61027810 */ /* 0x000fe40007ffe0ff */
[----:B------:R-:W-:Y:S02]  /*04b0*/  IADD3 R0, R0, c[0x0][0x2e8], R97 ;  /* 0x0000ba0000007a10 */ /* 0x000fe40007ffe061 */
[----:B------:R-:W-:Y:S02]  /*04c0*/  SHF.R.S32.HI R3, RZ, 0x1f, R2 ;  /* 0x0000001fff037819 */ /* 0x000fe40000011402 */
[----:B--2---:R-:W-:Y:S02]  /*04d0*/  SHF.R.S32.HI R4, RZ, 0x1f, R0 ;  /* 0x0000001fff047819 */ /* 0x004fe40000011400 */
[----:B------:R-:W-:-:S02]  /*04e0*/  LEA.HI R2, R3, R2, RZ, 0x6 ;  /* 0x0000000203027211 */ /* 0x000fc400078f30ff */
[----:B------:R-:W-:Y:S02]  /*04f0*/  LEA.HI R0, R4, R0, RZ, 0x6 ;  /* 0x0000000004007211 */ /* 0x000fe400078f30ff */
[----:B------:R-:W-:Y:S02]  /*0500*/  SHF.R.S32.HI R2, RZ, 0x6, R2 ;  /* 0x00000006ff027819 */ /* 0x000fe40000011402 */
[----:B------:R-:W-:-:S04]  /*0510*/  SHF.R.S32.HI R0, RZ, 0x6, R0 ;  /* 0x00000006ff007819 */ /* 0x000fc80000011400 */
[----:B------:R-:W-:-:S04]  /*0520*/  IMNMX R116, R2, R0, PT ;  /* 0x0000000002747217 */ /* 0x000fc80003800200 */
[----:B------:R-:W-:Y:S01]  /*0530*/  ISETP.GE.AND P0, PT, R116, 0x1, PT ;  /* 0x000000017400780c */ /* 0x000fe20003f06270 */
[----:B------:R1:W-:-:S12]  /*0540*/  STL [R1+0x20], R116 ;  /* 0x0000207401007387 */ /* 0x0003d80000100800 */
[----:B------:R-:W-:Y:S05]  /*0550*/  @!P0 BRA `(.L_x_568) ;  /* 0x000147d000008947 */ /* 0x000fea0003800000 */
[----:B------:R-:W-:Y:S01]  /*0560*/  LOP3.LUT R0, R27, 0xffffffe0, RZ, 0xc0, !PT ;  /* 0xffffffe01b007812 */ /* 0x000fe200078ec0ff */
[----:B------:R-:W-:Y:S01]  /*0570*/  IMAD R7, R31, c[0x0][0x1c0], R22 ;  /* 0x000070001f077a24 */ /* 0x000fe200078e0216 */
[----:B------:R-:W-:Y:S02]  /*0580*/  ISETP.NE.AND P3, PT, R12, -0x1, PT ;  /* 0xffffffff0c00780c */ /* 0x000fe40003f65270 */
[----:B------:R-:W-:Y:S02]  /*0590*/  IADD3 R21, R30, -R0, RZ ;  /* 0x800000001e157210 */ /* 0x000fe40007ffe0ff */
[----:B------:R-:W-:Y:S02]  /*05a0*/  SHF.L.U32 R0, R7, 0x5, RZ ;  /* 0x0000000507007819 */ /* 0x000fe400000006ff */
[----:B------:R-:W-:Y:S02]  /*05b0*/  ISETP.NE.AND P0, PT, R11, -0x1, PT ;  /* 0xffffffff0b00780c */ /* 0x000fe40003f05270 */
[----:B------:R-:W-:-:S02]  /*05c0*/  IADD3 R106, P2, P1, R0, R8, R21 ;  /* 0x00000008006a7210 */ /* 0x000fc4000795e015 */
[----:B------:R-:W-:Y:S02]  /*05d0*/  SHF.R.S32.HI R0, RZ, 0x1f, R0 ;  /* 0x0000001fff007819 */ /* 0x000fe40000011400 */
[----:B------:R-:W-:Y:S01]  /*05e0*/  SHF.R.S32.HI R4, RZ, 0x1f, R21 ;  /* 0x0000001fff047819 */ /* 0x000fe20000011415 */
[----:B------:R2:W-:Y:S01]  /*05f0*/  STL [R1+0xa0], R106 ;  /* 0x0000a06a01007387 */ /* 0x0005e20000100800 */
[----:B------:R-:W-:Y:S01]  /*0600*/  @!P3 SHF.R.S32.HI R5, RZ, 0x1f, R31 ;  /* 0x0000001fff05b819 */ /* 0x000fe2000001141f */
[----:B------:R-:W-:Y:S01]  /*0610*/  @P3 IMAD.WIDE.U32 R2, R12, c[0x0][0x190], RZ ;  /* 0x000064000c023a25 */ /* 0x000fe200078e00ff */
[----:B------:R-:W-:Y:S02]  /*0620*/  IADD3.X R99, R0, R9, R4, P2, P1 ;  /* 0x0000000900637210 */ /* 0x000fe400017e2404 */
[----:B------:R-:W-:Y:S01]  /*0630*/  SHF.R.S32.HI R23, RZ, 0x1f, R22 ;  /* 0x0000001fff177819 */ /* 0x000fe20000011416 */
[----:B------:R-:W-:Y:S01]  /*0640*/  @P0 IMAD.IADD R6, R10, 0x1, R11 ;  /* 0x000000010a060824 */ /* 0x000fe200078e020b */
[----:B------:R-:W-:Y:S01]  /*0650*/  @P3 MOV R14, R2 ;  /* 0x00000002000e3202 */ /* 0x000fe20000000f00 */
[----:B------:R-:W-:-:S02]  /*0660*/  @!P3 IMAD R8, R5, c[0x0][0x178], RZ ;  /* 0x00005e000508ba24 */ /* 0x000fc400078e02ff */
[----:B------:R-:W-:Y:S02]  /*0670*/  @P3 IMAD R12, R12, c[0x0][0x194], R3 ;  /* 0x000065000c0c3a24 */ /* 0x000fe400078e0203 */
[----:B------:R-:W-:-:S04]  /*0680*/  @!P3 IMAD.WIDE.U32 R4, R31, c[0x0][0x178], RZ ;  /* 0x00005e001f04ba25 */ /* 0x000fc800078e00ff */
[----:B------:R-:W-:Y:S01]  /*0690*/  @P0 IMAD.WIDE.U32 R2, R6, c[0x0][0x198], RZ ;  /* 0x0000660006020a25 */ /* 0x000fe200078e00ff */
[----:B------:R-:W-:-:S03]  /*06a0*/  @!P3 MOV R14, R4 ;  /* 0x00000004000eb202 */ /* 0x000fc60000000f00 */
[----:B------:R-:W-:Y:S02]  /*06b0*/  @!P3 IMAD R8, R31, c[0x0][0x17c], R8 ;  /* 0x00005f001f08ba24 */ /* 0x000fe400078e0208 */
[----:B------:R-:W-:Y:S02]  /*06c0*/  IMAD R0, R7, c[0x0][0x224], R33 ;  /* 0x0000890007007a24 */ /* 0x000fe400078e0221 */
[----:B------:R-:W-:Y:S02]  /*06d0*/  @P0 IMAD R24, R6, c[0x0][0x19c], R3 ;  /* 0x0000670006180a24 */ /* 0x000fe400078e0203 */
[----:B------:R-:W-:Y:S02]  /*06e0*/  @P0 IMAD.MOV.U32 R20, RZ, RZ, R2 ;  /* 0x000000ffff140224 */ /* 0x000fe400078e0002 */
[----:B------:R-:W-:Y:S02]  /*06f0*/  @!P3 IMAD.IADD R12, R5, 0x1, R8 ;  /* 0x00000001050cb824 */ /* 0x000fe400078e0208 */
[----:B------:R-:W-:Y:S01]  /*0700*/  IMAD R29, R0, c[0x0][0x228], RZ ;  /* 0x00008a00001d7a24 */ /* 0x000fe200078e02ff */
[----:B------:R-:W-:Y:S05]  /*0710*/  @P0 BRA `(.L_x_569) ;  /* 0x000000b000000947 */ /* 0x000fea0003800000 */
[----:B--2---:R-:W-:Y:S01]  /*0720*/  SHF.R.S32.HI R0, RZ, 0x1f, R10 ;  /* 0x0000001fff007819 */ /* 0x004fe2000001140a */
[----:B------:R-:W-:Y:S01]  /*0730*/  IMAD.WIDE.U32 R2, R10, c[0x0][0x198], RZ ;  /* 0x000066000a027a25 */ /* 0x000fe200078e00ff */
[----:B------:R-:W-:-:S03]  /*0740*/  SHF.R.S32.HI R4, RZ, 0x1f, R31 ;  /* 0x0000001fff047819 */ /* 0x000fc6000001141f */
[----:B------:R-:W-:Y:S02]  /*0750*/  IMAD R0, R0, c[0x0][0x198], RZ ;  /* 0x0000660000007a24 */ /* 0x000fe400078e02ff */
[----:B------:R-:W-:Y:S02]  /*0760*/  IMAD R4, R4, c[0x0][0x180], RZ ;  /* 0x0000600004047a24 */ /* 0x000fe400078e02ff */
[----:B------:R-:W-:-:S05]  /*0770*/  IMAD R0, R10, c[0x0][0x19c], R0 ;  /* 0x000067000a007a24 */ /* 0x000fca00078e0200 */
[----:B------:R-:W-:Y:S01]  /*0780*/  IADD3 R3, R3, R0, RZ ;  /* 0x0000000003037210 */ /* 0x000fe20007ffe0ff */
[----:B------:R-:W-:-:S04]  /*0790*/  IMAD R0, R31, c[0x0][0x184], R4 ;  /* 0x000061001f007a24 */ /* 0x000fc800078e0204 */
[----:B------:R-:W-:-:S05]  /*07a0*/  IMAD.WIDE.U32 R2, R31, c[0x0][0x180], R2 ;  /* 0x000060001f027a25 */ /* 0x000fca00078e0002 */
[----:B------:R-:W-:Y:S02]  /*07b0*/  IADD3 R24, R3, R0, RZ ;  /* 0x0000000003187210 */ /* 0x000fe40007ffe0ff */
[----:B------:R-:W-:Y:S02]  /*07c0*/  MOV R20, R2 ;  /* 0x0000000200147202 */ /* 0x000fe40000000f00 */
.L_x_569:
[----:B--2---:R-:W-:Y:S02]  /*07d0*/  IABS R5, c[0x0][0x1c8] ;  /* 0x0000720000057a13 */ /* 0x004fe40000000000 */
[----:B------:R-:W-:Y:S02]  /*07e0*/  IABS R4, R22 ;  /* 0x0000001600047213 */ /* 0x000fe40000000000 */
[----:B------:R-:W2:Y:S08]  /*07f0*/  I2F.RP R2, R5 ;  /* 0x0000000500027306 */ /* 0x000eb00000209400 */
[----:B--2---:R-:W2:Y:S02]  /*0800*/  MUFU.RCP R2, R2 ;  /* 0x0000000200027308 */ /* 0x004ea40000001000 */
[----:B--2---:R-:W-:-:S06]  /*0810*/  IADD3 R2, R2, 0xffffffe, RZ ;  /* 0x0ffffffe02027810 */ /* 0x004fcc0007ffe0ff */
[----:B------:R-:W2:Y:S02]  /*0820*/  F2I.FTZ.U32.TRUNC.NTZ R3, R2 ;  /* 0x0000000200037305 */ /* 0x000ea4000021f000 */
[----:B--2---:R-:W-:Y:S02]  /*0830*/  IMAD.MOV R0, RZ, RZ, -R3 ;  /* 0x000000ffff007224 */ /* 0x004fe400078e0a03 */
[----:B------:R-:W-:Y:S02]  /*0840*/  IMAD.MOV.U32 R2, RZ, RZ, RZ ;  /* 0x000000ffff027224 */ /* 0x000fe400078e00ff */
[----:B------:R-:W-:-:S04]  /*0850*/  IMAD R0, R0, R5, RZ ;  /* 0x0000000500007224 */ /* 0x000fc800078e02ff */
[----:B------:R-:W-:-:S04]  /*0860*/  IMAD.HI.U32 R0, R3, R0, R2 ;  /* 0x0000000003007227 */ /* 0x000fc800078e0002 */
[----:B------:R-:W-:Y:S02]  /*0870*/  IMAD.MOV.U32 R2, RZ, RZ, R4 ;  /* 0x000000ffff027224 */ /* 0x000fe400078e0004 */
[----:B------:R-:W-:Y:S02]  /*0880*/  @P0 IMAD.IADD R4, R10, 0x1, R11 ;  /* 0x000000010a040824 */ /* 0x000fe400078e020b */
[----:B------:R-:W-:-:S05]  /*0890*/  IMAD.HI.U32 R0, R0, R2, RZ ;  /* 0x0000000200007227 */ /* 0x000fca00078e00ff */
[----:B------:R-:W-:-:S05]  /*08a0*/  IADD3 R3, -R0, RZ, RZ ;  /* 0x000000ff00037210 */ /* 0x000fca0007ffe1ff */
[----:B------:R-:W-:-:S05]  /*08b0*/  IMAD R2, R5, R3, R2 ;  /* 0x0000000305027224 */ /* 0x000fca00078e0202 */
[----:B------:R-:W-:-:S13]  /*08c0*/  ISETP.GT.U32.AND P2, PT, R5, R2, PT ;  /* 0x000000020500720c */ /* 0x000fda0003f44070 */
[----:B------:R-:W-:Y:S01]  /*08d0*/  @!P2 IMAD.IADD R2, R2, 0x1, -R5 ;  /* 0x000000010202a824 */ /* 0x000fe200078e0a05 */
[----:B------:R-:W-:Y:S02]  /*08e0*/  @!P2 IADD3 R0, R0, 0x1, RZ ;  /* 0x000000010000a810 */ /* 0x000fe40007ffe0ff */
[----:B------:R-:W-:Y:S02]  /*08f0*/  ISETP.NE.AND P2, PT, RZ, c[0x0][0x1c8], PT ;  /* 0x00007200ff007a0c */ /* 0x000fe40003f45270 */
[----:B------:R-:W-:Y:S02]  /*0900*/  ISETP.GE.U32.AND P3, PT, R2, R5, PT ;  /* 0x000000050200720c */ /* 0x000fe40003f66070 */
[----:B------:R-:W-:-:S04]  /*0910*/  LOP3.LUT R2, R22, c[0x0][0x1c8], RZ, 0x3c, !PT ;  /* 0x0000720016027a12 */ /* 0x000fc800078e3cff */
[----:B------:R-:W-:Y:S01]  /*0920*/  ISETP.GE.AND P1, PT, R2, RZ, PT ;  /* 0x000000ff0200720c */ /* 0x000fe20003f26270 */
[----:B------:R-:W-:-:S04]  /*0930*/  @P0 IMAD.WIDE.U32 R2, R4, c[0x0][0x1a0], RZ ;  /* 0x0000680004020a25 */ /* 0x000fc800078e00ff */
[----:B------:R-:W-:Y:S01]  /*0940*/  @P0 IMAD R19, R4, c[0x0][0x1a4], R3 ;  /* 0x0000690004130a24 */ /* 0x000fe200078e0203 */
[----:B------:R-:W-:Y:S02]  /*0950*/  @P0 MOV R16, R2 ;  /* 0x0000000200100202 */ /* 0x000fe40000000f00 */
[----:B------:R-:W-:-:S04]  /*0960*/  @P3 IADD3 R0, R0, 0x1, RZ ;  /* 0x0000000100003810 */ /* 0x000fc80007ffe0ff */
[----:B------:R-:W-:-:S05]  /*0970*/  MOV R9, R0 ;  /* 0x0000000000097202 */ /* 0x000fca0000000f00 */
        /* <DEDUP_REMOVED lines=14> */
.L_x_570:
[CC--:B------:R-:W-:Y:S01]  /*0a60*/  LEA.HI R0, R13.reuse, R30.reuse, RZ, 0x3 ;  /* 0x0000001e0d007211 */ /* 0x0c0fe200078f18ff */
[----:B------:R-:W-:Y:S01]  /*0a70*/  IMAD.MOV.U32 R35, RZ, RZ, 0x10 ;  /* 0x00000010ff237424 */ /* 0x000fe200078e00ff */
[-C--:B------:R-:W-:Y:S01]  /*0a80*/  LEA.HI R7, R13, R30.reuse, RZ, 0x4 ;  /* 0x0000001e0d077211 */ /* 0x080fe200078f20ff */
[----:B------:R-:W-:Y:S01]  /*0a90*/  IMAD.MOV.U32 R34, RZ, RZ, 0x20 ;  /* 0x00000020ff227424 */ /* 0x000fe200078e00ff */
[----:B------:R-:W-:Y:S01]  /*0aa0*/  SHF.R.S32.HI R2, RZ, 0x3, R0 ;  /* 0x00000003ff027819 */ /* 0x000fe20000011400 */
[----:B------:R-:W-:Y:S01]  /*0ab0*/  BSSY B0, `(.L_x_571) ;  /* 0x0000073000007945 */ /* 0x000fe20003800000 */
[----:B------:R-:W-:Y:S02]  /*0ac0*/  LOP3.LUT R0, R0, 0xfffffff8, RZ, 0xc0, !PT ;  /* 0xfffffff800007812 */ /* 0x000fe400078ec0ff */
[----:B------:R-:W-:Y:S01]  /*0ad0*/  LOP3.LUT R4, R7, 0xfffffff0, RZ, 0xc0, !PT ;  /* 0xfffffff007047812 */ /* 0x000fe200078ec0ff */
[----:B------:R-:W-:Y:S01]  /*0ae0*/  IMAD.SHL.U32 R3, R2, 0x40, RZ ;  /* 0x0000004002037824 */ /* 0x000fe200078e00ff */
[----:B------:R-:W-:Y:S01]  /*0af0*/  LEA.HI R8, R13, R30, RZ, 0x6 ;  /* 0x0000001e0d087211 */ /* 0x000fe200078f30ff */
[C---:B------:R-:W-:Y:S01]  /*0b00*/  IMAD.IADD R25, R30.reuse, 0x1, -R0 ;  /* 0x000000011e197824 */ /* 0x040fe200078e0a00 */
[----:B------:R-:W-:Y:S01]  /*0b10*/  SHF.R.S32.HI R11, RZ, 0x1f, R9 ;  /* 0x0000001fff0b7819 */ /* 0x000fe20000011409 */
[----:B------:R-:W-:Y:S01]  /*0b20*/  IMAD.IADD R0, R30, 0x1, -R4 ;  /* 0x000000011e007824 */ /* 0x000fe200078e0a04 */
[----:B------:R-:W-:Y:S01]  /*0b30*/  LOP3.LUT R5, R3, 0x1c0, RZ, 0xc0, !PT ;  /* 0x000001c003057812 */ /* 0x000fe200078ec0ff */
[----:B------:R-:W-:Y:S01]  /*0b40*/  IMAD.SHL.U32 R132, R25, 0x8, RZ ;  /* 0x0000000819847824 */ /* 0x000fe200078e00ff */
[----:B------:R-:W-:-:S02]  /*0b50*/  SHF.R.S32.HI R4, RZ, 0x4, R7 ;  /* 0x00000004ff047819 */ /* 0x000fc40000011407 */
[----:B------:R-:W-:Y:S02]  /*0b60*/  SHF.R.S32.HI R17, RZ, 0x1f, R0 ;  /* 0x0000001fff117819 */ /* 0x000fe40000011400 */
[----:B------:R-:W-:Y:S02]  /*0b70*/  LOP3.LUT R3, R5, 0x38, R132, 0xf8, !PT ;  /* 0x0000003805037812 */ /* 0x000fe400078ef884 */
[----:B------:R-:W-:Y:S02]  /*0b80*/  SHF.R.U32.HI R6, RZ, 0x3, R5 ;  /* 0x00000003ff067819 */ /* 0x000fe40000011605 */
[----:B------:R-:W-:Y:S02]  /*0b90*/  LEA.HI R17, R17, R0, RZ, 0x3 ;  /* 0x0000000011117211 */ /* 0x000fe400078f18ff */
[----:B------:R-:W-:Y:S01]  /*0ba0*/  LEA.HI R5, R7, R4, RZ, 0x1 ;  /* 0x0000000407057211 */ /* 0x000fe200078f08ff */
[----:B------:R-:W-:Y:S01]  /*0bb0*/  IMAD.SHL.U32 R7, R8, 0x8, RZ ;  /* 0x0000000808077824 */ /* 0x000fe200078e00ff */
[----:B------:R-:W-:-:S02]  /*0bc0*/  LOP3.LUT R6, R3, R6, RZ, 0x3c, !PT ;  /* 0x0000000603067212 */ /* 0x000fc400078e3cff */
[----:B------:R-:W-:Y:S02]  /*0bd0*/  LOP3.LUT R8, R17, 0xfffffff8, RZ, 0xc0, !PT ;  /* 0xfffffff811087812 */ /* 0x000fe400078ec0ff */
[----:B------:R-:W-:Y:S02]  /*0be0*/  SHF.R.S32.HI R3, RZ, 0x1f, R2 ;  /* 0x0000001fff037819 */ /* 0x000fe40000011402 */
[----:B------:R-:W-:Y:S01]  /*0bf0*/  LOP3.LUT R5, R5, 0xfffffffe, RZ, 0xc0, !PT ;  /* 0xfffffffe05057812 */ /* 0x000fe200078ec0ff */
[----:B------:R-:W-:Y:S01]  /*0c00*/  IMAD.IADD R8, R0, 0x1, -R8 ;  /* 0x0000000100087824 */ /* 0x000fe200078e0a08 */
[----:B------:R-:W-:Y:S01]  /*0c10*/  IADD3 R14, P0, R132, R14, RZ ;  /* 0x0000000e840e7210 */ /* 0x000fe20007f1e0ff */
[----:B------:R-:W-:Y:S01]  /*0c20*/  IMAD R0, R3, c[0x0][0x198], RZ ;  /* 0x0000660003007a24 */ /* 0x000fe200078e02ff */
[----:B------:R-:W-:Y:S01]  /*0c30*/  SHF.R.S32.HI R133, RZ, 0x1f, R132 ;  /* 0x0000001fff857819 */ /* 0x000fe20000011484 */
[----:B------:R-:W-:Y:S01]  /*0c40*/  IMAD.IADD R28, R4, 0x1, -R5 ;  /* 0x00000001041c7824 */ /* 0x000fe200078e0a05 */
[----:B------:R-:W-:Y:S01]  /*0c50*/  LOP3.LUT R188, R6, 0xfffffe00, R7, 0xf8, !PT ;  /* 0xfffffe0006bc7812 */ /* 0x000fe200078ef807 */
[----:B------:R-:W-:Y:S01]  /*0c60*/  IMAD R18, R2, c[0x0][0x19c], R0 ;  /* 0x0000670002127a24 */ /* 0x000fe200078e0200 */
[C---:B------:R-:W-:Y:S01]  /*0c70*/  LOP3.LUT P3, RZ, R8.reuse, 0x4, RZ, 0xc0, !PT ;  /* 0x0000000408ff7812 */ /* 0x040fe2000786c0ff */
[C---:B------:R-:W-:Y:S01]  /*0c80*/  IMAD.SHL.U32 R0, R8.reuse, 0x40, RZ ;  /* 0x0000004008007824 */ /* 0x040fe200078e00ff */
[----:B------:R-:W-:Y:S01]  /*0c90*/  LOP3.LUT P2, RZ, R8, 0x2, RZ, 0xc0, !PT ;  /* 0x0000000208ff7812 */ /* 0x000fe2000784c0ff */
[----:B------:R-:W-:Y:S01]  /*0ca0*/  IMAD.X R15, R133, 0x1, R12, P0 ;  /* 0x00000001850f7824 */ /* 0x000fe200000e060c */
[----:B------:R-:W-:Y:S01]  /*0cb0*/  SHF.R.S32.HI R26, RZ, 0x5, R27 ;  /* 0x00000005ff1a7819 */ /* 0x000fe2000001141b */
[----:B------:R-:W-:Y:S01]  /*0cc0*/  IMAD R10, R3, c[0x0][0x1a0], RZ ;  /* 0x00006800030a7a24 */ /* 0x000fe200078e02ff */
[----:B------:R-:W-:Y:S01]  /*0cd0*/  LOP3.LUT R0, R0, 0x1c0, RZ, 0xc0, !PT ;  /* 0x000001c000007812 */ /* 0x000fe200078ec0ff */
[----:B------:R-:W-:Y:S01]  /*0ce0*/  IMAD.SHL.U32 R12, R28, 0x8, RZ ;  /* 0x000000081c0c7824 */ /* 0x000fe200078e00ff */
[----:B------:R-:W-:Y:S01]  /*0cf0*/  IADD3 R115, R132, 0x40, RZ ;  /* 0x0000004084737810 */ /* 0x000fe20007ffe0ff */
[----:B------:R-:W-:Y:S01]  /*0d00*/  IMAD.WIDE.U32 R6, R2, c[0x0][0x198], R132 ;  /* 0x0000660002067a25 */ /* 0x000fe200078e0084 */
[----:B------:R2:W-:Y:S01]  /*0d10*/  STL.64 [R1+0x38], R132 ;  /* 0x0000388401007387 */ /* 0x0005e20000100a00 */
[----:B------:R-:W-:-:S02]  /*0d20*/  IADD3 R111, R132, 0x80, RZ ;  /* 0x00000080846f7810 */ /* 0x000fc40007ffe0ff */
[----:B------:R-:W-:Y:S01]  /*0d30*/  IMAD.WIDE.U32 R4, R2, c[0x0][0x1a0], R132 ;  /* 0x0000680002047a25 */ /* 0x000fe200078e0084 */
[----:B------:R-:W-:Y:S02]  /*0d40*/  LOP3.LUT R12, R0, 0x8, R12, 0xf8, !PT ;  /* 0x00000008000c7812 */ /* 0x000fe400078ef80c */
[----:B------:R-:W-:Y:S01]  /*0d50*/  IADD3 R6, P1, R20, R6, RZ ;  /* 0x0000000614067210 */ /* 0x000fe20007f3e0ff */
[----:B------:R-:W-:Y:S01]  /*0d60*/  IMAD R13, R2, c[0x0][0x1a4], R10 ;  /* 0x00006900020d7a24 */ /* 0x000fe200078e020a */
[----:B------:R-:W-:Y:S01]  /*0d70*/  SHF.R.U32.HI R10, RZ, 0x3, R0 ;  /* 0x00000003ff0a7819 */ /* 0x000fe20000011600 */
[C---:B------:R-:W-:Y:S01]  /*0d80*/  IMAD R0, R11.reuse, c[0x0][0x1b8], RZ ;  /* 0x00006e000b007a24 */ /* 0x040fe200078e02ff */
[----:B------:R-:W-:Y:S01]  /*0d90*/  IADD3 R4, P0, R16, R4, RZ ;  /* 0x0000000410047210 */ /* 0x000fe20007f1e0ff */
[----:B------:R-:W-:Y:S01]  /*0da0*/  IMAD R8, R11, c[0x0][0x1b0], RZ ;  /* 0x00006c000b087a24 */ /* 0x000fe200078e02ff */
[----:B------:R-:W-:Y:S01]  /*0db0*/  IADD3.X R7, R24, R7, R18, P1, !PT ;  /* 0x0000000718077210 */ /* 0x000fe20000ffe412 */
[----:B------:R-:W-:Y:S01]  /*0dc0*/  IMAD R11, R9, c[0x0][0x1bc], R0 ;  /* 0x00006f00090b7a24 */ /* 0x000fe200078e0200 */
[----:B------:R-:W-:Y:S01]  /*0dd0*/  IADD3.X R5, R19, R5, R13, P0, !PT ;  /* 0x0000000513057210 */ /* 0x000fe200007fe40d */
[----:B------:R-:W-:Y:S01]  /*0de0*/  IMAD.SHL.U32 R0, R17, 0x40, RZ ;  /* 0x0000004011007824 */ /* 0x000fe200078e00ff */
[----:B------:R-:W-:Y:S01]  /*0df0*/  LOP3.LUT R10, R12, R10, RZ, 0x3c, !PT ;  /* 0x0000000a0c0a7212 */ /* 0x000fe200078e3cff */
[----:B------:R-:W-:Y:S01]  /*0e00*/  IMAD.WIDE.U32 R42, R9, c[0x0][0x1b0], R6 ;  /* 0x00006c00092a7a25 */ /* 0x000fe200078e0006 */
[----:B------:R-:W-:-:S02]  /*0e10*/  SHF.R.S32.HI R13, RZ, 0x1f, R27 ;  /* 0x0000001fff0d7819 */ /* 0x000fc4000001141b */
[----:B------:R-:W-:Y:S01]  /*0e20*/  LOP3.LUT R6, R10, 0xfffffe00, R0, 0xf8, !PT ;  /* 0xfffffe000a067812 */ /* 0x000fe200078ef800 */
[----:B------:R-:W-:Y:S01]  /*0e30*/  IMAD.WIDE.U32 R38, R9, c[0x0][0x1b8], R4 ;  /* 0x00006e0009267a25 */ /* 0x000fe200078e0004 */
[----:B------:R-:W-:Y:S01]  /*0e40*/  SHF.R.S32.HI R5, RZ, 0x1f, R21 ;  /* 0x0000001fff057819 */ /* 0x000fe20000011415 */
[----:B------:R2:W-:Y:S01]  /*0e50*/  STL.64 [R1+0x50], R42 ;  /* 0x0000502a01007387 */ /* 0x0005e20000100a00 */
[----:B------:R-:W-:Y:S01]  /*0e60*/  LEA.HI R0, R13, R26, RZ, 0x2 ;  /* 0x0000001a0d007211 */ /* 0x000fe200078f10ff */
[----:B------:R-:W-:Y:S01]  /*0e70*/  IMAD R12, R9, c[0x0][0x1b4], R8 ;  /* 0x00006d00090c7a24 */ /* 0x000fe200078e0208 */
[----:B------:R-:W-:Y:S01]  /*0e80*/  LEA.HI R7, R5, R21, RZ, 0x2 ;  /* 0x0000001505077211 */ /* 0x000fe200078f10ff */
[----:B------:R-:W-:Y:S01]  /*0e90*/  IMAD.IADD R41, R39, 0x1, R11 ;  /* 0x0000000127297824 */ /* 0x000fe200078e020b */
[----:B------:R-:W-:Y:S01]  /*0ea0*/  LOP3.LUT R0, R0, 0xffffffc, RZ, 0xc0, !PT ;  /* 0x0ffffffc00007812 */ /* 0x000fe200078ec0ff */
[----:B------:R2:W-:Y:S01]  /*0eb0*/  STL.64 [R1+0x90], R38 ;  /* 0x0000902601007387 */ /* 0x0005e20000100a00 */
[----:B------:R-:W-:Y:S01]  /*0ec0*/  SHF.R.S32.HI R27, RZ, 0x2, R7 ;  /* 0x00000002ff1b7819 */ /* 0x000fe20000011407 */
[----:B------:R-:W-:Y:S01]  /*0ed0*/  IMAD.IADD R45, R43, 0x1, R12 ;  /* 0x000000012b2d7824 */ /* 0x000fe200078e020c */
[----:B------:R-:W-:Y:S01]  /*0ee0*/  SEL R5, R35, 0xfffffff0, !P2 ;  /* 0xfffffff023057807 */ /* 0x000fe20005000000 */
[----:B------:R-:W-:-:S02]  /*0ef0*/  IMAD.IADD R0, R26, 0x1, -R0 ;  /* 0x000000011a007824 */ /* 0x000fc400078e0a00 */
[----:B------:R-:W-:Y:S02]  /*0f00*/  IMAD.IADD R20, R36, 0x1, -R33 ;  /* 0x0000000124147824 */ /* 0x000fe400078e0a21 */
[----:B------:R-:W-:Y:S02]  /*0f10*/  IMAD R46, R0, 0x10, R27 ;  /* 0x00000010002e7824 */ /* 0x000fe400078e021b */
[----:B------:R-:W-:Y:S01]  /*0f20*/  IMAD R4, R23, c[0x0][0x1a8], RZ ;  /* 0x00006a0017047a24 */ /* 0x000fe200078e02ff */
[----:B------:R-:W-:Y:S01]  /*0f30*/  ISETP.GE.AND P0, PT, R2, R20, PT ;  /* 0x000000140200720c */ /* 0x000fe20003f06270 */
[C---:B------:R-:W-:Y:S01]  /*0f40*/  IMAD.WIDE.U32 R14, R22.reuse, c[0x0][0x1a8], R14 ;  /* 0x00006a00160e7a25 */ /* 0x040fe200078e000e */
[----:B------:R2:W-:Y:S03]  /*0f50*/  STL [R1+0xa4], R46 ;  /* 0x0000a42e01007387 */ /* 0x0005e60000100800 */
[----:B------:R-:W-:Y:S01]  /*0f60*/  IMAD R4, R22, c[0x0][0x1ac], R4 ;  /* 0x00006b0016047a24 */ /* 0x000fe200078e0204 */
[----:B------:R2:W-:Y:S01]  /*0f70*/  STL [R1+0x48], R115 ;  /* 0x0000487301007387 */ /* 0x0005e20000100800 */
[----:B------:R-:W-:-:S03]  /*0f80*/  IMAD.WIDE R8, R37, 0x40, R2 ;  /* 0x0000004025087825 */ /* 0x000fc600078e0202 */
[----:B------:R2:W-:Y:S01]  /*0f90*/  STL [R1+0x4c], R111 ;  /* 0x00004c6f01007387 */ /* 0x0005e20000100800 */
[----:B------:R-:W-:Y:S01]  /*0fa0*/  IMAD.IADD R13, R15, 0x1, R4 ;  /* 0x000000010f0d7824 */ /* 0x000fe200078e0204 */
[----:B------:R-:W-:Y:S01]  /*0fb0*/  SEL R4, R34, 0xffffffe0, !P3 ;  /* 0xffffffe022047807 */ /* 0x000fe20005800000 */
[----:B------:R-:W-:Y:S01]  /*0fc0*/  IMAD.SHL.U32 R188, R188, 0x2, RZ ;  /* 0x00000002bcbc7824 */ /* 0x000fe200078e00ff */
        /* <DEDUP_REMOVED lines=33> */
.L_x_572:
[----:B------:R-:W-:Y:S05]  /*11e0*/  BSYNC B0 ;  /* 0x0000000000007941 */ /* 0x000fea0003800000 */
.L_x_571:
[----:B------:R-:W-:Y:S01]  /*11f0*/  LOP3.LUT R0, R7, 0x7ffffffc, RZ, 0xc0, !PT ;  /* 0x7ffffffc07007812 */ /* 0x000fe200078ec0ff */
[----:B------:R-:W-:Y:S01]  /*1200*/  IMAD R7, R116, 0x40, R29 ;  /* 0x0000004074077824 */ /* 0x000fe200078e021d */
[----:B------:R-:W-:Y:S01]  /*1210*/  IADD3 R24, R2, 0x10, RZ ;  /* 0x0000001002187810 */ /* 0x000fe20007ffe0ff */
[----:B------:R-:W-:Y:S02]  /*1220*/  BSSY B0, `(.L_x_573) ;  /* 0x000002b000007945 */ /* 0x000fe40003800000 */
[----:B------:R-:W-:Y:S01]  /*1230*/  IMAD.IADD R0, R21, 0x1, -R0 ;  /* 0x0000000115007824 */ /* 0x000fe200078e0a00 */
[----:B------:R-:W-:Y:S02]  /*1240*/  ISETP.GE.AND P1, PT, R24, R20, PT ;  /* 0x000000141800720c */ /* 0x000fe40003f26270 */
[----:B------:R-:W-:Y:S01]  /*1250*/  IADD3 R7, R7, -0x40, RZ ;  /* 0xffffffc007077810 */ /* 0x000fe20007ffe0ff */
[----:B------:R-:W-:-:S04]  /*1260*/  IMAD.SHL.U32 R0, R0, 0x2, RZ ;  /* 0x0000000200007824 */ /* 0x000fc800078e00ff */
[----:B------:R-:W-:-:S05]  /*1270*/  IMAD R0, R46, c[0x0][0x228], R0 ;  /* 0x00008a002e007a24 */ /* 0x000fca00078e0200 */
[----:B------:R-:W-:Y:S02]  /*1280*/  IADD3 R198, P0, R7, R0, RZ ;  /* 0x0000000007c67210 */ /* 0x000fe40007f1e0ff */
[----:B------:R-:W-:-:S04]  /*1290*/  SHF.R.S32.HI R0, RZ, 0x1f, R0 ;  /* 0x0000001fff007819 */ /* 0x000fc80000011400 */
[----:B------:R-:W-:Y:S01]  /*12a0*/  LEA.HI.X.SX32 R173, R7, R0, 0x1, P0 ;  /* 0x0000000007ad7211 */ /* 0x000fe200000f0eff */
        /* <DEDUP_REMOVED lines=11> */
[C---:B---3--:R-:W-:Y:S01]  /*1360*/  @!P3 LEA R18, P4, R10.reuse, c[0x0][0x160], 0x1 ;  /* 0x000058000a12ba11 */ /* 0x048fe200078808ff */
        /* <DEDUP_REMOVED lines=22> */
.L_x_574:
[----:B------:R-:W-:Y:S05]  /*14d0*/  BSYNC B0 ;  /* 0x0000000000007941 */ /* 0x000fea0003800000 */
.L_x_573:
[----:B------:R-:W-:Y:S01]  /*14e0*/  IADD3 R21, R2, 0x20, RZ ;  /* 0x0000002002157810 */ /* 0x000fe20007ffe0ff */
        /* <DEDUP_REMOVED lines=36> */
.L_x_576:
[----:B------:R-:W-:Y:S05]  /*1730*/  BSYNC B0 ;  /* 0x0000000000007941 */ /* 0x000fea0003800000 */
.L_x_575:
[----:B---3--:R-:W-:Y:S01]  /*1740*/  IADD3 R18, R2, 0x30, RZ ;  /* 0x0000003002127810 */ /* 0x008fe20007ffe0ff */
[----:B------:R-:W-:Y:S01]  /*1750*/  IMAD.MOV.U32 R19, RZ, RZ, c[0x0][0x198] ;  /* 0x00006600ff137624 */ /* 0x000fe200078e00ff */
[----:B------:R-:W-:Y:S02]  /*1760*/  BSSY B0, `(.L_x_577) ;  /* 0x0000026000007945 */ /* 0x000fe40003800000 */
[----:B------:R-:W-:Y:S01]  /*1770*/  ISETP.GE.AND P0, PT, R18, R20, PT ;  /* 0x000000141200720c */ /* 0x000fe20003f06270 */
[----:B------:R-:W-:Y:S02]  /*1780*/  IMAD.MOV.U32 R20, RZ, RZ, 0x6 ;  /* 0x00000006ff147424 */ /* 0x000fe400078e00ff */
[----:B------:R-:W-:-:S03]  /*1790*/  IMAD.SHL.U32 R105, R19, 0x40, RZ ;  /* 0x0000004013697824 */ /* 0x000fc600078e00ff */
[----:B------:R-:W-:-:S07]  /*17a0*/  SHF.L.U64.HI R104, R19, R20, c[0x0][0x19c] ;  /* 0x0000670013687619 */ /* 0x000fce0000010214 */
        /* <DEDUP_REMOVED lines=33> */
.L_x_578:
[----:B------:R-:W-:Y:S05]  /*19c0*/  BSYNC B0 ;  /* 0x0000000000007941 */ /* 0x000fea0003800000 */
.L_x_577:
[----:B------:R-:W-:Y:S01]  /*19d0*/  IADD3 R96, R116, -0x1, RZ ;  /* 0xffffffff74607810 */ /* 0x000fe20007ffe0ff */
[----:B------:R-:W-:Y:S01]  /*19e0*/  BSSY B0, `(.L_x_579) ;  /* 0x0000028000007945 */ /* 0x000fe20003800000 */
[----:B------:R-:W-:Y:S01]  /*19f0*/  MOV R122, R44 ;  /* 0x0000002c007a7202 */ /* 0x000fe20000000f00 */
[----:B------:R-:W-:Y:S01]  /*1a00*/  IMAD.MOV.U32 R122, RZ, RZ, R42 ;  /* 0x000000ffff7a7224 */ /* 0x000fe200078e002a */
[----:B------:R-:W-:Y:S01]  /*1a10*/  MOV R123, R45 ;  /* 0x0000002d007b7202 */ /* 0x000fe20000000f00 */
[----:B------:R-:W-:Y:S01]  /*1a20*/  IMAD R17, R96, -0x40, R97 ;  /* 0xffffffc060117824 */ /* 0x000fe200078e0261 */
[-C--:B------:R-:W-:Y:S01]  /*1a30*/  MOV R107, R96.reuse ;  /* 0x00000060006b7202 */ /* 0x080fe20000000f00 */
[----:B---3--:R-:W-:Y:S01]  /*1a40*/  IMAD R10, R104, R96, RZ ;  /* 0x00000060680a7224 */ /* 0x008fe200078e02ff */
[----:B------:R-:W-:Y:S01]  /*1a50*/  SHF.R.S32.HI R16, RZ, 0x1f, R96 ;  /* 0x0000001fff107819 */ /* 0x000fe20000011460 */
[----:B------:R3:W-:Y:S01]  /*1a60*/  STL.64 [R1+0x40], R122 ;  /* 0x0000407a01007387 */ /* 0x0007e20000100a00 */
[----:B------:R-:W-:Y:S01]  /*1a70*/  ISETP.GE.AND P0, PT, R2, R17, PT ;  /* 0x000000110200720c */ /* 0x000fe20003f06270 */
[----:B------:R-:W-:-:S02]  /*1a80*/  IMAD.WIDE.U32 R8, R96, R105, R122 ;  /* 0x0000006960087225 */ /* 0x000fc400078e007a */
[----:B------:R3:W-:Y:S02]  /*1a90*/  STL [R1+0x78], R107 ;  /* 0x0000786b01007387 */ /* 0x0007e40000100800 */
[----:B------:R-:W-:-:S04]  /*1aa0*/  IMAD R10, R16, R105, R10 ;  /* 0x00000069100a7224 */ /* 0x000fc800078e020a */
[----:B------:R-:W-:-:S04]  /*1ab0*/  IMAD.IADD R11, R9, 0x1, R10 ;  /* 0x00000001090b7824 */ /* 0x000fc800078e020a */
        /* <DEDUP_REMOVED lines=26> */
.L_x_580:
[----:B------:R-:W-:Y:S05]  /*1c60*/  BSYNC B0 ;  /* 0x0000000000007941 */ /* 0x000fea0003800000 */
.L_x_579:
[C---:B------:R-:W-:Y:S01]  /*1c70*/  SHF.L.U64.HI R109, R19.reuse, R32, c[0x0][0x19c] ;  /* 0x00006700136d7619 */ /* 0x040fe20000010220 */
[----:B------:R-:W-:Y:S01]  /*1c80*/  BSSY B0, `(.L_x_581) ;  /* 0x0000020000007945 */ /* 0x000fe20003800000 */
[----:B------:R-:W-:Y:S01]  /*1c90*/  ISETP.GE.AND P0, PT, R24, R17, PT ;  /* 0x000000111800720c */ /* 0x000fe20003f06270 */
[----:B------:R-:W-:Y:S02]  /*1ca0*/  IMAD.SHL.U32 R110, R19, 0x10, RZ ;  /* 0x00000010136e7824 */ /* 0x000fe400078e00ff */
[----:B------:R1:W-:Y:S10]  /*1cb0*/  STL [R1+0x98], R109 ;  /* 0x0000986d01007387 */ /* 0x0003f40000100800 */
[----:B------:R-:W-:Y:S05]  /*1cc0*/  @P0 BRA `(.L_x_582) ;  /* 0x000001b000000947 */ /* 0x000fea0003800000 */
[----:B------:R-:W-:Y:S02]  /*1cd0*/  ISETP.GE.AND P3, PT, R132, c[0x0][0x220], PT ;  /* 0x0000880084007a0c */ /* 0x000fe40003f66270 */
[----:B------:R-:W-:-:S02]  /*1ce0*/  ISETP.GE.AND P2, PT, R115, c[0x0][0x220], PT ;  /* 0x0000880073007a0c */ /* 0x000fc40003f46270 */
[----:B------:R-:W-:Y:S02]  /*1cf0*/  IADD3 R0, P1, R110, R8, RZ ;  /* 0x000000086e007210 */ /* 0x000fe40007f3e0ff */
[----:B------:R-:W-:-:S03]  /*1d00*/  ISETP.GE.AND P0, PT, R111, c[0x0][0x220], PT ;  /* 0x000088006f007a0c */ /* 0x000fc60003f06270 */
[----:B------:R-:W-:-:S04]  /*1d10*/  IMAD.X R7, R109, 0x1, R11, P1 ;  /* 0x000000016d077824 */ /* 0x000fc800008e060b */
        /* <DEDUP_REMOVED lines=22> */
.L_x_582:
[----:B------:R-:W-:Y:S05]  /*1e80*/  BSYNC B0 ;  /* 0x0000000000007941 */ /* 0x000fea0003800000 */
.L_x_581:
[----:B------:R-:W-:Y:S01]  /*1e90*/  ISETP.GE.AND P0, PT, R21, R17, PT ;  /* 0x000000111500720c */ /* 0x000fe20003f06270 */
[----:B------:R-:W-:-:S12]  /*1ea0*/  BSSY B0, `(.L_x_583) ;  /* 0x000001e000007945 */ /* 0x000fd80003800000 */
[----:B------:R-:W-:Y:S05]  /*1eb0*/  @P0 BRA `(.L_x_584) ;  /* 0x000001c000000947 */ /* 0x000fea0003800000 */
[----:B------:R-:W-:Y:S01]  /*1ec0*/  ISETP.GE.AND P3, PT, R132, c[0x0][0x220], PT ;  /* 0x0000880084007a0c */ /* 0x000fe20003f66270 */
[----:B------:R-:W-:Y:S01]  /*1ed0*/  IMAD.MOV.U32 R7, RZ, RZ, c[0x0][0x19c] ;  /* 0x00006700ff077624 */ /* 0x000fe200078e00ff */
[----:B------:R-:W-:Y:S02]  /*1ee0*/  ISETP.GE.AND P2, PT, R115, c[0x0][0x220], PT ;  /* 0x0000880073007a0c */ /* 0x000fe40003f46270 */
[----:B------:R-:W-:Y:S02]  /*1ef0*/  LEA R0, P1, R19, R8, 0x5 ;  /* 0x0000000813007211 */ /* 0x000fe400078228ff */
[----:B------:R-:W-:Y:S02]  /*1f00*/  ISETP.GE.AND P0, PT, R111, c[0x0][0x220], PT ;  /* 0x000088006f007a0c */ /* 0x000fe40003f06270 */
[----:B------:R-:W-:-:S05]  /*1f10*/  LEA.HI.X R7, R19, R11, R7, 0x5, P1 ;  /* 0x0000000b13077211 */ /* 0x000fca00008f2c07 */
        /* <DEDUP_REMOVED lines=22> */
.L_x_584:
[----:B------:R-:W-:Y:S05]  /*2080*/  BSYNC B0 ;  /* 0x0000000000007941 */ /* 0x000fea0003800000 */
.L_x_583:
[----:B------:R-:W-:Y:S01]  /*2090*/  ISETP.GE.AND P0, PT, R18, R17, PT ;  /* 0x000000111200720c */ /* 0x000fe20003f06270 */
[----:B------:R-:W-:-:S12]  /*20a0*/  BSSY B0, `(.L_x_585) ;  /* 0x0000020000007945 */ /* 0x000fd80003800000 */
[----:B------:R-:W-:Y:S05]  /*20b0*/  @P0 BRA `(.L_x_586) ;  /* 0x000001e000000947 */ /* 0x000fea0003800000 */
[----:B------:R-:W-:Y:S01]  /*20c0*/  ISETP.GE.AND P3, PT, R132, c[0x0][0x220], PT ;  /* 0x0000880084007a0c */ /* 0x000fe20003f66270 */
[----:B------:R-:W-:Y:S01]  /*20d0*/  IMAD.MOV.U32 R10, RZ, RZ, R8 ;  /* 0x000000ffff0a7224 */ /* 0x000fe200078e0008 */
[----:B------:R-:W-:Y:S01]  /*20e0*/  ISETP.GE.AND P2, PT, R115, c[0x0][0x220], PT ;  /* 0x0000880073007a0c */ /* 0x000fe20003f46270 */
[----:B------:R-:W-:Y:S01]  /*20f0*/  ULDC UR4, c[0x0][0x19c] ;  /* 0x0000670000047ab9 */ /* 0x000fe20000000800 */
[----:B------:R-:W-:Y:S01]  /*2100*/  ISETP.GE.AND P0, PT, R111, c[0x0][0x220], PT ;  /* 0x000088006f007a0c */ /* 0x000fe20003f06270 */
[----:B------:R-:W-:Y:S01]  /*2110*/  UIMAD UR4, UR4, 0x30, URZ ;  /* 0x00000030040478a4 */ /* 0x000fe2000f8e023f */
[----:B----4-:R-:W-:-:S05]  /*2120*/  IMAD.WIDE.U32 R12, R19, 0x30, R10 ;  /* 0x00000030130c7825 */ /* 0x010fca00078e000a */
[----:B------:R-:W-:Y:S02]  /*2130*/  IADD3 R0, R13, UR4, RZ ;  /* 0x000000040d007c10 */ /* 0x000fe4000fffe0ff */
        /* <DEDUP_REMOVED lines=22> */
.L_x_586:
[----:B------:R-:W-:Y:S05]  /*22a0*/  BSYNC B0 ;  /* 0x0000000000007941 */ /* 0x000fea0003800000 */
.L_x_585:
[----:B------:R-:W-:Y:S01]  /*22b0*/  ISETP.NE.U32.AND P3, PT, RZ, c[0x0][0x318], PT ;  /* 0x0000c600ff007a0c */ /* 0x000fe20003f65070 */
[----:B------:R-:W0:Y:S01]  /*22c0*/  LDGDEPBAR ;  /* 0x00000000000079af */ /* 0x000e220000000000 */
[----:B----4-:R-:W-:Y:S02]  /*22d0*/  IMAD.MOV.U32 R14, RZ, RZ, R40 ;  /* 0x000000ffff0e7224 */ /* 0x010fe400078e0028 */
[----:B------:R-:W-:Y:S01]  /*22e0*/  ISETP.NE.AND.EX P3, PT, RZ, c[0x0][0x31c], PT, P3 ;  /* 0x0000c700ff007a0c */ /* 0x000fe20003f65330 */
[----:B------:R-:W-:-:S12]  /*22f0*/  IMAD.MOV.U32 R15, RZ, RZ, R41 ;  /* 0x000000ffff0f7224 */ /* 0x000fd800078e0029 */
[----:B------:R-:W-:Y:S01]  /*2300*/  @P3 SHF.R.S32.HI R0, RZ, 0x1f, R31 ;  /* 0x0000001fff003819 */ /* 0x000fe2000001141f */
[----:B------:R-:W-:-:S04]  /*2310*/  @P3 IMAD.WIDE.U32 R8, R31, c[0x0][0x320], R22 ;  /* 0x0000c8001f083a25 */ /* 0x000fc800078e0016 */
[----:B------:R-:W-:Y:S01]  /*2320*/  @P3 IMAD R0, R0, c[0x0][0x320], RZ ;  /* 0x0000c80000003a24 */ /* 0x000fe200078e02ff */
[----:B------:R-:W-:Y:S01]  /*2330*/  @P3 LEA R10, P0, R8, c[0x0][0x318], 0x2 ;  /* 0x0000c600080a3a11 */ /* 0x000fe200078010ff */
[----:B------:R-:W-:-:S04]  /*2340*/  DEPBAR.LE SB0, 0x0 ;  /* 0x000080000000791a */ /* 0x000fc80000000000 */
[----:B------:R-:W-:-:S04]  /*2350*/  @P3 IMAD R0, R31, c[0x0][0x324], R0 ;  /* 0x0000c9001f003a24 */ /* 0x000fc800078e0200 */
[----:B------:R-:W-:-:S05]  /*2360*/  @P3 IMAD.IADD R0, R9, 0x1, R0 ;  /* 0x0000000109003824 */ /* 0x000fca00078e0200 */
[----:B------:R-:W-:-:S05]  /*2370*/  @P3 LEA.HI.X R11, R8, c[0x0][0x31c], R0, 0x2, P0 ;  /* 0x0000c700080b3a11 */ /* 0x000fca00000f1400 */
[----:B------:R4:W5:Y:S01]  /*2380*/  @P3 LDG.E R10, [R10.64] ;  /* 0x000000080a0a3981 */ /* 0x000962000c1e1900 */
[C---:B------:R-:W-:Y:S01]  /*2390*/  ISETP.GE.AND P0, PT, R2.reuse, R17, PT ;  /* 0x000000110200720c */ /* 0x040fe20003f06270 */
[----:B------:R-:W-:Y:S01]  /*23a0*/  IMAD R108, R37, 0x4, R26 ;  /* 0x00000004256c7824 */ /* 0x000fe200078e021a */
[----:B------:R-:W-:Y:S01]  /*23b0*/  MOV R19, c[0x0][0x1a0] ;  /* 0x0000680000137a02 */ /* 0x000fe20000000f00 */
[----:B------:R-:W-:Y:S01]  /*23c0*/  BAR.SYNC.DEFER_BLOCKING 0x0 ;  /* 0x0000000000007b1d */ /* 0x000fe20000010000 */
[----:B------:R-:W-:Y:S01]  /*23d0*/  MOV R14, R38 ;  /* 0x00000026000e7202 */ /* 0x000fe20000000f00 */
[----:B------:R-:W-:Y:S01]  /*23e0*/  IMAD.SHL.U32 R3, R2, 0x8, RZ ;  /* 0x0000000802037824 */ /* 0x000fe200078e00ff */
[----:B------:R-:W-:Y:S01]  /*23f0*/  SHF.L.U64.HI R13, R19, R20, c[0x0][0x1a4] ;  /* 0x00006900130d7619 */ /* 0x000fe20000010214 */
[C---:B------:R-:W-:Y:S01]  /*2400*/  IMAD.SHL.U32 R0, R25.reuse, 0x40, RZ ;  /* 0x0000004019007824 */ /* 0x040fe200078e00ff */
[----:B------:R-:W-:Y:S01]  /*2410*/  LOP3.LUT P2, RZ, R25, 0x4, RZ, 0xc0, !PT ;  /* 0x0000000419ff7812 */ /* 0x000fe2000784c0ff */
[----:B------:R-:W5:Y:S01]  /*2420*/  @P3 MUFU.RCP R2, c[0x0][0x238] ;  /* 0x00008e0000023b08 */ /* 0x000f620000001000 */
[----:B------:R-:W-:Y:S01]  /*2430*/  IMAD R8, R26, 0x10, R33 ;  /* 0x000000101a087824 */ /* 0x000fe200078e0221 */
[----:B------:R1:W-:Y:S01]  /*2440*/  STL [R1+0xa8], R13 ;  /* 0x0000a80d01007387 */ /* 0x0003e20000100800 */
[----:B------:R-:W-:Y:S01]  /*2450*/  LOP3.LUT R0, R0, 0x1c0, RZ, 0xc0, !PT ;  /* 0x000001c000007812 */ /* 0x000fe200078ec0ff */
[----:B------:R-:W-:Y:S01]  /*2460*/  IMAD.SHL.U32 R12, R19, 0x40, RZ ;  /* 0x00000040130c7824 */ /* 0x000fe200078e00ff */
[----:B------:R-:W-:Y:S01]  /*2470*/  LOP3.LUT P1, RZ, R25, 0x2, RZ, 0xc0, !PT ;  /* 0x0000000219ff7812 */ /* 0x000fe2000782c0ff */
[----:B------:R1:W-:Y:S01]  /*2480*/  STL [R1+0x7c], R108 ;  /* 0x00007c6c01007387 */ /* 0x0003e20000100800 */
[----:B------:R-:W-:Y:S01]  /*2490*/  LOP3.LUT R7, R0, 0x8, R3, 0xf8, !PT ;  /* 0x0000000800077812 */ /* 0x000fe200078ef803 */
[----:B------:R-:W-:Y:S01]  /*24a0*/  IMAD.MOV.U32 R189, RZ, RZ, RZ ;  /* 0x000000ffffbd7224 */ /* 0x000fe200078e00ff */
[----:B------:R-:W-:Y:S01]  /*24b0*/  SHF.R.U32.HI R3, RZ, 0x3, R0 ;  /* 0x00000003ff037819 */ /* 0x000fe20000011600 */
[----:B------:R1:W-:Y:S01]  /*24c0*/  STL.64 [R1+0x80], R14 ;  /* 0x0000800e01007387 */ /* 0x0003e20000100a00 */
[----:B------:R-:W-:Y:S01]  /*24d0*/  IADD3 R8, R8, 0x1, R27 ;  /* 0x0000000108087810 */ /* 0x000fe20007ffe01b */
[----:B------:R-:W-:Y:S01]  /*24e0*/  IMAD R0, R13, R96, RZ ;  /* 0x000000600d007224 */ /* 0x000fe200078e02ff */
[----:B------:R-:W-:Y:S01]  /*24f0*/  LOP3.LUT R3, R7, R3, RZ, 0x3c, !PT ;  /* 0x0000000307037212 */ /* 0x000fe200078e3cff */
[----:B------:R-:W-:Y:S01]  /*2500*/  IMAD.SHL.U32 R30, R30, 0x2, RZ ;  /* 0x000000021e1e7824 */ /* 0x000fe200078e00ff */
[----:B------:R-:W-:Y:S01]  /*2510*/  BSSY B0, `(.L_x_587) ;  /* 0x000002b000007945 */ /* 0x000fe20003800000 */
[----:B----4-:R-:W-:Y:S01]  /*2520*/  IMAD R11, R16, R12, R0 ;  /* 0x0000000c100b7224 */ /* 0x010fe200078e0200 */
[----:B------:R-:W-:Y:S01]  /*2530*/  LEA R3, R28, R3, 0x9 ;  /* 0x000000031c037211 */ /* 0x000fe200078e48ff */
[----:B------:R1:W-:Y:S01]  /*2540*/  @P0 STS.128 [R188+0xc000], RZ ;  /* 0x00c000ffbc000388 */ /* 0x0003e20000000c00 */
[----:B------:R-:W-:Y:S01]  /*2550*/  IMAD R7, R26, 0x400, R6 ;  /* 0x000004001a077824 */ /* 0x000fe200078e0206 */
[----:B------:R-:W-:-:S02]  /*2560*/  IADD3 R114, R191, 0x646e171e, RZ ;  /* 0x646e171ebf727810 */ /* 0x000fc40007ffe0ff */
[----:B------:R1:W-:Y:S01]  /*2570*/  @P0 STS.128 [R188+0xe000], RZ ;  /* 0x00e000ffbc000388 */ /* 0x0003e20000000c00 */
[----:B------:R-:W-:Y:S01]  /*2580*/  LOP3.LUT R112, R30, 0x6, RZ, 0xc0, !PT ;  /* 0x000000061e707812 */ /* 0x000fe200078ec0ff */
[----:B------:R-:W-:Y:S01]  /*2590*/  IMAD.SHL.U32 R184, R7, 0x2, RZ ;  /* 0x0000000207b87824 */ /* 0x000fe200078e00ff */
[----:B------:R-:W-:Y:S01]  /*25a0*/  SEL R0, R35, 0xfffffff0, !P1 ;  /* 0xfffffff023007807 */ /* 0x000fe20004800000 */
[----:B------:R1:W-:Y:S01]  /*25b0*/  @P0 STS.128 [R188+0x10000], RZ ;  /* 0x010000ffbc000388 */ /* 0x0003e20000000c00 */
[----:B-----5:R-:W-:Y:S01]  /*25c0*/  @P3 FMUL.FTZ R189, R10, R2 ;  /* 0x000000020abd3220 */ /* 0x020fe20000410000 */
[----:B------:R-:W-:Y:S01]  /*25d0*/  IADD3 R10, R97, R8, -R36 ;  /* 0x00000008610a7210 */ /* 0x000fe20007ffe824 */
[----:B------:R-:W-:Y:S01]  /*25e0*/  IMAD.WIDE.U32 R8, R96, R12, R14 ;  /* 0x0000000c60087225 */ /* 0x000fe200078e000e */
[----:B------:R-:W-:Y:S02]  /*25f0*/  SEL R2, R34, 0xffffffe0, !P2 ;  /* 0xffffffe022027807 */ /* 0x000fe40005000000 */
[----:B------:R-:W-:Y:S01]  /*2600*/  IADD3 R98, R10, c[0x0][0x2e8], RZ ;  /* 0x0000ba000a627a10 */ /* 0x000fe20007ffe0ff */
[----:B------:R-:W-:Y:S01]  /*2610*/  IMAD.IADD R11, R9, 0x1, R11 ;  /* 0x00000001090b7824 */ /* 0x000fe200078e020b */
[----:B------:R-:W-:Y:S05]  /*2620*/  @P0 BRA `(.L_x_588) ;  /* 0x0000019000000947 */ /* 0x000fea0003800000 */
[----:B-1----:R-:W-:Y:S02]  /*2630*/  ISETP.GE.AND P3, PT, R132, c[0x0][0x220], PT ;  /* 0x0000880084007a0c */ /* 0x002fe40003f66270 */
        /* <DEDUP_REMOVED lines=24> */
.L_x_588:
[----:B-1----:R-:W-:Y:S05]  /*27c0*/  BSYNC B0 ;  /* 0x0000000000007941 */ /* 0x002fea0003800000 */
.L_x_587:
[----:B------:R-:W-:Y:S01]  /*27d0*/  ISETP.GE.AND P0, PT, R24, R17, PT ;  /* 0x000000111800720c */ /* 0x000fe20003f06270 */
[----:B------:R-:W-:Y:S01]  /*27e0*/  BSSY B0, `(.L_x_589) ;  /* 0x0000023000007945 */ /* 0x000fe20003800000 */
[C---:B------:R-:W-:Y:S01]  /*27f0*/  SHF.L.U64.HI R12, R19.reuse, R32, c[0x0][0x1a4] ;  /* 0x00006900130c7619 */ /* 0x040fe20000010220 */
[----:B------:R-:W-:-:S04]  /*2800*/  IMAD.SHL.U32 R7, R19, 0x10, RZ ;  /* 0x0000001013077824 */ /* 0x000fc800078e00ff */
[----:B------:R1:W-:Y:S06]  /*2810*/  STL [R1+0x9c], R12 ;  /* 0x00009c0c01007387 */ /* 0x0003ec0000100800 */
        /* <DEDUP_REMOVED lines=9> */
[C---:B------:R-:W-:Y:S01]  /*28b0*/  @!P3 LEA R14, P4, R7.reuse, c[0x0][0x170], 0x1 ;  /* 0x00005c00070eba11 */ /* 0x040fe200078808ff */
[----:B------:R4:W-:Y:S01]  /*28c0*/  @P3 STS.128 [R188+0xc800], RZ ;  /* 0x00c800ffbc003388 */ /* 0x0009e20000000c00 */
[C---:B-1----:R-:W-:Y:S02]  /*28d0*/  @!P2 LEA R12, P1, R7.reuse, c[0x0][0x170], 0x1 ;  /* 0x00005c00070caa11 */ /* 0x042fe400078208ff */
        /* <DEDUP_REMOVED lines=19> */
.L_x_590:
[----:B------:R-:W-:Y:S05]  /*2a10*/  BSYNC B0 ;  /* 0x0000000000007941 */ /* 0x000fea0003800000 */
.L_x_589:
        /* <DEDUP_REMOVED lines=9> */
[----:B------:R-:W-:Y:S02]  /*2ab0*/  LEA R7, P1, R19, R8, 0x5 ;  /* 0x0000000813077211 */ /* 0x000fe400078228ff */
[----:B------:R-:W-:Y:S02]  /*2ac0*/  ISETP.GE.AND P0, PT, R111, c[0x0][0x220], PT ;  /* 0x000088006f007a0c */ /* 0x000fe40003f06270 */
[----:B------:R-:W-:-:S05]  /*2ad0*/  LEA.HI.X R16, R19, R11, R16, 0x5, P1 ;  /* 0x0000000b13107211 */ /* 0x000fca00008f2c10 */
[C---:B----4-:R-:W-:Y:S01]  /*2ae0*/  @!P3 LEA R14, P4, R7.reuse, c[0x0][0x170], 0x1 ;  /* 0x00005c00070eba11 */ /* 0x050fe200078808ff */
        /* <DEDUP_REMOVED lines=21> */
.L_x_592:
[----:B------:R-:W-:Y:S05]  /*2c40*/  BSYNC B0 ;  /* 0x0000000000007941 */ /* 0x000fea0003800000 */
.L_x_591:
        /* <DEDUP_REMOVED lines=12> */
[----:B-1--4-:R-:W-:-:S05]  /*2d10*/  IMAD.WIDE.U32 R12, R19, 0x30, R10 ;  /* 0x00000030130c7825 */ /* 0x012fca00078e000a */
        /* <DEDUP_REMOVED lines=23> */
.L_x_594:
[----:B------:R-:W-:Y:S05]  /*2e90*/  BSYNC B0 ;  /* 0x0000000000007941 */ /* 0x000fea0003800000 */
.L_x_593:
[----:B------:R-:W-:Y:S01]  /*2ea0*/  IMAD.SHL.U32 R176, R3, 0x2, RZ ;  /* 0x0000000203b07824 */ /* 0x000fe200078e00ff */
[----:B-1----:R-:W-:Y:S01]  /*2eb0*/  LDSM.16.M88.4 R8, [R184] ;  /* 0x00000000b808783b */ /* 0x002fe20000000200 */
[----:B------:R-:W-:Y:S02]  /*2ec0*/  IMAD R185, R5, 0x2, R184 ;  /* 0x0000000205b97824 */ /* 0x000fe400078e02b8 */
[----:B------:R-:W-:Y:S01]  /*2ed0*/  IMAD R7, R0, 0x2, R176 ;  /* 0x0000000200077824 */ /* 0x000fe200078e02b0 */
[----:B----4-:R-:W1:Y:S01]  /*2ee0*/  LDSM.16.M88.4 R12, [R176+0x6000] ;  /* 0x00600000b00c783b */ /* 0x010e620000000200 */
[----:B------:R-:W-:Y:S01]  /*2ef0*/  IMAD R187, R4, 0x2, R184 ;  /* 0x0000000204bb7824 */ /* 0x000fe200078e02b8 */
[----:B------:R-:W-:Y:S01]  /*2f00*/  IADD3 R3, R176, 0x6000, RZ ;  /* 0x00006000b0037810 */ /* 0x000fe20007ffe0ff */
[----:B------:R-:W-:Y:S01]  /*2f10*/  IMAD R182, R2, 0x2, R176 ;  /* 0x0000000202b67824 */ /* 0x000fe200078e02b0 */
[----:B------:R-:W4:Y:S01]  /*2f20*/  LDSM.16.M88.4 R20, [R176+0x6800] ;  /* 0x00680000b014783b */ /* 0x000f220000000200 */
[----:B------:R-:W-:-:S02]  /*2f30*/  IMAD R186, R4, 0x2, R185 ;  /* 0x0000000204ba7824 */ /* 0x000fc400078e02b9 */
[----:B------:R-:W-:Y:S01]  /*2f40*/  IMAD R183, R0, 0x2, R3 ;  /* 0x0000000200b77824 */ /* 0x000fe200078e0203 */
[----:B------:R-:W5:Y:S01]  /*2f50*/  LDSM.16.M88.4 R16, [R176+0x7000] ;  /* 0x00700000b010783b */ /* 0x000f620000000200 */
[----:B------:R-:W-:Y:S02]  /*2f60*/  IMAD R0, R96, 0x40, R112 ;  /* 0x0000004060007824 */ /* 0x000fe400078e0270 */
[----:B------:R-:W-:Y:S01]  /*2f70*/  IMAD R181, R2, 0x2, R183 ;  /* 0x0000000202b57824 */ /* 0x000fe200078e02b7 */
[----:B------:R-:W2:Y:S01]  /*2f80*/  LDSM.16.M88.4 R60, [R176+0x7800] ;  /* 0x00780000b03c783b */ /* 0x000ea20000000200 */
[----:B------:R-:W-:Y:S02]  /*2f90*/  IADD3 R2, R98, 0x8, RZ ;  /* 0x0000000862027810 */ /* 0x000fe40007ffe0ff */
[C---:B------:R-:W-:Y:S01]  /*2fa0*/  IADD3 R3, R0.reuse, 0x8, RZ ;  /* 0x0000000800037810 */ /* 0x040fe20007ffe0ff */
[----:B--2---:R-:W-:Y:S04]  /*2fb0*/  LDSM.16.M88.4 R44, [R7+0x6000] ;  /* 0x00600000072c783b */ /* 0x004fe80000000200 */
[----:B------:R-:W-:Y:S04]  /*2fc0*/  LDSM.16.M88.4 R40, [R7+0x6800] ;  /* 0x006800000728783b */ /* 0x000fe80000000200 */
[----:B------:R-:W-:Y:S04]  /*2fd0*/  LDSM.16.M88.4 R52, [R7+0x7000] ;  /* 0x007000000734783b */ /* 0x000fe80000000200 */
[----:B------:R-:W-:Y:S04]  /*2fe0*/  LDSM.16.M88.4 R68, [R7+0x7800] ;  /* 0x007800000744783b */ /* 0x000fe80000000200 */
[----:B------:R-:W-:Y:S04]  /*2ff0*/  LDSM.16.M88.4 R84, [R182+0x6000] ;  /* 0x00600000b654783b */ /* 0x000fe80000000200 */
[----:B------:R-:W-:Y:S01]  /*3000*/  LDSM.16.M88.4 R76, [R182+0x7800] ;  /* 0x00780000b64c783b */ /* 0x000fe20000000200 */
[C---:B-1----:R-:W-:Y:S03]  /*3010*/  HMMA.16816.F32 R48, R8.reuse, R12, RZ ;  /* 0x0000000c0830723c */ /* 0x042fe600000018ff */
[----:B------:R-:W-:Y:S04]  /*3020*/  LDSM.16.M88.4 R92, [R181+0x1000] ;  /* 0x00100000b55c783b */ /* 0x000fe80000000200 */
[----:B------:R-:W-:Y:S01]  /*3030*/  LDSM.16.M88.4 R88, [R176+0x8000] ;  /* 0x00800000b058783b */ /* 0x000fe20000000200 */
[C---:B------:R-:W-:Y:S03]  /*3040*/  HMMA.16816.F32 R36, R8.reuse, R14, RZ ;  /* 0x0000000e0824723c */ /* 0x040fe600000018ff */
[----:B------:R-:W1:Y:S04]  /*3050*/  LDSM.16.M88.4 R12, [R185] ;  /* 0x00000000b90c783b */ /* 0x000e680000000200 */
[----:B------:R-:W-:Y:S01]  /*3060*/  LDSM.16.M88.4 R100, [R182+0xb000] ;  /* 0x00b00000b664783b */ /* 0x000fe20000000200 */
[C---:B----4-:R-:W-:Y:S03]  /*3070*/  HMMA.16816.F32 R28, R8.reuse, R22, RZ ;  /* 0x00000016081c723c */ /* 0x050fe600000018ff */
[----:B------:R-:W0:Y:S05]  /*3080*/  LDGDEPBAR ;  /* 0x00000000000079af */ /* 0x000e2a0000000000 */
[C---:B------:R-:W-:Y:S08]  /*3090*/  HMMA.16816.F32 R32, R8.reuse, R20, RZ ;  /* 0x000000140820723c */ /* 0x040ff000000018ff */
[C---:B-----5:R-:W-:Y:S08]  /*30a0*/  HMMA.16816.F32 R24, R8.reuse, R16, RZ ;  /* 0x000000100818723c */ /* 0x060ff000000018ff */
[C---:B------:R-:W-:Y:S01]  /*30b0*/  HMMA.16816.F32 R20, R8.reuse, R18, RZ ;  /* 0x000000120814723c */ /* 0x040fe200000018ff */
[----:B------:R-:W2:Y:S07]  /*30c0*/  LDSM.16.M88.4 R16, [R187] ;  /* 0x00000000bb10783b */ /* 0x000eae0000000200 */
[C---:B------:R-:W-:Y:S08]  /*30d0*/  HMMA.16816.F32 R56, R8.reuse, R60, RZ ;  /* 0x0000003c0838723c */ /* 0x040ff000000018ff */
[----:B------:R-:W-:Y:S08]  /*30e0*/  HMMA.16816.F32 R60, R8, R62, RZ ;  /* 0x0000003e083c723c */ /* 0x000ff000000018ff */
[C---:B-1----:R-:W-:Y:S08]  /*30f0*/  HMMA.16816.F32 R48, R12.reuse, R44, R48 ;  /* 0x0000002c0c30723c */ /* 0x042ff00000001830 */
[C---:B------:R-:W-:Y:S01]  /*3100*/  HMMA.16816.F32 R64, R12.reuse, R42, R28 ;  /* 0x0000002a0c40723c */ /* 0x040fe2000000181c */
[----:B------:R-:W1:Y:S07]  /*3110*/  LDSM.16.M88.4 R28, [R182+0x7000] ;  /* 0x00700000b61c783b */ /* 0x000e6e0000000200 */
[C---:B------:R-:W-:Y:S01]  /*3120*/  HMMA.16816.F32 R72, R12.reuse, R46, R36 ;  /* 0x0000002e0c48723c */ /* 0x040fe20000001824 */
[----:B------:R-:W4:Y:S04]  /*3130*/  LDSM.16.M88.4 R36, [R182+0x6800] ;  /* 0x00680000b624783b */ /* 0x000f280000000200 */
[----:B------:R-:W-:Y:S03]  /*3140*/  LDSM.16.M88.4 R44, [R181] ;  /* 0x00000000b52c783b */ /* 0x000fe60000000200 */
[C---:B------:R-:W-:Y:S08]  /*3150*/  HMMA.16816.F32 R80, R12.reuse, R40, R32 ;  /* 0x000000280c50723c */ /* 0x040ff00000001820 */
[C---:B------:R-:W-:Y:S08]  /*3160*/  HMMA.16816.F32 R32, R12.reuse, R52, R24 ;  /* 0x000000340c20723c */ /* 0x040ff00000001818 */
[C---:B------:R-:W-:Y:S08]  /*3170*/  HMMA.16816.F32 R24, R12.reuse, R54, R20 ;  /* 0x000000360c18723c */ /* 0x040ff00000001814 */
[C---:B------:R-:W-:Y:S08]  /*3180*/  HMMA.16816.F32 R8, R12.reuse, R68, R56 ;  /* 0x000000440c08723c */ /* 0x040ff00000001838 */
[----:B------:R-:W-:Y:S01]  /*3190*/  HMMA.16816.F32 R20, R12, R70, R60 ;  /* 0x000000460c14723c */ /* 0x000fe2000000183c */
[----:B------:R-:W5:Y:S04]  /*31a0*/  LDSM.16.M88.4 R12, [R186] ;  /* 0x00000000ba0c783b */ /* 0x000f680000000200 */
[----:B------:R-:W-:Y:S03]  /*31b0*/  LDSM.16.M88.4 R68, [R181+0x1800] ;  /* 0x00180000b544783b */ /* 0x000fe60000000200 */
[C---:B--2---:R-:W-:Y:S08]  /*31c0*/  HMMA.16816.F32 R40, R16.reuse, R84, R48 ;  /* 0x000000541028723c */ /* 0x044ff00000001830 */
[C---:B------:R-:W-:Y:S01]  /*31d0*/  HMMA.16816.F32 R48, R16.reuse, R86, R72 ;  /* 0x000000561030723c */ /* 0x040fe20000001848 */
[----:B------:R-:W2:Y:S04]  /*31e0*/  LDSM.16.M88.4 R72, [R181+0x800] ;  /* 0x00080000b548783b */ /* 0x000ea80000000200 */
[----:B------:R-:W-:Y:S03]  /*31f0*/  LDSM.16.M88.4 R84, [R176+0x8800] ;  /* 0x00880000b054783b */ /* 0x000fe60000000200 */
[C---:B-1----:R-:W-:Y:S08]  /*3200*/  HMMA.16816.F32 R56, R16.reuse, R28, R32 ;  /* 0x0000001c1038723c */ /* 0x042ff00000001820 */
[C---:B----4-:R-:W-:Y:S01]  /*3210*/  HMMA.16816.F32 R52, R16.reuse, R36, R80 ;  /* 0x000000241034723c */ /* 0x050fe20000001850 */
[----:B------:R-:W-:Y:S07]  /*3220*/  LDSM.16.M88.4 R80, [R176+0x9000] ;  /* 0x00900000b050783b */ /* 0x000fee0000000200 */
[C---:B------:R-:W-:Y:S08]  /*3230*/  HMMA.16816.F32 R64, R16.reuse, R38, R64 ;  /* 0x000000261040723c */ /* 0x040ff00000001840 */
[C---:B------:R-:W-:Y:S08]  /*3240*/  HMMA.16816.F32 R32, R16.reuse, R30, R24 ;  /* 0x0000001e1020723c */ /* 0x040ff00000001818 */
[C---:B------:R-:W-:Y:S01]  /*3250*/  HMMA.16816.F32 R60, R16.reuse, R76, R8 ;  /* 0x0000004c103c723c */ /* 0x040fe20000001808 */
[----:B------:R-:W1:Y:S07]  /*3260*/  LDSM.16.M88.4 R8, [R184+0x2000] ;  /* 0x00200000b808783b */ /* 0x000e6e0000000200 */
[----:B------:R-:W-:Y:S01]  /*3270*/  HMMA.16816.F32 R24, R16, R78, R20 ;  /* 0x0000004e1018723c */ /* 0x000fe20000001814 */
[----:B------:R-:W4:Y:S04]  /*3280*/  LDSM.16.M88.4 R76, [R176+0x9800] ;  /* 0x00980000b04c783b */ /* 0x000f280000000200 */
[----:B------:R-:W-:Y:S03]  /*3290*/  LDSM.16.M88.4 R16, [R185+0x2000] ;  /* 0x00200000b910783b */ /* 0x000fe60000000200 */
[C---:B-----5:R-:W-:Y:S08]  /*32a0*/  HMMA.16816.F32 R20, R12.reuse, R44, R40 ;  /* 0x0000002c0c14723c */ /* 0x060ff00000001828 */
[C---:B------:R-:W-:Y:S08]  /*32b0*/  HMMA.16816.F32 R28, R12.reuse, R46, R48 ;  /* 0x0000002e0c1c723c */ /* 0x040ff00000001830 */
[C---:B--2---:R-:W-:Y:S08]  /*32c0*/  HMMA.16816.F32 R36, R12.reuse, R72, R52 ;  /* 0x000000480c24723c */ /* 0x044ff00000001834 */
[C---:B------:R-:W-:Y:S01]  /*32d0*/  HMMA.16816.F32 R44, R12.reuse, R74, R64 ;  /* 0x0000004a0c2c723c */ /* 0x040fe20000001840 */
[----:B------:R-:W-:Y:S07]  /*32e0*/  LDSM.16.M88.4 R64, [R7+0x9000] ;  /* 0x009000000740783b */ /* 0x000fee0000000200 */
[C---:B------:R-:W-:Y:S08]  /*32f0*/  HMMA.16816.F32 R56, R12.reuse, R92, R56 ;  /* 0x0000005c0c38723c */ /* 0x040ff00000001838 */
[C---:B------:R-:W-:Y:S01]  /*3300*/  HMMA.16816.F32 R40, R12.reuse, R94, R32 ;  /* 0x0000005e0c28723c */ /* 0x040fe20000001820 */
[----:B------:R-:W2:Y:S07]  /*3310*/  LDSM.16.M88.4 R92, [R7+0x8000] ;  /* 0x00800000075c783b */ /* 0x000eae0000000200 */
[C---:B------:R-:W-:Y:S08]  /*3320*/  HMMA.16816.F32 R48, R12.reuse, R68, R60 ;  /* 0x000000440c30723c */ /* 0x040ff0000000183c */
[----:B------:R-:W-:Y:S01]  /*3330*/  HMMA.16816.F32 R32, R12, R70, R24 ;  /* 0x000000460c20723c */ /* 0x000fe20000001818 */
[----:B------:R-:W5:Y:S07]  /*3340*/  LDSM.16.M88.4 R68, [R7+0x8800] ;  /* 0x008800000744783b */ /* 0x000f6e0000000200 */
[C---:B-1----:R-:W-:Y:S08]  /*3350*/  HMMA.16816.F32 R12, R8.reuse, R88, R20 ;  /* 0x00000058080c723c */ /* 0x042ff00000001814 */
[C---:B------:R-:W-:Y:S01]  /*3360*/  HMMA.16816.F32 R28, R8.reuse, R90, R28 ;  /* 0x0000005a081c723c */ /* 0x040fe2000000181c */
[----:B------:R-:W-:Y:S07]  /*3370*/  LDSM.16.M88.4 R88, [R181+0x2000] ;  /* 0x00200000b558783b */ /* 0x000fee0000000200 */
[C---:B------:R-:W-:Y:S08]  /*3380*/  HMMA.16816.F32 R24, R8.reuse, R84, R36 ;  /* 0x000000540818723c */ /* 0x040ff00000001824 */
[C---:B------:R-:W-:Y:S01]  /*3390*/  HMMA.16816.F32 R20, R8.reuse, R86, R44 ;  /* 0x000000560814723c */ /* 0x040fe2000000182c */
[----:B------:R-:W1:Y:S07]  /*33a0*/  LDSM.16.M88.4 R84, [R7+0x9800] ;  /* 0x009800000754783b */ /* 0x000e6e0000000200 */
[----:B----4-:R-:W-:Y:S01]  /*33b0*/  HMMA.16816.F32 R72, R8, R76, R48 ;  /* 0x0000004c0848723c */ /* 0x010fe20000001830 */
[----:B------:R-:W-:Y:S07]  /*33c0*/  LDSM.16.M88.4 R48, [R182+0x8000] ;  /* 0x00800000b630783b */ /* 0x000fee0000000200 */
[----:B--2---:R-:W-:Y:S01]  /*33d0*/  HMMA.16816.F32 R44, R16, R92, R12 ;  /* 0x0000005c102c723c */ /* 0x004fe2000000180c */
[----:B------:R-:W2:Y:S07]  /*33e0*/  LDSM.16.M88.4 R12, [R187+0x2000] ;  /* 0x00200000bb0c783b */ /* 0x000eae0000000200 */
[C---:B------:R-:W-:Y:S08]  /*33f0*/  HMMA.16816.F32 R52, R8.reuse, R82, R40 ;  /* 0x000000520834723c */ /* 0x040ff00000001828 */
[----:B------:R-:W-:Y:S01]  /*3400*/  HMMA.16816.F32 R60, R8, R78, R32 ;  /* 0x0000004e083c723c */ /* 0x000fe20000001820 */
[----:B------:R-:W4:Y:S07]  /*3410*/  LDSM.16.M88.4 R76, [R182+0x8800] ;  /* 0x00880000b64c783b */ /* 0x000f2e0000000200 */
[----:B------:R-:W-:Y:S01]  /*3420*/  HMMA.16816.F32 R40, R16, R94, R28 ;  /* 0x0000005e1028723c */ /* 0x000fe2000000181c */
[----:B------:R-:W3:Y:S07]  /*3430*/  LDSM.16.M88.4 R92, [R182+0x9800] ;  /* 0x00980000b65c783b */ /* 0x000eee0000000200 */
[----:B------:R-:W-:Y:S01]  /*3440*/  HMMA.16816.F32 R56, R8, R80, R56 ;  /* 0x000000500838723c */ /* 0x000fe20000001838 */
[----:B------:R-:W2:Y:S04]  /*3450*/  LDSM.16.M88.4 R80, [R182+0x9000] ;  /* 0x00900000b650783b */ /* 0x000ea80000000200 */
[----:B------:R-:W2:Y:S03]  /*3460*/  LDSM.16.M88.4 R8, [R186+0x2000] ;  /* 0x00200000ba08783b */ /* 0x000ea60000000200 */
[C---:B-----5:R-:W-:Y:S08]  /*3470*/  HMMA.16816.F32 R36, R16.reuse, R68, R24 ;  /* 0x000000441024723c */ /* 0x060ff00000001818 */
[C---:B------:R-:W-:Y:S01]  /*3480*/  HMMA.16816.F32 R32, R16.reuse, R70, R20 ;  /* 0x000000461020723c */ /* 0x040fe20000001814 */
[----:B------:R-:W-:Y:S07]  /*3490*/  LDSM.16.M88.4 R68, [R176+0xa000] ;  /* 0x00a00000b044783b */ /* 0x000fee0000000200 */
[C---:B-1----:R-:W-:Y:S01]  /*34a0*/  HMMA.16816.F32 R20, R16.reuse, R84, R72 ;  /* 0x000000541014723c */ /* 0x042fe20000001848 */
[----:B------:R-:W-:Y:S07]  /*34b0*/  LDSM.16.M88.4 R72, [R176+0xb000] ;  /* 0x00b00000b048783b */ /* 0x000fee0000000200 */
[C---:B------:R-:W-:Y:S08]  /*34c0*/  HMMA.16816.F32 R28, R16.reuse, R64, R56 ;  /* 0x00000040101c723c */ /* 0x040ff00000001838 */
[C---:B------:R-:W-:Y:S08]  /*34d0*/  HMMA.16816.F32 R24, R16.reuse, R66, R52 ;  /* 0x000000421018723c */ /* 0x040ff00000001834 */
[----:B------:R-:W-:Y:S01]  /*34e0*/  HMMA.16816.F32 R64, R16, R86, R60 ;  /* 0x000000561040723c */ /* 0x000fe2000000183c */
[----:B------:R-:W1:Y:S07]  /*34f0*/  LDSM.16.M88.4 R84, [R181+0x2800] ;  /* 0x00280000b554783b */ /* 0x000e6e0000000200 */
[C---:B--2---:R-:W-:Y:S08]  /*3500*/  HMMA.16816.F32 R16, R12.reuse, R50, R40 ;  /* 0x000000320c10723c */ /* 0x044ff00000001828 */
[C---:B------:R-:W-:Y:S01]  /*3510*/  HMMA.16816.F32 R52, R12.reuse, R48, R44 ;  /* 0x000000300c34723c */ /* 0x040fe2000000182c */
[----:B------:R-:W2:Y:S07]  /*3520*/  LDSM.16.M88.4 R44, [R181+0x3000] ;  /* 0x00300000b52c783b */ /* 0x000eae0000000200 */
[C---:B----4-:R-:W-:Y:S01]  /*3530*/  HMMA.16816.F32 R48, R12.reuse, R76, R36 ;  /* 0x0000004c0c30723c */ /* 0x050fe20000001824 */
[----:B------:R-:W4:Y:S07]  /*3540*/  LDSM.16.M88.4 R36, [R181+0x3800] ;  /* 0x00380000b524783b */ /* 0x000f2e0000000200 */
[C---:B------:R-:W-:Y:S01]  /*3550*/  HMMA.16816.F32 R60, R12.reuse, R78, R32 ;  /* 0x0000004e0c3c723c */ /* 0x040fe20000001820 */
[----:B------:R-:W-:Y:S07]  /*3560*/  LDSM.16.M88.4 R76, [R182+0xa000] ;  /* 0x00a00000b64c783b */ /* 0x000fee0000000200 */
[C---:B---3--:R-:W-:Y:S01]  /*3570*/  HMMA.16816.F32 R32, R12.reuse, R92, R20 ;  /* 0x0000005c0c20723c */ /* 0x048fe20000001814 */
[----:B------:R-:W3:Y:S07]  /*3580*/  LDSM.16.M88.4 R20, [R184+0x4000] ;  /* 0x00400000b814783b */ /* 0x000eee0000000200 */
[C---:B------:R-:W-:Y:S08]  /*3590*/  HMMA.16816.F32 R40, R12.reuse, R82, R24 ;  /* 0x000000520c28723c */ /* 0x040ff00000001818 */
[C---:B------:R-:W-:Y:S01]  /*35a0*/  HMMA.16816.F32 R24, R12.reuse, R94, R64 ;  /* 0x0000005e0c18723c */ /* 0x040fe20000001840 */
[----:B------:R-:W5:Y:S04]  /*35b0*/  LDSM.16.M88.4 R64, [R176+0xa800] ;  /* 0x00a80000b040783b */ /* 0x000f680000000200 */
[----:B------:R-:W-:Y:S03]  /*35c0*/  LDSM.16.M88.4 R92, [R7+0xa000] ;  /* 0x00a00000075c783b */ /* 0x000fe60000000200 */
[----:B------:R-:W-:Y:S08]  /*35d0*/  HMMA.16816.F32 R56, R12, R80, R28 ;  /* 0x000000500c38723c */ /* 0x000ff0000000181c */
[C---:B------:R-:W-:Y:S01]  /*35e0*/  HMMA.16816.F32 R28, R8.reuse, R90, R16 ;  /* 0x0000005a081c723c */ /* 0x040fe20000001810 */
[----:B------:R-:W3:Y:S07]  /*35f0*/  LDSM.16.M88.4 R16, [R185+0x4000] ;  /* 0x00400000b910783b */ /* 0x000eee0000000200 */
[C---:B------:R-:W-:Y:S08]  /*3600*/  HMMA.16816.F32 R12, R8.reuse, R88, R52 ;  /* 0x00000058080c723c */ /* 0x040ff00000001834 */
[C---:B-1----:R-:W-:Y:S08]  /*3610*/  HMMA.16816.F32 R48, R8.reuse, R84, R48 ;  /* 0x000000540830723c */ /* 0x042ff00000001830 */
[C---:B------:R-:W-:Y:S01]  /*3620*/  HMMA.16816.F32 R52, R8.reuse, R86, R60 ;  /* 0x000000560834723c */ /* 0x040fe2000000183c */
[----:B------:R-:W-:Y:S07]  /*3630*/  LDSM.16.M88.4 R84, [R182+0xa800] ;  /* 0x00a80000b654783b */ /* 0x000fee0000000200 */
[C---:B--2---:R-:W-:Y:S08]  /*3640*/  HMMA.16816.F32 R56, R8.reuse, R44, R56 ;  /* 0x0000002c0838723c */ /* 0x044ff00000001838 */
[C---:B------:R-:W-:Y:S08]  /*3650*/  HMMA.16816.F32 R60, R8.reuse, R46, R40 ;  /* 0x0000002e083c723c */ /* 0x040ff00000001828 */
[C---:B----4-:R-:W-:Y:S08]  /*3660*/  HMMA.16816.F32 R88, R8.reuse, R36, R32 ;  /* 0x000000240858723c */ /* 0x050ff00000001820 */
[----:B------:R-:W-:Y:S01]  /*3670*/  HMMA.16816.F32 R80, R8, R38, R24 ;  /* 0x000000260850723c */ /* 0x000fe20000001818 */
[----:B------:R-:W1:Y:S07]  /*3680*/  LDSM.16.M88.4 R36, [R7+0xa800] ;  /* 0x00a800000724783b */ /* 0x000e6e0000000200 */
[C---:B---3--:R-:W-:Y:S01]  /*3690*/  HMMA.16816.F32 R8, R20.reuse, R70, R28 ;  /* 0x000000461408723c */ /* 0x048fe2000000181c */
[----:B------:R-:W2:Y:S07]  /*36a0*/  LDSM.16.M88.4 R28, [R176+0xb800] ;  /* 0x00b80000b01c783b */ /* 0x000eae0000000200 */
[C---:B------:R-:W-:Y:S01]  /*36b0*/  HMMA.16816.F32 R24, R20.reuse, R68, R12 ;  /* 0x000000441418723c */ /* 0x040fe2000000180c */
[----:B------:R-:W3:Y:S07]  /*36c0*/  LDSM.16.M88.4 R12, [R187+0x4000] ;  /* 0x00400000bb0c783b */ /* 0x000eee0000000200 */
[C---:B-----5:R-:W-:Y:S01]  /*36d0*/  HMMA.16816.F32 R32, R20.reuse, R64, R48 ;  /* 0x000000401420723c */ /* 0x060fe20000001830 */
[----:B------:R-:W4:Y:S07]  /*36e0*/  LDSM.16.M88.4 R48, [R7+0xb000] ;  /* 0x00b000000730783b */ /* 0x000f2e0000000200 */
[----:B------:R-:W-:Y:S08]  /*36f0*/  HMMA.16816.F32 R40, R20, R66, R52 ;  /* 0x000000421428723c */ /* 0x000ff00000001834 */
[----:B------:R-:W-:Y:S01]  /*3700*/  HMMA.16816.F32 R52, R16, R94, R8 ;  /* 0x0000005e1034723c */ /* 0x000fe20000001808 */
[----:B------:R-:W-:Y:S07]  /*3710*/  LDSM.16.M88.4 R8, [R186+0x4000] ;  /* 0x00400000ba08783b */ /* 0x000fee0000000200 */
[C---:B------:R-:W-:Y:S08]  /*3720*/  HMMA.16816.F32 R44, R20.reuse, R72, R56 ;  /* 0x00000048142c723c */ /* 0x040ff00000001838 */
[----:B------:R-:W-:Y:S01]  /*3730*/  HMMA.16816.F32 R60, R20, R74, R60 ;  /* 0x0000004a143c723c */ /* 0x000fe2000000183c */
[----:B------:R5:W3:Y:S07]  /*3740*/  LDSM.16.M88.4 R72, [R7+0xb800] ;  /* 0x00b800000748783b */ /* 0x000aee0000000200 */
[C---:B------:R-:W-:Y:S01]  /*3750*/  HMMA.16816.F32 R56, R16.reuse, R92, R24 ;  /* 0x0000005c1038723c */ /* 0x040fe20000001818 */
[----:B------:R-:W4:Y:S07]  /*3760*/  LDSM.16.M88.4 R92, [R181+0x4000] ;  /* 0x00400000b55c783b */ /* 0x000f2e0000000200 */
[----:B-1----:R-:W-:Y:S08]  /*3770*/  HMMA.16816.F32 R32, R16, R36, R32 ;  /* 0x000000241020723c */ /* 0x002ff00000001820 */
[----:B--2---:R-:W-:Y:S01]  /*3780*/  HMMA.16816.F32 R64, R20, R28, R88 ;  /* 0x0000001c1440723c */ /* 0x004fe20000001858 */
[----:B-----5:R-:W-:-:S07]  /*3790*/  IADD3 R7, R0, 0x1, RZ ;  /* 0x0000000100077810 */ /* 0x020fce0007ffe0ff */
[----:B------:R-:W-:Y:S08]  /*37a0*/  HMMA.16816.F32 R68, R20, R30, R80 ;  /* 0x0000001e1444723c */ /* 0x000ff00000001850 */
[----:B------:R-:W-:Y:S08]  /*37b0*/  HMMA.16816.F32 R28, R16, R38, R40 ;  /* 0x00000026101c723c */ /* 0x000ff00000001828 */
[----:B---3--:R-:W-:Y:S01]  /*37c0*/  HMMA.16816.F32 R36, R12, R78, R52 ;  /* 0x0000004e0c24723c */ /* 0x008fe20000001834 */
[----:B------:R-:W1:Y:S07]  /*37d0*/  LDSM.16.M88.4 R52, [R181+0x4800] ;  /* 0x00480000b534783b */ /* 0x000e6e0000000200 */
[C---:B----4-:R-:W-:Y:S08]  /*37e0*/  HMMA.16816.F32 R24, R16.reuse, R48, R44 ;  /* 0x000000301018723c */ /* 0x050ff0000000182c */
[----:B------:R-:W-:Y:S08]  /*37f0*/  HMMA.16816.F32 R40, R16, R50, R60 ;  /* 0x000000321028723c */ /* 0x000ff0000000183c */
[C---:B------:R-:W-:Y:S01]  /*3800*/  HMMA.16816.F32 R20, R12.reuse, R76, R56 ;  /* 0x0000004c0c14723c */ /* 0x040fe20000001838 */
[----:B------:R-:W2:Y:S07]  /*3810*/  LDSM.16.M88.4 R76, [R182+0xb800] ;  /* 0x00b80000b64c783b */ /* 0x000eae0000000200 */
[----:B------:R-:W-:Y:S08]  /*3820*/  HMMA.16816.F32 R32, R12, R84, R32 ;  /* 0x000000540c20723c */ /* 0x000ff00000001820 */
[C---:B------:R-:W-:Y:S08]  /*3830*/  HMMA.16816.F32 R44, R16.reuse, R72, R64 ;  /* 0x00000048102c723c */ /* 0x040ff00000001840 */
[----:B------:R-:W-:Y:S01]  /*3840*/  HMMA.16816.F32 R72, R16, R74, R68 ;  /* 0x0000004a1048723c */ /* 0x000fe20000001844 */
[----:B------:R-:W3:Y:S07]  /*3850*/  I2F R16, R7 ;  /* 0x0000000700107306 */ /* 0x000eee0000201400 */
[----:B------:R-:W-:Y:S01]  /*3860*/  HMMA.16816.F32 R64, R12, R100, R24 ;  /* 0x000000640c40723c */ /* 0x000fe20000001818 */
[----:B------:R4:W5:Y:S07]  /*3870*/  I2F R18, R3 ;  /* 0x0000000300127306 */ /* 0x00096e0000201400 */
[----:B------:R-:W-:Y:S07]  /*3880*/  HMMA.16816.F32 R68, R8, R92, R20 ;  /* 0x0000005c0844723c */ /* 0x000fee0000001814 */
[----:B------:R-:W-:Y:S01]  /*3890*/  IMNMX R20, R2, R97, PT ;  /* 0x0000006102147217 */ /* 0x000fe20003800200 */
[----:B------:R-:W-:Y:S01]  /*38a0*/  HMMA.16816.F32 R56, R12, R102, R40 ;  /* 0x000000660c38723c */ /* 0x000fe20000001828 */
[----:B------:R-:W2:Y:S01]  /*38b0*/  LDSM.16.M88.4 R40, [R181+0x5000] ;  /* 0x00500000b528783b */ /* 0x000ea20000000200 */
[----:B------:R-:W-:-:S02]  /*38c0*/  IADD3 R2, R0, 0x9, RZ ;  /* 0x0000000900027810 */ /* 0x000fc40007ffe0ff */
[----:B------:R-:W-:Y:S02]  /*38d0*/  IMNMX R21, R98, R97, PT ;  /* 0x0000006162157217 */ /* 0x000fe40003800200 */
[----:B------:R1:W1:Y:S01]  /*38e0*/  I2F R19, R2 ;  /* 0x0000000200137306 */ /* 0x0002620000201400 */
[CC--:B------:R-:W-:Y:S01]  /*38f0*/  ISETP.GE.AND P0, PT, R3.reuse, R20.reuse, PT ;  /* 0x000000140300720c */ /* 0x0c0fe20003f06270 */
[----:B------:R-:W-:Y:S01]  /*3900*/  HMMA.16816.F32 R24, R8, R94, R36 ;  /* 0x0000005e0818723c */ /* 0x000fe20000001824 */
[-C--:B------:R-:W-:Y:S02]  /*3910*/  ISETP.GE.AND P3, PT, R3, R21.reuse, PT ;  /* 0x000000150300720c */ /* 0x080fe40003f66270 */
[----:B----4-:R-:W-:Y:S02]  /*3920*/  IADD3 R3, R0, 0x10, RZ ;  /* 0x0000001000037810 */ /* 0x010fe40007ffe0ff */
[C---:B------:R-:W-:Y:S02]  /*3930*/  ISETP.GE.AND P6, PT, R7.reuse, R21, PT ;  /* 0x000000150700720c */ /* 0x040fe40003fc6270 */
[----:B------:R4:W-:Y:S01]  /*3940*/  I2F R22, R3 ;  /* 0x0000000300167306 */ /* 0x0009e20000201400 */
[----:B------:R-:W-:Y:S01]  /*3950*/  HMMA.16816.F32 R48, R12, R86, R28 ;  /* 0x000000560c30723c */ /* 0x000fe2000000181c */
[-C--:B------:R-:W-:Y:S01]  /*3960*/  ISETP.GE.AND P2, PT, R7, R20.reuse, PT ;  /* 0x000000140700720c */ /* 0x080fe20003f46270 */
[----:B---3--:R-:W-:Y:S01]  /*3970*/  FFMA.FTZ R17, R16, R189, R69 ;  /* 0x000000bd10117223 */ /* 0x008fe20000010045 */
[----:B------:R-:W-:Y:S01]  /*3980*/  ISETP.GE.AND P4, PT, R2, R21, PT ;  /* 0x000000150200720c */ /* 0x000fe20003f86270 */
[----:B------:R-:W-:Y:S01]  /*3990*/  FFMA.FTZ R7, R16, R189, R71 ;  /* 0x000000bd10077223 */ /* 0x000fe20000010047 */
[----:B------:R-:W-:-:S02]  /*39a0*/  ISETP.GE.AND P5, PT, R2, R20, PT ;  /* 0x000000140200720c */ /* 0x000fc40003fa6270 */
[----:B-1----:R-:W-:Y:S01]  /*39b0*/  IADD3 R2, R0, 0x11, RZ ;  /* 0x0000001100027810 */ /* 0x002fe20007ffe0ff */
[----:B------:R-:W-:Y:S01]  /*39c0*/  HMMA.16816.F32 R28, R8, R52, R32 ;  /* 0x00000034081c723c */ /* 0x000fe20000001820 */
[----:B------:R-:W-:Y:S02]  /*39d0*/  FSEL R69, R17, -INF , !P6 ;  /* 0xff80000011457808 */ /* 0x000fe40007000000 */
[C---:B------:R-:W-:Y:S01]  /*39e0*/  ISETP.GE.AND P1, PT, R3.reuse, R21, PT ;  /* 0x000000150300720c */ /* 0x040fe20003f26270 */
[----:B------:R-:W1:Y:S01]  /*39f0*/  I2F R33, R2 ;  /* 0x0000000200217306 */ /* 0x000e620000201400 */
[----:B------:R-:W-:Y:S02]  /*3a00*/  ISETP.GE.AND P6, PT, R3, R20, PT ;  /* 0x000000140300720c */ /* 0x000fe40003fc6270 */
[----:B------:R-:W-:Y:S01]  /*3a10*/  FSEL R53, R7, -INF , !P2 ;  /* 0xff80000007357808 */ /* 0x000fe20005000000 */
[CC--:B-----5:R-:W-:Y:S01]  /*3a20*/  FFMA.FTZ R16, R18.reuse, R189.reuse, R24 ;  /* 0x000000bd12107223 */ /* 0x0e0fe20000010018 */
[----:B--2---:R-:W-:Y:S01]  /*3a30*/  HMMA.16816.F32 R60, R12, R76, R44 ;  /* 0x0000004c0c3c723c */ /* 0x004fe2000000182c */
[----:B------:R-:W2:Y:S01]  /*3a40*/  LDSM.16.M88.4 R44, [R181+0x5800] ;  /* 0x00580000b52c783b */ /* 0x000ea20000000200 */
[-C--:B------:R-:W-:Y:S01]  /*3a50*/  FFMA.FTZ R7, R18, R189.reuse, R26 ;  /* 0x000000bd12077223 */ /* 0x080fe2000001001a */
[----:B----4-:R-:W-:Y:S01]  /*3a60*/  IADD3 R3, R0, 0x18, RZ ;  /* 0x0000001800037810 */ /* 0x010fe20007ffe0ff */
[CC--:B------:R-:W-:Y:S01]  /*3a70*/  FFMA.FTZ R17, R19.reuse, R189.reuse, R27 ;  /* 0x000000bd13117223 */ /* 0x0c0fe2000001001b */
[----:B------:R-:W-:Y:S01]  /*3a80*/  FSEL R71, R16, -INF , !P3 ;  /* 0xff80000010477808 */ /* 0x000fe20005800000 */
[----:B------:R-:W-:Y:S01]  /*3a90*/  FFMA.FTZ R16, R19, R189, R25 ;  /* 0x000000bd13107223 */ /* 0x000fe20000010019 */
[----:B------:R-:W-:Y:S01]  /*3aa0*/  FSEL R52, R7, -INF , !P0 ;  /* 0xff80000007347808 */ /* 0x000fe20004000000 */
[----:B------:R-:W-:Y:S01]  /*3ab0*/  HMMA.16816.F32 R36, R8, R54, R48 ;  /* 0x000000360824723c */ /* 0x000fe20000001830 */
[----:B------:R3:W4:Y:S01]  /*3ac0*/  I2F R32, R3 ;  /* 0x0000000300207306 */ /* 0x0007220000201400 */
[----:B------:R-:W-:Y:S01]  /*3ad0*/  ISETP.GE.AND P0, PT, R3, R21, PT ;  /* 0x000000150300720c */ /* 0x000fe20003f06270 */
[----:B------:R-:W-:-:S04]  /*3ae0*/  DEPBAR.LE SB0, 0x0 ;  /* 0x000080000000791a */ /* 0x000fc80000000000 */
[----:B------:R-:W-:Y:S01]  /*3af0*/  FSEL R54, R16, -INF , !P4 ;  /* 0xff80000010367808 */ /* 0x000fe20006000000 */
[----:B------:R-:W-:Y:S01]  /*3b00*/  HMMA.16816.F32 R48, R12, R78, R72 ;  /* 0x0000004e0c30723c */ /* 0x000fe20000001848 */
[-C--:B------:R-:W-:Y:S01]  /*3b10*/  ISETP.GE.AND P4, PT, R3, R20.reuse, PT ;  /* 0x000000140300720c */ /* 0x080fe20003f86270 */
[----:B-1----:R-:W-:Y:S01]  /*3b20*/  FFMA.FTZ R7, R33, R189, R29 ;  /* 0x000000bd21077223 */ /* 0x002fe2000001001d */
[----:B------:R-:W-:Y:S01]  /*3b30*/  BAR.SYNC.DEFER_BLOCKING 0x0 ;  /* 0x0000000000007b1d */ /* 0x000fe20000010000 */
[C---:B------:R-:W-:Y:S02]  /*3b40*/  ISETP.GE.AND P2, PT, R2.reuse, R21, PT ;  /* 0x000000150200720c */ /* 0x040fe40003f46270 */
[----:B------:R-:W-:Y:S02]  /*3b50*/  ISETP.GE.AND P3, PT, R2, R20, PT ;  /* 0x000000140200720c */ /* 0x000fe40003f66270 */
[----:B------:R-:W-:Y:S01]  /*3b60*/  IADD3 R2, R0, 0x19, RZ ;  /* 0x0000001900027810 */ /* 0x000fe20007ffe0ff */
[----:B---3--:R-:W-:Y:S01]  /*3b70*/  FFMA.FTZ R3, R22, R189, R28 ;  /* 0x000000bd16037223 */ /* 0x008fe2000001001c */
[----:B------:R-:W-:Y:S01]  /*3b80*/  FSEL R35, R17, -INF , !P5 ;  /* 0xff80000011237808 */ /* 0x000fe20006800000 */
[----:B------:R-:W-:Y:S01]  /*3b90*/  HMMA.16816.F32 R24, R8, R42, R56 ;  /* 0x0000002a0818723c */ /* 0x000fe20000001838 */
[----:B------:R1:W3:Y:S01]  /*3ba0*/  I2F R23, R2 ;  /* 0x0000000200177306 */ /* 0x0002e20000201400 */
[----:B------:R-:W-:-:S02]  /*3bb0*/  ISETP.GE.AND P5, PT, R2, R21, PT ;  /* 0x000000150200720c */ /* 0x000fc40003fa6270 */
[----:B------:R-:W-:Y:S01]  /*3bc0*/  FSEL R72, R3, -INF , !P1 ;  /* 0xff80000003487808 */ /* 0x000fe20004800000 */
[-C--:B------:R-:W-:Y:S01]  /*3bd0*/  FFMA.FTZ R3, R22, R189.reuse, R30 ;  /* 0x000000bd16037223 */ /* 0x080fe2000001001e */
[----:B------:R-:W-:Y:S01]  /*3be0*/  ISETP.GE.AND P1, PT, R2, R20, PT ;  /* 0x000000140200720c */ /* 0x000fe20003f26270 */
[-C--:B----4-:R-:W-:Y:S01]  /*3bf0*/  FFMA.FTZ R12, R32, R189.reuse, R36 ;  /* 0x000000bd200c7223 */ /* 0x090fe20000010024 */
[C---:B------:R-:W-:Y:S01]  /*3c00*/  HMMA.16816.F32 R16, R8.reuse, R40, R64 ;  /* 0x000000280810723c */ /* 0x040fe20000001840 */
[----:B------:R-:W-:Y:S02]  /*3c10*/  IADD3 R13, R0, 0x21, RZ ;  /* 0x00000021000d7810 */ /* 0x000fe40007ffe0ff */
[----:B------:R-:W-:Y:S01]  /*3c20*/  FSEL R34, R3, -INF , !P6 ;  /* 0xff80000003227808 */ /* 0x000fe20007000000 */
[-C--:B------:R-:W-:Y:S01]  /*3c30*/  FFMA.FTZ R3, R33, R189.reuse, R31 ;  /* 0x000000bd21037223 */ /* 0x080fe2000001001f */
[----:B------:R-:W-:Y:S01]  /*3c40*/  FSEL R55, R7, -INF , !P2 ;  /* 0xff80000007377808 */ /* 0x000fe20005000000 */
[----:B------:R-:W-:Y:S01]  /*3c50*/  FFMA.FTZ R7, R32, R189, R38 ;  /* 0x000000bd20077223 */ /* 0x000fe20000010026 */
[----:B------:R-:W4:Y:S01]  /*3c60*/  I2F R14, R13 ;  /* 0x0000000d000e7306 */ /* 0x000f220000201400 */
[----:B------:R-:W-:Y:S01]  /*3c70*/  FSEL R36, R12, -INF , !P0 ;  /* 0xff8000000c247808 */ /* 0x000fe20004000000 */
[----:B--2---:R-:W-:Y:S01]  /*3c80*/  HMMA.16816.F32 R28, R8, R44, R60 ;  /* 0x0000002c081c723c */ /* 0x004fe2000000183c */
[----:B-1----:R-:W-:-:S02]  /*3c90*/  IADD3 R2, R0, 0x20, RZ ;  /* 0x0000002000027810 */ /* 0x002fc40007ffe0ff */
[----:B------:R-:W-:Y:S01]  /*3ca0*/  FSEL R32, R3, -INF , !P3 ;  /* 0xff80000003207808 */ /* 0x000fe20005800000 */
[----:B---3--:R-:W-:Y:S01]  /*3cb0*/  FFMA.FTZ R3, R23, R189, R37 ;  /* 0x000000bd17037223 */ /* 0x008fe20000010025 */
[C---:B------:R-:W-:Y:S01]  /*3cc0*/  ISETP.GE.AND P6, PT, R2.reuse, R21, PT ;  /* 0x000000150200720c */ /* 0x040fe20003fc6270 */
[----:B------:R-:W1:Y:S01]  /*3cd0*/  I2F R15, R2 ;  /* 0x00000002000f7306 */ /* 0x000e620000201400 */
[-C--:B------:R-:W-:Y:S02]  /*3ce0*/  ISETP.GE.AND P2, PT, R2, R20.reuse, PT ;  /* 0x000000140200720c */ /* 0x080fe40003f46270 */
[----:B------:R-:W-:Y:S02]  /*3cf0*/  FSEL R33, R7, -INF , !P4 ;  /* 0xff80000007217808 */ /* 0x000fe40006000000 */
[----:B------:R-:W-:Y:S01]  /*3d00*/  FSEL R37, R3, -INF , !P5 ;  /* 0xff80000003257808 */ /* 0x000fe20006800000 */
[----:B------:R-:W-:Y:S01]  /*3d10*/  FFMA.FTZ R3, R23, R189, R39 ;  /* 0x000000bd17037223 */ /* 0x000fe20000010027 */
[C---:B------:R-:W-:Y:S01]  /*3d20*/  ISETP.GE.AND P3, PT, R13.reuse, R21, PT ;  /* 0x000000150d00720c */ /* 0x040fe20003f66270 */
[----:B------:R-:W-:Y:S01]  /*3d30*/  I2F R23, R0 ;  /* 0x0000000000177306 */ /* 0x000fe20000201400 */
[----:B------:R-:W-:Y:S01]  /*3d40*/  ISETP.GE.AND P0, PT, R13, R20, PT ;  /* 0x000000140d00720c */ /* 0x000fe20003f06270 */
[CC--:B----4-:R-:W-:Y:S01]  /*3d50*/  FFMA.FTZ R13, R14.reuse, R189.reuse, R17 ;  /* 0x000000bd0e0d7223 */ /* 0x0d0fe20000010011 */
[----:B------:R-:W-:Y:S01]  /*3d60*/  FSEL R41, R3, -INF , !P1 ;  /* 0xff80000003297808 */ /* 0x000fe20004800000 */
[----:B------:R-:W-:Y:S01]  /*3d70*/  FFMA.FTZ R14, R14, R189, R19 ;  /* 0x000000bd0e0e7223 */ /* 0x000fe20000010013 */
[----:B------:R-:W-:-:S02]  /*3d80*/  IADD3 R3, R0, 0x31, RZ ;  /* 0x0000003100037810 */ /* 0x000fc40007ffe0ff */
[----:B------:R-:W-:Y:S01]  /*3d90*/  FSEL R137, R13, -INF , !P3 ;  /* 0xff8000000d897808 */ /* 0x000fe20005800000 */
[CC--:B-1----:R-:W-:Y:S01]  /*3da0*/  FFMA.FTZ R7, R15.reuse, R189.reuse, R16 ;  /* 0x000000bd0f077223 */ /* 0x0c2fe20000010010 */
[----:B------:R-:W-:Y:S01]  /*3db0*/  IADD3 R2, R0, 0x28, RZ ;  /* 0x0000002800027810 */ /* 0x000fe20007ffe0ff */
[----:B------:R-:W-:Y:S01]  /*3dc0*/  FFMA.FTZ R12, R15, R189, R18 ;  /* 0x000000bd0f0c7223 */ /* 0x000fe20000010012 */
[----:B------:R-:W-:Y:S01]  /*3dd0*/  I2F R19, R3 ;  /* 0x0000000300137306 */ /* 0x000fe20000201400 */
[----:B------:R-:W-:Y:S02]  /*3de0*/  FSEL R126, R14, -INF , !P0 ;  /* 0xff8000000e7e7808 */ /* 0x000fe40004000000 */
[CC--:B------:R-:W-:Y:S02]  /*3df0*/  ISETP.GE.AND P4, PT, R2.reuse, R21.reuse, PT ;  /* 0x000000150200720c */ /* 0x0c0fe40003f86270 */
[----:B------:R-:W-:Y:S02]  /*3e00*/  ISETP.GE.AND P5, PT, R2, R20, PT ;  /* 0x000000140200720c */ /* 0x000fe40003fa6270 */
[----:B------:R-:W-:Y:S01]  /*3e10*/  FSEL R139, R7, -INF , !P6 ;  /* 0xff800000078b7808 */ /* 0x000fe20007000000 */
[----:B------:R1:W2:Y:S01]  /*3e20*/  I2F R22, R2 ;  /* 0x0000000200167306 */ /* 0x0002a20000201400 */
[----:B------:R-:W-:-:S02]  /*3e30*/  ISETP.GE.AND P0, PT, R3, R21, PT ;  /* 0x000000150300720c */ /* 0x000fc40003f06270 */
[----:B------:R-:W-:Y:S02]  /*3e40*/  FSEL R128, R12, -INF , !P2 ;  /* 0xff8000000c807808 */ /* 0x000fe40005000000 */
[----:B------:R-:W-:Y:S01]  /*3e50*/  HMMA.16816.F32 R12, R8, R46, R48 ;  /* 0x0000002e080c723c */ /* 0x000fe20000001830 */
[----:B-1----:R-:W-:Y:S01]  /*3e60*/  IADD3 R2, R0, 0x29, RZ ;  /* 0x0000002900027810 */ /* 0x002fe20007ffe0ff */
[CC--:B--2---:R-:W-:Y:S02]  /*3e70*/  FFMA.FTZ R7, R22.reuse, R189.reuse, R24 ;  /* 0x000000bd16077223 */ /* 0x0c4fe40000010018 */
[----:B------:R-:W-:Y:S01]  /*3e80*/  FFMA.FTZ R16, R22, R189, R26 ;  /* 0x000000bd16107223 */ /* 0x000fe2000001001a */
[----:B------:R1:W2:Y:S01]  /*3e90*/  I2F R18, R2 ;  /* 0x0000000200127306 */ /* 0x0002a20000201400 */
[C---:B------:R-:W-:Y:S02]  /*3ea0*/  ISETP.GE.AND P1, PT, R2.reuse, R21, PT ;  /* 0x000000150200720c */ /* 0x040fe40003f26270 */
[----:B------:R-:W-:-:S02]  /*3eb0*/  ISETP.GE.AND P6, PT, R2, R20, PT ;  /* 0x000000140200720c */ /* 0x000fc40003fc6270 */
[----:B------:R-:W-:Y:S02]  /*3ec0*/  FSEL R138, R7, -INF , !P4 ;  /* 0xff800000078a7808 */ /* 0x000fe40006000000 */
[----:B------:R-:W-:Y:S02]  /*3ed0*/  ISETP.GE.AND P4, PT, R3, R20, PT ;  /* 0x000000140300720c */ /* 0x000fe40003f86270 */
[----:B------:R-:W-:Y:S02]  /*3ee0*/  FSEL R121, R16, -INF , !P5 ;  /* 0xff80000010797808 */ /* 0x000fe40006800000 */
[----:B-1----:R-:W-:Y:S01]  /*3ef0*/  IADD3 R2, R0, 0x30, RZ ;  /* 0x0000003000027810 */ /* 0x002fe20007ffe0ff */
[CC--:B--2---:R-:W-:Y:S02]  /*3f00*/  FFMA.FTZ R3, R18.reuse, R189.reuse, R25 ;  /* 0x000000bd12037223 */ /* 0x0c4fe40000010019 */
[----:B------:R-:W-:Y:S01]  /*3f10*/  FFMA.FTZ R8, R18, R189, R27 ;  /* 0x000000bd12087223 */ /* 0x000fe2000001001b */
[----:B------:R1:W2:Y:S01]  /*3f20*/  I2F R17, R2 ;  /* 0x0000000200117306 */ /* 0x0002a20000201400 */
[----:B------:R-:W-:-:S02]  /*3f30*/  ISETP.GE.AND P2, PT, R2, R21, PT ;  /* 0x000000150200720c */ /* 0x000fc40003f46270 */
[-C--:B------:R-:W-:Y:S02]  /*3f40*/  ISETP.GE.AND P3, PT, R2, R20.reuse, PT ;  /* 0x000000140200720c */ /* 0x080fe40003f66270 */
[----:B------:R-:W-:Y:S02]  /*3f50*/  FSEL R131, R3, -INF , !P1 ;  /* 0xff80000003837808 */ /* 0x000fe40004800000 */
[----:B------:R-:W-:Y:S02]  /*3f60*/  FSEL R117, R8, -INF , !P6 ;  /* 0xff80000008757808 */ /* 0x000fe40007000000 */
[C---:B------:R-:W-:Y:S02]  /*3f70*/  ISETP.GE.AND P6, PT, R0.reuse, R21, PT ;  /* 0x000000150000720c */ /* 0x040fe40003fc6270 */
[----:B-1----:R-:W-:Y:S01]  /*3f80*/  IADD3 R2, R0, 0x38, RZ ;  /* 0x0000003800027810 */ /* 0x002fe20007ffe0ff */
[CC--:B--2---:R-:W-:Y:S02]  /*3f90*/  FFMA.FTZ R3, R17.reuse, R189.reuse, R30 ;  /* 0x000000bd11037223 */ /* 0x0c4fe4000001001e */
[----:B------:R-:W-:Y:S01]  /*3fa0*/  FFMA.FTZ R7, R17, R189, R28 ;  /* 0x000000bd11077223 */ /* 0x000fe2000001001c */
[C---:B------:R-:W-:Y:S01]  /*3fb0*/  ISETP.GE.AND P5, PT, R2.reuse, R21, PT ;  /* 0x000000150200720c */ /* 0x040fe20003fa6270 */
[----:B------:R1:W2:Y:S01]  /*3fc0*/  I2F R10, R2 ;  /* 0x00000002000a7306 */ /* 0x0002a20000201400 */
[----:B------:R-:W-:-:S02]  /*3fd0*/  ISETP.GE.AND P1, PT, R2, R20, PT ;  /* 0x000000140200720c */ /* 0x000fc40003f26270 */
[----:B------:R-:W-:Y:S01]  /*3fe0*/  FSEL R118, R3, -INF , !P3 ;  /* 0xff80000003767808 */ /* 0x000fe20005800000 */
[-C--:B------:R-:W-:Y:S01]  /*3ff0*/  FFMA.FTZ R3, R19, R189.reuse, R31 ;  /* 0x000000bd13037223 */ /* 0x080fe2000001001f */
[----:B------:R-:W-:Y:S01]  /*4000*/  FSEL R136, R7, -INF , !P2 ;  /* 0xff80000007887808 */ /* 0x000fe20005000000 */
[----:B------:R-:W-:Y:S01]  /*4010*/  FFMA.FTZ R7, R23, R189, R70 ;  /* 0x000000bd17077223 */ /* 0x000fe20000010046 */
[----:B------:R-:W-:Y:S02]  /*4020*/  ISETP.GE.AND P2, PT, R0, R20, PT ;  /* 0x000000140000720c */ /* 0x000fe40003f46270 */
[----:B------:R-:W-:Y:S02]  /*4030*/  FSEL R112, R3, -INF , !P4 ;  /* 0xff80000003707808 */ /* 0x000fe40006000000 */
[----:B------:R-:W-:Y:S02]  /*4040*/  ISETP.GE.AND P4, PT, R116, 0x2, PT ;  /* 0x000000027400780c */ /* 0x000fe40003f86270 */
[----:B------:R-:W-:-:S02]  /*4050*/  FSEL R18, R7, -INF , !P2 ;  /* 0xff80000007127808 */ /* 0x000fc40005000000 */
[----:B-1----:R-:W-:Y:S01]  /*4060*/  IADD3 R2, R0, 0x39, RZ ;  /* 0x0000003900027810 */ /* 0x002fe20007ffe0ff */
[-C--:B------:R-:W-:Y:S02]  /*4070*/  FFMA.FTZ R0, R19, R189.reuse, R29 ;  /* 0x000000bd13007223 */ /* 0x080fe4000001001d */
[----:B--2---:R-:W-:Y:S01]  /*4080*/  FFMA.FTZ R9, R10, R189, R12 ;  /* 0x000000bd0a097223 */ /* 0x004fe2000001000c */
[----:B------:R1:W2:Y:S01]  /*4090*/  I2F R11, R2 ;  /* 0x00000002000b7306 */ /* 0x0002a20000201400 */
[----:B------:R-:W-:Y:S02]  /*40a0*/  ISETP.GE.AND P3, PT, R2, R21, PT ;  /* 0x000000150200720c */ /* 0x000fe40003f66270 */
[----:B------:R-:W-:Y:S02]  /*40b0*/  FSEL R130, R0, -INF , !P0 ;  /* 0xff80000000827808 */ /* 0x000fe40004000000 */
[----:B------:R-:W-:Y:S02]  /*40c0*/  ISETP.GE.AND P0, PT, R2, R20, PT ;  /* 0x000000140200720c */ /* 0x000fe40003f06270 */
[----:B------:R-:W-:Y:S01]  /*40d0*/  FSEL R127, R9, -INF , !P5 ;  /* 0xff800000097f7808 */ /* 0x000fe20006800000 */
[----:B-1----:R-:W-:-:S02]  /*40e0*/  FFMA.FTZ R2, R10, R189, R14 ;  /* 0x000000bd0a027223 */ /* 0x002fc4000001000e */
[-C--:B------:R-:W-:Y:S02]  /*40f0*/  FFMA.FTZ R10, R23, R189.reuse, R68 ;  /* 0x000000bd170a7223 */ /* 0x080fe40000010044 */
[CC--:B--2---:R-:W-:Y:S01]  /*4100*/  FFMA.FTZ R8, R11.reuse, R189.reuse, R13 ;  /* 0x000000bd0b087223 */ /* 0x0c4fe2000001000d */
[----:B------:R-:W-:Y:S01]  /*4110*/  FSEL R113, R2, -INF , !P1 ;  /* 0xff80000002717808 */ /* 0x000fe20004800000 */
[----:B------:R-:W-:Y:S01]  /*4120*/  FFMA.FTZ R0, R11, R189, R15 ;  /* 0x000000bd0b007223 */ /* 0x000fe2000001000f */
[----:B------:R-:W-:Y:S02]  /*4130*/  FSEL R19, R10, -INF , !P6 ;  /* 0xff8000000a137808 */ /* 0x000fe40007000000 */
[----:B------:R-:W-:Y:S02]  /*4140*/  FSEL R125, R8, -INF , !P3 ;  /* 0xff800000087d7808 */ /* 0x000fe40005800000 */
[----:B------:R-:W-:Y:S01]  /*4150*/  FSEL R124, R0, -INF , !P0 ;  /* 0xff800000007c7808 */ /* 0x000fe20004000000 */
[----:B------:R-:W-:Y:S05]  /*4160*/  @!P4 BRA `(.L_x_595) ;  /* 0x000006700000c947 */ /* 0x000fea0003800000 */
[----:B------:R-:W-:Y:S01]  /*4170*/  IADD3 R2, R116, -0x2, RZ ;  /* 0xfffffffe74027810 */ /* 0x000fe20007ffe0ff */
[----:B------:R-:W-:Y:S01]  /*4180*/  BSSY B0, `(.L_x_596) ;  /* 0x0000064000007945 */ /* 0x000fe20003800000 */
[----:B------:R-:W-:-:S02]  /*4190*/  ISETP.GE.AND P3, PT, R132, c[0x0][0x220], PT ;  /* 0x0000880084007a0c */ /* 0x000fc40003f66270 */
        /* <DEDUP_REMOVED lines=22> */
[----:B------:R-:W-:Y:S02]  /*4300*/  IADD3 R0, P5, R110, R3, RZ ;  /* 0x000000036e007210 */ /* 0x000fe40007fbe0ff */
[C---:B------:R-:W-:Y:S01]  /*4310*/  @!P3 LEA.HI.X R13, R3.reuse, c[0x0][0x16c], R2, 0x1, P0 ;  /* 0x00005b00030dba11 */ /* 0x040fe200000f0c02 */
        /* <DEDUP_REMOVED lines=24> */
[--C-:B------:R-:W-:Y:S01]  /*44a0*/  @!P1 LEA.HI.X R15, R3, c[0x0][0x16c], R2.reuse, 0x1, P0 ;  /* 0x00005b00030f9a11 */ /* 0x100fe200000f0c02 */
[----:B------:R-:W-:Y:S01]  /*44b0*/  IMAD.X R3, R109, 0x1, R2, P5 ;  /* 0x000000016d037824 */ /* 0x000fe200028e0602 */
[C---:B---3--:R-:W-:Y:S02]  /*44c0*/  @!P1 LEA R10, P0, R0.reuse, c[0x0][0x168], 0x1 ;  /* 0x00005a00000a9a11 */ /* 0x048fe400078008ff */
[C---:B-----5:R-:W-:Y:S01]  /*44d0*/  @!P2 LEA R12, P5, R0.reuse, c[0x0][0x168], 0x1 ;  /* 0x00005a00000caa11 */ /* 0x060fe200078a08ff */
[----:B------:R-:W-:Y:S01]  /*44e0*/  @!PT LDS RZ, [RZ] ;  /* 0x00000000fffff984 */ /* 0x000fe20000000800 */
[----:B------:R-:W-:Y:S01]  /*44f0*/  @!PT LDS RZ, [RZ] ;  /* 0x00000000fffff984 */ /* 0x000fe20000000800 */
[----:B------:R-:W-:Y:S01]  /*4500*/  @!PT LDS RZ, [RZ] ;  /* 0x00000000fffff984 */ /* 0x000fe20000000800 */
[----:B------:R3:W-:Y:S01]  /*4510*/  @!P1 LDGSTS.E.BYPASS.LTC128B.128 [R188+0xa800], [R14.64+0x100] ;  /* 0x0a8001000ebc9fae */ /* 0x0007e2000b901d48 */
[--C-:B------:R-:W-:Y:S02]  /*4520*/  @!P3 LEA.HI.X R17, R0, c[0x0][0x16c], R3.reuse, 0x1, P6 ;  /* 0x00005b000011ba11 */ /* 0x100fe400030f0c03 */
[----:B------:R-:W-:Y:S01]  /*4530*/  IADD3 R2, P6, R110, R0, RZ ;  /* 0x000000006e027210 */ /* 0x000fe20007fde0ff */
[----:B------:R1:W-:Y:S01]  /*4540*/  @P3 STS.128 [R188+0x7000], RZ ;  /* 0x007000ffbc003388 */ /* 0x0003e20000000c00 */
[----:B------:R-:W-:-:S02]  /*4550*/  @!P2 LEA.HI.X R13, R0, c[0x0][0x16c], R3, 0x1, P5 ;  /* 0x00005b00000daa11 */ /* 0x000fc400028f0c03 */
[--C-:B------:R-:W-:Y:S01]  /*4560*/  @!P1 LEA.HI.X R11, R0, c[0x0][0x16c], R3.reuse, 0x1, P0 ;  /* 0x00005b00000b9a11 */ /* 0x100fe200000f0c03 */
[----:B------:R-:W-:Y:S01]  /*4570*/  IMAD.X R3, R109, 0x1, R3, P6 ;  /* 0x000000016d037824 */ /* 0x000fe200030e0603 */
[C---:B--2---:R-:W-:Y:S01]  /*4580*/  @!P2 LEA R8, P0, R2.reuse, c[0x0][0x168], 0x1 ;  /* 0x00005a000208aa11 */ /* 0x044fe200078008ff */
[----:B------:R-:W-:Y:S01]  /*4590*/  @!PT LDS RZ, [RZ] ;  /* 0x00000000fffff984 */ /* 0x000fe20000000800 */
[----:B------:R-:W-:Y:S01]  /*45a0*/  @!PT LDS RZ, [RZ] ;  /* 0x00000000fffff984 */ /* 0x000fe20000000800 */
[----:B------:R-:W-:Y:S01]  /*45b0*/  @!PT LDS RZ, [RZ] ;  /* 0x00000000fffff984 */ /* 0x000fe20000000800 */
[----:B------:R1:W-:Y:S03]  /*45c0*/  @!P3 LDGSTS.E.BYPASS.LTC128B.128 [R188+0x7000], [R16.64] ;  /* 0x0700000010bcbfae */ /* 0x0003e6000b901d48 */
[C---:B------:R-:W-:Y:S01]  /*45d0*/  @!P2 LEA.HI.X R9, R2.reuse, c[0x0][0x16c], R3, 0x1, P0 ;  /* 0x00005b000209aa11 */ /* 0x040fe200000f0c03 */
        /* <DEDUP_REMOVED lines=9> */
[----:B------:R1:W-:Y:S01]  /*4670*/  @!P1 LDGSTS.E.BYPASS.LTC128B.128 [R188+0xb000], [R10.64+0x100] ;  /* 0x0b0001000abc9fae */ /* 0x0003e2000b901d48 */
[----:B---3--:R-:W-:-:S03]  /*4680*/  @!P3 LEA R14, P5, R2, c[0x0][0x168], 0x1 ;  /* 0x00005a00020eba11 */ /* 0x008fc600078a08ff */
        /* <DEDUP_REMOVED lines=19> */
.L_x_597:
[----:B------:R-:W-:Y:S05]  /*47c0*/  BSYNC B0 ;  /* 0x0000000000007941 */ /* 0x000fea0003800000 */
.L_x_596:
[----:B------:R-:W0:Y:S02]  /*47d0*/  LDGDEPBAR ;  /* 0x00000000000079af */ /* 0x000e240000000000 */
.L_x_595:
[----:B------:R-:W-:Y:S01]  /*47e0*/  FMNMX.FTZ R0, R18, R53, !PT ;  /* 0x0000003512007209 */ /* 0x000fe20007810000 */
[----:B------:R-:W-:Y:S01]  /*47f0*/  STL [R1+0xb8], R181 ;  /* 0x0000b8b501007387 */ /* 0x000fe20000100800 */
[----:B------:R-:W-:Y:S01]  /*4800*/  FMNMX.FTZ R2, R19, R69, !PT ;  /* 0x0000004513027209 */ /* 0x000fe20007810000 */
[----:B------:R-:W-:Y:S01]  /*4810*/  IMAD.WIDE.U32 R132, R108, -0x326172a9, RZ ;  /* 0xcd9e8d576c847825 */ /* 0x000fe200078e00ff */
[----:B------:R-:W-:Y:S01]  /*4820*/  FMNMX.FTZ R0, R52, R0, !PT ;  /* 0x0000000034007209 */ /* 0x000fe20007810000 */
[----:B------:R-:W-:Y:S01]  /*4830*/  STL [R1+0xb4], R176 ;  /* 0x0000b4b001007387 */ /* 0x000fe20000100800 */
[----:B------:R-:W-:Y:S01]  /*4840*/  FMNMX.FTZ R2, R71, R2, !PT ;  /* 0x0000000247027209 */ /* 0x000fe20007810000 */
[----:B------:R-:W-:Y:S01]  /*4850*/  IMAD.SHL.U32 R104, R107, 0x2, RZ ;  /* 0x000000026b687824 */ /* 0x000fe200078e00ff */
        /* <DEDUP_REMOVED lines=8> */
[----:B------:R-:W-:-:S02]  /*48e0*/  FMNMX.FTZ R0, R32, R0, !PT ;  /* 0x0000000020007209 */ /* 0x000fc40007810000 */
[----:B------:R-:W-:Y:S01]  /*48f0*/  FMNMX.FTZ R2, R55, R2, !PT ;  /* 0x0000000237027209 */ /* 0x000fe20007810000 */
[--C-:B------:R-:W-:Y:S01]  /*4900*/  IMAD R178, R5, 0x2, R177.reuse ;  /* 0x0000000205b27824 */ /* 0x100fe200078e02b1 */
[----:B------:R-:W-:Y:S01]  /*4910*/  FMNMX.FTZ R0, R33, R0, !PT ;  /* 0x0000000021007209 */ /* 0x000fe20007810000 */
[----:B------:R-:W-:Y:S01]  /*4920*/  LDSM.16.MT88.4 R28, [R177+0xc000] ;  /* 0x00c00000b11c783b */ /* 0x000fe20000004200 */
[----:B------:R-:W-:Y:S01]  /*4930*/  FMNMX.FTZ R2, R36, R2, !PT ;  /* 0x0000000224027209 */ /* 0x000fe20007810000 */
[C---:B------:R-:W-:Y:S01]  /*4940*/  IMAD R180, R4.reuse, 0x2, R177 ;  /* 0x0000000204b47824 */ /* 0x040fe200078e02b1 */
[----:B------:R-:W-:Y:S01]  /*4950*/  FMNMX.FTZ R0, R41, R0, !PT ;  /* 0x0000000029007209 */ /* 0x000fe20007810000 */
[----:B------:R-:W-:Y:S01]  /*4960*/  LDSM.16.MT88.4 R44, [R178+0xc000] ;  /* 0x00c00000b22c783b */ /* 0x000fe20000004200 */
        /* <DEDUP_REMOVED lines=26> */
[----:B------:R-:W-:Y:S01]  /*4b10*/  LOP3.LUT R2, R99, R190, RZ, 0x3c, !PT ;  /* 0x000000be63027212 */ /* 0x000fe200078e3cff */
[----:B------:R-:W2:Y:S01]  /*4b20*/  SHFL.BFLY PT, R3, R0, 0x2, 0x1f ;  /* 0x0c401f0000037f89 */ /* 0x000ea200000e0000 */
[C---:B------:R-:W-:Y:S02]  /*4b30*/  IADD3 R105, R190.reuse, -0x61c88647, RZ ;  /* 0x9e3779b9be697810 */ /* 0x040fe40007ffe0ff */
[----:B------:R-:W-:Y:S01]  /*4b40*/  IADD3 R107, R190, 0x3c6ef372, RZ ;  /* 0x3c6ef372be6b7810 */ /* 0x000fe20007ffe0ff */
[----:B------:R3:W-:Y:S01]  /*4b50*/  STL [R1+0x8c], R2 ;  /* 0x00008c0201007387 */ /* 0x0007e20000100800 */
[----:B------:R-:W-:-:S02]  /*4b60*/  IADD3 R106, R191, 0x76cf5d0a, RZ ;  /* 0x76cf5d0abf6a7810 */ /* 0x000fc40007ffe0ff */
[C---:B------:R-:W-:Y:S01]  /*4b70*/  IADD3 R110, R190.reuse, -0x255992d5, RZ ;  /* 0xdaa66d2bbe6e7810 */ /* 0x040fe20007ffe0ff */
[----:B-1----:R-:W1:Y:S01]  /*4b80*/  SHFL.BFLY PT, R10, R7, 0x2, 0x1f ;  /* 0x0c401f00070a7f89 */ /* 0x002e6200000e0000 */
[C---:B------:R-:W-:Y:S02]  /*4b90*/  IADD3 R111, R190.reuse, 0x78dde6e4, RZ ;  /* 0x78dde6e4be6f7810 */ /* 0x040fe40007ffe0ff */
[----:B------:R-:W-:Y:S01]  /*4ba0*/  IADD3 R134, R191, -0x56f99767, RZ ;  /* 0xa9066899bf867810 */ /* 0x000fe20007ffe0ff */
[----:B------:R-:W-:Y:S01]  /*4bb0*/  LDSM.16.MT88.4 R100, [R178+0xe800] ;  /* 0x00e80000b264783b */ /* 0x000fe20000004200 */
[----:B------:R-:W-:-:S03]  /*4bc0*/  IADD3 R135, R190, 0x1715609d, RZ ;  /* 0x1715609dbe877810 */ /* 0x000fc60007ffe0ff */
[----:B------:R-:W-:Y:S04]  /*4bd0*/  STL [R1+0x28], R134 ;  /* 0x0000288601007387 */ /* 0x000fe80000100800 */
[----:B------:R-:W-:Y:S01]  /*4be0*/  STL [R1+0x18], R135 ;  /* 0x0000188701007387 */ /* 0x000fe20000100800 */
[----:B--2---:R-:W-:Y:S02]  /*4bf0*/  FMNMX.FTZ R0, R0, R3, !PT ;  /* 0x0000000300007209 */ /* 0x004fe40007810000 */
[----:B------:R-:W-:-:S03]  /*4c00*/  LOP3.LUT R3, R104, R191, RZ, 0x3c, !PT ;  /* 0x000000bf68037212 */ /* 0x000fc600078e3cff */
[----:B------:R-:W2:Y:S01]  /*4c10*/  SHFL.BFLY PT, R9, R0, 0x1, 0x1f ;  /* 0x0c201f0000097f89 */ /* 0x000ea200000e0000 */
[----:B---3--:R-:W-:Y:S02]  /*4c20*/  LOP3.LUT R2, R133, R2, RZ, 0x3c, !PT ;  /* 0x0000000285027212 */ /* 0x008fe400078e3cff */
[----:B------:R-:W-:Y:S02]  /*4c30*/  LOP3.LUT R3, R109, R3, RZ, 0x3c, !PT ;  /* 0x000000036d037212 */ /* 0x000fe400078e3cff */
[----:B-1----:R-:W-:Y:S01]  /*4c40*/  FMNMX.FTZ R7, R7, R10, !PT ;  /* 0x0000000a07077209 */ /* 0x002fe20007810000 */
[----:B------:R-:W-:Y:S01]  /*4c50*/  IMAD.WIDE.U32 R96, R2, -0x2daee0ad, RZ ;  /* 0xd2511f5302607825 */ /* 0x000fe200078e00ff */
[----:B------:R-:W-:-:S03]  /*4c60*/  IADD3 R2, R191, -0x4498517b, RZ ;  /* 0xbb67ae85bf027810 */ /* 0x000fc60007ffe0ff */
[----:B------:R-:W1:Y:S01]  /*4c70*/  SHFL.BFLY PT, R116, R7, 0x1, 0x1f ;  /* 0x0c201f0007747f89 */ /* 0x000e6200000e0000 */
[----:B------:R-:W-:Y:S01]  /*4c80*/  LOP3.LUT R8, R97, R108, R2, 0x96, !PT ;  /* 0x0000006c61087212 */ /* 0x000fe200078e9602 */
[----:B------:R-:W-:Y:S01]  /*4c90*/  IMAD.WIDE.U32 R2, R3, -0x326172a9, RZ ;  /* 0xcd9e8d5703027825 */ /* 0x000fe200078e00ff */
[C---:B------:R-:W-:Y:S02]  /*4ca0*/  IADD3 R108, R191.reuse, 0x32370b8f, RZ ;  /* 0x32370b8fbf6c7810 */ /* 0x040fe40007ffe0ff */
[----:B------:R-:W-:Y:S01]  /*4cb0*/  IADD3 R97, R191, -0x126145ec, RZ ;  /* 0xed9eba14bf617810 */ /* 0x000fe20007ffe0ff */
[----:B------:R-:W-:Y:S01]  /*4cc0*/  IMAD.WIDE.U32 R56, R8, -0x326172a9, RZ ;  /* 0xcd9e8d5708387825 */ /* 0x000fe200078e00ff */
[----:B------:R-:W-:-:S04]  /*4cd0*/  LOP3.LUT R8, R3, R132, R105, 0x96, !PT ;  /* 0x0000008403087212 */ /* 0x000fc800078e9669 */
[----:B------:R-:W-:Y:S02]  /*4ce0*/  LOP3.LUT R12, R57, R2, R107, 0x96, !PT ;  /* 0x00000002390c7212 */ /* 0x000fe400078e966b */
[----:B--2---:R-:W-:Y:S01]  /*4cf0*/  FMNMX.FTZ R3, R0, R9, !PT ;  /* 0x0000000900037209 */ /* 0x004fe20007810000 */
[----:B------:R-:W-:-:S03]  /*4d00*/  IMAD.WIDE.U32 R8, R8, -0x2daee0ad, RZ ;  /* 0xd2511f5308087825 */ /* 0x000fc600078e00ff */
[C---:B------:R-:W-:Y:S01]  /*4d10*/  FSETP.NEU.FTZ.AND P0, PT, R3.reuse, -INF , PT ;  /* 0xff8000000300780b */ /* 0x040fe20003f1d000 */
[----:B------:R-:W-:Y:S01]  /*4d20*/  FMUL.FTZ R0, R3, c[0x0][0x23c] ;  /* 0x00008f0003007a20 */ /* 0x000fe20000410000 */
[----:B------:R-:W-:Y:S01]  /*4d30*/  LOP3.LUT R9, R9, R96, R106, 0x96, !PT ;  /* 0x0000006009097212 */ /* 0x000fe200078e966a */
[----:B------:R-:W-:-:S03]  /*4d40*/  IMAD.WIDE.U32 R12, R12, -0x2daee0ad, RZ ;  /* 0xd2511f530c0c7825 */ /* 0x000fc600078e00ff */
[----:B------:R-:W-:Y:S02]  /*4d50*/  FSEL R0, R0, RZ, P0 ;  /* 0x000000ff00007208 */ /* 0x000fe40000000000 */
[----:B------:R-:W-:Y:S01]  /*4d60*/  LOP3.LUT R10, R13, R8, R108, 0x96, !PT ;  /* 0x000000080d0a7212 */ /* 0x000fe200078e966c */
[----:B------:R-:W-:Y:S01]  /*4d70*/  IMAD.WIDE.U32 R8, R9, -0x326172a9, RZ ;  /* 0xcd9e8d5709087825 */ /* 0x000fe200078e00ff */
[----:B-1----:R-:W-:-:S03]  /*4d80*/  FMNMX.FTZ R116, R7, R116, !PT ;  /* 0x0000007407747209 */ /* 0x002fc60007810000 */
[----:B------:R-:W-:Y:S01]  /*4d90*/  FFMA.FTZ R2, R18, c[0x0][0x23c], -R0 ;  /* 0x00008f0012027a23 */ /* 0x000fe20000010800 */
[----:B------:R-:W-:Y:S01]  /*4da0*/  LOP3.LUT R9, R9, R56, R110, 0x96, !PT ;  /* 0x0000003809097212 */ /* 0x000fe200078e966e */
[----:B------:R-:W-:Y:S01]  /*4db0*/  IMAD.WIDE.U32 R10, R10, -0x326172a9, RZ ;  /* 0xcd9e8d570a0a7825 */ /* 0x000fe200078e00ff */
[----:B------:R-:W-:Y:S01]  /*4dc0*/  FSETP.NEU.FTZ.AND P0, PT, R116, -INF , PT ;  /* 0xff8000007400780b */ /* 0x000fe20003f1d000 */
[----:B------:R1:W-:Y:S02]  /*4dd0*/  MUFU.EX2 R181, R2 ;  /* 0x0000000200b57308 */ /* 0x0003e40000000800 */
[--C-:B------:R-:W-:Y:S02]  /*4de0*/  FFMA.FTZ R7, R34, c[0x0][0x23c], -R0.reuse ;  /* 0x00008f0022077a23 */ /* 0x100fe40000010800 */
[----:B------:R-:W-:-:S04]  /*4df0*/  FFMA.FTZ R13, R53, c[0x0][0x23c], -R0 ;  /* 0x00008f00350d7a23 */ /* 0x000fc80000010800 */
[----:B------:R2:W-:Y:S01]  /*4e00*/  MUFU.EX2 R174, R7 ;  /* 0x0000000700ae7308 */ /* 0x0005e20000000800 */
[----:B-1----:R-:W-:Y:S01]  /*4e10*/  LOP3.LUT R2, R11, R8, R111, 0x96, !PT ;  /* 0x000000080b027212 */ /* 0x002fe200078e966f */
[----:B------:R-:W-:-:S06]  /*4e20*/  IMAD.WIDE.U32 R8, R9, -0x2daee0ad, RZ ;  /* 0xd2511f5309087825 */ /* 0x000fcc00078e00ff */
[----:B------:R-:W-:Y:S01]  /*4e30*/  MUFU.EX2 R145, R13 ;  /* 0x0000000d00917308 */ /* 0x000fe20000000800 */
[----:B------:R-:W-:-:S04]  /*4e40*/  IMAD.WIDE.U32 R98, R2, -0x2daee0ad, RZ ;  /* 0xd2511f5302627825 */ /* 0x000fc800078e00ff */
[----:B------:R-:W-:Y:S01]  /*4e50*/  FFMA.FTZ R2, R52, c[0x0][0x23c], -R0 ;  /* 0x00008f0034027a23 */ /* 0x000fe20000010800 */
[----:B------:R-:W-:Y:S02]  /*4e60*/  LOP3.LUT R16, R99, R8, R134, 0x96, !PT ;  /* 0x0000000863107212 */ /* 0x000fe400078e9686 */
[----:B------:R-:W-:Y:S01]  /*4e70*/  LOP3.LUT R8, R9, R12, R97, 0x96, !PT ;  /* 0x0000000c09087212 */ /* 0x000fe200078e9661 */
[----:B------:R1:W-:Y:S01]  /*4e80*/  MUFU.EX2 R146, R2 ;  /* 0x0000000200927308 */ /* 0x0003e20000000800 */
[----:B------:R-:W-:Y:S01]  /*4e90*/  IADD3 R99, R190, -0x4ab325aa, RZ ;  /* 0xb54cda56be637810 */ /* 0x000fe20007ffe0ff */
[----:B------:R-:W-:-:S04]  /*4ea0*/  IMAD.WIDE.U32 R16, R16, -0x326172a9, RZ ;  /* 0xcd9e8d5710107825 */ /* 0x000fc800078e00ff */
[----:B------:R-:W-:Y:S01]  /*4eb0*/  IMAD.WIDE.U32 R58, R8, -0x326172a9, RZ ;  /* 0xcd9e8d57083a7825 */ /* 0x000fe200078e00ff */
[C---:B--2---:R-:W-:Y:S02]  /*4ec0*/  LOP3.LUT R7, R16.reuse, 0xffff, RZ, 0xc0, !PT ;  /* 0x0000ffff10077812 */ /* 0x044fe400078ec0ff */
[----:B------:R-:W-:Y:S02]  /*4ed0*/  LOP3.LUT R8, R16, 0xff, RZ, 0xc0, !PT ;  /* 0x000000ff10087812 */ /* 0x000fe400078ec0ff */
[----:B------:R-:W-:Y:S02]  /*4ee0*/  SHF.R.U32.HI R7, RZ, 0x8, R7 ;  /* 0x00000008ff077819 */ /* 0x000fe40000011607 */
[----:B------:R-:W-:Y:S01]  /*4ef0*/  LOP3.LUT R18, R59, R10, R135, 0x96, !PT ;  /* 0x0000000a3b127212 */ /* 0x000fe200078e9687 */
[----:B------:R-:W-:Y:S01]  /*4f00*/  IMAD R59, R148, 0x10000, R148 ;  /* 0x00010000943b7824 */ /* 0x000fe200078e0294 */
[----:B------:R-:W-:Y:S01]  /*4f10*/  PRMT R24, R8, 0x5410, R7 ;  /* 0x0000541008187816 */ /* 0x000fe20000000007 */
[----:B-1----:R-:W-:Y:S01]  /*4f20*/  FFMA.FTZ R2, R35, c[0x0][0x23c], -R0 ;  /* 0x00008f0023027a23 */ /* 0x002fe20000010800 */
[----:B------:R-:W-:-:S02]  /*4f30*/  LOP3.LUT R7, R17, R58, R99, 0x96, !PT ;  /* 0x0000003a11077212 */ /* 0x000fc400078e9663 */
[--C-:B------:R-:W-:Y:S01]  /*4f40*/  SHF.R.U32.HI R10, RZ, 0x10, R16.reuse ;  /* 0x00000010ff0a7819 */ /* 0x100fe20000011610 */
[----:B------:R1:W-:Y:S01]  /*4f50*/  MUFU.EX2 R147, R2 ;  /* 0x0000000200937308 */ /* 0x0003e20000000800 */
[----:B------:R-:W-:Y:S02]  /*4f60*/  LOP3.LUT R12, R7, 0xff, RZ, 0xc0, !PT ;  /* 0x000000ff070c7812 */ /* 0x000fe400078ec0ff */
[----:B------:R-:W-:Y:S02]  /*4f70*/  SHF.R.U32.HI R11, RZ, 0x18, R7 ;  /* 0x00000018ff0b7819 */ /* 0x000fe40000011607 */
[----:B------:R-:W-:Y:S02]  /*4f80*/  SHF.R.U32.HI R13, RZ, 0x18, R16 ;  /* 0x00000018ff0d7819 */ /* 0x000fe40000011610 */
[----:B------:R-:W-:-:S04]  /*4f90*/  LOP3.LUT R10, R10, 0xff, RZ, 0xc0, !PT ;  /* 0x000000ff0a0a7812 */ /* 0x000fc800078ec0ff */
[----:B------:R-:W-:Y:S01]  /*4fa0*/  PRMT R23, R10, 0x5410, R13 ;  /* 0x000054100a177816 */ /* 0x000fe2000000000d */
[----:B-1----:R-:W-:-:S05]  /*4fb0*/  FMUL.FTZ R2, R116, c[0x0][0x23c] ;  /* 0x00008f0074027a20 */ /* 0x002fca0000410000 */
[----:B------:R-:W-:-:S05]  /*4fc0*/  FSEL R2, R2, RZ, P0 ;  /* 0x000000ff02027208 */ /* 0x000fca0000000000 */
[--C-:B------:R-:W-:Y:S02]  /*4fd0*/  FFMA.FTZ R9, R19, c[0x0][0x23c], -R2.reuse ;  /* 0x00008f0013097a23 */ /* 0x100fe40000010802 */
[----:B------:R-:W-:Y:S02]  /*4fe0*/  FFMA.FTZ R8, R69, c[0x0][0x23c], -R2 ;  /* 0x00008f0045087a23 */ /* 0x000fe40000010802 */
[----:B------:R1:W-:Y:S01]  /*4ff0*/  MUFU.EX2 R144, R9 ;  /* 0x0000000900907308 */ /* 0x0003e20000000800 */
[----:B------:R-:W-:-:S05]  /*5000*/  IMAD.WIDE.U32 R18, R18, -0x2daee0ad, RZ ;  /* 0xd2511f5312127825 */ /* 0x000fca00078e00ff */
[--C-:B------:R-:W-:Y:S02]  /*5010*/  SHF.R.U32.HI R10, RZ, 0x10, R18.reuse ;  /* 0x00000010ff0a7819 */ /* 0x100fe40000011612 */
[----:B------:R2:W3:Y:S01]  /*5020*/  MUFU.EX2 R176, R8 ;  /* 0x0000000800b07308 */ /* 0x0004e20000000800 */
[----:B------:R-:W-:Y:S02]  /*5030*/  LOP3.LUT R13, R18, 0xff, RZ, 0xc0, !PT ;  /* 0x000000ff120d7812 */ /* 0x000fe400078ec0ff */
[----:B------:R-:W-:Y:S02]  /*5040*/  SHF.R.U32.HI R14, RZ, 0x18, R18 ;  /* 0x00000018ff0e7819 */ /* 0x000fe40000011612 */
[----:B-1----:R-:W-:-:S04]  /*5050*/  LOP3.LUT R9, R7, 0xffff, RZ, 0xc0, !PT ;  /* 0x0000ffff07097812 */ /* 0x002fc800078ec0ff */
[----:B------:R-:W-:Y:S02]  /*5060*/  SHF.R.U32.HI R9, RZ, 0x8, R9 ;  /* 0x00000008ff097819 */ /* 0x000fe40000011609 */
[----:B--2---:R-:W-:Y:S01]  /*5070*/  SHF.R.U32.HI R8, RZ, 0x10, R7 ;  /* 0x00000010ff087819 */ /* 0x004fe20000011607 */
[--C-:B------:R-:W-:Y:S01]  /*5080*/  FFMA.FTZ R7, R71, c[0x0][0x23c], -R2.reuse ;  /* 0x00008f0047077a23 */ /* 0x100fe20000010802 */
[----:B------:R-:W-:Y:S01]  /*5090*/  PRMT R22, R12, 0x5410, R9 ;  /* 0x000054100c167816 */ /* 0x000fe20000000009 */
[----:B------:R-:W-:Y:S01]  /*50a0*/  FFMA.FTZ R9, R54, c[0x0][0x23c], -R2 ;  /* 0x00008f0036097a23 */ /* 0x000fe20000010802 */
[----:B------:R-:W-:Y:S01]  /*50b0*/  LOP3.LUT R8, R8, 0xff, RZ, 0xc0, !PT ;  /* 0x000000ff08087812 */ /* 0x000fe200078ec0ff */
[----:B------:R1:W-:Y:S01]  /*50c0*/  MUFU.EX2 R172, R7 ;  /* 0x0000000700ac7308 */ /* 0x0003e20000000800 */
[----:B------:R-:W-:Y:S01]  /*50d0*/  LOP3.LUT R12, R10, 0xff, RZ, 0xc0, !PT ;  /* 0x000000ff0a0c7812 */ /* 0x000fe200078ec0ff */
[----:B------:R-:W-:Y:S01]  /*50e0*/  HSET2.LE.AND R5, R22, R59, PT ;  /* 0x0000003b16057233 */ /* 0x000fe20003803000 */
[----:B------:R-:W-:Y:S01]  /*50f0*/  PRMT R15, R8, 0x5410, R11 ;  /* 0x00005410080f7816 */ /* 0x000fe2000000000b */
[----:B------:R-:W-:Y:S01]  /*5100*/  FFMA.FTZ R11, R32, c[0x0][0x23c], -R0 ;  /* 0x00008f00200b7a23 */ /* 0x000fe20000010800 */
[----:B------:R-:W-:Y:S01]  /*5110*/  LOP3.LUT R8, R18, 0xffff, RZ, 0xc0, !PT ;  /* 0x0000ffff12087812 */ /* 0x000fe200078ec0ff */
[----:B------:R-:W-:Y:S01]  /*5120*/  LDSM.16.MT88.4 R68, [R179+0xe000] ;  /* 0x00e00000b344783b */ /* 0x000fe20000004200 */
[----:B---3--:R-:W-:Y:S01]  /*5130*/  F2FP.PACK_AB R6, R176, R144 ;  /* 0x00000090b006723e */ /* 0x008fe200000000ff */
[----:B------:R2:W3:Y:S01]  /*5140*/  MUFU.EX2 R197, R9 ;  /* 0x0000000900c57308 */ /* 0x0004e20000000800 */
[----:B------:R-:W-:Y:S01]  /*5150*/  PRMT R14, R12, 0x5410, R14 ;  /* 0x000054100c0e7816 */ /* 0x000fe2000000000e */
[----:B------:R-:W-:Y:S01]  /*5160*/  FFMA.FTZ R12, R41, c[0x0][0x23c], -R0 ;  /* 0x00008f00290c7a23 */ /* 0x000fe20000010800 */
[----:B------:R-:W-:-:S02]  /*5170*/  PRMT R157, R6, 0x7610, R157 ;  /* 0x00007610069d7816 */ /* 0x000fc4000000009d */
[----:B------:R-:W-:Y:S02]  /*5180*/  PRMT R158, R6, 0x7632, R158 ;  /* 0x00007632069e7816 */ /* 0x000fe4000000009e */
[----:B-1----:R-:W-:Y:S01]  /*5190*/  LOP3.LUT R7, R19, R98, R114, 0x96, !PT ;  /* 0x0000006213077212 */ /* 0x002fe200078e9672 */
[----:B------:R1:W-:Y:S01]  /*51a0*/  MUFU.EX2 R21, R11 ;  /* 0x0000000b00157308 */ /* 0x0003e20000000800 */
[----:B--2---:R-:W-:-:S07]  /*51b0*/  SHF.R.U32.HI R9, RZ, 0x8, R8 ;  /* 0x00000008ff097819 */ /* 0x004fce0000011608 */
[----:B------:R-:W-:Y:S01]  /*51c0*/  MUFU.EX2 R169, R12 ;  /* 0x0000000c00a97308 */ /* 0x000fe20000000800 */
[----:B------:R-:W-:Y:S02]  /*51d0*/  LOP3.LUT R8, R7, 0xffff, RZ, 0xc0, !PT ;  /* 0x0000ffff07087812 */ /* 0x000fe400078ec0ff */
[----:B---3--:R-:W-:Y:S02]  /*51e0*/  F2FP.PACK_AB R6, R197, R172 ;  /* 0x000000acc506723e */ /* 0x008fe400000000ff */
[----:B------:R-:W-:Y:S01]  /*51f0*/  SHF.R.U32.HI R10, RZ, 0x8, R8 ;  /* 0x00000008ff0a7819 */ /* 0x000fe20000011608 */
[----:B------:R-:W-:Y:S01]  /*5200*/  FFMA.FTZ R8, R33, c[0x0][0x23c], -R0 ;  /* 0x00008f0021087a23 */ /* 0x000fe20000010800 */
[----:B------:R-:W-:Y:S01]  /*5210*/  PRMT R40, R13, 0x5410, R9 ;  /* 0x000054100d287816 */ /* 0x000fe20000000009 */
[----:B------:R-:W-:Y:S01]  /*5220*/  FFMA.FTZ R9, R72, c[0x0][0x23c], -R2 ;  /* 0x00008f0048097a23 */ /* 0x000fe20000010802 */
[C---:B------:R-:W-:Y:S01]  /*5230*/  PRMT R165, R6.reuse, 0x7610, R165 ;  /* 0x0000761006a57816 */ /* 0x040fe200000000a5 */
[----:B------:R2:W-:Y:S01]  /*5240*/  MUFU.EX2 R196, R8 ;  /* 0x0000000800c47308 */ /* 0x0005e20000000800 */
[----:B------:R-:W-:Y:S01]  /*5250*/  PRMT R159, R6, 0x7632, R159 ;  /* 0x00007632069f7816 */ /* 0x000fe2000000009f */
[----:B------:R-:W-:Y:S01]  /*5260*/  LDSM.16.MT88.4 R72, [R177+0xe000] ;  /* 0x00e00000b148783b */ /* 0x000fe20000004200 */
[----:B------:R-:W-:-:S02]  /*5270*/  F2FP.PACK_AB R6, R147, R146 ;  /* 0x000000929306723e */ /* 0x000fc400000000ff */
[----:B-1----:R-:W-:Y:S02]  /*5280*/  LOP3.LUT R11, R7, 0xff, RZ, 0xc0, !PT ;  /* 0x000000ff070b7812 */ /* 0x002fe400078ec0ff */
[C---:B------:R-:W-:Y:S01]  /*5290*/  PRMT R168, R6.reuse, 0x7610, R168 ;  /* 0x0000761006a87816 */ /* 0x040fe200000000a8 */
[----:B------:R1:W-:Y:S01]  /*52a0*/  MUFU.EX2 R175, R9 ;  /* 0x0000000900af7308 */ /* 0x0003e20000000800 */
[----:B------:R-:W-:Y:S01]  /*52b0*/  PRMT R166, R6, 0x7632, R166 ;  /* 0x0000763206a67816 */ /* 0x000fe200000000a6 */
[--C-:B------:R-:W-:Y:S01]  /*52c0*/  HSET2.LE.AND R6, R15, R59.reuse, PT ;  /* 0x0000003b0f067233 */ /* 0x100fe20003803000 */
[----:B------:R-:W-:Y:S01]  /*52d0*/  PRMT R13, R11, 0x5410, R10 ;  /* 0x000054100b0d7816 */ /* 0x000fe2000000000a */
[----:B------:R-:W-:Y:S01]  /*52e0*/  HSET2.LE.AND R10, R24, R59, PT ;  /* 0x0000003b180a7233 */ /* 0x000fe20003803000 */
[----:B------:R-:W-:Y:S01]  /*52f0*/  FFMA.FTZ R11, R37, c[0x0][0x23c], -R2 ;  /* 0x00008f00250b7a23 */ /* 0x000fe20000010802 */
[----:B--2---:R-:W-:-:S03]  /*5300*/  F2FP.PACK_AB R8, R145, R181 ;  /* 0x000000b59108723e */ /* 0x004fc600000000ff */
[----:B------:R-:W-:Y:S01]  /*5310*/  MUFU.EX2 R148, R11 ;  /* 0x0000000b00947308 */ /* 0x000fe20000000800 */
[----:B------:R-:W-:Y:S01]  /*5320*/  HSET2.LE.AND R4, R13, R59, PT ;  /* 0x0000003b0d047233 */ /* 0x000fe20003803000 */
[C---:B------:R-:W-:Y:S02]  /*5330*/  PRMT R167, R8.reuse, 0x7610, R167 ;  /* 0x0000761008a77816 */ /* 0x040fe400000000a7 */
[----:B------:R-:W-:Y:S01]  /*5340*/  PRMT R164, R8, 0x7632, R164 ;  /* 0x0000763208a47816 */ /* 0x000fe200000000a4 */
[--C-:B------:R-:W-:Y:S02]  /*5350*/  FFMA.FTZ R8, R55, c[0x0][0x23c], -R2.reuse ;  /* 0x00008f0037087a23 */ /* 0x100fe40000010802 */
[----:B-1----:R-:W-:Y:S01]  /*5360*/  FFMA.FTZ R9, R36, c[0x0][0x23c], -R2 ;  /* 0x00008f0024097a23 */ /* 0x002fe20000010802 */
[----:B------:R-:W1:Y:S01]  /*5370*/  LDSM.16.MT88.4 R52, [R179+0xc000] ;  /* 0x00c00000b334783b */ /* 0x000e620000004200 */
[----:B------:R2:W3:Y:S03]  /*5380*/  MUFU.EX2 R20, R8 ;  /* 0x0000000800147308 */ /* 0x0004e60000000800 */
[----:B------:R-:W4:Y:S05]  /*5390*/  LDSM.16.MT88.4 R36, [R177+0xc800] ;  /* 0x00c80000b124783b */ /* 0x000f2a0000004200 */
[----:B------:R3:W1:Y:S01]  /*53a0*/  MUFU.EX2 R199, R9 ;  /* 0x0000000900c77308 */ /* 0x0006620000000800 */
[----:B--2---:R-:W-:-:S04]  /*53b0*/  PRMT R8, R157, 0x5410, R158 ;  /* 0x000054109d087816 */ /* 0x004fc8000000009e */
[----:B------:R-:W-:Y:S02]  /*53c0*/  LOP3.LUT R8, R5, R8, RZ, 0xc0, !PT ;  /* 0x0000000805087212 */ /* 0x000fe400078ec0ff */
[----:B------:R-:W-:-:S04]  /*53d0*/  PRMT R5, R167, 0x5410, R164 ;  /* 0x00005410a7057816 */ /* 0x000fc800000000a4 */
[----:B---3--:R-:W-:Y:S01]  /*53e0*/  LOP3.LUT R9, R6, R5, RZ, 0xc0, !PT ;  /* 0x0000000506097212 */ /* 0x008fe200078ec0ff */
[----:B------:R-:W-:Y:S01]  /*53f0*/  HSET2.LE.AND R5, R23, R59, PT ;  /* 0x0000003b17057233 */ /* 0x000fe20003803000 */
[----:B------:R-:W-:Y:S02]  /*5400*/  PRMT R6, R165, 0x5410, R159 ;  /* 0x00005410a5067816 */ /* 0x000fe4000000009f */
[----:B------:R-:W-:Y:S02]  /*5410*/  LOP3.LUT R23, R17, R58, R99, 0x96, !PT ;  /* 0x0000003a11177212 */ /* 0x000fe400078e9663 */
[----:B------:R-:W-:Y:S02]  /*5420*/  LOP3.LUT R10, R10, R6, RZ, 0xc0, !PT ;  /* 0x000000060a0a7212 */ /* 0x000fe400078ec0ff */
[----:B------:R-:W-:-:S04]  /*5430*/  PRMT R6, R168, 0x5410, R166 ;  /* 0x00005410a8067816 */ /* 0x000fc800000000a6 */
[----:B------:R-:W-:Y:S02]  /*5440*/  LOP3.LUT R11, R5, R6, RZ, 0xc0, !PT ;  /* 0x00000006050b7212 */ /* 0x000fe400078ec0ff */
[--C-:B------:R-:W-:Y:S02]  /*5450*/  SHF.R.U32.HI R5, RZ, 0x10, R7.reuse ;  /* 0x00000010ff057819 */ /* 0x100fe40000011607 */
[----:B------:R-:W-:Y:S02]  /*5460*/  SHF.R.U32.HI R7, RZ, 0x18, R7 ;  /* 0x00000018ff077819 */ /* 0x000fe40000011607 */
[----:B------:R-:W-:Y:S01]  /*5470*/  LOP3.LUT R6, R5, 0xff, RZ, 0xc0, !PT ;  /* 0x000000ff05067812 */ /* 0x000fe200078ec0ff */
[----:B------:R-:W-:Y:S01]  /*5480*/  HMMA.16816.F32 R32, R8, R28, RZ ;  /* 0x0000001c0820723c */ /* 0x000fe200000018ff */
[----:B------:R-:W-:Y:S02]  /*5490*/  F2FP.PACK_AB R5, R20, R175 ;  /* 0x000000af1405723e */ /* 0x000fe400000000ff */
[----:B------:R-:W-:-:S02]  /*54a0*/  PRMT R7, R6, 0x5410, R7 ;  /* 0x0000541006077816 */ /* 0x000fc40000000007 */
[C---:B------:R-:W-:Y:S02]  /*54b0*/  PRMT R155, R5.reuse, 0x7610, R155 ;  /* 0x00007610059b7816 */ /* 0x040fe4000000009b */
[----:B------:R-:W-:Y:S01]  /*54c0*/  PRMT R154, R5, 0x7632, R154 ;  /* 0x00007632059a7816 */ /* 0x000fe2000000009a */
[C---:B------:R-:W-:Y:S01]  /*54d0*/  HMMA.16816.F32 R28, R8.reuse, R30, RZ ;  /* 0x0000001e081c723c */ /* 0x040fe200000018ff */
[----:B-1----:R-:W-:Y:S02]  /*54e0*/  F2FP.PACK_AB R5, R148, R199 ;  /* 0x000000c79405723e */ /* 0x002fe400000000ff */
[----:B------:R-:W-:Y:S02]  /*54f0*/  F2FP.PACK_AB R6, R21, R174 ;  /* 0x000000ae1506723e */ /* 0x000fe400000000ff */
[C---:B------:R-:W-:Y:S02]  /*5500*/  PRMT R152, R5.reuse, 0x7610, R152 ;  /* 0x0000761005987816 */ /* 0x040fe40000000098 */
[----:B------:R-:W-:Y:S01]  /*5510*/  PRMT R143, R5, 0x7632, R143 ;  /* 0x00007632058f7816 */ /* 0x000fe2000000008f */
[----:B------:R-:W-:Y:S01]  /*5520*/  HMMA.16816.F32 R24, R8, R44, RZ ;  /* 0x0000002c0818723c */ /* 0x000fe200000018ff */
[----:B------:R-:W-:-:S02]  /*5530*/  PRMT R156, R6, 0x7610, R156 ;  /* 0x00007610069c7816 */ /* 0x000fc4000000009c */
[----:B------:R-:W-:Y:S02]  /*5540*/  PRMT R153, R6, 0x7632, R153 ;  /* 0x0000763206997816 */ /* 0x000fe40000000099 */
[----:B------:R-:W-:Y:S02]  /*5550*/  F2FP.PACK_AB R5, R169, R196 ;  /* 0x000000c4a905723e */ /* 0x000fe400000000ff */
[----:B------:R-:W-:Y:S02]  /*5560*/  PRMT R6, R155, 0x5410, R154 ;  /* 0x000054109b067816 */ /* 0x000fe4000000009a */
[C---:B------:R-:W-:Y:S02]  /*5570*/  PRMT R142, R5.reuse, 0x7610, R142 ;  /* 0x00007610058e7816 */ /* 0x040fe4000000008e */
[----:B------:R-:W-:Y:S01]  /*5580*/  PRMT R141, R5, 0x7632, R141 ;  /* 0x00007632058d7816 */ /* 0x000fe2000000008d */
[--C-:B------:R-:W-:Y:S01]  /*5590*/  HSET2.LE.AND R5, R7, R59.reuse, PT ;  /* 0x0000003b07057233 */ /* 0x100fe20003803000 */
[----:B------:R-:W-:Y:S01]  /*55a0*/  LOP3.LUT R12, R4, R6, RZ, 0xc0, !PT ;  /* 0x00000006040c7212 */ /* 0x000fe200078ec0ff */
[--C-:B------:R-:W-:Y:S01]  /*55b0*/  HSET2.LE.AND R6, R40, R59.reuse, PT ;  /* 0x0000003b28067233 */ /* 0x100fe20003803000 */
[----:B------:R-:W-:Y:S01]  /*55c0*/  PRMT R4, R156, 0x5410, R153 ;  /* 0x000054109c047816 */ /* 0x000fe20000000099 */
[----:B------:R-:W1:Y:S03]  /*55d0*/  LDSM.16.MT88.4 R40, [R179+0xc800] ;  /* 0x00c80000b328783b */ /* 0x000e660000004200 */
[----:B------:R-:W-:Y:S01]  /*55e0*/  LOP3.LUT R13, R5, R4, RZ, 0xc0, !PT ;  /* 0x00000004050d7212 */ /* 0x000fe200078ec0ff */
[----:B------:R-:W-:Y:S01]  /*55f0*/  HSET2.LE.AND R4, R14, R59, PT ;  /* 0x0000003b0e047233 */ /* 0x000fe20003803000 */
[----:B------:R-:W-:-:S04]  /*5600*/  PRMT R5, R152, 0x5410, R143 ;  /* 0x0000541098057816 */ /* 0x000fc8000000008f */
[----:B------:R-:W-:Y:S02]  /*5610*/  LOP3.LUT R14, R6, R5, RZ, 0xc0, !PT ;  /* 0x00000005060e7212 */ /* 0x000fe400078ec0ff */
[----:B------:R-:W-:-:S04]  /*5620*/  PRMT R5, R142, 0x5410, R141 ;  /* 0x000054108e057816 */ /* 0x000fc8000000008d */
[----:B------:R-:W-:Y:S02]  /*5630*/  LOP3.LUT R15, R4, R5, RZ, 0xc0, !PT ;  /* 0x00000005040f7212 */ /* 0x000fe400078ec0ff */
[----:B------:R-:W-:Y:S08]  /*5640*/  HMMA.16816.F32 R4, R8, R52, RZ ;  /* 0x000000340804723c */ /* 0x000ff000000018ff */
[----:B----4-:R-:W-:Y:S08]  /*5650*/  HMMA.16816.F32 R240, R12, R36, R32 ;  /* 0x000000240cf0723c */ /* 0x010ff00000001820 */
[----:B------:R-:W-:Y:S01]  /*5660*/  HMMA.16816.F32 R32, R8, R46, RZ ;  /* 0x0000002e0820723c */ /* 0x000fe200000018ff */
[----:B------:R-:W2:Y:S07]  /*5670*/  LDSM.16.MT88.4 R44, [R178+0xe000] ;  /* 0x00e00000b22c783b */ /* 0x000eae0000004200 */
[C---:B------:R-:W-:Y:S01]  /*5680*/  HMMA.16816.F32 R236, R12.reuse, R38, R28 ;  /* 0x000000260cec723c */ /* 0x040fe2000000181c */
[----:B------:R-:W3:Y:S07]  /*5690*/  LDSM.16.MT88.4 R36, [R180+0xc800] ;  /* 0x00c80000b424783b */ /* 0x000eee0000004200 */
[----:B------:R-:W-:Y:S08]  /*56a0*/  HMMA.16816.F32 R244, R12, R76, R24 ;  /* 0x0000004c0cf4723c */ /* 0x000ff00000001818 */
[C---:B------:R-:W-:Y:S08]  /*56b0*/  HMMA.16816.F32 R28, R8.reuse, R48, RZ ;  /* 0x00000030081c723c */ /* 0x040ff000000018ff */
[C---:B------:R-:W-:Y:S08]  /*56c0*/  HMMA.16816.F32 R24, R8.reuse, R50, RZ ;  /* 0x000000320818723c */ /* 0x040ff000000018ff */
[C---:B------:R-:W-:Y:S08]  /*56d0*/  HMMA.16816.F32 R52, R8.reuse, R54, RZ ;  /* 0x000000360834723c */ /* 0x040ff000000018ff */
[----:B------:R-:W-:Y:S08]  /*56e0*/  HMMA.16816.F32 R48, R8, R72, RZ ;  /* 0x000000480830723c */ /* 0x000ff000000018ff */
[----:B-1----:R-:W-:Y:S08]  /*56f0*/  HMMA.16816.F32 R232, R12, R40, R4 ;  /* 0x000000280ce8723c */ /* 0x002ff00000001804 */
[----:B--2---:R-:W-:Y:S08]  /*5700*/  HMMA.16816.F32 R4, R8, R44, RZ ;  /* 0x0000002c0804723c */ /* 0x004ff000000018ff */
[C---:B---3--:R-:W-:Y:S08]  /*5710*/  HMMA.16816.F32 R224, R12.reuse, R36, R28 ;  /* 0x000000240ce0723c */ /* 0x048ff0000000181c */
[C---:B------:R-:W-:Y:S08]  /*5720*/  HMMA.16816.F32 R228, R12.reuse, R78, R32 ;  /* 0x0000004e0ce4723c */ /* 0x040ff00000001820 */
[C---:B------:R-:W-:Y:S08]  /*5730*/  HMMA.16816.F32 R220, R12.reuse, R38, R24 ;  /* 0x000000260cdc723c */ /* 0x040ff00000001818 */
[----:B------:R-:W-:Y:S08]  /*5740*/  HMMA.16816.F32 R216, R12, R42, R52 ;  /* 0x0000002a0cd8723c */ /* 0x000ff00000001834 */
[C---:B------:R-:W-:Y:S08]  /*5750*/  HMMA.16816.F32 R28, R8.reuse, R46, RZ ;  /* 0x0000002e081c723c */ /* 0x040ff000000018ff */
[C---:B------:R-:W-:Y:S08]  /*5760*/  HMMA.16816.F32 R32, R8.reuse, R60, RZ ;  /* 0x0000003c0820723c */ /* 0x040ff000000018ff */
[C---:B------:R-:W-:Y:S08]  /*5770*/  HMMA.16816.F32 R36, R8.reuse, R62, RZ ;  /* 0x0000003e0824723c */ /* 0x040ff000000018ff */
[C---:B------:R-:W-:Y:S08]  /*5780*/  HMMA.16816.F32 R40, R8.reuse, R68, RZ ;  /* 0x000000440828723c */ /* 0x040ff000000018ff */
[C---:B------:R-:W-:Y:S08]  /*5790*/  HMMA.16816.F32 R44, R8.reuse, R70, RZ ;  /* 0x00000046082c723c */ /* 0x040ff000000018ff */
[----:B------:R-:W-:Y:S08]  /*57a0*/  HMMA.16816.F32 R24, R8, R74, RZ ;  /* 0x0000004a0818723c */ /* 0x000ff000000018ff */
[----:B------:R-:W-:Y:S07]  /*57b0*/  HMMA.16816.F32 R212, R12, R64, R48 ;  /* 0x000000400cd4723c */ /* 0x000fee0000001830 */
[----:B------:R-:W-:Y:S01]  /*57c0*/  IMAD.MOV.U32 R65, RZ, RZ, R147 ;  /* 0x000000ffff417224 */ /* 0x000fe200078e0093 */
[----:B------:R-:W-:Y:S01]  /*57d0*/  HMMA.16816.F32 R60, R8, R92, RZ ;  /* 0x0000005c083c723c */ /* 0x000fe200000018ff */
[----:B------:R-:W-:-:S07]  /*57e0*/  IMAD.MOV.U32 R64, RZ, RZ, R148 ;  /* 0x000000ffff407224 */ /* 0x000fce00078e0094 */
[C---:B------:R-:W-:Y:S08]  /*57f0*/  HMMA.16816.F32 R68, R8.reuse, R88, RZ ;  /* 0x000000580844723c */ /* 0x040ff000000018ff */
[C---:B------:R-:W-:Y:S08]  /*5800*/  HMMA.16816.F32 R48, R8.reuse, R80, RZ ;  /* 0x000000500830723c */ /* 0x040ff000000018ff */
[C---:B------:R-:W-:Y:S08]  /*5810*/  HMMA.16816.F32 R52, R8.reuse, R82, RZ ;  /* 0x000000520834723c */ /* 0x040ff000000018ff */
[C---:B------:R-:W-:Y:S08]  /*5820*/  HMMA.16816.F32 R92, R8.reuse, R94, RZ ;  /* 0x0000005e085c723c */ /* 0x040ff000000018ff */
[C---:B------:R-:W-:Y:S08]  /*5830*/  HMMA.16816.F32 R88, R8.reuse, R90, RZ ;  /* 0x0000005a0858723c */ /* 0x040ff000000018ff */
[C---:B------:R-:W-:Y:S07]  /*5840*/  HMMA.16816.F32 R76, R8.reuse, R84, RZ ;  /* 0x00000054084c723c */ /* 0x040fee00000018ff */
[----:B------:R-:W-:Y:S01]  /*5850*/  IMAD.MOV.U32 R85, RZ, RZ, R146 ;  /* 0x000000ffff557224 */ /* 0x000fe200078e0092 */
[----:B------:R-:W-:Y:S01]  /*5860*/  HMMA.16816.F32 R72, R8, R86, RZ ;  /* 0x000000560848723c */ /* 0x000fe200000018ff */
[----:B------:R-:W1:Y:S01]  /*5870*/  LDSM.16.MT88.4 R8, [R180+0xe800] ;  /* 0x00e80000b408783b */ /* 0x000e620000004200 */
[----:B------:R-:W-:-:S05]  /*5880*/  IMAD.MOV.U32 R84, RZ, RZ, R145 ;  /* 0x000000ffff547224 */ /* 0x000fca00078e0091 */
[----:B------:R-:W-:Y:S01]  /*5890*/  IMAD.MOV.U32 R87, RZ, RZ, R144 ;  /* 0x000000ffff577224 */ /* 0x000fe200078e0090 */
[----:B------:R-:W-:Y:S01]  /*58a0*/  HMMA.16816.F32 R208, R12, R100, R4 ;  /* 0x000000640cd0723c */ /* 0x000fe20000001804 */
[----:B------:R-:W-:-:S06]  /*58b0*/  IMAD.MOV.U32 R86, RZ, RZ, R135 ;  /* 0x000000ffff567224 */ /* 0x000fcc00078e0087 */
[----:B------:R-:W-:Y:S01]  /*58c0*/  IADD3 R4, R104, 0x1, RZ ;  /* 0x0000000168047810 */ /* 0x000fe20007ffe0ff */
[C---:B------:R-:W-:Y:S01]  /*58d0*/  HMMA.16816.F32 R204, R12.reuse, R66, R24 ;  /* 0x000000420ccc723c */ /* 0x040fe20000001818 */
[----:B------:R-:W2:Y:S01]  /*58e0*/  LDSM.16.MT88.4 R24, [R179+0xe800] ;  /* 0x00e80000b318783b */ /* 0x000ea20000004200 */
[----:B------:R-:W-:Y:S01]  /*58f0*/  IMAD.MOV.U32 R104, RZ, RZ, R84 ;  /* 0x000000ffff687224 */ /* 0x000fe200078e0054 */
[----:B------:R-:W-:Y:S02]  /*5900*/  LOP3.LUT R4, R4, R191, RZ, 0x3c, !PT ;  /* 0x000000bf04047212 */ /* 0x000fe400078e3cff */
[----:B------:R-:W-:Y:S02]  /*5910*/  SHF.R.U32.HI R101, RZ, 0x10, R18 ;  /* 0x00000010ff657819 */ /* 0x000fe40000011612 */
[----:B------:R-:W-:Y:S01]  /*5920*/  LOP3.LUT R4, R109, R4, RZ, 0x3c, !PT ;  /* 0x000000046d047212 */ /* 0x000fe200078e3cff */
[----:B------:R-:W-:Y:S01]  /*5930*/  HMMA.16816.F32 R200, R12, R102, R28 ;  /* 0x000000660cc8723c */ /* 0x000fe2000000181c */
[----:B------:R-:W3:Y:S01]  /*5940*/  LDSM.16.MT88.4 R28, [R177+0x10800] ;  /* 0x01080000b11c783b */ /* 0x000ee20000004200 */
[----:B------:R-:W-:-:S02]  /*5950*/  IMAD.MOV.U32 R67, RZ, RZ, R134 ;  /* 0x000000ffff437224 */ /* 0x000fc400078e0086 */
[----:B------:R-:W-:-:S04]  /*5960*/  IMAD.WIDE.U32 R4, R4, -0x326172a9, RZ ;  /* 0xcd9e8d5704047825 */ /* 0x000fc800078e00ff */
[----:B------:R-:W-:Y:S01]  /*5970*/  IMAD.MOV.U32 R66, RZ, RZ, R198 ;  /* 0x000000ffff427224 */ /* 0x000fe200078e00c6 */
[----:B------:R-:W-:Y:S01]  /*5980*/  LOP3.LUT R5, R5, R132, R105, 0x96, !PT ;  /* 0x0000008405057212 */ /* 0x000fe200078e9669 */
[----:B------:R-:W-:Y:S01]  /*5990*/  IMAD.MOV.U32 R105, RZ, RZ, R197 ;  /* 0x000000ffff697224 */ /* 0x000fe200078e00c5 */
[----:B------:R-:W-:Y:S01]  /*59a0*/  LOP3.LUT R6, R57, R4, R107, 0x96, !PT ;  /* 0x0000000439067212 */ /* 0x000fe200078e966b */
[----:B------:R-:W-:Y:S02]  /*59b0*/  IMAD.MOV.U32 R109, RZ, RZ, R196 ;  /* 0x000000ffff6d7224 */ /* 0x000fe400078e00c4 */
[----:B------:R-:W-:Y:S01]  /*59c0*/  IMAD.WIDE.U32 R4, R5, -0x2daee0ad, RZ ;  /* 0xd2511f5305047825 */ /* 0x000fe200078e00ff */
[----:B-1----:R-:W-:Y:S01]  /*59d0*/  HMMA.16816.F32 R144, R12, R8, R32 ;  /* 0x000000080c90723c */ /* 0x002fe20000001820 */
[----:B------:R-:W1:Y:S03]  /*59e0*/  LDSM.16.MT88.4 R32, [R178+0x10800] ;  /* 0x01080000b220783b */ /* 0x000e660000004200 */
[----:B------:R-:W-:-:S03]  /*59f0*/  LOP3.LUT R7, R5, R96, R106, 0x96, !PT ;  /* 0x0000006005077212 */ /* 0x000fc600078e966a */
[----:B------:R-:W-:Y:S01]  /*5a00*/  IMAD.WIDE.U32 R8, R6, -0x2daee0ad, RZ ;  /* 0xd2511f5306087825 */ /* 0x000fe200078e00ff */
[----:B------:R-:W-:Y:S03]  /*5a10*/  HMMA.16816.F32 R80, R12, R10, R36 ;  /* 0x0000000a0c50723c */ /* 0x000fe60000001824 */
[----:B------:R-:W-:Y:S01]  /*5a20*/  IMAD.WIDE.U32 R6, R7, -0x326172a9, RZ ;  /* 0xcd9e8d5707067825 */ /* 0x000fe200078e00ff */
[----:B------:R-:W-:-:S03]  /*5a30*/  LOP3.LUT R4, R9, R4, R108, 0x96, !PT ;  /* 0x0000000409047212 */ /* 0x000fc600078e966c */
[----:B------:R-:W-:Y:S01]  /*5a40*/  IMAD.MOV.U32 R39, RZ, RZ, R87 ;  /* 0x000000ffff277224 */ /* 0x000fe200078e0057 */
[CCC-:B------:R-:W-:Y:S01]  /*5a50*/  LOP3.LUT R9, R7.reuse, R56.reuse, R110.reuse, 0x96, !PT ;  /* 0x0000003807097212 */ /* 0x1c0fe200078e966e */
[----:B------:R-:W-:Y:S01]  /*5a60*/  IMAD.WIDE.U32 R4, R4, -0x326172a9, RZ ;  /* 0xcd9e8d5704047825 */ /* 0x000fe200078e00ff */
[----:B------:R-:W-:Y:S01]  /*5a70*/  LOP3.LUT R22, R7, R56, R110, 0x96, !PT ;  /* 0x0000003807167212 */ /* 0x000fe200078e966e */
[C---:B--2---:R-:W-:Y:S01]  /*5a80*/  HMMA.16816.F32 R132, R12.reuse, R26, R44 ;  /* 0x0000001a0c84723c */ /* 0x044fe2000000182c */
[----:B------:R-:W-:Y:S01]  /*5a90*/  LOP3.LUT R87, R18, 0xff, RZ, 0xc0, !PT ;  /* 0x000000ff12577812 */ /* 0x000fe200078ec0ff */
[----:B------:R-:W-:Y:S01]  /*5aa0*/  IMAD.MOV.U32 R38, RZ, RZ, R85 ;  /* 0x000000ffff267224 */ /* 0x000fe200078e0055 */
[CC--:B------:R-:W-:Y:S01]  /*5ab0*/  LOP3.LUT R10, R5.reuse, R6.reuse, R111, 0x96, !PT ;  /* 0x00000006050a7212 */ /* 0x0c0fe200078e966f */
[----:B------:R-:W-:Y:S01]  /*5ac0*/  IMAD.MOV.U32 R37, RZ, RZ, R175 ;  /* 0x000000ffff257224 */ /* 0x000fe200078e00af */
[----:B------:R-:W-:Y:S01]  /*5ad0*/  LOP3.LUT R11, R5, R6, R111, 0x96, !PT ;  /* 0x00000006050b7212 */ /* 0x000fe200078e966f */
[----:B------:R-:W-:Y:S01]  /*5ae0*/  IMAD.WIDE.U32 R6, R9, -0x2daee0ad, RZ ;  /* 0xd2511f5309067825 */ /* 0x000fe200078e00ff */
[----:B------:R-:W-:Y:S01]  /*5af0*/  SHF.R.U32.HI R85, RZ, 0x18, R18 ;  /* 0x00000018ff557819 */ /* 0x000fe20000011612 */
[----:B------:R-:W-:Y:S01]  /*5b00*/  HMMA.16816.F32 R192, R12, R24, R40 ;  /* 0x000000180cc0723c */ /* 0x000fe20000001828 */
[----:B------:R-:W2:Y:S01]  /*5b10*/  LDC.U8 R40, c[0x0][0x2d8] ;  /* 0x0000b600ff287b82 */ /* 0x000ea20000000000 */
[----:B------:R-:W-:Y:S01]  /*5b20*/  IMAD.WIDE.U32 R26, R10, -0x2daee0ad, RZ ;  /* 0xd2511f530a1a7825 */ /* 0x000fe200078e00ff */
[----:B------:R-:W-:-:S02]  /*5b30*/  LOP3.LUT R7, R7, R8, R97, 0x96, !PT ;  /* 0x0000000807077212 */ /* 0x000fc400078e9661 */
[----:B------:R-:W-:Y:S01]  /*5b40*/  LOP3.LUT R10, R19, R98, R114, 0x96, !PT ;  /* 0x00000062130a7212 */ /* 0x000fe200078e9672 */
[----:B------:R-:W-:Y:S01]  /*5b50*/  IMAD R5, R22, -0x2daee0ad, RZ ;  /* 0xd2511f5316057824 */ /* 0x000fe200078e02ff */
[--C-:B------:R-:W-:Y:S01]  /*5b60*/  LOP3.LUT R8, R27, R6, R67.reuse, 0x96, !PT ;  /* 0x000000061b087212 */ /* 0x100fe200078e9643 */
[----:B------:R-:W-:Y:S01]  /*5b70*/  IMAD.WIDE.U32 R24, R11, -0x2daee0ad, RZ ;  /* 0xd2511f530b187825 */ /* 0x000fe200078e00ff */
[----:B---3--:R-:W-:Y:S03]  /*5b80*/  HMMA.16816.F32 R48, R12, R28, R48 ;  /* 0x0000001c0c30723c */ /* 0x008fe60000001830 */
[----:B------:R-:W-:Y:S01]  /*5b90*/  IMAD.WIDE.U32 R6, R7, -0x326172a9, RZ ;  /* 0xcd9e8d5707067825 */ /* 0x000fe200078e00ff */
[----:B------:R-:W-:-:S03]  /*5ba0*/  LOP3.LUT R5, R25, R5, R67, 0x96, !PT ;  /* 0x0000000519057212 */ /* 0x000fc600078e9643 */
[----:B------:R-:W-:Y:S01]  /*5bb0*/  IMAD.WIDE.U32 R8, R8, -0x326172a9, RZ ;  /* 0xcd9e8d5708087825 */ /* 0x000fe200078e00ff */
[CCC-:B------:R-:W-:Y:S01]  /*5bc0*/  LOP3.LUT R11, R7.reuse, R4.reuse, R86.reuse, 0x96, !PT ;  /* 0x00000004070b7212 */ /* 0x1c0fe200078e9656 */
[C---:B-1----:R-:W-:Y:S01]  /*5bd0*/  HMMA.16816.F32 R160, R12.reuse, R32, R60 ;  /* 0x000000200ca0723c */ /* 0x042fe2000000183c */
[----:B------:R-:W-:Y:S01]  /*5be0*/  LOP3.LUT R7, R7, R4, R86, 0x96, !PT ;  /* 0x0000000407077212 */ /* 0x000fe200078e9656 */
[----:B------:R-:W-:Y:S01]  /*5bf0*/  IMAD.WIDE.U32 R4, R5, -0x326172a9, RZ ;  /* 0xcd9e8d5705047825 */ /* 0x000fe200078e00ff */
[-C--:B------:R-:W-:Y:S02]  /*5c00*/  LOP3.LUT R84, R9, R6.reuse, R99, 0x96, !PT ;  /* 0x0000000609547212 */ /* 0x080fe400078e9663 */
[----:B------:R-:W-:Y:S01]  /*5c10*/  SHF.R.U32.HI R103, RZ, 0x10, R8 ;  /* 0x00000010ff677819 */ /* 0x000fe20000011608 */
[----:B------:R-:W-:Y:S01]  /*5c20*/  IMAD.MOV.U32 R41, RZ, RZ, R169 ;  /* 0x000000ffff297224 */ /* 0x000fe200078e00a9 */
[----:B------:R-:W-:Y:S01]  /*5c30*/  LOP3.LUT R169, R8, 0xffff, RZ, 0xc0, !PT ;  /* 0x0000ffff08a97812 */ /* 0x000fe200078ec0ff */
[----:B------:R-:W-:Y:S01]  /*5c40*/  IMAD.WIDE.U32 R32, R11, -0x2daee0ad, RZ ;  /* 0xd2511f530b207825 */ /* 0x000fe200078e00ff */
[----:B------:R-:W-:Y:S01]  /*5c50*/  LOP3.LUT R22, R5, R6, R99, 0x96, !PT ;  /* 0x0000000605167212 */ /* 0x000fe200078e9663 */
[C---:B------:R-:W-:Y:S01]  /*5c60*/  HMMA.16816.F32 R148, R12.reuse, R30, R52 ;  /* 0x0000001e0c94723c */ /* 0x040fe20000001834 */
[C---:B------:R-:W-:Y:S01]  /*5c70*/  LOP3.LUT R9, R4.reuse, 0xffff, RZ, 0xc0, !PT ;  /* 0x0000ffff04097812 */ /* 0x040fe200078ec0ff */
[----:B------:R-:W-:Y:S01]  /*5c80*/  IMAD.WIDE.U32 R6, R7, -0x2daee0ad, RZ ;  /* 0xd2511f5307067825 */ /* 0x000fe200078e00ff */
[----:B------:R-:W-:Y:S01]  /*5c90*/  LOP3.LUT R100, R33, R26, R114, 0x96, !PT ;  /* 0x0000001a21647212 */ /* 0x000fe200078e9672 */
[----:B------:R-:W1:Y:S01]  /*5ca0*/  LDSM.16.MT88.4 R28, [R180+0x10800] ;  /* 0x01080000b41c783b */ /* 0x000e620000004200 */
[----:B------:R-:W-:Y:S01]  /*5cb0*/  LOP3.LUT R27, R4, 0xff, RZ, 0xc0, !PT ;  /* 0x000000ff041b7812 */ /* 0x000fe200078ec0ff */
[----:B------:R-:W-:Y:S01]  /*5cc0*/  IMAD.MOV.U32 R67, RZ, RZ, R199 ;  /* 0x000000ffff437224 */ /* 0x000fe200078e00c7 */
[----:B------:R-:W-:Y:S01]  /*5cd0*/  SHF.R.U32.HI R26, RZ, 0x10, R4 ;  /* 0x00000010ff1a7819 */ /* 0x000fe20000011604 */
[----:B------:R-:W-:Y:S01]  /*5ce0*/  IMAD.MOV.U32 R36, RZ, RZ, R174 ;  /* 0x000000ffff247224 */ /* 0x000fe200078e00ae */
[----:B------:R-:W-:Y:S01]  /*5cf0*/  SHF.R.U32.HI R25, RZ, 0x18, R4 ;  /* 0x00000018ff197819 */ /* 0x000fe20000011604 */
[----:B------:R-:W-:Y:S01]  /*5d00*/  IMAD.MOV.U32 R42, RZ, RZ, R173 ;  /* 0x000000ffff2a7224 */ /* 0x000fe200078e00ad */
[C---:B------:R-:W-:Y:S01]  /*5d10*/  LOP3.LUT R5, R10.reuse, 0xff, RZ, 0xc0, !PT ;  /* 0x000000ff0a057812 */ /* 0x040fe200078ec0ff */
[----:B------:R-:W-:Y:S01]  /*5d20*/  IMAD.MOV.U32 R43, RZ, RZ, R172 ;  /* 0x000000ffff2b7224 */ /* 0x000fe200078e00ac */
[----:B------:R-:W-:Y:S01]  /*5d30*/  LOP3.LUT R4, R10, 0xffff, RZ, 0xc0, !PT ;  /* 0x0000ffff0a047812 */ /* 0x000fe200078ec0ff */
[----:B------:R-:W-:Y:S01]  /*5d40*/  HMMA.16816.F32 R172, R12, R34, R92 ;  /* 0x000000220cac723c */ /* 0x000fe2000000185c */
[----:B--2---:R-:W-:Y:S01]  /*5d50*/  ISETP.GE.U32.AND P0, PT, R40, R5, PT ;  /* 0x000000052800720c */ /* 0x004fe20003f06070 */
[----:B------:R-:W-:Y:S01]  /*5d60*/  IMAD.MOV.U32 R110, RZ, RZ, R66 ;  /* 0x000000ffff6e7224 */ /* 0x000fe200078e0042 */
[----:B------:R-:W-:Y:S01]  /*5d70*/  SHF.R.U32.HI R4, RZ, 0x8, R4 ;  /* 0x00000008ff047819 */ /* 0x000fe20000011604 */
[----:B------:R-:W-:Y:S01]  /*5d80*/  IMAD.MOV.U32 R108, RZ, RZ, R67 ;  /* 0x000000ffff6c7224 */ /* 0x000fe200078e0043 */
[----:B------:R-:W-:-:S02]  /*5d90*/  LOP3.LUT R11, R7, R24, R114, 0x96, !PT ;  /* 0x00000018070b7212 */ /* 0x000fc400078e9672 */
[----:B------:R-:W-:Y:S02]  /*5da0*/  LOP3.LUT R4, R4, 0xffff, RZ, 0xc0, !PT ;  /* 0x0000ffff04047812 */ /* 0x000fe400078ec0ff */
[--C-:B------:R-:W-:Y:S02]  /*5db0*/  SHF.R.U32.HI R5, RZ, 0x10, R10.reuse ;  /* 0x00000010ff057819 */ /* 0x100fe4000001160a */
[C---:B------:R-:W-:Y:S02]  /*5dc0*/  ISETP.GE.U32.AND P1, PT, R40.reuse, R4, PT ;  /* 0x000000042800720c */ /* 0x040fe40003f26070 */
[----:B------:R-:W-:Y:S01]  /*5dd0*/  SHF.R.U32.HI R4, RZ, 0x18, R10 ;  /* 0x00000018ff047819 */ /* 0x000fe2000001160a */
[----:B------:R-:W-:Y:S01]  /*5de0*/  @!P0 HADD2 R114, -R155.H0_H0, -RZ.H0_H0 ;  /* 0xa00000ff9b728230 */ /* 0x000fe20000000900 */
[----:B------:R-:W-:Y:S02]  /*5df0*/  LOP3.LUT R5, R5, 0xff, RZ, 0xc0, !PT ;  /* 0x000000ff05057812 */ /* 0x000fe400078ec0ff */
[----:B------:R-:W-:-:S02]  /*5e00*/  ISETP.GE.U32.AND P2, PT, R40, R4, PT ;  /* 0x000000042800720c */ /* 0x000fc40003f46070 */
[C---:B------:R-:W-:Y:S02]  /*5e10*/  LOP3.LUT R4, R23.reuse, 0xff, RZ, 0xc0, !PT ;  /* 0x000000ff17047812 */ /* 0x040fe400078ec0ff */
[----:B------:R-:W-:Y:S02]  /*5e20*/  @!P0 PRMT R155, R114, 0x5410, RZ ;  /* 0x00005410729b8816 */ /* 0x000fe400000000ff */
[C---:B------:R-:W-:Y:S01]  /*5e30*/  ISETP.GE.U32.AND P0, PT, R40.reuse, R4, PT ;  /* 0x000000042800720c */ /* 0x040fe20003f06070 */
[----:B------:R-:W-:Y:S01]  /*5e40*/  @!P1 HADD2 R122, -R154.H0_H0, -RZ.H0_H0 ;  /* 0xa00000ff9a7a9230 */ /* 0x000fe20000000900 */
[----:B------:R-:W-:Y:S02]  /*5e50*/  LOP3.LUT R4, R23, 0xffff, RZ, 0xc0, !PT ;  /* 0x0000ffff17047812 */ /* 0x000fe400078ec0ff */
[----:B------:R-:W-:Y:S02]  /*5e60*/  ISETP.GE.U32.AND P3, PT, R40, R5, PT ;  /* 0x000000052800720c */ /* 0x000fe40003f66070 */
[----:B------:R-:W-:Y:S01]  /*5e70*/  SHF.R.U32.HI R4, RZ, 0x8, R4 ;  /* 0x00000008ff047819 */ /* 0x000fe20000011604 */
[----:B------:R-:W-:Y:S01]  /*5e80*/  @!P2 HADD2 R115, -R153.H0_H0, -RZ.H0_H0 ;  /* 0xa00000ff9973a230 */ /* 0x000fe20000000900 */
[----:B------:R-:W-:Y:S01]  /*5e90*/  @!P1 PRMT R154, R122, 0x5410, RZ ;  /* 0x000054107a9a9816 */ /* 0x000fe200000000ff */
[----:B-1----:R-:W-:Y:S01]  /*5ea0*/  HMMA.16816.F32 R196, R12, R28, R68 ;  /* 0x0000001c0cc4723c */ /* 0x002fe20000001844 */
[----:B------:R-:W-:-:S02]  /*5eb0*/  LOP3.LUT R4, R4, 0xffff, RZ, 0xc0, !PT ;  /* 0x0000ffff04047812 */ /* 0x000fc400078ec0ff */
[----:B------:R-:W-:Y:S01]  /*5ec0*/  @!P2 PRMT R153, R115, 0x5410, RZ ;  /* 0x000054107399a816 */ /* 0x000fe200000000ff */
[----:B------:R-:W-:Y:S01]  /*5ed0*/  @!P0 HADD2 R123, -R157.H0_H0, -RZ.H0_H0 ;  /* 0xa00000ff9d7b8230 */ /* 0x000fe20000000900 */
[C---:B------:R-:W-:Y:S02]  /*5ee0*/  ISETP.GE.U32.AND P1, PT, R40.reuse, R4, PT ;  /* 0x000000042800720c */ /* 0x040fe40003f26070 */
[--C-:B------:R-:W-:Y:S01]  /*5ef0*/  SHF.R.U32.HI R4, RZ, 0x18, R23.reuse ;  /* 0x00000018ff047819 */ /* 0x100fe20000011617 */
[----:B------:R-:W-:Y:S01]  /*5f00*/  @!P3 HADD2 R119, -R156.H0_H0, -RZ.H0_H0 ;  /* 0xa00000ff9c77b230 */ /* 0x000fe20000000900 */
[----:B------:R-:W-:Y:S02]  /*5f10*/  @!P0 PRMT R157, R123, 0x5410, RZ ;  /* 0x000054107b9d8816 */ /* 0x000fe400000000ff */
[----:B------:R-:W-:Y:S02]  /*5f20*/  ISETP.GE.U32.AND P2, PT, R40, R4, PT ;  /* 0x000000042800720c */ /* 0x000fe40003f46070 */
[----:B------:R-:W-:-:S02]  /*5f30*/  SHF.R.U32.HI R4, RZ, 0x10, R23 ;  /* 0x00000010ff047819 */ /* 0x000fc40000011617 */
[----:B------:R-:W-:Y:S02]  /*5f40*/  LOP3.LUT R29, R16, 0xffff, RZ, 0xc0, !PT ;  /* 0x0000ffff101d7812 */ /* 0x000fe400078ec0ff */
[----:B------:R-:W-:Y:S01]  /*5f50*/  LOP3.LUT R4, R4, 0xff, RZ, 0xc0, !PT ;  /* 0x000000ff04047812 */ /* 0x000fe200078ec0ff */
[----:B------:R-:W-:Y:S01]  /*5f60*/  @!P1 HADD2 R120, -R158.H0_H0, -RZ.H0_H0 ;  /* 0xa00000ff9e789230 */ /* 0x000fe20000000900 */
[----:B------:R-:W-:Y:S02]  /*5f70*/  SHF.R.U32.HI R5, RZ, 0x8, R9 ;  /* 0x00000008ff057819 */ /* 0x000fe40000011609 */
[----:B------:R-:W-:Y:S02]  /*5f80*/  ISETP.GE.U32.AND P0, PT, R40, R4, PT ;  /* 0x000000042800720c */ /* 0x000fe40003f06070 */
[----:B------:R-:W-:Y:S02]  /*5f90*/  LOP3.LUT R4, R26, 0xff, RZ, 0xc0, !PT ;  /* 0x000000ff1a047812 */ /* 0x000fe400078ec0ff */
[----:B------:R-:W-:Y:S01]  /*5fa0*/  PRMT R27, R27, 0x5410, R5 ;  /* 0x000054101b1b7816 */ /* 0x000fe20000000005 */
[----:B------:R-:W-:Y:S01]  /*5fb0*/  FFMA.FTZ R5, R128, c[0x0][0x23c], -R0 ;  /* 0x00008f0080057a23 */ /* 0x000fe20000010800 */
[----:B------:R-:W-:-:S02]  /*5fc0*/  PRMT R23, R4, 0x5410, R25 ;  /* 0x0000541004177816 */ /* 0x000fc40000000019 */
[----:B------:R-:W-:Y:S01]  /*5fd0*/  SHF.R.U32.HI R4, RZ, 0x8, R29 ;  /* 0x00000008ff047819 */ /* 0x000fe2000001161d */
[----:B------:R1:W-:Y:S01]  /*5fe0*/  MUFU.EX2 R97, R5 ;  /* 0x0000000500617308 */ /* 0x0003e20000000800 */
[----:B------:R-:W-:Y:S02]  /*5ff0*/  SHF.R.U32.HI R28, RZ, 0x10, R16 ;  /* 0x00000010ff1c7819 */ /* 0x000fe40000011610 */
[----:B------:R-:W-:Y:S01]  /*6000*/  LOP3.LUT R4, R4, 0xffff, RZ, 0xc0, !PT ;  /* 0x0000ffff04047812 */ /* 0x000fe200078ec0ff */
[----:B------:R-:W-:Y:S01]  /*6010*/  @!P0 HADD2 R129, -R167.H0_H0, -RZ.H0_H0 ;  /* 0xa00000ffa7818230 */ /* 0x000fe20000000900 */
[----:B------:R-:W-:Y:S02]  /*6020*/  LOP3.LUT R17, R8, 0xff, RZ, 0xc0, !PT ;  /* 0x000000ff08117812 */ /* 0x000fe400078ec0ff */
[----:B------:R-:W-:Y:S02]  /*6030*/  SHF.R.U32.HI R102, RZ, 0x18, R8 ;  /* 0x00000018ff667819 */ /* 0x000fe40000011608 */
[----:B------:R-:W-:-:S02]  /*6040*/  @!P0 PRMT R167, R129, 0x5410, RZ ;  /* 0x0000541081a78816 */ /* 0x000fc400000000ff */
[----:B------:R-:W-:Y:S02]  /*6050*/  ISETP.GE.U32.AND P0, PT, R40, R4, PT ;  /* 0x000000042800720c */ /* 0x000fe40003f06070 */
[----:B------:R-:W-:Y:S02]  /*6060*/  LOP3.LUT R8, R28, 0xff, RZ, 0xc0, !PT ;  /* 0x000000ff1c087812 */ /* 0x000fe400078ec0ff */
[----:B------:R-:W-:Y:S01]  /*6070*/  LOP3.LUT R4, R22, 0xffff, RZ, 0xc0, !PT ;  /* 0x0000ffff16047812 */ /* 0x000fe200078ec0ff */
[----:B-1----:R-:W-:Y:S01]  /*6080*/  FFMA.FTZ R5, R126, c[0x0][0x23c], -R0 ;  /* 0x00008f007e057a23 */ /* 0x002fe20000010800 */
[----:B------:R-:W-:Y:S01]  /*6090*/  @!P1 PRMT R158, R120, 0x5410, RZ ;  /* 0x00005410789e9816 */ /* 0x000fe200000000ff */
[----:B------:R-:W-:Y:S01]  /*60a0*/  IMAD.MOV.U32 R126, RZ, RZ, R41 ;  /* 0x000000ffff7e7224 */ /* 0x000fe200078e0029 */
[----:B------:R-:W-:Y:S01]  /*60b0*/  ISETP.GE.U32.AND P1, PT, R40, R8, PT ;  /* 0x000000082800720c */ /* 0x000fe20003f26070 */
[----:B------:R1:W-:Y:S01]  /*60c0*/  MUFU.EX2 R56, R5 ;  /* 0x0000000500387308 */ /* 0x0003e20000000800 */
[C---:B------:R-:W-:Y:S01]  /*60d0*/  LOP3.LUT R7, R6.reuse, 0xffff, RZ, 0xc0, !PT ;  /* 0x0000ffff06077812 */ /* 0x040fe200078ec0ff */
[----:B------:R-:W-:Y:S01]  /*60e0*/  IMAD.MOV.U32 R41, RZ, RZ, R36 ;  /* 0x000000ffff297224 */ /* 0x000fe200078e0024 */
[----:B------:R-:W-:Y:S01]  /*60f0*/  LOP3.LUT R10, R6, 0xff, RZ, 0xc0, !PT ;  /* 0x000000ff060a7812 */ /* 0x000fe200078ec0ff */
[----:B------:R-:W-:Y:S01]  /*6100*/  @!P0 HADD2 R170, -R159.H0_H0, -RZ.H0_H0 ;  /* 0xa00000ff9faa8230 */ /* 0x000fe20000000900 */
[----:B------:R-:W-:-:S02]  /*6110*/  SHF.R.U32.HI R9, RZ, 0x10, R6 ;  /* 0x00000010ff097819 */ /* 0x000fc40000011606 */
[----:B------:R-:W-:Y:S01]  /*6120*/  SHF.R.U32.HI R8, RZ, 0x18, R6 ;  /* 0x00000018ff087819 */ /* 0x000fe20000011606 */
[----:B------:R-:W-:Y:S01]  /*6130*/  FFMA.FTZ R6, R121, c[0x0][0x23c], -R0 ;  /* 0x00008f0079067a23 */ /* 0x000fe20000010800 */
[----:B------:R-:W-:Y:S02]  /*6140*/  LOP3.LUT R86, R18, 0xffff, RZ, 0xc0, !PT ;  /* 0x0000ffff12567812 */ /* 0x000fe400078ec0ff */
[----:B------:R-:W-:Y:S01]  /*6150*/  LOP3.LUT R24, R16, 0xff, RZ, 0xc0, !PT ;  /* 0x000000ff10187812 */ /* 0x000fe200078ec0ff */
[----:B------:R2:W-:Y:S01]  /*6160*/  MUFU.EX2 R98, R6 ;  /* 0x0000000600627308 */ /* 0x0005e20000000800 */
[----:B------:R-:W-:Y:S01]  /*6170*/  SHF.R.U32.HI R16, RZ, 0x18, R16 ;  /* 0x00000018ff107819 */ /* 0x000fe20000011610 */
[----:B------:R-:W-:Y:S01]  /*6180*/  @!P1 HADD2 R171, -R168.H0_H0, -RZ.H0_H0 ;  /* 0xa00000ffa8ab9230 */ /* 0x000fe20000000900 */
[----:B------:R-:W-:Y:S02]  /*6190*/  @!P3 PRMT R156, R119, 0x5410, RZ ;  /* 0x00005410779cb816 */ /* 0x000fe400000000ff */
[----:B-1----:R-:W-:-:S02]  /*61a0*/  SHF.R.U32.HI R5, RZ, 0x8, R4 ;  /* 0x00000008ff057819 */ /* 0x002fc40000011604 */
[----:B------:R-:W-:Y:S02]  /*61b0*/  LOP3.LUT R4, R22, 0xff, RZ, 0xc0, !PT ;  /* 0x000000ff16047812 */ /* 0x000fe400078ec0ff */
[----:B------:R-:W-:Y:S02]  /*61c0*/  ISETP.GE.U32.AND P3, PT, R40, R17, PT ;  /* 0x000000112800720c */ /* 0x000fe40003f66070 */
[----:B------:R-:W-:Y:S01]  /*61d0*/  PRMT R19, R4, 0x5410, R5 ;  /* 0x0000541004137816 */ /* 0x000fe20000000005 */
[----:B------:R-:W-:Y:S01]  /*61e0*/  FFMA.FTZ R4, R117, c[0x0][0x23c], -R0 ;  /* 0x00008f0075047a23 */ /* 0x000fe20000010800 */
[--C-:B------:R-:W-:Y:S02]  /*61f0*/  SHF.R.U32.HI R5, RZ, 0x18, R22.reuse ;  /* 0x00000018ff057819 */ /* 0x100fe40000011616 */
[----:B------:R-:W-:Y:S01]  /*6200*/  ISETP.GE.U32.AND P5, PT, R40, R16, PT ;  /* 0x000000102800720c */ /* 0x000fe20003fa6070 */
[----:B------:R1:W-:Y:S01]  /*6210*/  MUFU.EX2 R57, R4 ;  /* 0x0000000400397308 */ /* 0x0003e20000000800 */
[----:B--2---:R-:W-:-:S02]  /*6220*/  SHF.R.U32.HI R6, RZ, 0x10, R22 ;  /* 0x00000010ff067819 */ /* 0x004fc40000011616 */
[----:B------:R-:W-:Y:S01]  /*6230*/  ISETP.GE.U32.AND P6, PT, R40, R24, PT ;  /* 0x000000182800720c */ /* 0x000fe20003fc6070 */
[----:B------:R-:W-:Y:S01]  /*6240*/  IMAD.MOV.U32 R40, RZ, RZ, R37 ;  /* 0x000000ffff287224 */ /* 0x000fe200078e0025 */
[----:B------:R-:W-:Y:S01]  /*6250*/  @!P1 PRMT R168, R171, 0x5410, RZ ;  /* 0x00005410aba89816 */ /* 0x000fe200000000ff */
[----:B------:R-:W-:Y:S01]  /*6260*/  IMAD.MOV.U32 R37, RZ, RZ, R38 ;  /* 0x000000ffff257224 */ /* 0x000fe200078e0026 */
[----:B------:R-:W-:Y:S01]  /*6270*/  @!P0 PRMT R159, R170, 0x5410, RZ ;  /* 0x00005410aa9f8816 */ /* 0x000fe200000000ff */
[----:B------:R-:W-:Y:S02]  /*6280*/  IMAD.MOV.U32 R38, RZ, RZ, R39 ;  /* 0x000000ffff267224 */ /* 0x000fe400078e0027 */
[----:B------:R-:W-:Y:S02]  /*6290*/  IMAD.MOV.U32 R39, RZ, RZ, R176 ;  /* 0x000000ffff277224 */ /* 0x000fe400078e00b0 */
[----:B------:R-:W-:Y:S01]  /*62a0*/  IMAD.MOV.U32 R36, RZ, RZ, R37 ;  /* 0x000000ffff247224 */ /* 0x000fe200078e0025 */
[----:B------:R-:W-:Y:S01]  /*62b0*/  @!P5 HADD2 R250, -R166.H0_H0, -RZ.H0_H0 ;  /* 0xa00000ffa6fad230 */ /* 0x000fe20000000900 */
[----:B------:R-:W-:Y:S01]  /*62c0*/  IMAD.MOV.U32 R37, RZ, RZ, R105 ;  /* 0x000000ffff257224 */ /* 0x000fe200078e0069 */
[----:B-1----:R-:W-:Y:S01]  /*62d0*/  LOP3.LUT R4, R6, 0xff, RZ, 0xc0, !PT ;  /* 0x000000ff06047812 */ /* 0x002fe200078ec0ff */
[----:B------:R-:W-:-:S02]  /*62e0*/  FFMA.FTZ R6, R118, c[0x0][0x23c], -R0 ;  /* 0x00008f0076067a23 */ /* 0x000fc40000010800 */
[----:B------:R-:W-:Y:S01]  /*62f0*/  @!P5 PRMT R166, R250, 0x5410, RZ ;  /* 0x00005410faa6d816 */ /* 0x000fe200000000ff */
[----:B------:R-:W-:Y:S01]  /*6300*/  IMAD.MOV.U32 R105, RZ, RZ, R109 ;  /* 0x000000ffff697224 */ /* 0x000fe200078e006d */
[----:B------:R-:W-:Y:S01]  /*6310*/  PRMT R18, R4, 0x5410, R5 ;  /* 0x0000541004127816 */ /* 0x000fe20000000005 */
[----:B------:R1:W-:Y:S01]  /*6320*/  MUFU.EX2 R176, R6 ;  /* 0x0000000600b07308 */ /* 0x0003e20000000800 */
[----:B------:R-:W-:Y:S01]  /*6330*/  SHF.R.U32.HI R5, RZ, 0x8, R7 ;  /* 0x00000008ff057819 */ /* 0x000fe20000011607 */
[----:B------:R-:W-:Y:S01]  /*6340*/  FFMA.FTZ R7, R131, c[0x0][0x23c], -R2 ;  /* 0x00008f0083077a23 */ /* 0x000fe20000010802 */
[----:B------:R-:W-:Y:S01]  /*6350*/  LOP3.LUT R4, R9, 0xff, RZ, 0xc0, !PT ;  /* 0x000000ff09047812 */ /* 0x000fe200078ec0ff */
[----:B------:R-:W-:Y:S01]  /*6360*/  IMAD.MOV.U32 R109, RZ, RZ, R181 ;  /* 0x000000ffff6d7224 */ /* 0x000fe200078e00b5 */
[----:B------:R-:W-:Y:S01]  /*6370*/  PRMT R17, R10, 0x5410, R5 ;  /* 0x000054100a117816 */ /* 0x000fe20000000005 */
[----:B------:R-:W-:Y:S01]  /*6380*/  FFMA.FTZ R5, R113, c[0x0][0x23c], -R0 ;  /* 0x00008f0071057a23 */ /* 0x000fe20000010800 */
[----:B------:R-:W-:Y:S01]  /*6390*/  PRMT R16, R4, 0x5410, R8 ;  /* 0x0000541004107816 */ /* 0x000fe20000000008 */
[----:B------:R2:W-:Y:S01]  /*63a0*/  MUFU.EX2 R181, R7 ;  /* 0x0000000700b57308 */ /* 0x0005e20000000800 */
[----:B------:R-:W-:Y:S01]  /*63b0*/  LOP3.LUT R4, R11, 0xffff, RZ, 0xc0, !PT ;  /* 0x0000ffff0b047812 */ /* 0x000fe200078ec0ff */
[--C-:B------:R-:W-:Y:S01]  /*63c0*/  HSET2.LE.AND R9, R23, R59.reuse, PT ;  /* 0x0000003b17097233 */ /* 0x100fe20003803000 */
[----:B------:R-:W-:Y:S01]  /*63d0*/  IMAD.MOV.U32 R107, RZ, RZ, R37 ;  /* 0x000000ffff6b7224 */ /* 0x000fe200078e0025 */
[--C-:B------:R-:W-:Y:S01]  /*63e0*/  HSET2.LE.AND R17, R17, R59.reuse, PT ;  /* 0x0000003b11117233 */ /* 0x100fe20003803000 */
[----:B------:R-:W-:Y:S01]  /*63f0*/  IMAD.MOV.U32 R106, RZ, RZ, R38 ;  /* 0x000000ffff6a7224 */ /* 0x000fe200078e0026 */
[----:B------:R-:W-:Y:S01]  /*6400*/  HSET2.LE.AND R16, R16, R59, PT ;  /* 0x0000003b10107233 */ /* 0x000fe20003803000 */
[----:B------:R-:W-:Y:S01]  /*6410*/  IMAD.MOV.U32 R96, RZ, RZ, R39 ;  /* 0x000000ffff607224 */ /* 0x000fe200078e0027 */
[----:B------:R3:W-:Y:S01]  /*6420*/  MUFU.EX2 R92, R5 ;  /* 0x00000005005c7308 */ /* 0x0007e20000000800 */
[----:B-1----:R-:W-:Y:S01]  /*6430*/  FFMA.FTZ R6, R112, c[0x0][0x23c], -R0 ;  /* 0x00008f0070067a23 */ /* 0x002fe20000010800 */
[----:B------:R-:W-:Y:S01]  /*6440*/  @!P2 HADD2 R112, -R164.H0_H0, -RZ.H0_H0 ;  /* 0xa00000ffa470a230 */ /* 0x000fe20000000900 */
[----:B------:R-:W-:Y:S01]  /*6450*/  IMAD.MOV.U32 R99, RZ, RZ, R96 ;  /* 0x000000ffff637224 */ /* 0x000fe200078e0060 */
[----:B------:R-:W-:Y:S01]  /*6460*/  @!P6 HADD2 R248, -R165.H0_H0, -RZ.H0_H0 ;  /* 0xa00000ffa5f8e230 */ /* 0x000fe20000000900 */
[----:B------:R-:W-:-:S02]  /*6470*/  IMAD.MOV.U32 R111, RZ, RZ, R106 ;  /* 0x000000ffff6f7224 */ /* 0x000fc400078e006a */
[----:B------:R-:W-:Y:S01]  /*6480*/  @!P2 PRMT R164, R112, 0x5410, RZ ;  /* 0x0000541070a4a816 */ /* 0x000fe200000000ff */
[----:B------:R1:W-:Y:S01]  /*6490*/  MUFU.EX2 R93, R6 ;  /* 0x00000006005d7308 */ /* 0x0003e20000000800 */
[----:B--2---:R-:W-:Y:S01]  /*64a0*/  FFMA.FTZ R7, R136, c[0x0][0x23c], -R2 ;  /* 0x00008f0088077a23 */ /* 0x004fe20000010802 */
[----:B------:R-:W-:Y:S01]  /*64b0*/  @!P6 PRMT R165, R248, 0x5410, RZ ;  /* 0x00005410f8a5e816 */ /* 0x000fe200000000ff */
[----:B------:R-:W-:Y:S02]  /*64c0*/  IMAD.MOV.U32 R96, RZ, RZ, R64 ;  /* 0x000000ffff607224 */ /* 0x000fe400078e0040 */
[----:B------:R-:W-:Y:S01]  /*64d0*/  IMAD.MOV.U32 R106, RZ, RZ, R65 ;  /* 0x000000ffff6a7224 */ /* 0x000fe200078e0041 */
[----:B---3--:R-:W-:Y:S02]  /*64e0*/  SHF.R.U32.HI R5, RZ, 0x8, R4 ;  /* 0x00000008ff057819 */ /* 0x008fe40000011604 */
[----:B------:R2:W-:Y:S01]  /*64f0*/  MUFU.EX2 R95, R7 ;  /* 0x00000007005f7308 */ /* 0x0005e20000000800 */
[----:B------:R-:W-:-:S04]  /*6500*/  LOP3.LUT R4, R11, 0xff, RZ, 0xc0, !PT ;  /* 0x000000ff0b047812 */ /* 0x000fc800078ec0ff */
[----:B------:R-:W-:Y:S01]  /*6510*/  PRMT R10, R4, 0x5410, R5 ;  /* 0x00005410040a7816 */ /* 0x000fe20000000005 */
[--C-:B------:R-:W-:Y:S01]  /*6520*/  FFMA.FTZ R4, R137, c[0x0][0x23c], -R2.reuse ;  /* 0x00008f0089047a23 */ /* 0x100fe20000010802 */
[----:B------:R-:W-:Y:S01]  /*6530*/  SHF.R.U32.HI R5, RZ, 0x18, R11 ;  /* 0x00000018ff057819 */ /* 0x000fe2000001160b */
[--C-:B-1----:R-:W-:Y:S02]  /*6540*/  FFMA.FTZ R6, R139, c[0x0][0x23c], -R2.reuse ;  /* 0x00008f008b067a23 */ /* 0x102fe40000010802 */
[----:B------:R-:W-:Y:S01]  /*6550*/  MUFU.EX2 R129, R4 ;  /* 0x0000000400817308 */ /* 0x000fe20000000800 */
[----:B------:R-:W-:Y:S01]  /*6560*/  HSET2.LE.AND R10, R10, R59, PT ;  /* 0x0000003b0a0a7233 */ /* 0x000fe20003803000 */
[----:B--2---:R-:W-:-:S06]  /*6570*/  FFMA.FTZ R7, R127, c[0x0][0x23c], -R2 ;  /* 0x00008f007f077a23 */ /* 0x004fcc0000010802 */
[----:B------:R1:W2:Y:S01]  /*6580*/  MUFU.EX2 R94, R6 ;  /* 0x00000006005e7308 */ /* 0x0002a20000000800 */
[----:B------:R-:W-:-:S07]  /*6590*/  IMAD.MOV.U32 R127, RZ, RZ, R42 ;  /* 0x000000ffff7f7224 */ /* 0x000fce00078e002a */
[----:B------:R-:W-:Y:S01]  /*65a0*/  MUFU.EX2 R128, R7 ;  /* 0x0000000700807308 */ /* 0x000fe20000000800 */
[----:B-1----:R-:W-:Y:S01]  /*65b0*/  SHF.R.U32.HI R6, RZ, 0x10, R11 ;  /* 0x00000010ff067819 */ /* 0x002fe2000001160b */
[--C-:B------:R-:W-:Y:S02]  /*65c0*/  FFMA.FTZ R11, R125, c[0x0][0x23c], -R2.reuse ;  /* 0x00008f007d0b7a23 */ /* 0x100fe40000010802 */
[----:B------:R-:W-:Y:S01]  /*65d0*/  IMAD.MOV.U32 R125, RZ, RZ, R43 ;  /* 0x000000ffff7d7224 */ /* 0x000fe200078e002b */
[----:B------:R-:W-:Y:S01]  /*65e0*/  LOP3.LUT R4, R6, 0xff, RZ, 0xc0, !PT ;  /* 0x000000ff06047812 */ /* 0x000fe200078ec0ff */
[----:B------:R-:W-:-:S03]  /*65f0*/  FFMA.FTZ R6, R138, c[0x0][0x23c], -R2 ;  /* 0x00008f008a067a23 */ /* 0x000fc60000010802 */
[----:B------:R-:W-:Y:S01]  /*6600*/  PRMT R8, R4, 0x5410, R5 ;  /* 0x0000541004087816 */ /* 0x000fe20000000005 */
[--C-:B------:R-:W-:Y:S01]  /*6610*/  HSET2.LE.AND R5, R18, R59.reuse, PT ;  /* 0x0000003b12057233 */ /* 0x100fe20003803000 */
[----:B------:R-:W1:Y:S01]  /*6620*/  MUFU.EX2 R24, R6 ;  /* 0x0000000600187308 */ /* 0x000e620000000800 */
[----:B------:R-:W-:Y:S01]  /*6630*/  FFMA.FTZ R18, R124, c[0x0][0x23c], -R0 ;  /* 0x00008f007c127a23 */ /* 0x000fe20000010800 */
[--C-:B------:R-:W-:Y:S01]  /*6640*/  HSET2.LE.AND R4, R19, R59.reuse, PT ;  /* 0x0000003b13047233 */ /* 0x100fe20003803000 */
[----:B------:R-:W-:Y:S01]  /*6650*/  FFMA.FTZ R0, R130, c[0x0][0x23c], -R2 ;  /* 0x00008f0082007a23 */ /* 0x000fe20000010802 */
[----:B--2---:R-:W-:Y:S01]  /*6660*/  F2FP.PACK_AB R2, R129, R94 ;  /* 0x0000005e8102723e */ /* 0x004fe200000000ff */
[----:B------:R-:W-:Y:S01]  /*6670*/  HSET2.LE.AND R8, R8, R59, PT ;  /* 0x0000003b08087233 */ /* 0x000fe20003803000 */
[----:B------:R-:W-:Y:S02]  /*6680*/  IMAD.MOV.U32 R124, RZ, RZ, R41 ;  /* 0x000000ffff7c7224 */ /* 0x000fe400078e0029 */
[----:B------:R2:W-:Y:S01]  /*6690*/  MUFU.EX2 R58, R0 ;  /* 0x00000000003a7308 */ /* 0x0005e20000000800 */
[----:B------:R-:W-:-:S02]  /*66a0*/  PRMT R140, R2, 0x7610, R140 ;  /* 0x00007610028c7816 */ /* 0x000fc4000000008c */
[----:B------:R-:W-:Y:S02]  /*66b0*/  PRMT R139, R2, 0x7632, R139 ;  /* 0x00007632028b7816 */ /* 0x000fe4000000008b */
[----:B------:R-:W-:Y:S01]  /*66c0*/  F2FP.PACK_AB R2, R57, R98 ;  /* 0x000000623902723e */ /* 0x000fe200000000ff */
[----:B-1----:R-:W-:Y:S01]  /*66d0*/  IMAD.MOV.U32 R131, RZ, RZ, R24 ;  /* 0x000000ffff837224 */ /* 0x002fe200078e0018 */
[----:B------:R-:W-:Y:S02]  /*66e0*/  HSET2.LE.AND R6, R27, R59, PT ;  /* 0x0000003b1b067233 */ /* 0x000fe40003803000 */
[C---:B------:R-:W-:Y:S01]  /*66f0*/  PRMT R118, R2.reuse, 0x7610, R118 ;  /* 0x0000761002767816 */ /* 0x040fe20000000076 */
[----:B------:R-:W-:Y:S01]  /*6700*/  MUFU.EX2 R18, R18 ;  /* 0x0000001200127308 */ /* 0x000fe20000000800 */
[----:B------:R-:W-:Y:S01]  /*6710*/  PRMT R117, R2, 0x7632, R117 ;  /* 0x0000763202757816 */ /* 0x000fe20000000075 */
[----:B------:R-:W-:Y:S02]  /*6720*/  IMAD.MOV.U32 R59, RZ, RZ, R40 ;  /* 0x000000ffff3b7224 */ /* 0x000fe400078e0028 */
[----:B------:R-:W-:Y:S01]  /*6730*/  HMMA.16816.F32 R40, R12, R30, R88 ;  /* 0x0000001e0c28723c */ /* 0x000fe20000001858 */
[----:B--2---:R-:W-:-:S03]  /*6740*/  F2FP.PACK_AB R0, R56, R97 ;  /* 0x000000613800723e */ /* 0x004fc600000000ff */
[----:B------:R-:W1:Y:S01]  /*6750*/  MUFU.EX2 R130, R11 ;  /* 0x0000000b00827308 */ /* 0x000e620000000800 */
[C---:B------:R-:W-:Y:S02]  /*6760*/  PRMT R138, R0.reuse, 0x7632, R138 ;  /* 0x00007632008a7816 */ /* 0x040fe4000000008a */
[----:B------:R-:W-:Y:S01]  /*6770*/  PRMT R137, R0, 0x7610, R137 ;  /* 0x0000761000897816 */ /* 0x000fe20000000089 */
[----:B------:R-:W-:Y:S01]  /*6780*/  IMAD.MOV.U32 R91, RZ, RZ, R36 ;  /* 0x000000ffff5b7224 */ /* 0x000fe200078e0024 */
[----:B------:R-:W-:-:S04]  /*6790*/  PRMT R0, R140, 0x5410, R139 ;  /* 0x000054108c007816 */ /* 0x000fc8000000008b */
[----:B------:R-:W-:Y:S02]  /*67a0*/  LOP3.LUT R4, R4, R0, RZ, 0xc0, !PT ;  /* 0x0000000004047212 */ /* 0x000fe400078ec0ff */
[----:B------:R-:W-:-:S04]  /*67b0*/  PRMT R0, R137, 0x5410, R138 ;  /* 0x0000541089007816 */ /* 0x000fc8000000008a */
[----:B------:R-:W-:Y:S02]  /*67c0*/  LOP3.LUT R5, R5, R0, RZ, 0xc0, !PT ;  /* 0x0000000005057212 */ /* 0x000fe400078ec0ff */
[----:B------:R-:W-:Y:S02]  /*67d0*/  F2FP.PACK_AB R0, R181, R131 ;  /* 0x00000083b500723e */ /* 0x000fe400000000ff */
[----:B-1----:R-:W-:Y:S02]  /*67e0*/  F2FP.PACK_AB R2, R130, R128 ;  /* 0x000000808202723e */ /* 0x002fe400000000ff */
[C---:B------:R-:W-:Y:S02]  /*67f0*/  PRMT R136, R0.reuse, 0x7610, R136 ;  /* 0x0000761000887816 */ /* 0x040fe40000000088 */
[----:B------:R-:W-:Y:S02]  /*6800*/  PRMT R119, R0, 0x7632, R119 ;  /* 0x0000763200777816 */ /* 0x000fe40000000077 */
[----:B------:R-:W-:-:S02]  /*6810*/  F2FP.PACK_AB R0, R58, R95 ;  /* 0x0000005f3a00723e */ /* 0x000fc400000000ff */
[----:B------:R-:W-:Y:S02]  /*6820*/  PRMT R29, R2, 0x7610, R29 ;  /* 0x00007610021d7816 */ /* 0x000fe4000000001d */
[C---:B------:R-:W-:Y:S02]  /*6830*/  PRMT R35, R0.reuse, 0x7610, R35 ;  /* 0x0000761000237816 */ /* 0x040fe40000000023 */
[----:B------:R-:W-:Y:S02]  /*6840*/  PRMT R34, R0, 0x7632, R34 ;  /* 0x0000763200227816 */ /* 0x000fe40000000022 */
[----:B------:R-:W-:Y:S02]  /*6850*/  PRMT R0, R136, 0x5410, R119 ;  /* 0x0000541088007816 */ /* 0x000fe40000000077 */
[----:B------:R-:W-:Y:S02]  /*6860*/  PRMT R28, R2, 0x7632, R28 ;  /* 0x00007632021c7816 */ /* 0x000fe4000000001c */
[----:B------:R-:W-:-:S02]  /*6870*/  LOP3.LUT R6, R6, R0, RZ, 0xc0, !PT ;  /* 0x0000000006067212 */ /* 0x000fc400078ec0ff */
[----:B------:R-:W-:Y:S02]  /*6880*/  PRMT R0, R118, 0x5410, R117 ;  /* 0x0000541076007816 */ /* 0x000fe40000000075 */
[----:B------:R-:W-:Y:S02]  /*6890*/  LOP3.LUT R2, R101, 0xff, RZ, 0xc0, !PT ;  /* 0x000000ff65027812 */ /* 0x000fe400078ec0ff */
[----:B------:R-:W-:Y:S02]  /*68a0*/  LOP3.LUT R7, R9, R0, RZ, 0xc0, !PT ;  /* 0x0000000009077212 */ /* 0x000fe400078ec0ff */
[----:B------:R-:W-:-:S04]  /*68b0*/  PRMT R0, R35, 0x5410, R34 ;  /* 0x0000541023007816 */ /* 0x000fc80000000022 */
[----:B------:R-:W-:Y:S02]  /*68c0*/  LOP3.LUT R112, R10, R0, RZ, 0xc0, !PT ;  /* 0x000000000a707212 */ /* 0x000fe400078ec0ff */
[----:B------:R-:W-:-:S04]  /*68d0*/  F2FP.PACK_AB R0, R93, R176 ;  /* 0x000000b05d00723e */ /* 0x000fc800000000ff */
[C---:B------:R-:W-:Y:S02]  /*68e0*/  PRMT R31, R0.reuse, 0x7610, R31 ;  /* 0x00007610001f7816 */ /* 0x040fe4000000001f */
[----:B------:R-:W-:Y:S02]  /*68f0*/  PRMT R30, R0, 0x7632, R30 ;  /* 0x00007632001e7816 */ /* 0x000fe4000000001e */
[----:B------:R-:W-:-:S04]  /*6900*/  F2FP.PACK_AB R0, R18, R92 ;  /* 0x0000005c1200723e */ /* 0x000fc800000000ff */
        /* <DEDUP_REMOVED lines=8> */
[----:B------:R-:W-:Y:S02]  /*6990*/  LOP3.LUT R115, R16, R0, RZ, 0xc0, !PT ;  /* 0x0000000010737212 */ /* 0x000fe400078ec0ff */
[----:B------:R-:W-:-:S04]  /*69a0*/  SHF.R.U32.HI R0, RZ, 0x8, R86 ;  /* 0x00000008ff007819 */ /* 0x000fc80000011656 */
[----:B------:R-:W-:Y:S01]  /*69b0*/  LOP3.LUT R0, R0, 0xffff, RZ, 0xc0, !PT ;  /* 0x0000ffff00007812 */ /* 0x000fe200078ec0ff */
[C---:B-1----:R-:W-:Y:S08]  /*69c0*/  HMMA.16816.F32 R36, R12.reuse, R8, R76 ;  /* 0x000000080c24723c */ /* 0x042ff0000000184c */
[----:B------:R-:W-:Y:S01]  /*69d0*/  HMMA.16816.F32 R24, R12, R10, R72 ;  /* 0x0000000a0c18723c */ /* 0x000fe20000001848 */
[----:B------:R-:W1:Y:S04]  /*69e0*/  LDSM.16.MT88.4 R8, [R177+0xd000] ;  /* 0x00d00000b108783b */ /* 0x000e680000004200 */
[----:B------:R-:W2:Y:S03]  /*69f0*/  LDSM.16.MT88.4 R12, [R178+0xd000] ;  /* 0x00d00000b20c783b */ /* 0x000ea60000004200 */
[C---:B-1----:R-:W-:Y:S07]  /*6a00*/  HMMA.16816.F32 R120, R4.reuse, R8, R240 ;  /* 0x000000080478723c */ /* 0x042fee00000018f0 */
[----:B------:R-:W-:Y:S01]  /*6a10*/  IMAD.MOV.U32 R242, RZ, RZ, R18 ;  /* 0x000000fffff27224 */ /* 0x000fe200078e0012 */
[----:B--2---:R-:W-:Y:S01]  /*6a20*/  HMMA.16816.F32 R44, R4, R12, R244 ;  /* 0x0000000c042c723c */ /* 0x004fe200000018f4 */
[----:B------:R-:W-:-:S02]  /*6a30*/  IMAD.MOV.U32 R240, RZ, RZ, R92 ;  /* 0x000000fffff07224 */ /* 0x000fc400078e005c */
[----:B------:R-:W-:Y:S02]  /*6a40*/  IMAD.MOV.U32 R243, RZ, RZ, R130 ;  /* 0x000000fffff37224 */ /* 0x000fe400078e0082 */
[----:B------:R-:W-:Y:S02]  /*6a50*/  IMAD.MOV.U32 R241, RZ, RZ, R128 ;  /* 0x000000fffff17224 */ /* 0x000fe400078e0080 */
[----:B------:R-:W-:Y:S01]  /*6a60*/  IMAD.MOV.U32 R247, RZ, RZ, R108 ;  /* 0x000000fffff77224 */ /* 0x000fe200078e006c */
[----:B------:R-:W-:Y:S01]  /*6a70*/  HMMA.16816.F32 R16, R4, R10, R236 ;  /* 0x0000000a0410723c */ /* 0x000fe200000018ec */
[----:B------:R-:W1:Y:S01]  /*6a80*/  LDSM.16.MT88.4 R8, [R180+0xd000] ;  /* 0x00d00000b408783b */ /* 0x000e620000004200 */
[----:B------:R-:W-:Y:S02]  /*6a90*/  IMAD.MOV.U32 R244, RZ, RZ, R98 ;  /* 0x000000fffff47224 */ /* 0x000fe400078e0062 */
[----:B------:R-:W-:Y:S02]  /*6aa0*/  IMAD.MOV.U32 R245, RZ, RZ, R131 ;  /* 0x000000fffff57224 */ /* 0x000fe400078e0083 */
[----:B------:R-:W-:-:S02]  /*6ab0*/  IMAD.MOV.U32 R246, RZ, RZ, R57 ;  /* 0x000000fffff67224 */ /* 0x000fc400078e0039 */
[----:B------:R-:W-:Y:S01]  /*6ac0*/  HMMA.16816.F32 R52, R4, R14, R228 ;  /* 0x0000000e0434723c */ /* 0x000fe200000018e4 */
[----:B------:R-:W2:Y:S01]  /*6ad0*/  LDSM.16.MT88.4 R12, [R179+0xd000] ;  /* 0x00d00000b30c783b */ /* 0x000ea20000004200 */
[----:B------:R-:W-:Y:S02]  /*6ae0*/  IMAD.MOV.U32 R237, RZ, RZ, R95 ;  /* 0x000000ffffed7224 */ /* 0x000fe400078e005f */
[----:B------:R-:W-:Y:S02]  /*6af0*/  IMAD.MOV.U32 R236, RZ, RZ, R97 ;  /* 0x000000ffffec7224 */ /* 0x000fe400078e0061 */
[----:B------:R-:W-:Y:S02]  /*6b00*/  IMAD.MOV.U32 R238, RZ, RZ, R93 ;  /* 0x000000ffffee7224 */ /* 0x000fe400078e005d */
[----:B------:R-:W-:Y:S02]  /*6b10*/  IMAD.MOV.U32 R229, RZ, RZ, R94 ;  /* 0x000000ffffe57224 */ /* 0x000fe400078e005e */
[----:B------:R-:W-:-:S02]  /*6b20*/  IMAD.MOV.U32 R228, RZ, RZ, R96 ;  /* 0x000000ffffe47224 */ /* 0x000fc400078e0060 */
[----:B------:R-:W-:Y:S02]  /*6b30*/  IMAD.MOV.U32 R231, RZ, RZ, R129 ;  /* 0x000000ffffe77224 */ /* 0x000fe400078e0081 */
[----:B------:R-:W-:Y:S02]  /*6b40*/  IMAD.MOV.U32 R239, RZ, RZ, R58 ;  /* 0x000000ffffef7224 */ /* 0x000fe400078e003a */
[----:B------:R-:W-:Y:S01]  /*6b50*/  IMAD.MOV.U32 R230, RZ, RZ, R56 ;  /* 0x000000ffffe67224 */ /* 0x000fe200078e0038 */
[C---:B-1----:R-:W-:Y:S07]  /*6b60*/  HMMA.16816.F32 R60, R4.reuse, R8, R224 ;  /* 0x00000008043c723c */ /* 0x042fee00000018e0 */
[----:B------:R-:W-:Y:S01]  /*6b70*/  IMAD.MOV.U32 R224, RZ, RZ, R106 ;  /* 0x000000ffffe07224 */ /* 0x000fe200078e006a */
[----:B------:R-:W-:Y:S01]  /*6b80*/  HMMA.16816.F32 R64, R4, R10, R220 ;  /* 0x0000000a0440723c */ /* 0x000fe200000018dc */
[----:B------:R-:W1:Y:S01]  /*6b90*/  LDSM.16.MT88.4 R8, [R177+0xf000] ;  /* 0x00f00000b108783b */ /* 0x000e620000004200 */
[----:B------:R-:W-:-:S02]  /*6ba0*/  IMAD.MOV.U32 R225, RZ, RZ, R107 ;  /* 0x000000ffffe17224 */ /* 0x000fc400078e006b */
[----:B------:R-:W-:Y:S02]  /*6bb0*/  IMAD.MOV.U32 R226, RZ, RZ, R105 ;  /* 0x000000ffffe27224 */ /* 0x000fe400078e0069 */
[----:B------:R-:W-:Y:S02]  /*6bc0*/  IMAD.MOV.U32 R227, RZ, RZ, R126 ;  /* 0x000000ffffe37224 */ /* 0x000fe400078e007e */
[C---:B--2---:R-:W-:Y:S01]  /*6bd0*/  HMMA.16816.F32 R68, R4.reuse, R12, R232 ;  /* 0x0000000c0444723c */ /* 0x044fe200000018e8 */
[----:B------:R-:W-:Y:S02]  /*6be0*/  IMAD.MOV.U32 R220, RZ, RZ, R125 ;  /* 0x000000ffffdc7224 */ /* 0x000fe400078e007d */
[----:B------:R-:W-:Y:S02]  /*6bf0*/  IMAD.MOV.U32 R221, RZ, RZ, R127 ;  /* 0x000000ffffdd7224 */ /* 0x000fe400078e007f */
[----:B------:R-:W-:Y:S02]  /*6c00*/  IMAD.MOV.U32 R222, RZ, RZ, R124 ;  /* 0x000000ffffde7224 */ /* 0x000fe400078e007c */
[----:B------:R-:W-:Y:S01]  /*6c10*/  IMAD.MOV.U32 R234, RZ, RZ, R91 ;  /* 0x000000ffffea7224 */ /* 0x000fe200078e005b */
[----:B------:R-:W-:Y:S01]  /*6c20*/  HMMA.16816.F32 R72, R4, R14, R216 ;  /* 0x0000000e0448723c */ /* 0x000fe200000018d8 */
[----:B------:R-:W-:Y:S01]  /*6c30*/  IMAD.MOV.U32 R235, RZ, RZ, R110 ;  /* 0x000000ffffeb7224 */ /* 0x000fe200078e006e */
[----:B------:R-:W2:Y:S01]  /*6c40*/  LDSM.16.MT88.4 R12, [R178+0xf000] ;  /* 0x00f00000b20c783b */ /* 0x000ea20000004200 */
[----:B------:R-:W-:Y:S01]  /*6c50*/  IMAD.MOV.U32 R232, RZ, RZ, R109 ;  /* 0x000000ffffe87224 */ /* 0x000fe200078e006d */
[----:B------:R-:W3:Y:S01]  /*6c60*/  LDC.U8 R217, c[0x0][0x2d8] ;  /* 0x0000b600ffd97b82 */ /* 0x000ee20000000000 */
[----:B------:R-:W-:Y:S01]  /*6c70*/  IMAD.MOV.U32 R233, RZ, RZ, R104 ;  /* 0x000000ffffe97224 */ /* 0x000fe200078e0068 */
[----:B------:R-:W4:Y:S01]  /*6c80*/  LDSM.16.MT88.4 R124, [R177+0xd800] ;  /* 0x00d80000b17c783b */ /* 0x000f220000004200 */
[----:B------:R-:W-:-:S02]  /*6c90*/  IMAD.MOV.U32 R218, RZ, RZ, R111 ;  /* 0x000000ffffda7224 */ /* 0x000fc400078e006f */
[----:B------:R-:W-:Y:S02]  /*6ca0*/  IMAD.MOV.U32 R219, RZ, RZ, R99 ;  /* 0x000000ffffdb7224 */ /* 0x000fe400078e0063 */
[----:B------:R-:W-:Y:S02]  /*6cb0*/  IMAD.MOV.U32 R223, RZ, RZ, R59 ;  /* 0x000000ffffdf7224 */ /* 0x000fe400078e003b */
[----:B------:R-:W-:Y:S01]  /*6cc0*/  LDSM.16.MT88.4 R56, [R179+0xd800] ;  /* 0x00d80000b338783b */ /* 0x000fe20000004200 */
[----:B-1----:R-:W-:Y:S01]  /*6cd0*/  HMMA.16816.F32 R76, R4, R8, R212 ;  /* 0x00000008044c723c */ /* 0x002fe200000018d4 */
[C---:B---3--:R-:W-:Y:S02]  /*6ce0*/  ISETP.GE.U32.AND P1, PT, R217.reuse, R2, PT ;  /* 0x00000002d900720c */ /* 0x048fe40003f26070 */
[C---:B------:R-:W-:Y:S02]  /*6cf0*/  ISETP.GE.U32.AND P0, PT, R217.reuse, R0, PT ;  /* 0x00000000d900720c */ /* 0x040fe40003f06070 */
[----:B------:R-:W-:-:S03]  /*6d00*/  ISETP.GE.U32.AND P2, PT, R217, R87, PT ;  /* 0x00000057d900720c */ /* 0x000fc60003f46070 */
[C---:B------:R-:W-:Y:S01]  /*6d10*/  HMMA.16816.F32 R88, R4.reuse, R10, R204 ;  /* 0x0000000a0458723c */ /* 0x040fe200000018cc */
[----:B------:R-:W1:Y:S01]  /*6d20*/  LDSM.16.MT88.4 R8, [R180+0xf000] ;  /* 0x00f00000b408783b */ /* 0x000e620000004200 */
[----:B------:R-:W-:Y:S02]  /*6d30*/  SHF.R.U32.HI R0, RZ, 0x10, R84 ;  /* 0x00000010ff007819 */ /* 0x000fe40000011654 */
[C---:B------:R-:W-:Y:S02]  /*6d40*/  ISETP.GE.U32.AND P6, PT, R217.reuse, R85, PT ;  /* 0x00000055d900720c */ /* 0x040fe40003fc6070 */
[----:B------:R-:W-:Y:S02]  /*6d50*/  LOP3.LUT R0, R0, 0xff, RZ, 0xc0, !PT ;  /* 0x000000ff00007812 */ /* 0x000fe400078ec0ff */
[----:B--2---:R-:W-:Y:S01]  /*6d60*/  HMMA.16816.F32 R92, R4, R12, R208 ;  /* 0x0000000c045c723c */ /* 0x004fe200000018d0 */
[----:B------:R-:W-:Y:S01]  /*6d70*/  @!P0 HADD2 R251, -R143.H0_H0, -RZ.H0_H0 ;  /* 0xa00000ff8ffb8230 */ /* 0x000fe20000000900 */
[----:B------:R-:W-:Y:S01]  /*6d80*/  ISETP.GE.U32.AND P5, PT, R217, R0, PT ;  /* 0x00000000d900720c */ /* 0x000fe20003fa6070 */
[----:B------:R-:W-:-:S05]  /*6d90*/  @!P2 HADD2 R249, -R152.H0_H0, -RZ.H0_H0 ;  /* 0xa00000ff98f9a230 */ /* 0x000fca0000000900 */
[----:B------:R-:W-:Y:S01]  /*6da0*/  HMMA.16816.F32 R96, R4, R14, R200 ;  /* 0x0000000e0460723c */ /* 0x000fe200000018c8 */
[----:B------:R-:W2:Y:S07]  /*6db0*/  LDSM.16.MT88.4 R12, [R179+0xf000] ;  /* 0x00f00000b30c783b */ /* 0x000eae0000004200 */
[C---:B----4-:R-:W-:Y:S08]  /*6dc0*/  HMMA.16816.F32 R120, R112.reuse, R124, R120 ;  /* 0x0000007c7078723c */ /* 0x050ff00000001878 */
[----:B------:R-:W-:Y:S08]  /*6dd0*/  HMMA.16816.F32 R124, R112, R126, R16 ;  /* 0x0000007e707c723c */ /* 0x000ff00000001810 */
[C---:B-1----:R-:W-:Y:S08]  /*6de0*/  HMMA.16816.F32 R104, R4.reuse, R8, R144 ;  /* 0x000000080468723c */ /* 0x042ff00000001890 */
[----:B------:R-:W-:Y:S01]  /*6df0*/  HMMA.16816.F32 R108, R4, R10, R80 ;  /* 0x0000000a046c723c */ /* 0x000fe20000001850 */
[----:B------:R-:W1:Y:S01]  /*6e00*/  LDSM.16.MT88.4 R8, [R177+0x11000] ;  /* 0x01100000b108783b */ /* 0x000e620000004200 */
[----:B------:R-:W-:-:S02]  /*6e10*/  @!P0 PRMT R143, R251, 0x5410, RZ ;  /* 0x00005410fb8f8816 */ /* 0x000fc400000000ff */
[----:B------:R-:W-:Y:S01]  /*6e20*/  LOP3.LUT R0, R84, 0xff, RZ, 0xc0, !PT ;  /* 0x000000ff54007812 */ /* 0x000fe200078ec0ff */
[----:B------:R-:W-:Y:S01]  /*6e30*/  IMAD.MOV.U32 R217, RZ, RZ, R218 ;  /* 0x000000ffffd97224 */ /* 0x000fe200078e00da */
[----:B------:R-:W-:Y:S01]  /*6e40*/  @!P2 PRMT R152, R249, 0x5410, RZ ;  /* 0x00005410f998a816 */ /* 0x000fe200000000ff */
[----:B------:R-:W-:Y:S01]  /*6e50*/  @!P6 HADD2 R252, -R141.H0_H0, -RZ.H0_H0 ;  /* 0xa00000ff8dfce230 */ /* 0x000fe20000000900 */
[----:B------:R-:W-:Y:S01]  /*6e60*/  LDSM.16.MT88.4 R80, [R180+0xf800] ;  /* 0x00f80000b450783b */ /* 0x000fe20000004200 */
[C---:B--2---:R-:W-:Y:S08]  /*6e70*/  HMMA.16816.F32 R128, R4.reuse, R12, R192 ;  /* 0x0000000c0480723c */ /* 0x044ff000000018c0 */
[C---:B------:R-:W-:Y:S01]  /*6e80*/  HMMA.16816.F32 R132, R4.reuse, R14, R132 ;  /* 0x0000000e0484723c */ /* 0x040fe20000001884 */
[----:B------:R-:W2:Y:S07]  /*6e90*/  LDSM.16.MT88.4 R12, [R178+0x11000] ;  /* 0x01100000b20c783b */ /* 0x000eae0000004200 */
[C---:B-1----:R-:W-:Y:S08]  /*6ea0*/  HMMA.16816.F32 R144, R4.reuse, R8, R48 ;  /* 0x000000080490723c */ /* 0x042ff00000001830 */
[C---:B------:R-:W-:Y:S01]  /*6eb0*/  HMMA.16816.F32 R148, R4.reuse, R10, R148 ;  /* 0x0000000a0494723c */ /* 0x040fe20000001894 */
[----:B------:R-:W1:Y:S01]  /*6ec0*/  LDSM.16.MT88.4 R8, [R180+0x11000] ;  /* 0x01100000b408783b */ /* 0x000e620000004200 */
[----:B------:R-:W3:Y:S01]  /*6ed0*/  LDC.U8 R251, c[0x0][0x2d8] ;  /* 0x0000b600fffb7b82 */ /* 0x000ee20000000000 */
[----:B------:R-:W-:Y:S01]  /*6ee0*/  IMAD.MOV.U32 R218, RZ, RZ, R219 ;  /* 0x000000ffffda7224 */ /* 0x000fe200078e00db */
[----:B------:R-:W-:Y:S01]  /*6ef0*/  @!P6 PRMT R141, R252, 0x5410, RZ ;  /* 0x00005410fc8de816 */ /* 0x000fe200000000ff */
[----:B------:R-:W-:Y:S03]  /*6f00*/  LDSM.16.MT88.4 R48, [R180+0xd800] ;  /* 0x00d80000b430783b */ /* 0x000fe60000004200 */
[C---:B--2---:R-:W-:Y:S08]  /*6f10*/  HMMA.16816.F32 R160, R4.reuse, R12, R160 ;  /* 0x0000000c04a0723c */ /* 0x044ff000000018a0 */
[C---:B------:R-:W-:Y:S08]  /*6f20*/  HMMA.16816.F32 R172, R4.reuse, R14, R172 ;  /* 0x0000000e04ac723c */ /* 0x040ff000000018ac */
[C---:B-1----:R-:W-:Y:S08]  /*6f30*/  HMMA.16816.F32 R196, R4.reuse, R8, R196 ;  /* 0x0000000804c4723c */ /* 0x042ff000000018c4 */
[C---:B------:R-:W-:Y:S01]  /*6f40*/  HMMA.16816.F32 R192, R4.reuse, R10, R40 ;  /* 0x0000000a04c0723c */ /* 0x040fe20000001828 */
[----:B------:R-:W1:Y:S01]  /*6f50*/  LDSM.16.MT88.4 R8, [R179+0x11000] ;  /* 0x01100000b308783b */ /* 0x000e620000004200 */
[C---:B---3--:R-:W-:Y:S01]  /*6f60*/  ISETP.GE.U32.AND P0, PT, R251.reuse, R0, PT ;  /* 0x00000000fb00720c */ /* 0x048fe20003f06070 */
[----:B------:R-:W-:Y:S01]  /*6f70*/  IMAD.MOV.U32 R219, RZ, RZ, R232 ;  /* 0x000000ffffdb7224 */ /* 0x000fe200078e00e8 */
[----:B------:R-:W-:Y:S01]  /*6f80*/  ISETP.GE.U32.AND P6, PT, R251, R102, PT ;  /* 0x00000066fb00720c */ /* 0x000fe20003fc6070 */
[----:B------:R-:W-:Y:S01]  /*6f90*/  IMAD.MOV.U32 R216, RZ, RZ, R218 ;  /* 0x000000ffffd87224 */ /* 0x000fe200078e00da */
[----:B------:R-:W2:Y:S02]  /*6fa0*/  LDSM.16.MT88.4 R40, [R178+0xd800] ;  /* 0x00d80000b228783b */ /* 0x000ea40000004200 */
[C---:B-1----:R-:W-:Y:S08]  /*6fb0*/  HMMA.16816.F32 R200, R4.reuse, R8, R36 ;  /* 0x0000000804c8723c */ /* 0x042ff00000001824 */
[----:B------:R-:W-:Y:S01]  /*6fc0*/  HMMA.16816.F32 R24, R4, R10, R24 ;  /* 0x0000000a0418723c */ /* 0x000fe20000001818 */
[----:B------:R1:W3:Y:S01]  /*6fd0*/  LDL.LU.S16 R6, [R1] ;  /* 0x0000000001067983 */ /* 0x0002e20000300600 */
[----:B------:R-:W-:-:S04]  /*6fe0*/  SHF.R.U32.HI R0, RZ, 0x18, R84 ;  /* 0x00000018ff007819 */ /* 0x000fc80000011654 */
[----:B------:R-:W-:Y:S02]  /*6ff0*/  ISETP.GE.U32.AND P2, PT, R251, R0, PT ;  /* 0x00000000fb00720c */ /* 0x000fe40003f46070 */
[----:B------:R-:W-:Y:S01]  /*7000*/  LOP3.LUT R0, R84, 0xffff, RZ, 0xc0, !PT ;  /* 0x0000ffff54007812 */ /* 0x000fe200078ec0ff */
[----:B------:R-:W-:Y:S01]  /*7010*/  IMAD.MOV.U32 R232, RZ, RZ, R233 ;  /* 0x000000ffffe87224 */ /* 0x000fe200078e00e9 */
[----:B--2---:R-:W-:Y:S01]  /*7020*/  HMMA.16816.F32 R36, R112, R40, R44 ;  /* 0x000000287024723c */ /* 0x004fe2000000182c */
[----:B---3--:R-:W-:Y:S01]  /*7030*/  @!P1 HADD2 R6, -R142.H0_H0, -RZ.H0_H0 ;  /* 0xa00000ff8e069230 */ /* 0x008fe20000000900 */
[----:B------:R-:W-:Y:S01]  /*7040*/  SHF.R.U32.HI R0, RZ, 0x8, R0 ;  /* 0x00000008ff007819 */ /* 0x000fe20000011600 */
[----:B------:R-:W-:-:S05]  /*7050*/  IMAD.MOV.U32 R233, RZ, RZ, R234 ;  /* 0x000000ffffe97224 */ /* 0x000fca00078e00ea */
[----:B------:R-:W-:Y:S01]  /*7060*/  HMMA.16816.F32 R44, R112, R48, R60 ;  /* 0x00000030702c723c */ /* 0x000fe2000000183c */
[----:B------:R-:W-:-:S04]  /*7070*/  PRMT R5, R6, 0x7610, R5 ;  /* 0x0000761006057816 */ /* 0x000fc80000000005 */
[----:B------:R-:W-:Y:S02]  /*7080*/  @!P1 PRMT R142, R5, 0x5410, RZ ;  /* 0x00005410058e9816 */ /* 0x000fe400000000ff */
[----:B------:R1:W2:Y:S01]  /*7090*/  LDL.LU.S16 R5, [R1+0x4] ;  /* 0x0000040001057983 */ /* 0x0002a20000300600 */
[----:B------:R-:W-:Y:S01]  /*70a0*/  LOP3.LUT R0, R0, 0xffff, RZ, 0xc0, !PT ;  /* 0x0000ffff00007812 */ /* 0x000fe200078ec0ff */
[----:B------:R-:W-:Y:S01]  /*70b0*/  IMAD.MOV.U32 R234, RZ, RZ, R220 ;  /* 0x000000ffffea7224 */ /* 0x000fe200078e00dc */
[C---:B------:R-:W-:Y:S01]  /*70c0*/  HMMA.16816.F32 R48, R112.reuse, R50, R64 ;  /* 0x000000327030723c */ /* 0x040fe20000001840 */
[----:B------:R1:W3:Y:S01]  /*70d0*/  LDL.LU.S16 R16, [R1+0x10] ;  /* 0x0000100001107983 */ /* 0x0002e20000300600 */
[----:B------:R-:W-:Y:S01]  /*70e0*/  ISETP.GE.U32.AND P1, PT, R251, R0, PT ;  /* 0x00000000fb00720c */ /* 0x000fe20003f26070 */
[----:B------:R-:W-:Y:S02]  /*70f0*/  IMAD.MOV.U32 R215, RZ, RZ, R219 ;  /* 0x000000ffffd77224 */ /* 0x000fe400078e00db */
[----:B------:R-:W-:Y:S01]  /*7100*/  IMAD.MOV.U32 R214, RZ, RZ, R232 ;  /* 0x000000ffffd67224 */ /* 0x000fe200078e00e8 */
[----:B------:R-:W4:Y:S01]  /*7110*/  LDSM.16.MT88.4 R64, [R177+0xf800] ;  /* 0x00f80000b140783b */ /* 0x000f220000004200 */
[----:B------:R-:W-:Y:S01]  /*7120*/  LOP3.LUT R7, R32, 0xffff, RZ, 0xc0, !PT ;  /* 0x0000ffff20077812 */ /* 0x000fe200078ec0ff */
[----:B------:R-:W-:Y:S07]  /*7130*/  HMMA.16816.F32 R40, R112, R42, R52 ;  /* 0x0000002a7028723c */ /* 0x000fee0000001834 */
[----:B---3--:R-:W-:-:S02]  /*7140*/  @!P1 HADD2 R16, -R139.H0_H0, -RZ.H0_H0 ;  /* 0xa00000ff8b109230 */ /* 0x008fc40000000900 */
[----:B--2---:R-:W-:Y:S01]  /*7150*/  @!P0 HADD2 R5, -R140.H0_H0, -RZ.H0_H0 ;  /* 0xa00000ff8c058230 */ /* 0x004fe20000000900 */
[----:B------:R-:W-:Y:S01]  /*7160*/  LOP3.LUT R0, R103, 0xff, RZ, 0xc0, !PT ;  /* 0x000000ff67007812 */ /* 0x000fe200078ec0ff */
[----:B------:R-:W-:Y:S01]  /*7170*/  IMAD.MOV.U32 R220, RZ, RZ, R221 ;  /* 0x000000ffffdc7224 */ /* 0x000fe200078e00dd */
[----:B------:R-:W-:Y:S01]  /*7180*/  PRMT R15, R16, 0x7610, R15 ;  /* 0x00007610100f7816 */ /* 0x000fe2000000000f */
[----:B------:R-:W-:Y:S01]  /*7190*/  IMAD.MOV.U32 R218, RZ, RZ, R233 ;  /* 0x000000ffffda7224 */ /* 0x000fe200078e00e9 */
[----:B------:R1:W2:Y:S01]  /*71a0*/  LDL.LU.S16 R16, [R1+0x8] ;  /* 0x0000080001107983 */ /* 0x0002a20000300600 */
[----:B------:R-:W-:Y:S01]  /*71b0*/  PRMT R4, R5, 0x7610, R4 ;  /* 0x0000761005047816 */ /* 0x000fe20000000004 */
[----:B------:R-:W-:Y:S01]  /*71c0*/  IMAD.MOV.U32 R219, RZ, RZ, R234 ;  /* 0x000000ffffdb7224 */ /* 0x000fe200078e00ea */
[----:B------:R-:W-:Y:S01]  /*71d0*/  SHF.R.U32.HI R6, RZ, 0x10, R32 ;  /* 0x00000010ff067819 */ /* 0x000fe20000011620 */
[----:B------:R-:W-:Y:S01]  /*71e0*/  HMMA.16816.F32 R52, R112, R56, R68 ;  /* 0x000000387034723c */ /* 0x000fe20000001844 */
[----:B------:R-:W-:-:S02]  /*71f0*/  @!P0 PRMT R140, R4, 0x5410, RZ ;  /* 0x00005410048c8816 */ /* 0x000fc400000000ff */
[----:B------:R-:W-:Y:S02]  /*7200*/  ISETP.GE.U32.AND P0, PT, R251, R0, PT ;  /* 0x00000000fb00720c */ /* 0x000fe40003f06070 */
[----:B------:R-:W-:Y:S02]  /*7210*/  SHF.R.U32.HI R0, RZ, 0x8, R169 ;  /* 0x00000008ff007819 */ /* 0x000fe400000116a9 */
[----:B------:R-:W-:Y:S01]  /*7220*/  @!P1 PRMT R139, R15, 0x5410, RZ ;  /* 0x000054100f8b9816 */ /* 0x000fe200000000ff */
[----:B----4-:R-:W-:Y:S01]  /*7230*/  HMMA.16816.F32 R60, R112, R64, R76 ;  /* 0x00000040703c723c */ /* 0x010fe2000000184c */
[----:B------:R-:W-:-:S04]  /*7240*/  LOP3.LUT R0, R0, 0xffff, RZ, 0xc0, !PT ;  /* 0x0000ffff00007812 */ /* 0x000fc800078ec0ff */
[----:B------:R-:W-:Y:S01]  /*7250*/  ISETP.GE.U32.AND P1, PT, R251, R0, PT ;  /* 0x00000000fb00720c */ /* 0x000fe20003f26070 */
[----:B--2---:R-:W-:Y:S01]  /*7260*/  @!P2 HADD2 R16, -R138.H0_H0, -RZ.H0_H0 ;  /* 0xa00000ff8a10a230 */ /* 0x004fe20000000900 */
[----:B------:R-:W-:Y:S02]  /*7270*/  IMAD.MOV.U32 R221, RZ, RZ, R222 ;  /* 0x000000ffffdd7224 */ /* 0x000fe400078e00de */
[----:B------:R-:W-:Y:S01]  /*7280*/  IMAD.MOV.U32 R234, RZ, RZ, R220 ;  /* 0x000000ffffea7224 */ /* 0x000fe200078e00dc */
[----:B------:R-:W-:Y:S01]  /*7290*/  LOP3.LUT R4, R32, 0xff, RZ, 0xc0, !PT ;  /* 0x000000ff20047812 */ /* 0x000fe200078ec0ff */
[C---:B------:R-:W-:Y:S01]  /*72a0*/  HMMA.16816.F32 R56, R112.reuse, R58, R72 ;  /* 0x0000003a7038723c */ /* 0x040fe20000001848 */
[----:B------:R-:W-:Y:S01]  /*72b0*/  PRMT R11, R16, 0x7610, R11 ;  /* 0x00007610100b7816 */ /* 0x000fe2000000000b */
[----:B------:R-:W-:Y:S01]  /*72c0*/  IMAD.MOV.U32 R222, RZ, RZ, R223 ;  /* 0x000000ffffde7224 */ /* 0x000fe200078e00df */
[----:B------:R1:W2:Y:S04]  /*72d0*/  LDL.LU.S16 R16, [R1+0xc] ;  /* 0x00000c0001107983 */ /* 0x0002a80000300600 */
[----:B------:R1:W3:Y:S01]  /*72e0*/  LDL.LU.S16 R0, [R1+0x14] ;  /* 0x0000140001007983 */ /* 0x0002e20000300600 */
[----:B------:R-:W-:Y:S01]  /*72f0*/  @!P2 PRMT R138, R11, 0x5410, RZ ;  /* 0x000054100b8aa816 */ /* 0x000fe200000000ff */
[----:B------:R-:W-:Y:S02]  /*7300*/  HMMA.16816.F32 R64, R112, R66, R88 ;  /* 0x000000427040723c */ /* 0x000fe40000001858 */
[----:B------:R1:W4:Y:S01]  /*7310*/  LDL.LU.S16 R11, [R1+0x24] ;  /* 0x00002400010b7983 */ /* 0x0003220000300600 */
[----:B------:R-:W-:-:S02]  /*7320*/  IMAD.MOV.U32 R223, RZ, RZ, R224 ;  /* 0x000000ffffdf7224 */ /* 0x000fc400078e00e0 */
[----:B------:R-:W-:Y:S01]  /*7330*/  IMAD.MOV.U32 R224, RZ, RZ, R225 ;  /* 0x000000ffffe07224 */ /* 0x000fe200078e00e1 */
[----:B------:R-:W1:Y:S01]  /*7340*/  LDSM.16.MT88.4 R72, [R178+0xf800] ;  /* 0x00f80000b248783b */ /* 0x000e620000004200 */
[----:B------:R-:W-:Y:S01]  /*7350*/  IMAD.MOV.U32 R225, RZ, RZ, R226 ;  /* 0x000000ffffe17224 */ /* 0x000fe200078e00e2 */
[----:B------:R-:W-:Y:S01]  /*7360*/  SHF.R.U32.HI R5, RZ, 0x18, R32 ;  /* 0x00000018ff057819 */ /* 0x000fe20000011620 */
[----:B------:R-:W-:Y:S01]  /*7370*/  IMAD.MOV.U32 R226, RZ, RZ, R247 ;  /* 0x000000ffffe27224 */ /* 0x000fe200078e00f7 */
[----:B------:R-:W1:Y:S01]  /*7380*/  LDSM.16.MT88.4 R88, [R179+0xf800] ;  /* 0x00f80000b358783b */ /* 0x000e620000004200 */
[----:B------:R-:W-:Y:S01]  /*7390*/  IMAD.MOV.U32 R247, RZ, RZ, R181 ;  /* 0x000000fffff77224 */ /* 0x000fe200078e00b5 */
[----:B------:R-:W-:Y:S02]  /*73a0*/  HMMA.16816.F32 R76, R112, R80, R104 ;  /* 0x00000050704c723c */ /* 0x000fe40000001868 */
[----:B------:R1:W5:Y:S01]  /*73b0*/  LDL.LU R181, [R1+0xb8] ;  /* 0x0000b80001b57983 */ /* 0x0003620000300800 */
[----:B--2---:R-:W-:-:S02]  /*73c0*/  @!P5 HADD2 R16, -R137.H0_H0, -RZ.H0_H0 ;  /* 0xa00000ff8910d230 */ /* 0x004fc40000000900 */
[----:B---3--:R-:W-:-:S03]  /*73d0*/  @!P3 HADD2 R0, -R136.H0_H0, -RZ.H0_H0 ;  /* 0xa00000ff8800b230 */ /* 0x008fc60000000900 */
[----:B------:R-:W-:Y:S01]  /*73e0*/  PRMT R2, R16, 0x7610, R2 ;  /* 0x0000761010027816 */ /* 0x000fe20000000002 */
[----:B----4-:R-:W-:Y:S01]  /*73f0*/  @!P1 HADD2 R11, -R119.H0_H0, -RZ.H0_H0 ;  /* 0xa00000ff770b9230 */ /* 0x010fe20000000900 */
[----:B------:R-:W-:Y:S01]  /*7400*/  PRMT R10, R0, 0x7610, R10 ;  /* 0x00007610000a7816 */ /* 0x000fe2000000000a */
[----:B------:R-:W-:Y:S01]  /*7410*/  IMAD.MOV.U32 R233, RZ, RZ, R224 ;  /* 0x000000ffffe97224 */ /* 0x000fe200078e00e0 */
[----:B------:R-:W-:Y:S01]  /*7420*/  LOP3.LUT R0, R100, 0xffff, RZ, 0xc0, !PT ;  /* 0x0000ffff64007812 */ /* 0x000fe200078ec0ff */
[----:B------:R-:W-:Y:S01]  /*7430*/  IMAD.MOV.U32 R220, RZ, RZ, R221 ;  /* 0x000000ffffdc7224 */ /* 0x000fe200078e00dd */
[----:B------:R-:W-:Y:S01]  /*7440*/  @!P5 PRMT R137, R2, 0x5410, RZ ;  /* 0x000054100289d816 */ /* 0x000fe200000000ff */
[----:B------:R-:W-:Y:S01]  /*7450*/  IMAD.MOV.U32 R232, RZ, RZ, R223 ;  /* 0x000000ffffe87224 */ /* 0x000fe200078e00df */
[----:B------:R-:W-:Y:S01]  /*7460*/  SHF.R.U32.HI R0, RZ, 0x8, R0 ;  /* 0x00000008ff007819 */ /* 0x000fe20000011600 */
[----:B-1----:R-:W-:Y:S01]  /*7470*/  HMMA.16816.F32 R68, R112, R72, R92 ;  /* 0x000000487044723c */ /* 0x002fe2000000185c */
[----:B------:R-:W-:Y:S01]  /*7480*/  LOP3.LUT R2, R100, 0xff, RZ, 0xc0, !PT ;  /* 0x000000ff64027812 */ /* 0x000fe200078ec0ff */
[----:B------:R-:W-:Y:S01]  /*7490*/  LDSM.16.MT88.4 R104, [R178+0x11800] ;  /* 0x01180000b268783b */ /* 0x000fe20000004200 */
[----:B------:R-:W-:-:S02]  /*74a0*/  LOP3.LUT R0, R0, 0xffff, RZ, 0xc0, !PT ;  /* 0x0000ffff00007812 */ /* 0x000fc400078ec0ff */
[----:B------:R-:W-:Y:S02]  /*74b0*/  ISETP.GE.U32.AND P2, PT, R251, R2, PT ;  /* 0x00000002fb00720c */ /* 0x000fe40003f46070 */
[----:B------:R-:W-:Y:S01]  /*74c0*/  PRMT R2, R11, 0x7610, R2 ;  /* 0x000076100b027816 */ /* 0x000fe20000000002 */
[C---:B------:R-:W-:Y:S01]  /*74d0*/  HMMA.16816.F32 R84, R112.reuse, R88, R128 ;  /* 0x000000587054723c */ /* 0x040fe20000001880 */
[----:B------:R-:W-:Y:S02]  /*74e0*/  @!P3 PRMT R136, R10, 0x5410, RZ ;  /* 0x000054100a88b816 */ /* 0x000fe400000000ff */
[----:B------:R-:W-:Y:S02]  /*74f0*/  ISETP.GE.U32.AND P3, PT, R251, R0, PT ;  /* 0x00000000fb00720c */ /* 0x000fe40003f66070 */
[----:B------:R1:W2:Y:S01]  /*7500*/  LDL.LU.S16 R0, [R1+0x2c] ;  /* 0x00002c0001007983 */ /* 0x0002a20000300600 */
[----:B------:R-:W-:Y:S01]  /*7510*/  @!P1 PRMT R119, R2, 0x5410, RZ ;  /* 0x0000541002779816 */ /* 0x000fe200000000ff */
[----:B------:R-:W-:Y:S01]  /*7520*/  IMAD.MOV.U32 R224, RZ, RZ, R225 ;  /* 0x000000ffffe07224 */ /* 0x000fe200078e00e1 */
[----:B------:R-:W-:Y:S01]  /*7530*/  HMMA.16816.F32 R80, R112, R82, R108 ;  /* 0x000000527050723c */ /* 0x000fe2000000186c */
[----:B------:R1:W3:Y:S01]  /*7540*/  LDL.LU.S16 R2, [R1+0x34] ;  /* 0x0000340001027983 */ /* 0x0002e20000300600 */
[----:B------:R-:W-:-:S02]  /*7550*/  IMAD.MOV.U32 R225, RZ, RZ, R226 ;  /* 0x000000ffffe17224 */ /* 0x000fc400078e00e2 */
[----:B------:R-:W-:Y:S01]  /*7560*/  IMAD.MOV.U32 R226, RZ, RZ, R227 ;  /* 0x000000ffffe27224 */ /* 0x000fe200078e00e3 */
[----:B------:R1:W4:Y:S01]  /*7570*/  LDL.LU.S16 R10, [R1+0x30] ;  /* 0x00003000010a7983 */ /* 0x0003220000300600 */
[----:B------:R-:W-:Y:S02]  /*7580*/  IMAD.MOV.U32 R227, RZ, RZ, R228 ;  /* 0x000000ffffe37224 */ /* 0x000fe400078e00e4 */
[----:B------:R-:W-:Y:S02]  /*7590*/  IMAD.MOV.U32 R228, RZ, RZ, R236 ;  /* 0x000000ffffe47224 */ /* 0x000fe400078e00ec */
[----:B------:R-:W-:Y:S01]  /*75a0*/  IMAD.MOV.U32 R221, RZ, RZ, R222 ;  /* 0x000000ffffdd7224 */ /* 0x000fe200078e00de */
[----:B------:R-:W-:Y:S01]  /*75b0*/  ISETP.GE.U32.AND P5, PT, R251, R4, PT ;  /* 0x00000004fb00720c */ /* 0x000fe20003fa6070 */
[----:B------:R-:W-:Y:S01]  /*75c0*/  IMAD.MOV.U32 R236, RZ, RZ, R176 ;  /* 0x000000ffffec7224 */ /* 0x000fe200078e00b0 */
[----:B------:R-:W-:Y:S01]  /*75d0*/  HMMA.16816.F32 R72, R112, R74, R96 ;  /* 0x0000004a7048723c */ /* 0x000fe20000001860 */
[----:B------:R-:W-:-:S02]  /*75e0*/  IMAD.MOV.U32 R222, RZ, RZ, R21 ;  /* 0x000000ffffde7224 */ /* 0x000fc400078e0015 */
[----:B------:R-:W-:Y:S01]  /*75f0*/  IMAD.MOV.U32 R223, RZ, RZ, R20 ;  /* 0x000000ffffdf7224 */ /* 0x000fe200078e0014 */
[----:B--2---:R-:W-:Y:S01]  /*7600*/  @!P0 HADD2 R0, -R118.H0_H0, -RZ.H0_H0 ;  /* 0xa00000ff76008230 */ /* 0x004fe20000000900 */
[----:B------:R-:W-:-:S03]  /*7610*/  ISETP.GE.U32.AND P1, PT, R251, R5, PT ;  /* 0x00000005fb00720c */ /* 0x000fc60003f26070 */
[----:B------:R-:W-:Y:S01]  /*7620*/  HMMA.16816.F32 R88, R112, R90, R132 ;  /* 0x0000005a7058723c */ /* 0x000fe20000001884 */
[----:B------:R-:W2:Y:S01]  /*7630*/  LDSM.16.MT88.4 R96, [R177+0x11800] ;  /* 0x01180000b160783b */ /* 0x000ea20000004200 */
[----:B---3--:R-:W-:Y:S01]  /*7640*/  @!P6 HADD2 R2, -R117.H0_H0, -RZ.H0_H0 ;  /* 0xa00000ff7502e230 */ /* 0x008fe20000000900 */
[----:B------:R-:W-:Y:S02]  /*7650*/  PRMT R9, R0, 0x7610, R9 ;  /* 0x0000761000097816 */ /* 0x000fe40000000009 */
[----:B------:R-:W-:Y:S01]  /*7660*/  SHF.R.U32.HI R0, RZ, 0x10, R100 ;  /* 0x00000010ff007819 */ /* 0x000fe20000011664 */
[----:B----4-:R-:W-:Y:S01]  /*7670*/  @!P2 HADD2 R10, -R35.H0_H0, -RZ.H0_H0 ;  /* 0xa00000ff230aa230 */ /* 0x010fe20000000900 */
[----:B------:R-:W-:Y:S01]  /*7680*/  PRMT R8, R2, 0x7610, R8 ;  /* 0x0000761002087816 */ /* 0x000fe20000000008 */
[----:B------:R-:W3:Y:S01]  /*7690*/  LDSM.16.MT88.4 R132, [R180+0x11800] ;  /* 0x01180000b484783b */ /* 0x000ee20000004200 */
[----:B------:R-:W-:Y:S02]  /*76a0*/  LOP3.LUT R2, R0, 0xff, RZ, 0xc0, !PT ;  /* 0x000000ff00027812 */ /* 0x000fe400078ec0ff */
[----:B------:R-:W-:-:S02]  /*76b0*/  SHF.R.U32.HI R0, RZ, 0x18, R100 ;  /* 0x00000018ff007819 */ /* 0x000fc40000011664 */
[----:B------:R-:W-:Y:S02]  /*76c0*/  @!P6 PRMT R117, R8, 0x5410, RZ ;  /* 0x000054100875e816 */ /* 0x000fe400000000ff */
[----:B------:R-:W-:Y:S02]  /*76d0*/  ISETP.GE.U32.AND P6, PT, R251, R0, PT ;  /* 0x00000000fb00720c */ /* 0x000fe40003fc6070 */
[----:B------:R1:W4:Y:S04]  /*76e0*/  LDL.LU.S16 R0, [R1+0x5c] ;  /* 0x00005c0001007983 */ /* 0x0003280000300600 */
[----:B------:R1:W5:Y:S04]  /*76f0*/  LDL.LU R176, [R1+0xb4] ;  /* 0x0000b40001b07983 */ /* 0x0003680000300800 */
[----:B------:R1:W5:Y:S04]  /*7700*/  LDL.LU R21, [R1+0xb0] ;  /* 0x0000b00001157983 */ /* 0x0003680000300800 */
[----:B------:R1:W5:Y:S04]  /*7710*/  LDL.LU R20, [R1+0xac] ;  /* 0x0000ac0001147983 */ /* 0x0003680000300800 */
[----:B------:R1:W2:Y:S01]  /*7720*/  LDL.LU.S16 R15, [R1+0x60] ;  /* 0x00006000010f7983 */ /* 0x0002a20000300600 */
[----:B------:R-:W-:-:S02]  /*7730*/  @!P0 PRMT R118, R9, 0x5410, RZ ;  /* 0x0000541009768816 */ /* 0x000fc400000000ff */
[----:B------:R-:W-:Y:S01]  /*7740*/  ISETP.GE.U32.AND P0, PT, R251, R2, PT ;  /* 0x00000002fb00720c */ /* 0x000fe20003f06070 */
[----:B------:R1:W3:Y:S04]  /*7750*/  LDL.LU.S16 R19, [R1+0x74] ;  /* 0x0000740001137983 */ /* 0x0002e80000300600 */
[----:B------:R1:W3:Y:S04]  /*7760*/  LDL.LU.S16 R18, [R1+0x70] ;  /* 0x0000700001127983 */ /* 0x0002e80000300600 */
[----:B------:R1:W3:Y:S04]  /*7770*/  LDL.LU.S16 R17, [R1+0x6c] ;  /* 0x00006c0001117983 */ /* 0x0002e80000300600 */
[----:B------:R1:W3:Y:S01]  /*7780*/  LDL.LU.S16 R16, [R1+0x68] ;  /* 0x0000680001107983 */ /* 0x0002e20000300600 */
[----:B------:R-:W-:-:S02]  /*7790*/  PRMT R4, R10, 0x7610, R4 ;  /* 0x000076100a047816 */ /* 0x000fc40000000004 */
[----:B------:R-:W-:Y:S01]  /*77a0*/  SHF.R.U32.HI R2, RZ, 0x8, R7 ;  /* 0x00000008ff027819 */ /* 0x000fe20000011607 */
[----:B------:R-:W1:Y:S01]  /*77b0*/  LDSM.16.MT88.4 R8, [R179+0x11800] ;  /* 0x01180000b308783b */ /* 0x000e620000004200 */
[----:B------:R-:W-:Y:S01]  /*77c0*/  @!P2 PRMT R35, R4, 0x5410, RZ ;  /* 0x000054100423a816 */ /* 0x000fe200000000ff */
[----:B------:R-:W-:Y:S01]  /*77d0*/  FADD.FTZ R4, R217, R216 ;  /* 0x000000d8d9047221 */ /* 0x000fe20000010000 */
[----:B------:R-:W-:Y:S01]  /*77e0*/  LOP3.LUT R2, R2, 0xffff, RZ, 0xc0, !PT ;  /* 0x0000ffff02027812 */ /* 0x000fe200078ec0ff */
[----:B--2---:R-:W-:-:S05]  /*77f0*/  @!P0 HADD2 R15, -R31.H0_H0, -RZ.H0_H0 ;  /* 0xa00000ff1f0f8230 */ /* 0x004fca0000000900 */
[----:B------:R-:W-:Y:S02]  /*7800*/  PRMT R12, R15, 0x7610, R12 ;  /* 0x000076100f0c7816 */ /* 0x000fe4000000000c */
[----:B------:R2:W2:Y:S01]  /*7810*/  LDL.LU.S16 R15, [R1+0x64] ;  /* 0x00006400010f7983 */ /* 0x0004a20000300600 */
[----:B----4-:R-:W-:-:S05]  /*7820*/  @!P3 HADD2 R0, -R34.H0_H0, -RZ.H0_H0 ;  /* 0xa00000ff2200b230 */ /* 0x010fca0000000900 */
[----:B------:R-:W-:Y:S02]  /*7830*/  PRMT R13, R0, 0x7610, R13 ;  /* 0x00007610000d7816 */ /* 0x000fe4000000000d */
[----:B------:R-:W-:-:S04]  /*7840*/  LOP3.LUT R0, R6, 0xff, RZ, 0xc0, !PT ;  /* 0x000000ff06007812 */ /* 0x000fc800078ec0ff */
[----:B------:R-:W-:Y:S01]  /*7850*/  ISETP.GE.U32.AND P2, PT, R251, R0, PT ;  /* 0x00000000fb00720c */ /* 0x000fe20003f46070 */
[----:B------:R-:W-:Y:S01]  /*7860*/  FADD.FTZ R0, R215, R214 ;  /* 0x000000d6d7007221 */ /* 0x000fe20000010000 */
[----:B------:R-:W-:Y:S02]  /*7870*/  @!P3 PRMT R34, R13, 0x5410, RZ ;  /* 0x000054100d22b816 */ /* 0x000fe400000000ff */
[----:B------:R-:W-:Y:S01]  /*7880*/  ISETP.GE.U32.AND P3, PT, R251, R2, PT ;  /* 0x00000002fb00720c */ /* 0x000fe20003f66070 */
[----:B------:R-:W-:Y:S02]  /*7890*/  FADD.FTZ R0, R218, R0 ;  /* 0x00000000da007221 */ /* 0x000fe40000010000 */
[----:B------:R-:W-:Y:S02]  /*78a0*/  FADD.FTZ R2, R219, R4 ;  /* 0x00000004db027221 */ /* 0x000fe40000010000 */
[----:B------:R-:W-:Y:S02]  /*78b0*/  FADD.FTZ R0, R232, R0 ;  /* 0x00000000e8007221 */ /* 0x000fe40000010000 */
[----:B------:R-:W-:-:S02]  /*78c0*/  FADD.FTZ R2, R233, R2 ;  /* 0x00000002e9027221 */ /* 0x000fc40000010000 */
[----:B------:R-:W-:Y:S02]  /*78d0*/  FADD.FTZ R0, R220, R0 ;  /* 0x00000000dc007221 */ /* 0x000fe40000010000 */
[----:B------:R-:W-:Y:S02]  /*78e0*/  FADD.FTZ R2, R221, R2 ;  /* 0x00000002dd027221 */ /* 0x000fe40000010000 */
[----:B------:R-:W-:Y:S02]  /*78f0*/  FADD.FTZ R0, R222, R0 ;  /* 0x00000000de007221 */ /* 0x000fe40000010000 */
[----:B------:R-:W-:Y:S02]  /*7900*/  FADD.FTZ R2, R223, R2 ;  /* 0x00000002df027221 */ /* 0x000fe40000010000 */
[----:B------:R-:W-:Y:S02]  /*7910*/  FADD.FTZ R0, R224, R0 ;  /* 0x00000000e0007221 */ /* 0x000fe40000010000 */
[----:B------:R-:W-:Y:S01]  /*7920*/  FADD.FTZ R2, R225, R2 ;  /* 0x00000002e1027221 */ /* 0x000fe20000010000 */
[----:B---3--:R-:W-:Y:S01]  /*7930*/  @!P3 HADD2 R17, -R28.H0_H0, -RZ.H0_H0 ;  /* 0xa00000ff1c11b230 */ /* 0x008fe20000000900 */
[----:B------:R-:W-:-:S02]  /*7940*/  FADD.FTZ R0, R226, R0 ;  /* 0x00000000e2007221 */ /* 0x000fc40000010000 */
[----:B------:R-:W-:Y:S02]  /*7950*/  FADD.FTZ R2, R227, R2 ;  /* 0x00000002e3027221 */ /* 0x000fe40000010000 */
[----:B------:R-:W-:Y:S01]  /*7960*/  FADD.FTZ R0, R228, R0 ;  /* 0x00000000e4007221 */ /* 0x000fe20000010000 */
[----:B------:R-:W-:Y:S01]  /*7970*/  PRMT R4, R17, 0x7610, R4 ;  /* 0x0000761011047816 */ /* 0x000fe20000000004 */
[----:B------:R-:W-:Y:S01]  /*7980*/  FADD.FTZ R2, R229, R2 ;  /* 0x00000002e5027221 */ /* 0x000fe20000010000 */
[----:B------:R-:W-:Y:S01]  /*7990*/  @!P0 PRMT R31, R12, 0x5410, RZ ;  /* 0x000054100c1f8816 */ /* 0x000fe200000000ff */
[----:B------:R-:W-:Y:S01]  /*79a0*/  FADD.FTZ R0, R230, R0 ;  /* 0x00000000e6007221 */ /* 0x000fe20000010000 */
[----:B------:R-:W-:Y:S01]  /*79b0*/  LEA R12, P0, R235, c[0x0][0x1f8], 0x1 ;  /* 0x00007e00eb0c7a11 */ /* 0x000fe200078008ff */
[----:B------:R-:W-:Y:S01]  /*79c0*/  FADD.FTZ R2, R231, R2 ;  /* 0x00000002e7027221 */ /* 0x000fe20000010000 */
[----:B------:R-:W-:Y:S01]  /*79d0*/  @!P3 PRMT R28, R4, 0x5410, RZ ;  /* 0x00005410041cb816 */ /* 0x000fe200000000ff */
[----:B------:R-:W-:-:S02]  /*79e0*/  IMAD.MOV.U32 R4, RZ, RZ, c[0x0][0x228] ;  /* 0x00008a00ff047624 */ /* 0x000fc400078e00ff */
[----:B------:R-:W-:Y:S01]  /*79f0*/  FADD.FTZ R0, R244, R0 ;  /* 0x00000000f4007221 */ /* 0x000fe20000010000 */
[----:B------:R-:W-:Y:S01]  /*7a00*/  LEA.HI.X R13, R235, c[0x0][0x1fc], R234, 0x1, P0 ;  /* 0x00007f00eb0d7a11 */ /* 0x000fe200000f0cea */
[----:B------:R-:W-:Y:S02]  /*7a10*/  FADD.FTZ R2, R245, R2 ;  /* 0x00000002f5027221 */ /* 0x000fe40000010000 */
[----:B------:R-:W-:Y:S02]  /*7a20*/  IMAD.SHL.U32 R4, R4, 0x8, RZ ;  /* 0x0000000804047824 */ /* 0x000fe400078e00ff */
[----:B------:R-:W-:Y:S02]  /*7a30*/  FADD.FTZ R0, R246, R0 ;  /* 0x00000000f6007221 */ /* 0x000fe40000010000 */
[----:B------:R-:W-:Y:S02]  /*7a40*/  FADD.FTZ R2, R247, R2 ;  /* 0x00000002f7027221 */ /* 0x000fe40000010000 */
[----:B------:R-:W-:Y:S01]  /*7a50*/  FADD.FTZ R0, R236, R0 ;  /* 0x00000000ec007221 */ /* 0x000fe20000010000 */
[----:B------:R-:W-:Y:S01]  /*7a60*/  @!P6 HADD2 R19, -R30.H0_H0, -RZ.H0_H0 ;  /* 0xa00000ff1e13e230 */ /* 0x000fe20000000900 */
[----:B------:R-:W-:Y:S01]  /*7a70*/  FADD.FTZ R2, R237, R2 ;  /* 0x00000002ed027221 */ /* 0x000fe20000010000 */
[----:B------:R-:W-:Y:S01]  /*7a80*/  @!P5 HADD2 R18, -R29.H0_H0, -RZ.H0_H0 ;  /* 0xa00000ff1d12d230 */ /* 0x000fe20000000900 */
[----:B------:R-:W-:Y:S01]  /*7a90*/  STG.E.U16 [R12.64], R157 ;  /* 0x0000009d0c007986 */ /* 0x000fe2000c101508 */
[----:B------:R-:W-:Y:S01]  /*7aa0*/  @!P2 HADD2 R16, -R23.H0_H0, -RZ.H0_H0 ;  /* 0xa00000ff1710a230 */ /* 0x000fe20000000900 */
[----:B------:R-:W-:-:S02]  /*7ab0*/  FADD.FTZ R0, R238, R0 ;  /* 0x00000000ee007221 */ /* 0x000fc40000010000 */
[----:B------:R-:W-:Y:S01]  /*7ac0*/  STG.E.U16 [R12.64+0x2], R158 ;  /* 0x0000029e0c007986 */ /* 0x000fe2000c101508 */
[----:B------:R-:W-:Y:S01]  /*7ad0*/  FADD.FTZ R2, R239, R2 ;  /* 0x00000002ef027221 */ /* 0x000fe20000010000 */
[----:B------:R-:W-:Y:S01]  /*7ae0*/  PRMT R14, R19, 0x7610, R14 ;  /* 0x00007610130e7816 */ /* 0x000fe2000000000e */
[----:B------:R-:W-:Y:S01]  /*7af0*/  FADD.FTZ R0, R240, R0 ;  /* 0x00000000f0007221 */ /* 0x000fe20000010000 */
[----:B------:R-:W-:Y:S01]  /*7b00*/  PRMT R7, R18, 0x7610, R7 ;  /* 0x0000761012077816 */ /* 0x000fe20000000007 */
[----:B------:R-:W-:Y:S01]  /*7b10*/  FADD.FTZ R2, R241, R2 ;  /* 0x00000002f1027221 */ /* 0x000fe20000010000 */
[----:B------:R-:W-:Y:S01]  /*7b20*/  PRMT R6, R16, 0x7610, R6 ;  /* 0x0000761010067816 */ /* 0x000fe20000000006 */
[----:B------:R-:W-:Y:S01]  /*7b30*/  FADD.FTZ R236, R242, R0 ;  /* 0x00000000f2ec7221 */ /* 0x000fe20000010000 */
[----:B------:R-:W-:Y:S01]  /*7b40*/  @!P6 PRMT R30, R14, 0x5410, RZ ;  /* 0x000054100e1ee816 */ /* 0x000fe200000000ff */
[----:B------:R-:W-:Y:S01]  /*7b50*/  FADD.FTZ R240, R243, R2 ;  /* 0x00000002f3f07221 */ /* 0x000fe20000010000 */
[----:B------:R-:W-:-:S02]  /*7b60*/  @!P5 PRMT R29, R7, 0x5410, RZ ;  /* 0x00005410071dd816 */ /* 0x000fc400000000ff */
[----:B------:R-:W-:Y:S01]  /*7b70*/  @!P2 PRMT R23, R6, 0x5410, RZ ;  /* 0x000054100617a816 */ /* 0x000fe200000000ff */
[----:B------:R-:W-:Y:S04]  /*7b80*/  STL [R1+0x14], R236 ;  /* 0x000014ec01007387 */ /* 0x000fe80000100800 */
[----:B------:R-:W-:Y:S01]  /*7b90*/  STL [R1+0x10], R240 ;  /* 0x000010f001007387 */ /* 0x000fe20000100800 */
[C---:B------:R-:W-:Y:S08]  /*7ba0*/  HMMA.16816.F32 R92, R112.reuse, R96, R144 ;  /* 0x00000060705c723c */ /* 0x040ff00000001890 */
[C---:B------:R-:W-:Y:S08]  /*7bb0*/  HMMA.16816.F32 R100, R112.reuse, R104, R160 ;  /* 0x000000687064723c */ /* 0x040ff000000018a0 */
[C---:B------:R-:W-:Y:S08]  /*7bc0*/  HMMA.16816.F32 R128, R112.reuse, R132, R196 ;  /* 0x000000847080723c */ /* 0x040ff000000018c4 */
[C---:B------:R-:W-:Y:S08]  /*7bd0*/  HMMA.16816.F32 R96, R112.reuse, R98, R148 ;  /* 0x000000627060723c */ /* 0x040ff00000001894 */
[C---:B------:R-:W-:Y:S08]  /*7be0*/  HMMA.16816.F32 R104, R112.reuse, R106, R172 ;  /* 0x0000006a7068723c */ /* 0x040ff000000018ac */
[C---:B------:R-:W-:Y:S08]  /*7bf0*/  HMMA.16816.F32 R132, R112.reuse, R134, R192 ;  /* 0x000000867084723c */ /* 0x040ff000000018c0 */
[C---:B-1----:R-:W-:Y:S08]  /*7c00*/  HMMA.16816.F32 R108, R112.reuse, R8, R200 ;  /* 0x00000008706c723c */ /* 0x042ff000000018c8 */
[----:B------:R-:W-:Y:S01]  /*7c10*/  HMMA.16816.F32 R112, R112, R10, R24 ;  /* 0x0000000a7070723c */ /* 0x000fe20000001818 */
[----:B--2---:R-:W-:-:S05]  /*7c20*/  @!P1 HADD2 R15, -R22.H0_H0, -RZ.H0_H0 ;  /* 0xa00000ff160f9230 */ /* 0x004fca0000000900 */
[----:B------:R-:W-:-:S04]  /*7c30*/  PRMT R5, R15, 0x7610, R5 ;  /* 0x000076100f057816 */ /* 0x000fc80000000005 */
[----:B------:R-:W-:Y:S01]  /*7c40*/  @!P1 PRMT R22, R5, 0x5410, RZ ;  /* 0x0000541005169816 */ /* 0x000fe200000000ff */
[----:B------:R-:W-:-:S05]  /*7c50*/  IMAD.WIDE R4, R4, 0x2, R12 ;  /* 0x0000000204047825 */ /* 0x000fca00078e020c */
[----:B------:R-:W-:Y:S04]  /*7c60*/  STG.E.U16 [R4.64], R167 ;  /* 0x000000a704007986 */ /* 0x000fe8000c101508 */
        /* <DEDUP_REMOVED lines=32> */
[----:B------:R-:W2:Y:S01]  /*7e70*/  LDL R243, [R1+0x20] ;  /* 0x0000200001f37983 */ /* 0x000ea20000100800 */
[----:B------:R-:W-:-:S04]  /*7e80*/  DEPBAR.LE SB0, 0x0 ;  /* 0x000080000000791a */ /* 0x000fc80000000000 */
[----:B------:R-:W4:Y:S04]  /*7e90*/  LDL R241, [R1+0x4c] ;  /* 0x00004c0001f17983 */ /* 0x000f280000100800 */
[----:B---3--:R-:W3:Y:S04]  /*7ea0*/  LDL R237, [R1+0xa8] ;  /* 0x0000a80001ed7983 */ /* 0x008ee80000100800 */
[----:B------:R-:W3:Y:S04]  /*7eb0*/  LDL.64 R246, [R1+0x80] ;  /* 0x0000800001f67983 */ /* 0x000ee80000100a00 */
[----:B------:R-:W3:Y:S04]  /*7ec0*/  LDL.64 R238, [R1+0x90] ;  /* 0x0000900001ee7983 */ /* 0x000ee80000100a00 */
[----:B------:R-:W3:Y:S04]  /*7ed0*/  LDL.64 R230, [R1+0x38] ;  /* 0x0000380001e67983 */ /* 0x000ee80000100a00 */
[----:B------:R-:W3:Y:S04]  /*7ee0*/  LDL R245, [R1+0x48] ;  /* 0x0000480001f57983 */ /* 0x000ee80000100800 */
[----:B------:R-:W3:Y:S04]  /*7ef0*/  LDL R242, [R1+0x9c] ;  /* 0x00009c0001f27983 */ /* 0x000ee80000100800 */
[----:B------:R-:W-:Y:S01]  /*7f00*/  BAR.SYNC.DEFER_BLOCKING 0x0 ;  /* 0x0000000000007b1d */ /* 0x000fe20000010000 */
[----:B--2---:R-:W-:-:S02]  /*7f10*/  IADD3 R223, R243, -0x2, RZ ;  /* 0xfffffffef3df7810 */ /* 0x004fc40007ffe0ff */
[----:B----4-:R-:W-:Y:S01]  /*7f20*/  ISETP.GE.AND P1, PT, R241, c[0x0][0x220], PT ;  /* 0x00008800f1007a0c */ /* 0x010fe20003f26270 */
[----:B------:R-:W-:Y:S01]  /*7f30*/  IMAD.MOV.U32 R241, RZ, RZ, c[0x0][0x1a0] ;  /* 0x00006800fff17624 */ /* 0x000fe200078e00ff */
[----:B------:R-:W-:Y:S01]  /*7f40*/  SHF.R.S32.HI R2, RZ, 0x1f, R223 ;  /* 0x0000001fff027819 */ /* 0x000fe200000114df */
[----:B---3--:R-:W-:Y:S02]  /*7f50*/  IMAD R0, R237, R223, RZ ;  /* 0x000000dfed007224 */ /* 0x008fe400078e02ff */
[----:B------:R-:W-:Y:S02]  /*7f60*/  IMAD.SHL.U32 R241, R241, 0x40, RZ ;  /* 0x00000040f1f17824 */ /* 0x000fe400078e00ff */
[----:B------:R-:W-:Y:S02]  /*7f70*/  IMAD.MOV.U32 R5, RZ, RZ, R247 ;  /* 0x000000ffff057224 */ /* 0x000fe400078e00f7 */
[----:B------:R-:W-:Y:S01]  /*7f80*/  IMAD.MOV.U32 R4, RZ, RZ, R238 ;  /* 0x000000ffff047224 */ /* 0x000fe200078e00ee */
[----:B------:R-:W-:-:S03]  /*7f90*/  ISETP.GE.AND P3, PT, R230, c[0x0][0x220], PT ;  /* 0x00008800e6007a0c */ /* 0x000fc60003f66270 */
[----:B------:R-:W-:Y:S01]  /*7fa0*/  IMAD.WIDE.U32 R4, R223, R241, R4 ;  /* 0x000000f1df047225 */ /* 0x000fe200078e0004 */
[----:B------:R-:W-:-:S03]  /*7fb0*/  ISETP.GE.AND P2, PT, R245, c[0x0][0x220], PT ;  /* 0x00008800f5007a0c */ /* 0x000fc60003f46270 */
[----:B------:R-:W-:Y:S02]  /*7fc0*/  IMAD R0, R2, R241, R0 ;  /* 0x000000f102007224 */ /* 0x000fe400078e0200 */
[----:B------:R-:W-:-:S04]  /*7fd0*/  IMAD.MOV.U32 R241, RZ, RZ, c[0x0][0x1a0] ;  /* 0x00006800fff17624 */ /* 0x000fc800078e00ff */
[----:B------:R-:W-:Y:S01]  /*7fe0*/  IMAD.SHL.U32 R241, R241, 0x10, RZ ;  /* 0x00000010f1f17824 */ /* 0x000fe200078e00ff */
[C---:B------:R-:W-:Y:S01]  /*7ff0*/  @!P1 LEA R28, P4, R4.reuse, c[0x0][0x170], 0x1 ;  /* 0x00005c00041c9a11 */ /* 0x040fe200078808ff */
[----:B------:R-:W-:Y:S01]  /*8000*/  IMAD.IADD R0, R5, 0x1, R0 ;  /* 0x0000000105007824 */ /* 0x000fe200078e0200 */
[C---:B------:R-:W-:Y:S02]  /*8010*/  @!P3 LEA R32, P6, R4.reuse, c[0x0][0x170], 0x1 ;  /* 0x00005c000420ba11 */ /* 0x040fe400078c08ff */
[----:B------:R-:W-:Y:S02]  /*8020*/  IADD3 R2, P0, R241, R4, RZ ;  /* 0x00000004f1027210 */ /* 0x000fe40007f1e0ff */
[C---:B------:R-:W-:Y:S02]  /*8030*/  @!P2 LEA R30, P5, R4.reuse, c[0x0][0x170], 0x1 ;  /* 0x00005c00041eaa11 */ /* 0x040fe400078a08ff */
[C-C-:B------:R-:W-:Y:S02]  /*8040*/  @!P3 LEA.HI.X R33, R4.reuse, c[0x0][0x174], R0.reuse, 0x1, P6 ;  /* 0x00005d000421ba11 */ /* 0x140fe400030f0c00 */
[----:B------:R-:W-:-:S02]  /*8050*/  @!P2 LEA.HI.X R31, R4, c[0x0][0x174], R0, 0x1, P5 ;  /* 0x00005d00041faa11 */ /* 0x000fc400028f0c00 */
[--C-:B------:R-:W-:Y:S01]  /*8060*/  @!P1 LEA.HI.X R29, R4, c[0x0][0x174], R0.reuse, 0x1, P4 ;  /* 0x00005d00041d9a11 */ /* 0x100fe200020f0c00 */
[----:B------:R-:W-:Y:S01]  /*8070*/  IMAD.X R4, R242, 0x1, R0, P0 ;  /* 0x00000001f2047824 */ /* 0x000fe200000e0600 */
[C---:B------:R-:W-:Y:S02]  /*8080*/  @!P3 LEA R26, P5, R2.reuse, c[0x0][0x170], 0x1 ;  /* 0x00005c00021aba11 */ /* 0x040fe400078a08ff */
[----:B------:R-:W-:Y:S02]  /*8090*/  IADD3 R0, P6, R241, R2, RZ ;  /* 0x00000002f1007210 */ /* 0x000fe40007fde0ff */
[C---:B------:R-:W-:Y:S02]  /*80a0*/  @!P2 LEA R22, P0, R2.reuse, c[0x0][0x170], 0x1 ;  /* 0x00005c000216aa11 */ /* 0x040fe400078008ff */
[C---:B------:R-:W-:Y:S01]  /*80b0*/  @!P1 LEA R18, P4, R2.reuse, c[0x0][0x170], 0x1 ;  /* 0x00005c0002129a11 */ /* 0x040fe200078808ff */
[----:B------:R-:W-:Y:S01]  /*80c0*/  @P3 STS.128 [R188+0xc000], RZ ;  /* 0x00c000ffbc003388 */ /* 0x000fe20000000c00 */
[----:B------:R-:W-:-:S02]  /*80d0*/  @!P3 LEA.HI.X R27, R2, c[0x0][0x174], R4, 0x1, P5 ;  /* 0x00005d00021bba11 */ /* 0x000fc400028f0c04 */
[C-C-:B------:R-:W-:Y:S01]  /*80e0*/  @!P2 LEA.HI.X R23, R2.reuse, c[0x0][0x174], R4.reuse, 0x1, P0 ;  /* 0x00005d000217aa11 */ /* 0x140fe200000f0c04 */
[----:B------:R-:W-:Y:S01]  /*80f0*/  @!PT LDS RZ, [RZ] ;  /* 0x00000000fffff984 */ /* 0x000fe20000000800 */
[----:B------:R-:W-:Y:S01]  /*8100*/  @!PT LDS RZ, [RZ] ;  /* 0x00000000fffff984 */ /* 0x000fe20000000800 */
[----:B------:R-:W-:Y:S01]  /*8110*/  @!PT LDS RZ, [RZ] ;  /* 0x00000000fffff984 */ /* 0x000fe20000000800 */
[----:B------:R1:W-:Y:S01]  /*8120*/  @!P3 LDGSTS.E.BYPASS.LTC128B.128 [R188+0xc000], [R32.64] ;  /* 0x0c00000020bcbfae */ /* 0x0003e2000b901d48 */
[--C-:B------:R-:W-:Y:S01]  /*8130*/  @!P1 LEA.HI.X R19, R2, c[0x0][0x174], R4.reuse, 0x1, P4 ;  /* 0x00005d0002139a11 */ /* 0x100fe200020f0c04 */
[----:B------:R-:W-:Y:S02]  /*8140*/  IMAD.X R4, R242, 0x1, R4, P6 ;  /* 0x00000001f2047824 */ /* 0x000fe400030e0604 */
[----:B------:R-:W-:Y:S01]  /*8150*/  @P2 STS.128 [R188+0xe000], RZ ;  /* 0x00e000ffbc002388 */ /* 0x000fe20000000c00 */
[C---:B------:R-:W-:Y:S02]  /*8160*/  @!P3 LEA R24, P5, R0.reuse, c[0x0][0x170], 0x1 ;  /* 0x00005c000018ba11 */ /* 0x040fe400078a08ff */
[----:B------:R-:W-:Y:S01]  /*8170*/  @!P2 LEA R16, P0, R0, c[0x0][0x170], 0x1 ;  /* 0x00005c000010aa11 */ /* 0x000fe200078008ff */
[----:B------:R-:W-:Y:S01]  /*8180*/  @!PT LDS RZ, [RZ] ;  /* 0x00000000fffff984 */ /* 0x000fe20000000800 */
[----:B------:R-:W-:Y:S01]  /*8190*/  @!PT LDS RZ, [RZ] ;  /* 0x00000000fffff984 */ /* 0x000fe20000000800 */
[----:B------:R-:W-:Y:S01]  /*81a0*/  @!PT LDS RZ, [RZ] ;  /* 0x00000000fffff984 */ /* 0x000fe20000000800 */
[----:B------:R2:W-:Y:S01]  /*81b0*/  @!P2 LDGSTS.E.BYPASS.LTC128B.128 [R188+0xe000], [R30.64+0x80] ;  /* 0x0e0000801ebcafae */ /* 0x0005e2000b901d48 */
[----:B------:R-:W-:-:S02]  /*81c0*/  IADD3 R2, P6, R241, R0, RZ ;  /* 0x00000000f1027210 */ /* 0x000fc40007fde0ff */
[C---:B------:R-:W-:Y:S01]  /*81d0*/  @!P1 LEA R10, P4, R0.reuse, c[0x0][0x170], 0x1 ;  /* 0x00005c00000a9a11 */ /* 0x040fe200078808ff */
[----:B------:R-:W-:Y:S01]  /*81e0*/  @P1 STS.128 [R188+0x10000], RZ ;  /* 0x010000ffbc001388 */ /* 0x000fe20000000c00 */
[----:B------:R-:W-:-:S03]  /*81f0*/  @!P3 LEA.HI.X R25, R0, c[0x0][0x174], R4, 0x1, P5 ;  /* 0x00005d000019ba11 */ /* 0x000fc600028f0c04 */
[----:B------:R-:W-:Y:S01]  /*8200*/  @!PT LDS RZ, [RZ] ;  /* 0x00000000fffff984 */ /* 0x000fe20000000800 */
[----:B------:R-:W-:Y:S01]  /*8210*/  @!PT LDS RZ, [RZ] ;  /* 0x00000000fffff984 */ /* 0x000fe20000000800 */
[----:B------:R-:W-:Y:S01]  /*8220*/  @!PT LDS RZ, [RZ] ;  /* 0x00000000fffff984 */ /* 0x000fe20000000800 */
[----:B------:R2:W-:Y:S01]  /*8230*/  @!P1 LDGSTS.E.BYPASS.LTC128B.128 [R188+0x10000], [R28.64+0x100] ;  /* 0x100001001cbc9fae */ /* 0x0005e2000b901d48 */
[----:B------:R-:W-:-:S03]  /*8240*/  @!P2 LEA.HI.X R17, R0, c[0x0][0x174], R4, 0x1, P0 ;  /* 0x00005d000011aa11 */ /* 0x000fc600000f0c04 */
[----:B------:R-:W-:Y:S01]  /*8250*/  @P3 STS.128 [R188+0xc800], RZ ;  /* 0x00c800ffbc003388 */ /* 0x000fe20000000c00 */
[--C-:B------:R-:W-:Y:S01]  /*8260*/  @!P1 LEA.HI.X R11, R0, c[0x0][0x174], R4.reuse, 0x1, P4 ;  /* 0x00005d00000b9a11 */ /* 0x100fe200020f0c04 */
[----:B------:R-:W-:Y:S02]  /*8270*/  IMAD.X R4, R242, 0x1, R4, P6 ;  /* 0x00000001f2047824 */ /* 0x000fe400030e0604 */
[----:B------:R-:W-:Y:S01]  /*8280*/  @!PT LDS RZ, [RZ] ;  /* 0x00000000fffff984 */ /* 0x000fe20000000800 */
[----:B------:R-:W-:Y:S01]  /*8290*/  @!PT LDS RZ, [RZ] ;  /* 0x00000000fffff984 */ /* 0x000fe20000000800 */
[----:B------:R-:W-:Y:S01]  /*82a0*/  @!PT LDS RZ, [RZ] ;  /* 0x00000000fffff984 */ /* 0x000fe20000000800 */
[----:B------:R3:W-:Y:S01]  /*82b0*/  @!P3 LDGSTS.E.BYPASS.LTC128B.128 [R188+0xc800], [R26.64] ;  /* 0x0c8000001abcbfae */ /* 0x0007e2000b901d48 */
[----:B------:R-:W-:-:S03]  /*82c0*/  @!P3 LEA R14, P5, R2, c[0x0][0x170], 0x1 ;  /* 0x00005c00020eba11 */ /* 0x000fc600078a08ff */
[----:B------:R-:W-:Y:S01]  /*82d0*/  @P2 STS.128 [R188+0xe800], RZ ;  /* 0x00e800ffbc002388 */ /* 0x000fe20000000c00 */
[----:B------:R-:W-:-:S03]  /*82e0*/  @!P2 LEA R8, P4, R2, c[0x0][0x170], 0x1 ;  /* 0x00005c000208aa11 */ /* 0x000fc600078808ff */
[----:B------:R-:W-:Y:S01]  /*82f0*/  @!PT LDS RZ, [RZ] ;  /* 0x00000000fffff984 */ /* 0x000fe20000000800 */
[----:B------:R-:W-:Y:S01]  /*8300*/  @!PT LDS RZ, [RZ] ;  /* 0x00000000fffff984 */ /* 0x000fe20000000800 */
[----:B------:R-:W-:Y:S01]  /*8310*/  @!PT LDS RZ, [RZ] ;  /* 0x00000000fffff984 */ /* 0x000fe20000000800 */
[----:B------:R4:W-:Y:S04]  /*8320*/  @!P2 LDGSTS.E.BYPASS.LTC128B.128 [R188+0xe800], [R22.64+0x80] ;  /* 0x0e80008016bcafae */ /* 0x0009e8000b901d48 */
[----:B------:R-:W-:Y:S01]  /*8330*/  @P1 STS.128 [R188+0x10800], RZ ;  /* 0x010800ffbc001388 */ /* 0x000fe20000000c00 */
[----:B------:R-:W-:-:S03]  /*8340*/  @!P1 LEA R6, P0, R2, c[0x0][0x170], 0x1 ;  /* 0x00005c0002069a11 */ /* 0x000fc600078008ff */
[----:B------:R-:W-:Y:S01]  /*8350*/  @!PT LDS RZ, [RZ] ;  /* 0x00000000fffff984 */ /* 0x000fe20000000800 */
[----:B------:R-:W-:Y:S01]  /*8360*/  @!PT LDS RZ, [RZ] ;  /* 0x00000000fffff984 */ /* 0x000fe20000000800 */
[----:B------:R-:W-:Y:S01]  /*8370*/  @!PT LDS RZ, [RZ] ;  /* 0x00000000fffff984 */ /* 0x000fe20000000800 */
[----:B------:R1:W-:Y:S01]  /*8380*/  @!P1 LDGSTS.E.BYPASS.LTC128B.128 [R188+0x10800], [R18.64+0x100] ;  /* 0x1080010012bc9fae */ /* 0x0003e2000b901d48 */
[----:B------:R-:W-:-:S03]  /*8390*/  @!P3 LEA.HI.X R15, R2, c[0x0][0x174], R4, 0x1, P5 ;  /* 0x00005d00020fba11 */ /* 0x000fc600028f0c04 */
[----:B------:R-:W-:Y:S01]  /*83a0*/  @P3 STS.128 [R188+0xd000], RZ ;  /* 0x00d000ffbc003388 */ /* 0x000fe20000000c00 */
[----:B------:R-:W-:-:S03]  /*83b0*/  @!P2 LEA.HI.X R9, R2, c[0x0][0x174], R4, 0x1, P4 ;  /* 0x00005d000209aa11 */ /* 0x000fc600020f0c04 */
[----:B------:R-:W-:Y:S01]  /*83c0*/  @!PT LDS RZ, [RZ] ;  /* 0x00000000fffff984 */ /* 0x000fe20000000800 */
[----:B------:R-:W-:Y:S01]  /*83d0*/  @!PT LDS RZ, [RZ] ;  /* 0x00000000fffff984 */ /* 0x000fe20000000800 */
[----:B------:R-:W-:Y:S01]  /*83e0*/  @!PT LDS RZ, [RZ] ;  /* 0x00000000fffff984 */ /* 0x000fe20000000800 */
[----:B------:R3:W-:Y:S04]  /*83f0*/  @!P3 LDGSTS.E.BYPASS.LTC128B.128 [R188+0xd000], [R24.64] ;  /* 0x0d00000018bcbfae */ /* 0x0007e8000b901d48 */
        /* <DEDUP_REMOVED lines=26> */
[----:B-----5:R-:W-:Y:S04]  /*85a0*/  LDSM.16.M88.4 R136, [R176+0x6800] ;  /* 0x00680000b088783b */ /* 0x020fe80000000200 */
[----:B-1----:R-:W-:Y:S04]  /*85b0*/  LDSM.16.M88.4 R16, [R176+0x6000] ;  /* 0x00600000b010783b */ /* 0x002fe80000000200 */
[----:B------:R-:W-:Y:S04]  /*85c0*/  LDSM.16.M88.4 R32, [R176+0x7000] ;  /* 0x00700000b020783b */ /* 0x000fe80000000200 */
[----:B--2---:R-:W-:Y:S04]  /*85d0*/  LDSM.16.M88.4 R28, [R176+0x7800] ;  /* 0x00780000b01c783b */ /* 0x004fe80000000200 */
[----:B---3--:R-:W1:Y:S04]  /*85e0*/  LDSM.16.M88.4 R8, [R184] ;  /* 0x00000000b808783b */ /* 0x008e680000000200 */
[----:B------:R-:W-:Y:S04]  /*85f0*/  LDSM.16.M88.4 R172, [R183+0x800] ;  /* 0x00080000b7ac783b */ /* 0x000fe80000000200 */
[----:B----4-:R-:W2:Y:S04]  /*8600*/  LDSM.16.M88.4 R4, [R185] ;  /* 0x00000000b904783b */ /* 0x010ea80000000200 */
[----:B------:R-:W3:Y:S04]  /*8610*/  LDSM.16.M88.4 R152, [R183] ;  /* 0x00000000b798783b */ /* 0x000ee80000000200 */
[----:B------:R-:W4:Y:S04]  /*8620*/  LDSM.16.M88.4 R192, [R183+0x1000] ;  /* 0x00100000b7c0783b */ /* 0x000f280000000200 */
[----:B------:R-:W2:Y:S04]  /*8630*/  LDSM.16.M88.4 R196, [R183+0x1800] ;  /* 0x00180000b7c4783b */ /* 0x000ea80000000200 */
[----:B------:R-:W-:Y:S04]  /*8640*/  LDSM.16.M88.4 R24, [R187] ;  /* 0x00000000bb18783b */ /* 0x000fe80000000200 */
[----:B------:R-:W2:Y:S04]  /*8650*/  LDSM.16.M88.4 R200, [R182+0x6800] ;  /* 0x00680000b6c8783b */ /* 0x000ea80000000200 */
[----:B------:R-:W2:Y:S04]  /*8660*/  LDSM.16.M88.4 R204, [R182+0x6000] ;  /* 0x00600000b6cc783b */ /* 0x000ea80000000200 */
[----:B------:R-:W2:Y:S01]  /*8670*/  LDSM.16.M88.4 R208, [R182+0x7000] ;  /* 0x00700000b6d0783b */ /* 0x000ea20000000200 */
[C---:B-1----:R-:W-:Y:S03]  /*8680*/  HMMA.16816.F32 R148, R8.reuse, R136, RZ ;  /* 0x000000880894723c */ /* 0x042fe600000018ff */
[----:B------:R-:W-:Y:S04]  /*8690*/  LDSM.16.M88.4 R212, [R183+0x5800] ;  /* 0x00580000b7d4783b */ /* 0x000fe80000000200 */
[----:B------:R-:W1:Y:S01]  /*86a0*/  S2R R242, SR_TID.X ;  /* 0x0000000000f27919 */ /* 0x000e620000002100 */
[C---:B------:R-:W-:Y:S03]  /*86b0*/  HMMA.16816.F32 R140, R8.reuse, R16, RZ ;  /* 0x00000010088c723c */ /* 0x040fe600000018ff */
[----:B------:R-:W0:Y:S05]  /*86c0*/  LDGDEPBAR ;  /* 0x00000000000079af */ /* 0x000e2a0000000000 */
[C---:B------:R-:W-:Y:S08]  /*86d0*/  HMMA.16816.F32 R156, R8.reuse, R138, RZ ;  /* 0x0000008a089c723c */ /* 0x040ff000000018ff */
[C---:B------:R-:W-:Y:S08]  /*86e0*/  HMMA.16816.F32 R144, R8.reuse, R18, RZ ;  /* 0x000000120890723c */ /* 0x040ff000000018ff */
[C---:B------:R-:W-:Y:S08]  /*86f0*/  HMMA.16816.F32 R164, R8.reuse, R32, RZ ;  /* 0x0000002008a4723c */ /* 0x040ff000000018ff */
[C---:B------:R-:W-:Y:S08]  /*8700*/  HMMA.16816.F32 R168, R8.reuse, R34, RZ ;  /* 0x0000002208a8723c */ /* 0x040ff000000018ff */
[C---:B------:R-:W-:Y:S08]  /*8710*/  HMMA.16816.F32 R160, R8.reuse, R28, RZ ;  /* 0x0000001c08a0723c */ /* 0x040ff000000018ff */
[----:B------:R-:W-:Y:S08]  /*8720*/  HMMA.16816.F32 R28, R8, R30, RZ ;  /* 0x0000001e081c723c */ /* 0x000ff000000018ff */
[C---:B--2---:R-:W-:Y:S08]  /*8730*/  HMMA.16816.F32 R136, R4.reuse, R172, R148 ;  /* 0x000000ac0488723c */ /* 0x044ff00000001894 */
[C---:B---3--:R-:W-:Y:S08]  /*8740*/  HMMA.16816.F32 R16, R4.reuse, R152, R140 ;  /* 0x000000980410723c */ /* 0x048ff0000000188c */
[C---:B------:R-:W-:Y:S08]  /*8750*/  HMMA.16816.F32 R32, R4.reuse, R174, R156 ;  /* 0x000000ae0420723c */ /* 0x040ff0000000189c */
[C---:B------:R-:W-:Y:S01]  /*8760*/  HMMA.16816.F32 R8, R4.reuse, R154, R144 ;  /* 0x0000009a0408723c */ /* 0x040fe20000001890 */
[----:B------:R-:W2:Y:S04]  /*8770*/  LDSM.16.M88.4 R152, [R182+0x7800] ;  /* 0x00780000b698783b */ /* 0x000ea80000000200 */
[----:B------:R-:W-:Y:S03]  /*8780*/  LDSM.16.M88.4 R144, [R181+0x800] ;  /* 0x00080000b590783b */ /* 0x000fe60000000200 */
[C---:B----4-:R-:W-:Y:S08]  /*8790*/  HMMA.16816.F32 R140, R4.reuse, R192, R164 ;  /* 0x000000c0048c723c */ /* 0x050ff000000018a4 */
[C---:B------:R-:W-:Y:S08]  /*87a0*/  HMMA.16816.F32 R172, R4.reuse, R194, R168 ;  /* 0x000000c204ac723c */ /* 0x040ff000000018a8 */
[C---:B------:R-:W-:Y:S01]  /*87b0*/  HMMA.16816.F32 R192, R4.reuse, R196, R160 ;  /* 0x000000c404c0723c */ /* 0x040fe200000018a0 */
[----:B------:R-:W-:Y:S07]  /*87c0*/  LDSM.16.M88.4 R160, [R181] ;  /* 0x00000000b5a0783b */ /* 0x000fee0000000200 */
[----:B------:R-:W-:Y:S01]  /*87d0*/  HMMA.16816.F32 R168, R4, R198, R28 ;  /* 0x000000c604a8723c */ /* 0x000fe2000000181c */
[----:B------:R-:W3:Y:S04]  /*87e0*/  LDSM.16.M88.4 R4, [R186] ;  /* 0x00000000ba04783b */ /* 0x000ee80000000200 */
[----:B------:R-:W-:Y:S03]  /*87f0*/  LDSM.16.M88.4 R196, [R181+0x1800] ;  /* 0x00180000b5c4783b */ /* 0x000fe60000000200 */
[C---:B------:R-:W-:Y:S08]  /*8800*/  HMMA.16816.F32 R148, R24.reuse, R200, R136 ;  /* 0x000000c81894723c */ /* 0x040ff00000001888 */
[C---:B------:R-:W-:Y:S01]  /*8810*/  HMMA.16816.F32 R136, R24.reuse, R202, R32 ;  /* 0x000000ca1888723c */ /* 0x040fe20000001820 */
[----:B------:R-:W-:Y:S07]  /*8820*/  LDSM.16.M88.4 R200, [R176+0x8800] ;  /* 0x00880000b0c8783b */ /* 0x000fee0000000200 */
[C---:B------:R-:W-:Y:S08]  /*8830*/  HMMA.16816.F32 R156, R24.reuse, R206, R8 ;  /* 0x000000ce189c723c */ /* 0x040ff00000001808 */
[C---:B------:R-:W-:Y:S01]  /*8840*/  HMMA.16816.F32 R32, R24.reuse, R208, R140 ;  /* 0x000000d01820723c */ /* 0x040fe2000000188c */
[----:B------:R-:W4:Y:S07]  /*8850*/  LDSM.16.M88.4 R140, [R181+0x1000] ;  /* 0x00100000b58c783b */ /* 0x000f2e0000000200 */
[C---:B------:R-:W-:Y:S01]  /*8860*/  HMMA.16816.F32 R164, R24.reuse, R204, R16 ;  /* 0x000000cc18a4723c */ /* 0x040fe20000001810 */
[----:B------:R-:W-:Y:S04]  /*8870*/  LDSM.16.M88.4 R16, [R184+0x2000] ;  /* 0x00200000b810783b */ /* 0x000fe80000000200 */
[----:B------:R-:W-:Y:S03]  /*8880*/  LDSM.16.M88.4 R204, [R176+0x9000] ;  /* 0x00900000b0cc783b */ /* 0x000fe60000000200 */
[C---:B------:R-:W-:Y:S01]  /*8890*/  HMMA.16816.F32 R28, R24.reuse, R210, R172 ;  /* 0x000000d2181c723c */ /* 0x040fe200000018ac */
[----:B------:R-:W1:Y:S07]  /*88a0*/  LDSM.16.M88.4 R208, [R176+0x8000] ;  /* 0x00800000b0d0783b */ /* 0x000e6e0000000200 */
[----:B--2---:R-:W-:Y:S08]  /*88b0*/  HMMA.16816.F32 R8, R24, R152, R192 ;  /* 0x000000981808723c */ /* 0x004ff000000018c0 */
[----:B---3--:R-:W-:Y:S08]  /*88c0*/  HMMA.16816.F32 R192, R4, R162, R156 ;  /* 0x000000a204c0723c */ /* 0x008ff0000000189c */
[----:B------:R-:W-:Y:S08]  /*88d0*/  HMMA.16816.F32 R24, R24, R154, R168 ;  /* 0x0000009a1818723c */ /* 0x000ff000000018a8 */
[C---:B------:R-:W-:Y:S08]  /*88e0*/  HMMA.16816.F32 R172, R4.reuse, R160, R164 ;  /* 0x000000a004ac723c */ /* 0x040ff000000018a4 */
[C---:B------:R-:W-:Y:S01]  /*88f0*/  HMMA.16816.F32 R168, R4.reuse, R144, R148 ;  /* 0x0000009004a8723c */ /* 0x040fe20000001894 */
[----:B------:R-:W-:Y:S07]  /*8900*/  LDSM.16.M88.4 R148, [R183+0x2800] ;  /* 0x00280000b794783b */ /* 0x000fee0000000200 */
[C---:B------:R-:W-:Y:S01]  /*8910*/  HMMA.16816.F32 R156, R4.reuse, R146, R136 ;  /* 0x00000092049c723c */ /* 0x040fe20000001888 */
[----:B------:R-:W2:Y:S04]  /*8920*/  LDSM.16.M88.4 R144, [R176+0x9800] ;  /* 0x00980000b090783b */ /* 0x000ea80000000200 */
[----:B------:R-:W-:Y:S03]  /*8930*/  LDSM.16.M88.4 R136, [R183+0x2000] ;  /* 0x00200000b788783b */ /* 0x000fe60000000200 */
[C---:B----4-:R-:W-:Y:S08]  /*8940*/  HMMA.16816.F32 R164, R4.reuse, R140, R32 ;  /* 0x0000008c04a4723c */ /* 0x050ff00000001820 */
[C---:B------:R-:W-:Y:S08]  /*8950*/  HMMA.16816.F32 R160, R4.reuse, R142, R28 ;  /* 0x0000008e04a0723c */ /* 0x040ff0000000181c */
[----:B------:R-:W-:Y:S01]  /*8960*/  HMMA.16816.F32 R152, R4, R196, R8 ;  /* 0x000000c40498723c */ /* 0x000fe20000001808 */
[----:B------:R-:W3:Y:S07]  /*8970*/  LDSM.16.M88.4 R8, [R185+0x2000] ;  /* 0x00200000b908783b */ /* 0x000eee0000000200 */
[----:B-1----:R-:W-:Y:S01]  /*8980*/  HMMA.16816.F32 R28, R16, R210, R192 ;  /* 0x000000d2101c723c */ /* 0x002fe200000018c0 */
[----:B------:R-:W1:Y:S07]  /*8990*/  LDSM.16.M88.4 R192, [R183+0x3000] ;  /* 0x00300000b7c0783b */ /* 0x000e6e0000000200 */
[----:B------:R-:W-:Y:S01]  /*89a0*/  HMMA.16816.F32 R140, R4, R198, R24 ;  /* 0x000000c6048c723c */ /* 0x000fe20000001818 */
[----:B------:R-:W-:Y:S07]  /*89b0*/  LDSM.16.M88.4 R4, [R187+0x2000] ;  /* 0x00200000bb04783b */ /* 0x000fee0000000200 */
[C---:B------:R-:W-:Y:S08]  /*89c0*/  HMMA.16816.F32 R24, R16.reuse, R200, R168 ;  /* 0x000000c81018723c */ /* 0x040ff000000018a8 */
[C---:B------:R-:W-:Y:S01]  /*89d0*/  HMMA.16816.F32 R156, R16.reuse, R202, R156 ;  /* 0x000000ca109c723c */ /* 0x040fe2000000189c */
[----:B------:R-:W4:Y:S07]  /*89e0*/  LDSM.16.M88.4 R200, [R183+0x3800] ;  /* 0x00380000b7c8783b */ /* 0x000f2e0000000200 */
[C---:B------:R-:W-:Y:S08]  /*89f0*/  HMMA.16816.F32 R168, R16.reuse, R204, R164 ;  /* 0x000000cc10a8723c */ /* 0x040ff000000018a4 */
[C---:B------:R-:W-:Y:S01]  /*8a00*/  HMMA.16816.F32 R32, R16.reuse, R208, R172 ;  /* 0x000000d01020723c */ /* 0x040fe200000018ac */
[----:B------:R-:W4:Y:S07]  /*8a10*/  LDSM.16.M88.4 R208, [R182+0x8000] ;  /* 0x00800000b6d0783b */ /* 0x000f2e0000000200 */
[C---:B------:R-:W-:Y:S01]  /*8a20*/  HMMA.16816.F32 R172, R16.reuse, R206, R160 ;  /* 0x000000ce10ac723c */ /* 0x040fe200000018a0 */
[----:B------:R-:W-:Y:S07]  /*8a30*/  LDSM.16.M88.4 R204, [R181+0x3800] ;  /* 0x00380000b5cc783b */ /* 0x000fee0000000200 */
[C---:B--2---:R-:W-:Y:S08]  /*8a40*/  HMMA.16816.F32 R196, R16.reuse, R144, R152 ;  /* 0x0000009010c4723c */ /* 0x044ff00000001898 */
[----:B------:R-:W-:Y:S01]  /*8a50*/  HMMA.16816.F32 R164, R16, R146, R140 ;  /* 0x0000009210a4723c */ /* 0x000fe2000000188c */
[----:B------:R-:W2:Y:S04]  /*8a60*/  LDSM.16.M88.4 R144, [R182+0x8800] ;  /* 0x00880000b690783b */ /* 0x000ea80000000200 */
[----:B------:R-:W2:Y:S03]  /*8a70*/  LDSM.16.M88.4 R140, [R182+0x9000] ;  /* 0x00900000b68c783b */ /* 0x000ea60000000200 */
[C---:B---3--:R-:W-:Y:S08]  /*8a80*/  HMMA.16816.F32 R152, R8.reuse, R138, R28 ;  /* 0x0000008a0898723c */ /* 0x048ff0000000181c */
[C---:B-1----:R-:W-:Y:S01]  /*8a90*/  HMMA.16816.F32 R28, R8.reuse, R192, R168 ;  /* 0x000000c0081c723c */ /* 0x042fe200000018a8 */
[----:B------:R-:W1:Y:S07]  /*8aa0*/  LDSM.16.M88.4 R168, [R182+0x9800] ;  /* 0x00980000b6a8783b */ /* 0x000e6e0000000200 */
[C---:B------:R-:W-:Y:S08]  /*8ab0*/  HMMA.16816.F32 R160, R8.reuse, R136, R32 ;  /* 0x0000008808a0723c */ /* 0x040ff00000001820 */
[C---:B------:R-:W-:Y:S01]  /*8ac0*/  HMMA.16816.F32 R136, R8.reuse, R148, R24 ;  /* 0x000000940888723c */ /* 0x040fe20000001818 */
[----:B------:R-:W-:Y:S07]  /*8ad0*/  LDSM.16.M88.4 R24, [R186+0x2000] ;  /* 0x00200000ba18783b */ /* 0x000fee0000000200 */
[C---:B------:R-:W-:Y:S01]  /*8ae0*/  HMMA.16816.F32 R16, R8.reuse, R194, R172 ;  /* 0x000000c20810723c */ /* 0x040fe200000018ac */
[----:B------:R-:W3:Y:S04]  /*8af0*/  LDSM.16.M88.4 R172, [R181+0x2000] ;  /* 0x00200000b5ac783b */ /* 0x000ee80000000200 */
[----:B------:R-:W-:Y:S03]  /*8b00*/  LDSM.16.M88.4 R192, [R176+0xa800] ;  /* 0x00a80000b0c0783b */ /* 0x000fe60000000200 */
[C---:B------:R-:W-:Y:S08]  /*8b10*/  HMMA.16816.F32 R32, R8.reuse, R150, R156 ;  /* 0x000000960820723c */ /* 0x040ff0000000189c */
[C---:B----4-:R-:W-:Y:S01]  /*8b20*/  HMMA.16816.F32 R156, R8.reuse, R200, R196 ;  /* 0x000000c8089c723c */ /* 0x050fe200000018c4 */
[----:B------:R-:W4:Y:S07]  /*8b30*/  LDSM.16.M88.4 R196, [R181+0x2800] ;  /* 0x00280000b5c4783b */ /* 0x000f2e0000000200 */
[----:B------:R-:W-:Y:S01]  /*8b40*/  HMMA.16816.F32 R8, R8, R202, R164 ;  /* 0x000000ca0808723c */ /* 0x000fe200000018a4 */
[----:B------:R-:W1:Y:S07]  /*8b50*/  LDSM.16.M88.4 R200, [R181+0x3000] ;  /* 0x00300000b5c8783b */ /* 0x000e6e0000000200 */
[C---:B------:R-:W-:Y:S08]  /*8b60*/  HMMA.16816.F32 R160, R4.reuse, R208, R160 ;  /* 0x000000d004a0723c */ /* 0x040ff000000018a0 */
[C---:B------:R-:W-:Y:S01]  /*8b70*/  HMMA.16816.F32 R152, R4.reuse, R210, R152 ;  /* 0x000000d20498723c */ /* 0x040fe20000001898 */
[----:B------:R-:W-:Y:S07]  /*8b80*/  LDSM.16.M88.4 R208, [R182+0xa000] ;  /* 0x00a00000b6d0783b */ /* 0x000fee0000000200 */
[C---:B--2---:R-:W-:Y:S01]  /*8b90*/  HMMA.16816.F32 R164, R4.reuse, R144, R136 ;  /* 0x0000009004a4723c */ /* 0x044fe20000001888 */
[----:B------:R-:W-:Y:S07]  /*8ba0*/  LDSM.16.M88.4 R136, [R176+0xa000] ;  /* 0x00a00000b088783b */ /* 0x000fee0000000200 */
[C---:B------:R-:W-:Y:S08]  /*8bb0*/  HMMA.16816.F32 R148, R4.reuse, R146, R32 ;  /* 0x000000920494723c */ /* 0x040ff00000001820 */
[C---:B------:R-:W-:Y:S08]  /*8bc0*/  HMMA.16816.F32 R144, R4.reuse, R140, R28 ;  /* 0x0000008c0490723c */ /* 0x040ff0000000181c */
[C---:B------:R-:W-:Y:S08]  /*8bd0*/  HMMA.16816.F32 R28, R4.reuse, R142, R16 ;  /* 0x0000008e041c723c */ /* 0x040ff00000001810 */
[C---:B-1----:R-:W-:Y:S01]  /*8be0*/  HMMA.16816.F32 R16, R4.reuse, R168, R156 ;  /* 0x000000a80410723c */ /* 0x042fe2000000189c */
[----:B------:R-:W-:Y:S07]  /*8bf0*/  LDSM.16.M88.4 R156, [R176+0xb000] ;  /* 0x00b00000b09c783b */ /* 0x000fee0000000200 */
[----:B------:R-:W-:Y:S01]  /*8c00*/  HMMA.16816.F32 R8, R4, R170, R8 ;  /* 0x000000aa0408723c */ /* 0x000fe20000001808 */
[----:B------:R-:W1:Y:S07]  /*8c10*/  LDSM.16.M88.4 R4, [R184+0x4000] ;  /* 0x00400000b804783b */ /* 0x000e6e0000000200 */
[C---:B---3--:R-:W-:Y:S08]  /*8c20*/  HMMA.16816.F32 R32, R24.reuse, R172, R160 ;  /* 0x000000ac1820723c */ /* 0x048ff000000018a0 */
[C---:B------:R-:W-:Y:S01]  /*8c30*/  HMMA.16816.F32 R140, R24.reuse, R174, R152 ;  /* 0x000000ae188c723c */ /* 0x040fe20000001898 */
[----:B------:R-:W2:Y:S07]  /*8c40*/  LDSM.16.M88.4 R172, [R176+0xb800] ;  /* 0x00b80000b0ac783b */ /* 0x000eae0000000200 */
[C---:B----4-:R-:W-:Y:S08]  /*8c50*/  HMMA.16816.F32 R168, R24.reuse, R196, R164 ;  /* 0x000000c418a8723c */ /* 0x050ff000000018a4 */
[C---:B------:R-:W-:Y:S01]  /*8c60*/  HMMA.16816.F32 R164, R24.reuse, R198, R148 ;  /* 0x000000c618a4723c */ /* 0x040fe20000001894 */
[----:B------:R-:W-:Y:S07]  /*8c70*/  LDSM.16.M88.4 R196, [R183+0x4000] ;  /* 0x00400000b7c4783b */ /* 0x000fee0000000200 */
[C---:B------:R-:W-:Y:S01]  /*8c80*/  HMMA.16816.F32 R148, R24.reuse, R204, R16 ;  /* 0x000000cc1894723c */ /* 0x040fe20000001810 */
[----:B------:R-:W3:Y:S07]  /*8c90*/  LDSM.16.M88.4 R16, [R185+0x4000] ;  /* 0x00400000b910783b */ /* 0x000eee0000000200 */
[C---:B------:R-:W-:Y:S08]  /*8ca0*/  HMMA.16816.F32 R152, R24.reuse, R202, R28 ;  /* 0x000000ca1898723c */ /* 0x040ff0000000181c */
[C---:B------:R-:W-:Y:S01]  /*8cb0*/  HMMA.16816.F32 R160, R24.reuse, R200, R144 ;  /* 0x000000c818a0723c */ /* 0x040fe20000001890 */
[----:B------:R-:W4:Y:S07]  /*8cc0*/  LDSM.16.M88.4 R200, [R183+0x4800] ;  /* 0x00480000b7c8783b */ /* 0x000f2e0000000200 */
[----:B------:R-:W-:Y:S01]  /*8cd0*/  HMMA.16816.F32 R28, R24, R206, R8 ;  /* 0x000000ce181c723c */ /* 0x000fe20000001808 */
[----:B------:R-:W3:Y:S04]  /*8ce0*/  LDSM.16.M88.4 R8, [R187+0x4000] ;  /* 0x00400000bb08783b */ /* 0x000ee80000000200 */
[----:B------:R-:W3:Y:S03]  /*8cf0*/  LDSM.16.M88.4 R204, [R183+0x5000] ;  /* 0x00500000b7cc783b */ /* 0x000ee60000000200 */
[C---:B-1----:R-:W-:Y:S08]  /*8d00*/  HMMA.16816.F32 R24, R4.reuse, R136, R32 ;  /* 0x000000880418723c */ /* 0x042ff00000001820 */
[C---:B------:R-:W-:Y:S08]  /*8d10*/  HMMA.16816.F32 R32, R4.reuse, R138, R140 ;  /* 0x0000008a0420723c */ /* 0x040ff0000000188c */
[C---:B--2---:R-:W-:Y:S08]  /*8d20*/  HMMA.16816.F32 R148, R4.reuse, R172, R148 ;  /* 0x000000ac0494723c */ /* 0x044ff00000001894 */
[C---:B------:R-:W-:Y:S01]  /*8d30*/  HMMA.16816.F32 R136, R4.reuse, R192, R168 ;  /* 0x000000c00488723c */ /* 0x040fe200000018a8 */
[----:B------:R-:W1:Y:S07]  /*8d40*/  LDSM.16.M88.4 R168, [R182+0xa800] ;  /* 0x00a80000b6a8783b */ /* 0x000e6e0000000200 */
[C---:B------:R-:W-:Y:S01]  /*8d50*/  HMMA.16816.F32 R144, R4.reuse, R194, R164 ;  /* 0x000000c20490723c */ /* 0x040fe200000018a4 */
[----:B------:R-:W-:Y:S07]  /*8d60*/  LDSM.16.M88.4 R192, [R181+0x4000] ;  /* 0x00400000b5c0783b */ /* 0x000fee0000000200 */
[----:B------:R-:W-:Y:S01]  /*8d70*/  HMMA.16816.F32 R164, R4, R174, R28 ;  /* 0x000000ae04a4723c */ /* 0x000fe2000000181c */
[----:B------:R-:W-:Y:S07]  /*8d80*/  LDSM.16.M88.4 R172, [R182+0xb000] ;  /* 0x00b00000b6ac783b */ /* 0x000fee0000000200 */
[C---:B---3--:R-:W-:Y:S08]  /*8d90*/  HMMA.16816.F32 R28, R16.reuse, R198, R32 ;  /* 0x000000c6101c723c */ /* 0x048ff00000001820 */
[----:B------:R-:W-:Y:S08]  /*8da0*/  HMMA.16816.F32 R24, R16, R196, R24 ;  /* 0x000000c41018723c */ /* 0x000ff00000001818 */
[C---:B------:R-:W-:Y:S08]  /*8db0*/  HMMA.16816.F32 R160, R4.reuse, R156, R160 ;  /* 0x0000009c04a0723c */ /* 0x040ff000000018a0 */
[----:B------:R-:W-:Y:S01]  /*8dc0*/  HMMA.16816.F32 R140, R4, R158, R152 ;  /* 0x0000009e048c723c */ /* 0x000fe20000001898 */
[----:B------:R-:W2:Y:S07]  /*8dd0*/  LDSM.16.M88.4 R4, [R186+0x4000] ;  /* 0x00400000ba04783b */ /* 0x000eae0000000200 */
[C---:B------:R-:W-:Y:S01]  /*8de0*/  HMMA.16816.F32 R152, R16.reuse, R212, R148 ;  /* 0x000000d41098723c */ /* 0x040fe20000001894 */
[----:B------:R-:W3:Y:S07]  /*8df0*/  LDSM.16.M88.4 R148, [R182+0xb800] ;  /* 0x00b80000b694783b */ /* 0x000eee0000000200 */
[----:B----4-:R-:W-:Y:S08]  /*8e00*/  HMMA.16816.F32 R32, R16, R200, R136 ;  /* 0x000000c81020723c */ /* 0x010ff00000001888 */
[----:B------:R-:W-:Y:S08]  /*8e10*/  HMMA.16816.F32 R28, R8, R210, R28 ;  /* 0x000000d2081c723c */ /* 0x000ff0000000181c */
[----:B------:R-:W-:Y:S08]  /*8e20*/  HMMA.16816.F32 R144, R16, R202, R144 ;  /* 0x000000ca1090723c */ /* 0x000ff00000001890 */
[----:B------:R-:W-:Y:S08]  /*8e30*/  HMMA.16816.F32 R24, R8, R208, R24 ;  /* 0x000000d00818723c */ /* 0x000ff00000001818 */
[----:B------:R-:W-:Y:S01]  /*8e40*/  HMMA.16816.F32 R156, R16, R204, R160 ;  /* 0x000000cc109c723c */ /* 0x000fe200000018a0 */
[----:B------:R-:W4:Y:S01]  /*8e50*/  LDSM.16.M88.4 R160, [R181+0x4800] ;  /* 0x00480000b5a0783b */ /* 0x000f220000000200 */
[----:B------:R-:W-:-:S05]  /*8e60*/  IMAD.SHL.U32 R242, R242, 0x2, RZ ;  /* 0x00000002f2f27824 */ /* 0x000fca00078e00ff */
[----:B------:R-:W-:Y:S01]  /*8e70*/  LOP3.LUT R242, R242, 0x6, RZ, 0xc0, !PT ;  /* 0x00000006f2f27812 */ /* 0x000fe200078ec0ff */
[----:B-1----:R-:W-:Y:S04]  /*8e80*/  HMMA.16816.F32 R32, R8, R168, R32 ;  /* 0x000000a80820723c */ /* 0x002fe80000001820 */
[----:B------:R-:W-:-:S04]  /*8e90*/  IMAD R0, R223, 0x40, R242 ;  /* 0x00000040df007824 */ /* 0x000fc800078e02f2 */
[----:B------:R-:W-:Y:S01]  /*8ea0*/  HMMA.16816.F32 R140, R16, R206, R140 ;  /* 0x000000ce108c723c */ /* 0x000fe2000000188c */
[----:B------:R-:W-:-:S07]  /*8eb0*/  IADD3 R2, R0, 0x8, RZ ;  /* 0x0000000800027810 */ /* 0x000fce0007ffe0ff */
[----:B------:R-:W-:Y:S01]  /*8ec0*/  HMMA.16816.F32 R136, R16, R214, R164 ;  /* 0x000000d61088723c */ /* 0x000fe200000018a4 */
[----:B------:R-:W-:-:S07]  /*8ed0*/  IADD3 R14, R0, 0x1, RZ ;  /* 0x00000001000e7810 */ /* 0x000fce0007ffe0ff */
[----:B--2---:R-:W-:Y:S01]  /*8ee0*/  HMMA.16816.F32 R28, R4, R194, R28 ;  /* 0x000000c2041c723c */ /* 0x004fe2000000181c */
[----:B------:R1:W-:Y:S07]  /*8ef0*/  I2F R17, R2 ;  /* 0x0000000200117306 */ /* 0x0003ee0000201400 */
[----:B------:R-:W-:Y:S08]  /*8f00*/  HMMA.16816.F32 R144, R8, R170, R144 ;  /* 0x000000aa0890723c */ /* 0x000ff00000001890 */
[----:B------:R-:W-:Y:S01]  /*8f10*/  HMMA.16816.F32 R168, R4, R192, R24 ;  /* 0x000000c004a8723c */ /* 0x000fe20000001818 */
[----:B------:R-:W2:Y:S07]  /*8f20*/  I2F R16, R14 ;  /* 0x0000000e00107306 */ /* 0x000eae0000201400 */
[----:B---3--:R-:W-:Y:S01]  /*8f30*/  HMMA.16816.F32 R164, R8, R148, R152 ;  /* 0x0000009408a4723c */ /* 0x008fe20000001898 */
[----:B------:R-:W3:Y:S01]  /*8f40*/  LDSM.16.M88.4 R152, [R181+0x5000] ;  /* 0x00500000b598783b */ /* 0x000ee20000000200 */
[----:B------:R-:W-:-:S02]  /*8f50*/  IADD3 R15, R0, 0x9, RZ ;  /* 0x00000009000f7810 */ /* 0x000fc40007ffe0ff */
[C---:B------:R-:W-:Y:S02]  /*8f60*/  ISETP.GE.AND P6, PT, R2.reuse, R21, PT ;  /* 0x000000150200720c */ /* 0x040fe40003fc6270 */
[----:B------:R-:W3:Y:S02]  /*8f70*/  I2F R22, R15 ;  /* 0x0000000f00167306 */ /* 0x000ee40000201400 */
[----:B------:R-:W-:Y:S01]  /*8f80*/  HMMA.16816.F32 R156, R8, R172, R156 ;  /* 0x000000ac089c723c */ /* 0x000fe2000000189c */
[----:B------:R-:W-:Y:S02]  /*8f90*/  ISETP.GE.AND P4, PT, R2, R20, PT ;  /* 0x000000140200720c */ /* 0x000fe40003f86270 */
[----:B-1----:R-:W-:-:S05]  /*8fa0*/  IADD3 R2, R0, 0x10, RZ ;  /* 0x0000001000027810 */ /* 0x002fca0007ffe0ff */
[----:B----4-:R-:W-:Y:S01]  /*8fb0*/  HMMA.16816.F32 R32, R4, R160, R32 ;  /* 0x000000a00420723c */ /* 0x010fe20000001820 */
[C---:B------:R-:W-:Y:S02]  /*8fc0*/  ISETP.GE.AND P5, PT, R14.reuse, R21, PT ;  /* 0x000000150e00720c */ /* 0x040fe40003fa6270 */
[----:B------:R-:W-:Y:S01]  /*8fd0*/  ISETP.GE.AND P0, PT, R14, R20, PT ;  /* 0x000000140e00720c */ /* 0x000fe20003f06270 */
[----:B--2---:R-:W-:-:S04]  /*8fe0*/  FFMA.FTZ R14, R16, R189, R169 ;  /* 0x000000bd100e7223 */ /* 0x004fc800000100a9 */
[C---:B------:R-:W-:Y:S01]  /*8ff0*/  HMMA.16816.F32 R172, R8.reuse, R174, R140 ;  /* 0x000000ae08ac723c */ /* 0x040fe2000000188c */
[----:B------:R-:W1:Y:S01]  /*9000*/  LDSM.16.M88.4 R140, [R181+0x5800] ;  /* 0x00580000b58c783b */ /* 0x000e620000000200 */
[----:B------:R2:W4:Y:S06]  /*9010*/  I2F R24, R2 ;  /* 0x0000000200187306 */ /* 0x00052c0000201400 */
[----:B------:R-:W-:Y:S01]  /*9020*/  HMMA.16816.F32 R148, R8, R150, R136 ;  /* 0x000000960894723c */ /* 0x000fe20000001888 */
[----:B------:R-:W-:Y:S01]  /*9030*/  FSEL R192, R14, -INF , !P5 ;  /* 0xff8000000ec07808 */ /* 0x000fe20006800000 */
[----:B------:R-:W-:Y:S01]  /*9040*/  IMAD.MOV.U32 R195, RZ, RZ, R243 ;  /* 0x000000ffffc37224 */ /* 0x000fe200078e00f3 */
[----:B------:R-:W-:-:S04]  /*9050*/  DEPBAR.LE SB0, 0x0 ;  /* 0x000080000000791a */ /* 0x000fc80000000000 */
[CC--:B------:R-:W-:Y:S02]  /*9060*/  FFMA.FTZ R11, R17.reuse, R189.reuse, R28 ;  /* 0x000000bd110b7223 */ /* 0x0c0fe4000001001c */
[-C--:B------:R-:W-:Y:S02]  /*9070*/  FFMA.FTZ R9, R17, R189.reuse, R30 ;  /* 0x000000bd11097223 */ /* 0x080fe4000001001e */
[----:B------:R-:W-:Y:S02]  /*9080*/  FFMA.FTZ R10, R16, R189, R171 ;  /* 0x000000bd100a7223 */ /* 0x000fe400000100ab */
[----:B------:R-:W-:Y:S01]  /*9090*/  HMMA.16816.F32 R16, R4, R162, R144 ;  /* 0x000000a20410723c */ /* 0x000fe20000001890 */
[----:B------:R-:W-:Y:S02]  /*90a0*/  FSEL R169, R11, -INF , !P6 ;  /* 0xff8000000ba97808 */ /* 0x000fe40007000000 */
[----:B------:R-:W-:Y:S02]  /*90b0*/  FSEL R171, R9, -INF , !P4 ;  /* 0xff80000009ab7808 */ /* 0x000fe40006000000 */
[C---:B------:R-:W-:Y:S01]  /*90c0*/  ISETP.GE.AND P6, PT, R2.reuse, R21, PT ;  /* 0x000000150200720c */ /* 0x040fe20003fc6270 */
[----:B------:R-:W-:Y:S01]  /*90d0*/  BAR.SYNC.DEFER_BLOCKING 0x0 ;  /* 0x0000000000007b1d */ /* 0x000fe20000010000 */
[----:B------:R-:W-:-:S02]  /*90e0*/  ISETP.GE.AND P4, PT, R2, R20, PT ;  /* 0x000000140200720c */ /* 0x000fc40003f86270 */
[C---:B------:R-:W-:Y:S02]  /*90f0*/  IADD3 R8, R0.reuse, 0x11, RZ ;  /* 0x0000001100087810 */ /* 0x040fe40007ffe0ff */
[----:B--2---:R-:W-:Y:S02]  /*9100*/  IADD3 R2, R0, 0x18, RZ ;  /* 0x0000001800027810 */ /* 0x004fe40007ffe0ff */
[----:B------:R2:W1:Y:S01]  /*9110*/  I2F R14, R8 ;  /* 0x00000008000e7306 */ /* 0x0004620000201400 */
[----:B------:R-:W-:Y:S01]  /*9120*/  FSEL R193, R10, -INF , !P0 ;  /* 0xff8000000ac17808 */ /* 0x000fe20004000000 */
[C---:B---3--:R-:W-:Y:S01]  /*9130*/  FFMA.FTZ R11, R22.reuse, R189, R29 ;  /* 0x000000bd160b7223 */ /* 0x048fe2000001001d */
[----:B------:R-:W-:Y:S01]  /*9140*/  ISETP.GE.AND P5, PT, R15, R21, PT ;  /* 0x000000150f00720c */ /* 0x000fe20003fa6270 */
[----:B------:R-:W-:-:S04]  /*9150*/  FFMA.FTZ R10, R22, R189, R31 ;  /* 0x000000bd160a7223 */ /* 0x000fc8000001001f */
[----:B------:R-:W3:Y:S01]  /*9160*/  I2F R23, R2 ;  /* 0x0000000200177306 */ /* 0x000ee20000201400 */
[----:B------:R-:W-:Y:S02]  /*9170*/  ISETP.GE.AND P0, PT, R15, R20, PT ;  /* 0x000000140f00720c */ /* 0x000fe40003f06270 */
[----:B------:R-:W-:Y:S01]  /*9180*/  IADD3 R9, R0, 0x19, RZ ;  /* 0x0000001900097810 */ /* 0x000fe20007ffe0ff */
[----:B------:R-:W-:Y:S01]  /*9190*/  HMMA.16816.F32 R136, R4, R152, R156 ;  /* 0x000000980488723c */ /* 0x000fe2000000189c */
[----:B------:R-:W-:Y:S01]  /*91a0*/  FSEL R160, R11, -INF , !P5 ;  /* 0xff8000000ba07808 */ /* 0x000fe20006800000 */
[-C--:B----4-:R-:W-:Y:S01]  /*91b0*/  FFMA.FTZ R11, R24, R189.reuse, R32 ;  /* 0x000000bd180b7223 */ /* 0x090fe20000010020 */
[----:B------:R-:W-:Y:S01]  /*91c0*/  FSEL R161, R10, -INF , !P0 ;  /* 0xff8000000aa17808 */ /* 0x000fe20004000000 */
[----:B------:R-:W4:Y:S01]  /*91d0*/  I2F R22, R9 ;  /* 0x0000000900167306 */ /* 0x000f220000201400 */
[----:B------:R-:W-:Y:S01]  /*91e0*/  FFMA.FTZ R10, R24, R189, R34 ;  /* 0x000000bd180a7223 */ /* 0x000fe20000010022 */
[----:B------:R-:W-:-:S02]  /*91f0*/  ISETP.GE.AND P5, PT, R8, R21, PT ;  /* 0x000000150800720c */ /* 0x000fc40003fa6270 */
[-C--:B------:R-:W-:Y:S02]  /*9200*/  ISETP.GE.AND P0, PT, R8, R20.reuse, PT ;  /* 0x000000140800720c */ /* 0x080fe40003f06270 */
[----:B--2---:R-:W-:Y:S02]  /*9210*/  IADD3 R8, R0, 0x20, RZ ;  /* 0x0000002000087810 */ /* 0x004fe40007ffe0ff */
[----:B------:R-:W-:Y:S02]  /*9220*/  FSEL R146, R11, -INF , !P6 ;  /* 0xff8000000b927808 */ /* 0x000fe40007000000 */
[----:B------:R-:W-:Y:S01]  /*9230*/  FSEL R157, R10, -INF , !P4 ;  /* 0xff8000000a9d7808 */ /* 0x000fe20006000000 */
[----:B-1----:R-:W-:Y:S01]  /*9240*/  FFMA.FTZ R15, R14, R189, R33 ;  /* 0x000000bd0e0f7223 */ /* 0x002fe20000010021 */
[C---:B------:R-:W-:Y:S01]  /*9250*/  ISETP.GE.AND P6, PT, R2.reuse, R21, PT ;  /* 0x000000150200720c */ /* 0x040fe20003fc6270 */
[-C--:B---3--:R-:W-:Y:S01]  /*9260*/  FFMA.FTZ R10, R23, R189.reuse, R16 ;  /* 0x000000bd170a7223 */ /* 0x088fe20000010010 */
[----:B------:R-:W-:Y:S01]  /*9270*/  ISETP.GE.AND P4, PT, R2, R20, PT ;  /* 0x000000140200720c */ /* 0x000fe20003f86270 */
[----:B------:R-:W-:Y:S01]  /*9280*/  FFMA.FTZ R14, R14, R189, R35 ;  /* 0x000000bd0e0e7223 */ /* 0x000fe20000010023 */
[----:B------:R-:W-:Y:S01]  /*9290*/  IADD3 R2, R0, 0x21, RZ ;  /* 0x0000002100027810 */ /* 0x000fe20007ffe0ff */
[----:B------:R-:W1:Y:S01]  /*92a0*/  I2F R30, R8 ;  /* 0x00000008001e7306 */ /* 0x000e620000201400 */
[----:B------:R-:W-:Y:S01]  /*92b0*/  HMMA.16816.F32 R32, R4, R154, R172 ;  /* 0x0000009a0420723c */ /* 0x000fe200000018ac */
[----:B------:R-:W-:-:S02]  /*92c0*/  FSEL R144, R10, -INF , !P6 ;  /* 0xff8000000a907808 */ /* 0x000fc40007000000 */
[----:B------:R-:W-:-:S04]  /*92d0*/  IADD3 R10, R0, 0x29, RZ ;  /* 0x00000029000a7810 */ /* 0x000fc80007ffe0ff */
[----:B------:R-:W2:Y:S01]  /*92e0*/  I2F R28, R2 ;  /* 0x00000002001c7306 */ /* 0x000ea20000201400 */
[----:B------:R-:W-:Y:S01]  /*92f0*/  FSEL R145, R15, -INF , !P5 ;  /* 0xff8000000f917808 */ /* 0x000fe20006800000 */
[-C--:B----4-:R-:W-:Y:S01]  /*9300*/  FFMA.FTZ R15, R22, R189.reuse, R17 ;  /* 0x000000bd160f7223 */ /* 0x090fe20000010011 */
[----:B------:R-:W-:Y:S01]  /*9310*/  FSEL R156, R14, -INF , !P0 ;  /* 0xff8000000e9c7808 */ /* 0x000fe20004000000 */
[----:B------:R-:W-:Y:S01]  /*9320*/  FFMA.FTZ R14, R22, R189, R19 ;  /* 0x000000bd160e7223 */ /* 0x000fe20000010013 */
[C---:B------:R-:W-:Y:S02]  /*9330*/  ISETP.GE.AND P5, PT, R9.reuse, R21, PT ;  /* 0x000000150900720c */ /* 0x040fe40003fa6270 */
[----:B------:R-:W-:Y:S01]  /*9340*/  ISETP.GE.AND P0, PT, R9, R20, PT ;  /* 0x000000140900720c */ /* 0x000fe20003f06270 */
[----:B------:R-:W-:Y:S01]  /*9350*/  FFMA.FTZ R9, R23, R189, R18 ;  /* 0x000000bd17097223 */ /* 0x000fe20000010012 */
[----:B------:R-:W3:Y:S01]  /*9360*/  I2F R22, R10 ;  /* 0x0000000a00167306 */ /* 0x000ee20000201400 */
[----:B------:R-:W-:Y:S01]  /*9370*/  IADD3 R11, R0, 0x28, RZ ;  /* 0x00000028000b7810 */ /* 0x000fe20007ffe0ff */
[----:B------:R-:W-:Y:S01]  /*9380*/  HMMA.16816.F32 R24, R4, R140, R164 ;  /* 0x0000008c0418723c */ /* 0x000fe200000018a4 */
[----:B------:R-:W-:-:S02]  /*9390*/  ISETP.GE.AND P6, PT, R8, R21, PT ;  /* 0x000000150800720c */ /* 0x000fc40003fc6270 */
[----:B------:R-:W-:Y:S02]  /*93a0*/  FSEL R152, R9, -INF , !P4 ;  /* 0xff80000009987808 */ /* 0x000fe40006000000 */
[-C--:B------:R-:W-:Y:S01]  /*93b0*/  ISETP.GE.AND P4, PT, R8, R20.reuse, PT ;  /* 0x000000140800720c */ /* 0x080fe20003f86270 */
[----:B------:R-:W4:Y:S01]  /*93c0*/  I2F R29, R11 ;  /* 0x0000000b001d7306 */ /* 0x000f220000201400 */
[-C--:B-1----:R-:W-:Y:S01]  /*93d0*/  FFMA.FTZ R8, R30, R189.reuse, R136 ;  /* 0x000000bd1e087223 */ /* 0x082fe20000010088 */
[----:B------:R-:W-:Y:S02]  /*93e0*/  IADD3 R9, R0, 0x30, RZ ;  /* 0x0000003000097810 */ /* 0x000fe40007ffe0ff */
[----:B------:R-:W-:Y:S01]  /*93f0*/  FSEL R117, R15, -INF , !P5 ;  /* 0xff8000000f757808 */ /* 0x000fe20006800000 */
[-C--:B--2---:R-:W-:Y:S01]  /*9400*/  FFMA.FTZ R15, R28, R189.reuse, R137 ;  /* 0x000000bd1c0f7223 */ /* 0x084fe20000010089 */
[----:B------:R-:W-:Y:S01]  /*9410*/  FSEL R147, R14, -INF , !P0 ;  /* 0xff8000000e937808 */ /* 0x000fe20004000000 */
[----:B------:R-:W-:Y:S01]  /*9420*/  FFMA.FTZ R14, R28, R189, R139 ;  /* 0x000000bd1c0e7223 */ /* 0x000fe2000001008b */
[C---:B------:R-:W-:Y:S01]  /*9430*/  ISETP.GE.AND P5, PT, R2.reuse, R21, PT ;  /* 0x000000150200720c */ /* 0x040fe20003fa6270 */
[----:B------:R-:W1:Y:S01]  /*9440*/  I2F R23, R9 ;  /* 0x0000000900177306 */ /* 0x000e620000201400 */
[----:B------:R-:W-:-:S02]  /*9450*/  ISETP.GE.AND P0, PT, R2, R20, PT ;  /* 0x000000140200720c */ /* 0x000fc40003f06270 */
[----:B------:R-:W-:Y:S02]  /*9460*/  FSEL R153, R8, -INF , !P6 ;  /* 0xff80000008997808 */ /* 0x000fe40007000000 */
[----:B------:R-:W-:Y:S01]  /*9470*/  IADD3 R8, R0, 0x31, RZ ;  /* 0x0000003100087810 */ /* 0x000fe20007ffe0ff */
[----:B------:R-:W-:Y:S01]  /*9480*/  HMMA.16816.F32 R16, R4, R142, R148 ;  /* 0x0000008e0410723c */ /* 0x000fe20000001894 */
[----:B------:R-:W-:Y:S02]  /*9490*/  FSEL R140, R15, -INF , !P5 ;  /* 0xff8000000f8c7808 */ /* 0x000fe40006800000 */
[----:B------:R-:W-:Y:S01]  /*94a0*/  FSEL R154, R14, -INF , !P0 ;  /* 0xff8000000e9a7808 */ /* 0x000fe20004000000 */
[----:B------:R-:W-:Y:S01]  /*94b0*/  FFMA.FTZ R2, R30, R189, R138 ;  /* 0x000000bd1e027223 */ /* 0x000fe2000001008a */
[C---:B------:R-:W-:Y:S02]  /*94c0*/  ISETP.GE.AND P5, PT, R10.reuse, R21, PT ;  /* 0x000000150a00720c */ /* 0x040fe40003fa6270 */
[----:B------:R-:W-:Y:S01]  /*94d0*/  ISETP.GE.AND P0, PT, R10, R20, PT ;  /* 0x000000140a00720c */ /* 0x000fe20003f06270 */
[CC--:B---3--:R-:W-:Y:S01]  /*94e0*/  FFMA.FTZ R5, R22.reuse, R189.reuse, R33 ;  /* 0x000000bd16057223 */ /* 0x0c8fe20000010021 */
[----:B------:R-:W2:Y:S01]  /*94f0*/  I2F R10, R8 ;  /* 0x00000008000a7306 */ /* 0x000ea20000201400 */
[-C--:B------:R-:W-:Y:S01]  /*9500*/  FFMA.FTZ R7, R22, R189.reuse, R35 ;  /* 0x000000bd16077223 */ /* 0x080fe20000010023 */
[----:B------:R-:W-:Y:S01]  /*9510*/  FSEL R155, R2, -INF , !P4 ;  /* 0xff800000029b7808 */ /* 0x000fe20006000000 */
[----:B----4-:R-:W-:Y:S01]  /*9520*/  FFMA.FTZ R4, R29, R189, R34 ;  /* 0x000000bd1d047223 */ /* 0x010fe20000010022 */
[----:B------:R-:W-:-:S02]  /*9530*/  FSEL R136, R5, -INF , !P5 ;  /* 0xff80000005887808 */ /* 0x000fc40006800000 */
[----:B------:R-:W-:Y:S01]  /*9540*/  FSEL R139, R7, -INF , !P0 ;  /* 0xff800000078b7808 */ /* 0x000fe20004000000 */
[----:B------:R-:W-:Y:S01]  /*9550*/  FFMA.FTZ R6, R29, R189, R32 ;  /* 0x000000bd1d067223 */ /* 0x000fe20000010020 */
[CC--:B------:R-:W-:Y:S02]  /*9560*/  ISETP.GE.AND P5, PT, R8.reuse, R21.reuse, PT ;  /* 0x000000150800720c */ /* 0x0c0fe40003fa6270 */
[-C--:B------:R-:W-:Y:S02]  /*9570*/  ISETP.GE.AND P0, PT, R8, R20.reuse, PT ;  /* 0x000000140800720c */ /* 0x080fe40003f06270 */
[C---:B------:R-:W-:Y:S01]  /*9580*/  ISETP.GE.AND P4, PT, R11.reuse, R20, PT ;  /* 0x000000140b00720c */ /* 0x040fe20003f86270 */
[----:B------:R3:W4:Y:S01]  /*9590*/  I2F R8, R0 ;  /* 0x0000000000087306 */ /* 0x0007220000201400 */
[----:B------:R-:W-:Y:S01]  /*95a0*/  ISETP.GE.AND P6, PT, R11, R21, PT ;  /* 0x000000150b00720c */ /* 0x000fe20003fc6270 */
[CC--:B-1----:R-:W-:Y:S01]  /*95b0*/  FFMA.FTZ R5, R23.reuse, R189.reuse, R24 ;  /* 0x000000bd17057223 */ /* 0x0c2fe20000010018 */
[----:B------:R-:W-:Y:S01]  /*95c0*/  FSEL R142, R4, -INF , !P4 ;  /* 0xff800000048e7808 */ /* 0x000fe20006000000 */
[----:B------:R-:W-:Y:S01]  /*95d0*/  FFMA.FTZ R4, R23, R189, R26 ;  /* 0x000000bd17047223 */ /* 0x000fe2000001001a */
[----:B------:R-:W-:-:S02]  /*95e0*/  IADD3 R2, R0, 0x38, RZ ;  /* 0x0000003800027810 */ /* 0x000fc40007ffe0ff */
[----:B------:R-:W-:Y:S02]  /*95f0*/  FSEL R137, R6, -INF , !P6 ;  /* 0xff80000006897808 */ /* 0x000fe40007000000 */
[C---:B------:R-:W-:Y:S02]  /*9600*/  ISETP.GE.AND P6, PT, R9.reuse, R21, PT ;  /* 0x000000150900720c */ /* 0x040fe40003fc6270 */
[----:B------:R-:W-:Y:S01]  /*9610*/  ISETP.GE.AND P4, PT, R9, R20, PT ;  /* 0x000000140900720c */ /* 0x000fe20003f86270 */
[----:B------:R-:W1:Y:S01]  /*9620*/  I2F R11, R2 ;  /* 0x00000002000b7306 */ /* 0x000e620000201400 */
[CC--:B--2---:R-:W-:Y:S01]  /*9630*/  FFMA.FTZ R7, R10.reuse, R189.reuse, R25 ;  /* 0x000000bd0a077223 */ /* 0x0c4fe20000010019 */
[----:B------:R-:W-:Y:S01]  /*9640*/  FSEL R35, R5, -INF , !P6 ;  /* 0xff80000005237808 */ /* 0x000fe20007000000 */
[----:B------:R-:W-:Y:S01]  /*9650*/  FFMA.FTZ R6, R10, R189, R27 ;  /* 0x000000bd0a067223 */ /* 0x000fe2000001001b */
[----:B------:R-:W-:Y:S02]  /*9660*/  FSEL R143, R4, -INF , !P4 ;  /* 0xff800000048f7808 */ /* 0x000fe40006000000 */
[----:B------:R-:W-:-:S02]  /*9670*/  ISETP.GE.AND P6, PT, R0, R21, PT ;  /* 0x000000150000720c */ /* 0x000fc40003fc6270 */
[C---:B------:R-:W-:Y:S02]  /*9680*/  ISETP.GE.AND P4, PT, R0.reuse, R20, PT ;  /* 0x000000140000720c */ /* 0x040fe40003f86270 */
[----:B---3--:R-:W-:Y:S02]  /*9690*/  IADD3 R0, R0, 0x39, RZ ;  /* 0x0000003900007810 */ /* 0x008fe40007ffe0ff */
[----:B------:R-:W-:Y:S02]  /*96a0*/  FSEL R34, R7, -INF , !P5 ;  /* 0xff80000007227808 */ /* 0x000fe40006800000 */
[----:B------:R-:W-:Y:S01]  /*96b0*/  FSEL R141, R6, -INF , !P0 ;  /* 0xff800000068d7808 */ /* 0x000fe20004000000 */
[----:B------:R-:W2:Y:S01]  /*96c0*/  I2F R7, R0 ;  /* 0x0000000000077306 */ /* 0x000ea20000201400 */
[----:B----4-:R-:W-:-:S05]  /*96d0*/  FFMA.FTZ R6, R8, R189, R168 ;  /* 0x000000bd08067223 */ /* 0x010fca00000100a8 */
[----:B------:R-:W-:Y:S02]  /*96e0*/  FSEL R27, R6, -INF , !P6 ;  /* 0xff800000061b7808 */ /* 0x000fe40007000000 */
[----:B------:R-:W-:Y:S01]  /*96f0*/  ISETP.GE.AND P6, PT, R195, 0x3, PT ;  /* 0x00000003c300780c */ /* 0x000fe20003fc6270 */
[C---:B-1----:R-:W-:Y:S01]  /*9700*/  FFMA.FTZ R5, R11.reuse, R189, R16 ;  /* 0x000000bd0b057223 */ /* 0x042fe20000010010 */
[C---:B------:R-:W-:Y:S01]  /*9710*/  ISETP.GE.AND P5, PT, R2.reuse, R21, PT ;  /* 0x000000150200720c */ /* 0x040fe20003fa6270 */
[-C--:B------:R-:W-:Y:S01]  /*9720*/  FFMA.FTZ R4, R11, R189.reuse, R18 ;  /* 0x000000bd0b047223 */ /* 0x080fe20000010012 */
[-C--:B------:R-:W-:Y:S02]  /*9730*/  ISETP.GE.AND P0, PT, R2, R20.reuse, PT ;  /* 0x000000140200720c */ /* 0x080fe40003f06270 */
[----:B------:R-:W-:Y:S02]  /*9740*/  FSEL R32, R5, -INF , !P5 ;  /* 0xff80000005207808 */ /* 0x000fe40006800000 */
[----:B------:R-:W-:Y:S01]  /*9750*/  FSEL R138, R4, -INF , !P0 ;  /* 0xff800000048a7808 */ /* 0x000fe20004000000 */
[----:B------:R-:W-:Y:S01]  /*9760*/  FFMA.FTZ R2, R8, R189, R170 ;  /* 0x000000bd08027223 */ /* 0x000fe200000100aa */
[C---:B------:R-:W-:Y:S01]  /*9770*/  ISETP.GE.AND P5, PT, R0.reuse, R21, PT ;  /* 0x000000150000720c */ /* 0x040fe20003fa6270 */
[CC--:B--2---:R-:W-:Y:S01]  /*9780*/  FFMA.FTZ R4, R7.reuse, R189.reuse, R17 ;  /* 0x000000bd07047223 */ /* 0x0c4fe20000010011 */
[----:B------:R-:W-:Y:S01]  /*9790*/  ISETP.GE.AND P0, PT, R0, R20, PT ;  /* 0x000000140000720c */ /* 0x000fe20003f06270 */
[----:B------:R-:W-:Y:S01]  /*97a0*/  FFMA.FTZ R0, R7, R189, R19 ;  /* 0x000000bd07007223 */ /* 0x000fe20000010013 */
[----:B------:R-:W-:-:S02]  /*97b0*/  FSEL R31, R2, -INF , !P4 ;  /* 0xff800000021f7808 */ /* 0x000fc40006000000 */
[----:B------:R-:W-:Y:S02]  /*97c0*/  FSEL R30, R4, -INF , !P5 ;  /* 0xff800000041e7808 */ /* 0x000fe40006800000 */
[----:B------:R-:W-:Y:S01]  /*97d0*/  FSEL R33, R0, -INF , !P0 ;  /* 0xff80000000217808 */ /* 0x000fe20004000000 */
[----:B------:R-:W-:Y:S05]  /*97e0*/  @!P6 BRA `(.L_x_599) ;  /* 0x000006f00000e947 */ /* 0x000fea0003800000 */
[----:B------:R-:W2:Y:S04]  /*97f0*/  LDL.64 R246, [R1+0x40] ;  /* 0x0000400001f67983 */ /* 0x000ea80000100a00 */
[----:B------:R-:W3:Y:S04]  /*9800*/  LDL.64 R238, [R1+0x50] ;  /* 0x0000500001ee7983 */ /* 0x000ee80000100a00 */
[----:B------:R-:W4:Y:S01]  /*9810*/  LDL R243, [R1+0x98] ;  /* 0x0000980001f37983 */ /* 0x000f220000100800 */
[----:B------:R-:W-:Y:S01]  /*9820*/  UMOV UR6, 0x6 ;  /* 0x0000000600067882 */ /* 0x000fe20000000000 */
[----:B------:R-:W-:Y:S01]  /*9830*/  IADD3 R4, R195, -0x3, RZ ;  /* 0xfffffffdc3047810 */ /* 0x000fe20007ffe0ff */
[----:B------:R-:W-:Y:S01]  /*9840*/  ULDC.64 UR4, c[0x0][0x198] ;  /* 0x0000660000047ab9 */ /* 0x000fe20000000a00 */
[----:B------:R-:W-:Y:S01]  /*9850*/  IMAD.MOV.U32 R242, RZ, RZ, c[0x0][0x198] ;  /* 0x00006600fff27624 */ /* 0x000fe200078e00ff */
[----:B------:R-:W-:Y:S01]  /*9860*/  USHF.L.U64.HI UR5, UR4, UR6, UR5 ;  /* 0x0000000604057299 */ /* 0x000fe20008010205 */
[----:B------:R-:W-:Y:S01]  /*9870*/  SHF.R.S32.HI R2, RZ, 0x1f, R4 ;  /* 0x0000001fff027819 */ /* 0x000fe20000011404 */
[----:B------:R-:W-:Y:S01]  /*9880*/  USHF.L.U32 UR4, UR4, 0x6, URZ ;  /* 0x0000000604047899 */ /* 0x000fe2000800063f */
[----:B------:R-:W-:Y:S01]  /*9890*/  IMAD.SHL.U32 R242, R242, 0x10, RZ ;  /* 0x00000010f2f27824 */ /* 0x000fe200078e00ff */
[----:B------:R1:W-:Y:S01]  /*98a0*/  @P3 STS.128 [R188+0x6000], RZ ;  /* 0x006000ffbc003388 */ /* 0x0003e20000000c00 */
[----:B------:R-:W-:Y:S01]  /*98b0*/  BSSY B0, `(.L_x_600) ;  /* 0x0000061000007945 */ /* 0x000fe20003800000 */
[----:B------:R-:W-:-:S04]  /*98c0*/  IMAD R0, R4, UR5, RZ ;  /* 0x0000000504007c24 */ /* 0x000fc8000f8e02ff */
[----:B------:R-:W-:Y:S02]  /*98d0*/  IMAD R0, R2, UR4, R0 ;  /* 0x0000000402007c24 */ /* 0x000fe4000f8e0200 */
[----:B--2---:R-:W-:Y:S02]  /*98e0*/  IMAD.MOV.U32 R7, RZ, RZ, R247 ;  /* 0x000000ffff077224 */ /* 0x004fe400078e00f7 */
[----:B---3--:R-:W-:-:S04]  /*98f0*/  IMAD.MOV.U32 R6, RZ, RZ, R238 ;  /* 0x000000ffff067224 */ /* 0x008fc800078e00ee */
[----:B------:R-:W-:-:S04]  /*9900*/  IMAD.WIDE.U32 R4, R4, UR4, R6 ;  /* 0x0000000404047c25 */ /* 0x000fc8000f8e0006 */
[----:B------:R-:W-:Y:S01]  /*9910*/  IMAD.IADD R0, R5, 0x1, R0 ;  /* 0x0000000105007824 */ /* 0x000fe200078e0200 */
[C---:B------:R-:W-:Y:S02]  /*9920*/  @!P3 LEA R6, P5, R4.reuse, c[0x0][0x168], 0x1 ;  /* 0x00005a000406ba11 */ /* 0x040fe400078a08ff */
        /* <DEDUP_REMOVED lines=10> */
[----:B----4-:R-:W-:Y:S01]  /*99d0*/  IMAD.X R4, R243, 0x1, R0, P5 ;  /* 0x00000001f3047824 */ /* 0x010fe200028e0600 */
[----:B------:R-:W-:Y:S01]  /*99e0*/  @!P3 LEA R10, P0, R2, c[0x0][0x168], 0x1 ;  /* 0x00005a00020aba11 */ /* 0x000fe200078008ff */
        /* <DEDUP_REMOVED lines=77> */
.L_x_601:
[----:B------:R-:W-:Y:S05]  /*9ec0*/  BSYNC B0 ;  /* 0x0000000000007941 */ /* 0x000fea0003800000 */
.L_x_600:
[----:B------:R-:W0:Y:S02]  /*9ed0*/  LDGDEPBAR ;  /* 0x00000000000079af */ /* 0x000e240000000000 */
.L_x_599:
[----:B------:R-:W2:Y:S04]  /*9ee0*/  LDL R0, [R1+0x18] ;  /* 0x0000180001007983 */ /* 0x000ea80000100800 */
[----:B------:R-:W3:Y:S04]  /*9ef0*/  LDL R2, [R1+0x28] ;  /* 0x0000280001027983 */ /* 0x000ee80000100800 */
[----:B------:R-:W4:Y:S04]  /*9f00*/  LDL R5, [R1+0x7c] ;  /* 0x00007c0001057983 */ /* 0x000f280000100800 */
[----:B-1----:R-:W5:Y:S04]  /*9f10*/  LDL R6, [R1+0x8c] ;  /* 0x00008c0001067983 */ /* 0x002f680000100800 */
[----:B------:R-:W5:Y:S01]  /*9f20*/  LDL R4, [R1+0xa0] ;  /* 0x0000a00001047983 */ /* 0x000f620000100800 */
[----:B------:R-:W-:-:S02]  /*9f30*/  FMNMX.FTZ R7, R3, R31, !PT ;  /* 0x0000001f03077209 */ /* 0x000fc40007810000 */
[C---:B------:R-:W-:Y:S02]  /*9f40*/  IADD3 R14, R191.reuse, -0x4498517b, RZ ;  /* 0xbb67ae85bf0e7810 */ /* 0x040fe40007ffe0ff */
[C---:B------:R-:W-:Y:S02]  /*9f50*/  IADD3 R228, R190.reuse, -0x61c88647, RZ ;  /* 0x9e3779b9bee47810 */ /* 0x040fe40007ffe0ff */
[C---:B------:R-:W-:Y:S02]  /*9f60*/  IADD3 R226, R190.reuse, 0x3c6ef372, RZ ;  /* 0x3c6ef372bee27810 */ /* 0x040fe40007ffe0ff */
[C---:B------:R-:W-:Y:S02]  /*9f70*/  IADD3 R230, R191.reuse, 0x76cf5d0a, RZ ;  /* 0x76cf5d0abfe67810 */ /* 0x040fe40007ffe0ff */
[----:B------:R-:W-:Y:S02]  /*9f80*/  IADD3 R232, R191, 0x32370b8f, RZ ;  /* 0x32370b8fbfe87810 */ /* 0x000fe40007ffe0ff */
[----:B------:R-:W-:-:S02]  /*9f90*/  IADD3 R225, R190, -0x255992d5, RZ ;  /* 0xdaa66d2bbee17810 */ /* 0x000fc40007ffe0ff */
[C---:B------:R-:W-:Y:S02]  /*9fa0*/  IADD3 R231, R190.reuse, 0x78dde6e4, RZ ;  /* 0x78dde6e4bee77810 */ /* 0x040fe40007ffe0ff */
[C---:B------:R-:W-:Y:S02]  /*9fb0*/  IADD3 R229, R191.reuse, -0x126145ec, RZ ;  /* 0xed9eba14bfe57810 */ /* 0x040fe40007ffe0ff */
[----:B------:R-:W-:Y:S02]  /*9fc0*/  IADD3 R227, R190, -0x4ab325aa, RZ ;  /* 0xb54cda56bee37810 */ /* 0x000fe40007ffe0ff */
[----:B------:R-:W-:Y:S01]  /*9fd0*/  IADD3 R238, R191, 0x646e171e, RZ ;  /* 0x646e171ebfee7810 */ /* 0x000fe20007ffe0ff */
[----:B--2---:R-:W-:Y:S01]  /*9fe0*/  IMAD.MOV.U32 R8, RZ, RZ, R0 ;  /* 0x000000ffff087224 */ /* 0x004fe200078e0000 */
[----:B------:R-:W-:-:S04]  /*9ff0*/  FMNMX.FTZ R0, R116, R27, !PT ;  /* 0x0000001b74007209 */ /* 0x000fc80007810000 */
[----:B------:R-:W-:Y:S01]  /*a000*/  FMNMX.FTZ R0, R192, R0, !PT ;  /* 0x00000000c0007209 */ /* 0x000fe20007810000 */
[----:B---3--:R-:W-:-:S03]  /*a010*/  IMAD.MOV.U32 R9, RZ, RZ, R2 ;  /* 0x000000ffff097224 */ /* 0x008fc600078e0002 */
[----:B------:R-:W-:Y:S01]  /*a020*/  FMNMX.FTZ R2, R169, R0, !PT ;  /* 0x00000000a9027209 */ /* 0x000fe20007810000 */
[----:B------:R-:W-:-:S03]  /*a030*/  IMAD.SHL.U32 R0, R223, 0x2, RZ ;  /* 0x00000002df007824 */ /* 0x000fc600078e00ff */
[----:B------:R-:W-:Y:S01]  /*a040*/  FMNMX.FTZ R2, R160, R2, !PT ;  /* 0x00000002a0027209 */ /* 0x000fe20007810000 */
[----:B----4-:R-:W-:-:S03]  /*a050*/  IMAD.WIDE.U32 R234, R5, -0x326172a9, RZ ;  /* 0xcd9e8d5705ea7825 */ /* 0x010fc600078e00ff */
[----:B------:R-:W-:Y:S01]  /*a060*/  FMNMX.FTZ R2, R146, R2, !PT ;  /* 0x0000000292027209 */ /* 0x000fe20007810000 */
[----:B------:R-:W-:Y:S01]  /*a070*/  IMAD.MOV.U32 R170, RZ, RZ, R8 ;  /* 0x000000ffffaa7224 */ /* 0x000fe200078e0008 */
[----:B------:R-:W-:Y:S02]  /*a080*/  FMNMX.FTZ R8, R193, R7, !PT ;  /* 0x00000007c1087209 */ /* 0x000fe40007810000 */
[C---:B------:R-:W-:Y:S02]  /*a090*/  LOP3.LUT R7, R0.reuse, R191, RZ, 0x3c, !PT ;  /* 0x000000bf00077212 */ /* 0x040fe400078e3cff */
[----:B------:R-:W-:Y:S02]  /*a0a0*/  IADD3 R0, R0, 0x1, RZ ;  /* 0x0000000100007810 */ /* 0x000fe40007ffe0ff */
[----:B------:R-:W-:Y:S01]  /*a0b0*/  FMNMX.FTZ R2, R145, R2, !PT ;  /* 0x0000000291027209 */ /* 0x000fe20007810000 */
[----:B-----5:R-:W-:Y:S01]  /*a0c0*/  IMAD.WIDE.U32 R4, R4, -0x2daee0ad, RZ ;  /* 0xd2511f5304047825 */ /* 0x020fe200078e00ff */
[----:B------:R-:W-:-:S02]  /*a0d0*/  LOP3.LUT R6, R235, R6, RZ, 0x3c, !PT ;  /* 0x00000006eb067212 */ /* 0x000fc400078e3cff */
[----:B------:R-:W-:Y:S02]  /*a0e0*/  LOP3.LUT R0, R0, R191, RZ, 0x3c, !PT ;  /* 0x000000bf00007212 */ /* 0x000fe400078e3cff */
[----:B------:R-:W-:Y:S01]  /*a0f0*/  FMNMX.FTZ R2, R144, R2, !PT ;  /* 0x0000000290027209 */ /* 0x000fe20007810000 */
[----:B------:R-:W-:Y:S01]  /*a100*/  IMAD.WIDE.U32 R148, R6, -0x2daee0ad, RZ ;  /* 0xd2511f5306947825 */ /* 0x000fe200078e00ff */
[----:B------:R-:W-:Y:S02]  /*a110*/  FMNMX.FTZ R8, R171, R8, !PT ;  /* 0x00000008ab087209 */ /* 0x000fe40007810000 */
[C---:B------:R-:W-:Y:S02]  /*a120*/  LOP3.LUT R6, R5.reuse, R7, RZ, 0x3c, !PT ;  /* 0x0000000705067212 */ /* 0x040fe400078e3cff */
[----:B------:R-:W-:Y:S02]  /*a130*/  LOP3.LUT R7, R5, R0, RZ, 0x3c, !PT ;  /* 0x0000000005077212 */ /* 0x000fe400078e3cff */
[----:B------:R-:W-:-:S02]  /*a140*/  FMNMX.FTZ R2, R117, R2, !PT ;  /* 0x0000000275027209 */ /* 0x000fc40007810000 */
[----:B------:R-:W-:Y:S02]  /*a150*/  FMNMX.FTZ R0, R161, R8, !PT ;  /* 0x00000008a1007209 */ /* 0x000fe40007810000 */
[----:B------:R-:W-:Y:S02]  /*a160*/  FMNMX.FTZ R2, R153, R2, !PT ;  /* 0x0000000299027209 */ /* 0x000fe40007810000 */
[----:B------:R-:W-:Y:S02]  /*a170*/  FMNMX.FTZ R0, R157, R0, !PT ;  /* 0x000000009d007209 */ /* 0x000fe40007810000 */
[----:B------:R-:W-:Y:S02]  /*a180*/  FMNMX.FTZ R2, R140, R2, !PT ;  /* 0x000000028c027209 */ /* 0x000fe40007810000 */
[----:B------:R-:W-:Y:S02]  /*a190*/  FMNMX.FTZ R0, R156, R0, !PT ;  /* 0x000000009c007209 */ /* 0x000fe40007810000 */
[----:B------:R-:W-:Y:S01]  /*a1a0*/  LOP3.LUT R14, R149, R4, R14, 0x96, !PT ;  /* 0x00000004950e7212 */ /* 0x000fe200078e960e */
[----:B------:R-:W-:Y:S01]  /*a1b0*/  IMAD.WIDE.U32 R4, R6, -0x326172a9, RZ ;  /* 0xcd9e8d5706047825 */ /* 0x000fe200078e00ff */
[----:B------:R-:W-:-:S02]  /*a1c0*/  FMNMX.FTZ R2, R137, R2, !PT ;  /* 0x0000000289027209 */ /* 0x000fc40007810000 */
[----:B------:R-:W-:Y:S02]  /*a1d0*/  FMNMX.FTZ R0, R152, R0, !PT ;  /* 0x0000000098007209 */ /* 0x000fe40007810000 */
[----:B------:R-:W-:Y:S02]  /*a1e0*/  FMNMX.FTZ R2, R136, R2, !PT ;  /* 0x0000000288027209 */ /* 0x000fe40007810000 */
[----:B------:R-:W-:Y:S02]  /*a1f0*/  LOP3.LUT R6, R5, R234, R228, 0x96, !PT ;  /* 0x000000ea05067212 */ /* 0x000fe400078e96e4 */
[----:B------:R-:W-:Y:S01]  /*a200*/  FMNMX.FTZ R0, R147, R0, !PT ;  /* 0x0000000093007209 */ /* 0x000fe20007810000 */
[----:B------:R-:W-:Y:S01]  /*a210*/  IMAD.WIDE.U32 R14, R14, -0x326172a9, RZ ;  /* 0xcd9e8d570e0e7825 */ /* 0x000fe200078e00ff */
[----:B------:R-:W-:Y:S02]  /*a220*/  FMNMX.FTZ R2, R35, R2, !PT ;  /* 0x0000000223027209 */ /* 0x000fe40007810000 */
[----:B------:R-:W-:Y:S01]  /*a230*/  FMNMX.FTZ R0, R155, R0, !PT ;  /* 0x000000009b007209 */ /* 0x000fe20007810000 */
[----:B------:R-:W-:Y:S01]  /*a240*/  IMAD.WIDE.U32 R118, R7, -0x326172a9, RZ ;  /* 0xcd9e8d5707767825 */ /* 0x000fe200078e00ff */
[----:B------:R-:W-:-:S03]  /*a250*/  FMNMX.FTZ R2, R34, R2, !PT ;  /* 0x0000000222027209 */ /* 0x000fc60007810000 */
[----:B------:R-:W-:Y:S01]  /*a260*/  IMAD.WIDE.U32 R6, R6, -0x2daee0ad, RZ ;  /* 0xd2511f5306067825 */ /* 0x000fe200078e00ff */
[----:B------:R-:W-:Y:S02]  /*a270*/  FMNMX.FTZ R0, R154, R0, !PT ;  /* 0x000000009a007209 */ /* 0x000fe40007810000 */
[----:B------:R-:W-:Y:S01]  /*a280*/  LOP3.LUT R10, R15, R4, R226, 0x96, !PT ;  /* 0x000000040f0a7212 */ /* 0x000fe200078e96e2 */
[----:B------:R-:W-:Y:S01]  /*a290*/  IMAD.MOV.U32 R167, RZ, RZ, R9 ;  /* 0x000000ffffa77224 */ /* 0x000fe200078e0009 */
[----:B------:R-:W-:Y:S02]  /*a2a0*/  LOP3.LUT R4, R119, R234, R228, 0x96, !PT ;  /* 0x000000ea77047212 */ /* 0x000fe400078e96e4 */
[----:B------:R-:W-:Y:S02]  /*a2b0*/  LOP3.LUT R16, R15, R118, R226, 0x96, !PT ;  /* 0x000000760f107212 */ /* 0x000fe400078e96e2 */
[----:B------:R-:W-:Y:S02]  /*a2c0*/  LOP3.LUT R9, R7, R148, R230, 0x96, !PT ;  /* 0x0000009407097212 */ /* 0x000fe400078e96e6 */
[----:B------:R-:W-:-:S02]  /*a2d0*/  FMNMX.FTZ R7, R32, R2, !PT ;  /* 0x0000000220077209 */ /* 0x000fc40007810000 */
[----:B------:R-:W-:Y:S01]  /*a2e0*/  FMNMX.FTZ R2, R142, R0, !PT ;  /* 0x000000008e027209 */ /* 0x000fe20007810000 */
[----:B------:R-:W-:Y:S01]  /*a2f0*/  IMAD.WIDE.U32 R4, R4, -0x2daee0ad, RZ ;  /* 0xd2511f5304047825 */ /* 0x000fe200078e00ff */
[----:B------:R-:W-:Y:S02]  /*a300*/  FMNMX.FTZ R0, R30, R7, !PT ;  /* 0x000000071e007209 */ /* 0x000fe40007810000 */
[----:B------:R-:W-:Y:S01]  /*a310*/  FMNMX.FTZ R2, R139, R2, !PT ;  /* 0x000000028b027209 */ /* 0x000fe20007810000 */
[----:B------:R-:W-:Y:S01]  /*a320*/  IMAD.WIDE.U32 R16, R16, -0x2daee0ad, RZ ;  /* 0xd2511f5310107825 */ /* 0x000fe200078e00ff */
[----:B------:R-:W-:Y:S02]  /*a330*/  LOP3.LUT R8, R5, R148, R230, 0x96, !PT ;  /* 0x0000009405087212 */ /* 0x000fe400078e96e6 */
[----:B------:R-:W-:Y:S01]  /*a340*/  FMNMX.FTZ R2, R143, R2, !PT ;  /* 0x000000028f027209 */ /* 0x000fe20007810000 */
[----:B------:R-:W-:Y:S01]  /*a350*/  IMAD.WIDE.U32 R10, R10, -0x2daee0ad, RZ ;  /* 0xd2511f530a0a7825 */ /* 0x000fe200078e00ff */
[----:B------:R-:W-:Y:S01]  /*a360*/  LOP3.LUT R18, R17, R4, R232, 0x96, !PT ;  /* 0x0000000411127212 */ /* 0x000fe200078e96e8 */
[----:B------:R-:W1:Y:S02]  /*a370*/  SHFL.BFLY PT, R24, R0, 0x2, 0x1f ;  /* 0x0c401f0000187f89 */ /* 0x000e6400000e0000 */
[----:B------:R-:W-:Y:S01]  /*a380*/  IMAD.WIDE.U32 R4, R9, -0x326172a9, RZ ;  /* 0xcd9e8d5709047825 */ /* 0x000fe200078e00ff */
[----:B------:R-:W-:-:S02]  /*a390*/  FMNMX.FTZ R17, R141, R2, !PT ;  /* 0x000000028d117209 */ /* 0x000fc40007810000 */
[----:B------:R-:W-:Y:S01]  /*a3a0*/  LOP3.LUT R6, R11, R6, R232, 0x96, !PT ;  /* 0x000000060b067212 */ /* 0x000fe200078e96e8 */
[----:B------:R-:W-:Y:S01]  /*a3b0*/  IMAD.WIDE.U32 R8, R8, -0x326172a9, RZ ;  /* 0xcd9e8d5708087825 */ /* 0x000fe200078e00ff */
[----:B------:R-:W-:-:S03]  /*a3c0*/  LOP3.LUT R11, R5, R14, R225, 0x96, !PT ;  /* 0x0000000e050b7212 */ /* 0x000fc600078e96e1 */
[----:B------:R-:W-:Y:S01]  /*a3d0*/  IMAD.WIDE.U32 R18, R18, -0x326172a9, RZ ;  /* 0xcd9e8d5712127825 */ /* 0x000fe200078e00ff */
[----:B------:R-:W-:Y:S02]  /*a3e0*/  FMNMX.FTZ R17, R138, R17, !PT ;  /* 0x000000118a117209 */ /* 0x000fe40007810000 */
[----:B------:R-:W-:Y:S02]  /*a3f0*/  LOP3.LUT R2, R9, R14, R225, 0x96, !PT ;  /* 0x0000000e09027212 */ /* 0x000fe400078e96e1 */
[----:B------:R-:W-:Y:S01]  /*a400*/  LOP3.LUT R22, R19, R8, R231, 0x96, !PT ;  /* 0x0000000813167212 */ /* 0x000fe200078e96e7 */
[----:B------:R-:W-:Y:S01]  /*a410*/  IMAD.WIDE.U32 R8, R11, -0x2daee0ad, RZ ;  /* 0xd2511f530b087825 */ /* 0x000fe200078e00ff */
[----:B------:R-:W-:-:S03]  /*a420*/  FMNMX.FTZ R17, R33, R17, !PT ;  /* 0x0000001121117209 */ /* 0x000fc60007810000 */
[----:B------:R-:W-:Y:S01]  /*a430*/  IMAD.WIDE.U32 R6, R6, -0x326172a9, RZ ;  /* 0xcd9e8d5706067825 */ /* 0x000fe200078e00ff */
[----:B------:R-:W-:Y:S02]  /*a440*/  LOP3.LUT R10, R9, R10, R229, 0x96, !PT ;  /* 0x0000000a090a7212 */ /* 0x000fe400078e96e5 */
[----:B------:R-:W2:Y:S02]  /*a450*/  SHFL.BFLY PT, R9, R17, 0x2, 0x1f ;  /* 0x0c401f0011097f89 */ /* 0x000ea400000e0000 */
[----:B------:R-:W-:Y:S01]  /*a460*/  LOP3.LUT R20, R7, R4, R231, 0x96, !PT ;  /* 0x0000000407147212 */ /* 0x000fe200078e96e7 */
[----:B------:R-:W-:Y:S01]  /*a470*/  IMAD.WIDE.U32 R22, R22, -0x2daee0ad, RZ ;  /* 0xd2511f5316167825 */ /* 0x000fe200078e00ff */
[----:B------:R-:W-:Y:S02]  /*a480*/  LOP3.LUT R162, R5, R14, R225, 0x96, !PT ;  /* 0x0000000e05a27212 */ /* 0x000fe400078e96e1 */
[----:B------:R-:W-:Y:S01]  /*a490*/  LOP3.LUT R149, R7, R4, R231, 0x96, !PT ;  /* 0x0000000407957212 */ /* 0x000fe200078e96e7 */
[----:B------:R-:W-:-:S04]  /*a4a0*/  IMAD.WIDE.U32 R20, R20, -0x2daee0ad, RZ ;  /* 0xd2511f5314147825 */ /* 0x000fc800078e00ff */
[----:B------:R-:W-:Y:S01]  /*a4b0*/  IMAD.WIDE.U32 R4, R2, -0x2daee0ad, RZ ;  /* 0xd2511f5302047825 */ /* 0x000fe200078e00ff */
[----:B-1----:R-:W-:Y:S02]  /*a4c0*/  FMNMX.FTZ R2, R0, R24, !PT ;  /* 0x0000001800027209 */ /* 0x002fe40007810000 */
[--C-:B------:R-:W-:Y:S02]  /*a4d0*/  LOP3.LUT R8, R21, R8, R167.reuse, 0x96, !PT ;  /* 0x0000000815087212 */ /* 0x100fe400078e96a7 */
[----:B------:R-:W-:Y:S01]  /*a4e0*/  LOP3.LUT R0, R23, R4, R167, 0x96, !PT ;  /* 0x0000000417007212 */ /* 0x000fe200078e96a7 */
[----:B------:R-:W-:Y:S01]  /*a4f0*/  IMAD.WIDE.U32 R10, R10, -0x326172a9, RZ ;  /* 0xcd9e8d570a0a7825 */ /* 0x000fe200078e00ff */
[----:B------:R-:W1:Y:S01]  /*a500*/  SHFL.BFLY PT, R23, R2, 0x1, 0x1f ;  /* 0x0c201f0002177f89 */ /* 0x000e6200000e0000 */
[----:B------:R-:W-:Y:S02]  /*a510*/  LOP3.LUT R7, R5, R16, R229, 0x96, !PT ;  /* 0x0000001005077212 */ /* 0x000fe400078e96e5 */
[----:B------:R-:W-:Y:S01]  /*a520*/  IMAD.WIDE.U32 R4, R8, -0x326172a9, RZ ;  /* 0xcd9e8d5708047825 */ /* 0x000fe200078e00ff */
[----:B------:R-:W-:-:S02]  /*a530*/  LOP3.LUT R21, R11, R6, R170, 0x96, !PT ;  /* 0x000000060b157212 */ /* 0x000fc400078e96aa */
[----:B------:R-:W-:Y:S02]  /*a540*/  LOP3.LUT R163, R11, R6, R170, 0x96, !PT ;  /* 0x000000060ba37212 */ /* 0x000fe400078e96aa */
[C---:B------:R-:W-:Y:S02]  /*a550*/  LOP3.LUT R19, R4.reuse, 0xff, RZ, 0xc0, !PT ;  /* 0x000000ff04137812 */ /* 0x040fe400078ec0ff */
[----:B------:R-:W-:Y:S02]  /*a560*/  LOP3.LUT R24, R4, 0xffff, RZ, 0xc0, !PT ;  /* 0x0000ffff04187812 */ /* 0x000fe400078ec0ff */
[--C-:B------:R-:W-:Y:S02]  /*a570*/  SHF.R.U32.HI R25, RZ, 0x10, R4.reuse ;  /* 0x00000010ff197819 */ /* 0x100fe40000011604 */
[----:B------:R-:W-:Y:S02]  /*a580*/  SHF.R.U32.HI R16, RZ, 0x18, R4 ;  /* 0x00000018ff107819 */ /* 0x000fe40000011604 */
[----:B------:R-:W-:Y:S01]  /*a590*/  LOP3.LUT R11, R5, R10, R227, 0x96, !PT ;  /* 0x0000000a050b7212 */ /* 0x000fe200078e96e3 */
[----:B------:R-:W-:Y:S01]  /*a5a0*/  IMAD.WIDE.U32 R4, R0, -0x326172a9, RZ ;  /* 0xcd9e8d5700047825 */ /* 0x000fe200078e00ff */
[----:B--2---:R-:W-:-:S05]  /*a5b0*/  FMNMX.FTZ R0, R17, R9, !PT ;  /* 0x0000000911007209 */ /* 0x004fca0007810000 */
[----:B------:R-:W2:Y:S01]  /*a5c0*/  SHFL.BFLY PT, R8, R0, 0x1, 0x1f ;  /* 0x0c201f0000087f89 */ /* 0x000ea200000e0000 */
[----:B-1----:R-:W-:-:S04]  /*a5d0*/  FMNMX.FTZ R197, R2, R23, !PT ;  /* 0x0000001702c57209 */ /* 0x002fc80007810000 */
[C---:B------:R-:W-:Y:S01]  /*a5e0*/  FSETP.NEU.FTZ.AND P0, PT, R197.reuse, -INF , PT ;  /* 0xff800000c500780b */ /* 0x040fe20003f1d000 */
[----:B------:R-:W-:-:S05]  /*a5f0*/  FMUL.FTZ R2, R197, c[0x0][0x23c] ;  /* 0x00008f00c5027a20 */ /* 0x000fca0000410000 */
[----:B------:R-:W-:Y:S01]  /*a600*/  FSEL R2, R2, RZ, P0 ;  /* 0x000000ff02027208 */ /* 0x000fe20000000000 */
[----:B------:R-:W-:Y:S01]  /*a610*/  IMAD.WIDE.U32 R6, R7, -0x326172a9, RZ ;  /* 0xcd9e8d5707067825 */ /* 0x000fe200078e00ff */
[C---:B------:R-:W-:Y:S02]  /*a620*/  LOP3.LUT R9, R4.reuse, 0xff, RZ, 0xc0, !PT ;  /* 0x000000ff04097812 */ /* 0x040fe400078ec0ff */
[----:B------:R-:W-:Y:S02]  /*a630*/  LOP3.LUT R29, R4, 0xffff, RZ, 0xc0, !PT ;  /* 0x0000ffff041d7812 */ /* 0x000fe400078ec0ff */
[----:B--2---:R-:W-:Y:S01]  /*a640*/  FMNMX.FTZ R174, R0, R8, !PT ;  /* 0x0000000800ae7209 */ /* 0x004fe20007810000 */
[----:B------:R-:W-:Y:S01]  /*a650*/  FFMA.FTZ R0, R160, c[0x0][0x23c], -R2 ;  /* 0x00008f00a0007a23 */ /* 0x000fe20000010802 */
[----:B------:R-:W-:-:S03]  /*a660*/  LOP3.LUT R28, R7, R18, R170, 0x96, !PT ;  /* 0x00000012071c7212 */ /* 0x000fc600078e96aa */
[----:B------:R1:W-:Y:S01]  /*a670*/  MUFU.EX2 R164, R0 ;  /* 0x0000000000a47308 */ /* 0x0003e20000000800 */
[----:B------:R-:W-:Y:S02]  /*a680*/  FSETP.NEU.FTZ.AND P1, PT, R174, -INF , PT ;  /* 0xff800000ae00780b */ /* 0x000fe40003f3d000 */
[----:B------:R-:W-:Y:S02]  /*a690*/  LOP3.LUT R7, R5, R6, R227, 0x96, !PT ;  /* 0x0000000605077212 */ /* 0x000fe400078e96e3 */
[--C-:B------:R-:W-:Y:S02]  /*a6a0*/  SHF.R.U32.HI R26, RZ, 0x10, R4.reuse ;  /* 0x00000010ff1a7819 */ /* 0x100fe40000011604 */
[----:B------:R-:W-:Y:S01]  /*a6b0*/  SHF.R.U32.HI R17, RZ, 0x18, R4 ;  /* 0x00000018ff117819 */ /* 0x000fe20000011604 */
[----:B------:R-:W-:-:S04]  /*a6c0*/  IMAD.WIDE.U32 R4, R21, -0x2daee0ad, RZ ;  /* 0xd2511f5315047825 */ /* 0x000fc800078e00ff */
[----:B-1----:R-:W-:Y:S01]  /*a6d0*/  FMUL.FTZ R0, R174, c[0x0][0x23c] ;  /* 0x00008f00ae007a20 */ /* 0x002fe20000410000 */
[----:B------:R-:W-:-:S04]  /*a6e0*/  ISETP.GE.U32.AND P4, PT, R251, R19, PT ;  /* 0x00000013fb00720c */ /* 0x000fc80003f86070 */
[----:B------:R-:W-:Y:S02]  /*a6f0*/  FSEL R0, R0, RZ, P1 ;  /* 0x000000ff00007208 */ /* 0x000fe40000800000 */
[----:B------:R-:W-:Y:S02]  /*a700*/  ISETP.GE.U32.AND P5, PT, R251, R16, PT ;  /* 0x00000010fb00720c */ /* 0x000fe40003fa6070 */
[----:B------:R-:W-:Y:S02]  /*a710*/  LOP3.LUT R6, R5, R20, R238, 0x96, !PT ;  /* 0x0000001405067212 */ /* 0x000fe400078e96ee */
[C---:B------:R-:W-:Y:S01]  /*a720*/  LOP3.LUT R19, R4.reuse, 0xffff, RZ, 0xc0, !PT ;  /* 0x0000ffff04137812 */ /* 0x040fe200078ec0ff */
[----:B------:R-:W-:Y:S01]  /*a730*/  FFMA.FTZ R5, R171, c[0x0][0x23c], -R0 ;  /* 0x00008f00ab057a23 */ /* 0x000fe20000010800 */
[----:B------:R-:W-:Y:S02]  /*a740*/  LOP3.LUT R16, R4, 0xff, RZ, 0xc0, !PT ;  /* 0x000000ff04107812 */ /* 0x000fe400078ec0ff */
[----:B------:R-:W-:-:S02]  /*a750*/  SHF.R.U32.HI R20, RZ, 0x10, R4 ;  /* 0x00000010ff147819 */ /* 0x000fc40000011604 */
[----:B------:R-:W-:Y:S01]  /*a760*/  SHF.R.U32.HI R18, RZ, 0x18, R4 ;  /* 0x00000018ff127819 */ /* 0x000fe20000011604 */
[----:B------:R-:W-:Y:S01]  /*a770*/  FFMA.FTZ R4, R169, c[0x0][0x23c], -R2 ;  /* 0x00008f00a9047a23 */ /* 0x000fe20000010802 */
[----:B------:R1:W2:Y:S08]  /*a780*/  MUFU.EX2 R165, R5 ;  /* 0x0000000500a57308 */ /* 0x0002b00000000800 */
[----:B------:R3:W4:Y:S01]  /*a790*/  MUFU.EX2 R233, R4 ;  /* 0x0000000400e97308 */ /* 0x0007220000000800 */
[----:B-1----:R-:W-:Y:S01]  /*a7a0*/  FFMA.FTZ R5, R161, c[0x0][0x23c], -R0 ;  /* 0x00008f00a1057a23 */ /* 0x002fe20000010800 */
[----:B---3--:R-:W-:-:S04]  /*a7b0*/  SHF.R.U32.HI R4, RZ, 0x8, R24 ;  /* 0x00000008ff047819 */ /* 0x008fc80000011618 */
[----:B------:R-:W-:Y:S01]  /*a7c0*/  LOP3.LUT R4, R4, 0xffff, RZ, 0xc0, !PT ;  /* 0x0000ffff04047812 */ /* 0x000fe200078ec0ff */
[----:B--2---:R-:W-:Y:S02]  /*a7d0*/  IMAD.MOV.U32 R161, RZ, RZ, R165 ;  /* 0x000000ffffa17224 */ /* 0x004fe400078e00a5 */
[----:B------:R-:W1:Y:S01]  /*a7e0*/  MUFU.EX2 R165, R5 ;  /* 0x0000000500a57308 */ /* 0x000e620000000800 */
[----:B------:R-:W-:Y:S02]  /*a7f0*/  ISETP.GE.U32.AND P2, PT, R251, R4, PT ;  /* 0x00000004fb00720c */ /* 0x000fe40003f46070 */
[----:B----4-:R-:W-:-:S04]  /*a800*/  F2FP.PACK_AB R4, R164, R233 ;  /* 0x000000e9a404723e */ /* 0x010fc800000000ff */
[C---:B------:R-:W-:Y:S02]  /*a810*/  PRMT R222, R4.reuse, 0x7610, R222 ;  /* 0x0000761004de7816 */ /* 0x040fe400000000de */
[----:B------:R-:W-:-:S03]  /*a820*/  PRMT R221, R4, 0x7632, R221 ;  /* 0x0000763204dd7816 */ /* 0x000fc600000000dd */
[----:B------:R-:W-:Y:S01]  /*a830*/  @!P4 HADD2 R151, -R222.H0_H0, -RZ.H0_H0 ;  /* 0xa00000ffde97c230 */ /* 0x000fe20000000900 */
[----:B------:R-:W-:Y:S02]  /*a840*/  LOP3.LUT R4, R25, 0xff, RZ, 0xc0, !PT ;  /* 0x000000ff19047812 */ /* 0x000fe400078ec0ff */
[----:B------:R-:W-:Y:S02]  /*a850*/  PRMT R160, R222, 0x5410, R221 ;  /* 0x00005410dea07816 */ /* 0x000fe400000000dd */
[----:B------:R-:W-:Y:S02]  /*a860*/  @!P4 PRMT R222, R151, 0x5410, RZ ;  /* 0x0000541097dec816 */ /* 0x000fe400000000ff */
[----:B------:R-:W-:Y:S02]  /*a870*/  ISETP.GE.U32.AND P4, PT, R251, R4, PT ;  /* 0x00000004fb00720c */ /* 0x000fe40003f86070 */
[----:B-1----:R-:W-:Y:S01]  /*a880*/  F2FP.PACK_AB R4, R165, R161 ;  /* 0x000000a1a504723e */ /* 0x002fe200000000ff */
[----:B------:R-:W-:-:S03]  /*a890*/  FFMA.FTZ R5, R146, c[0x0][0x23c], -R2 ;  /* 0x00008f0092057a23 */ /* 0x000fc60000010802 */
[C---:B------:R-:W-:Y:S02]  /*a8a0*/  PRMT R220, R4.reuse, 0x7610, R220 ;  /* 0x0000761004dc7816 */ /* 0x040fe400000000dc */
[----:B------:R-:W-:Y:S01]  /*a8b0*/  PRMT R219, R4, 0x7632, R219 ;  /* 0x0000763204db7816 */ /* 0x000fe200000000db */
[----:B------:R-:W-:Y:S01]  /*a8c0*/  FFMA.FTZ R4, R145, c[0x0][0x23c], -R2 ;  /* 0x00008f0091047a23 */ /* 0x000fe20000010802 */
[----:B------:R1:W-:Y:S01]  /*a8d0*/  MUFU.EX2 R247, R5 ;  /* 0x0000000500f77308 */ /* 0x0003e20000000800 */
[----:B------:R-:W-:-:S07]  /*a8e0*/  @!P2 HADD2 R150, -R221.H0_H0, -RZ.H0_H0 ;  /* 0xa00000ffdd96a230 */ /* 0x000fce0000000900 */
[----:B------:R2:W3:Y:S01]  /*a8f0*/  MUFU.EX2 R168, R4 ;  /* 0x0000000400a87308 */ /* 0x0004e20000000800 */
[----:B------:R-:W-:Y:S01]  /*a900*/  @!P4 HADD2 R145, -R220.H0_H0, -RZ.H0_H0 ;  /* 0xa00000ffdc91c230 */ /* 0x000fe20000000900 */
[----:B------:R-:W-:Y:S01]  /*a910*/  @!P2 PRMT R221, R150, 0x5410, RZ ;  /* 0x0000541096dda816 */ /* 0x000fe200000000ff */
[----:B------:R-:W-:Y:S01]  /*a920*/  @!P5 HADD2 R146, -R219.H0_H0, -RZ.H0_H0 ;  /* 0xa00000ffdb92d230 */ /* 0x000fe20000000900 */
[----:B------:R-:W-:Y:S02]  /*a930*/  PRMT R150, R220, 0x5410, R219 ;  /* 0x00005410dc967816 */ /* 0x000fe400000000db */
[C---:B-1----:R-:W-:Y:S02]  /*a940*/  LOP3.LUT R5, R6.reuse, 0xff, RZ, 0xc0, !PT ;  /* 0x000000ff06057812 */ /* 0x042fe400078ec0ff */
[----:B--2---:R-:W-:-:S04]  /*a950*/  LOP3.LUT R4, R6, 0xffff, RZ, 0xc0, !PT ;  /* 0x0000ffff06047812 */ /* 0x004fc800078ec0ff */
[----:B------:R-:W-:Y:S02]  /*a960*/  SHF.R.U32.HI R4, RZ, 0x8, R4 ;  /* 0x00000008ff047819 */ /* 0x000fe40000011604 */
[----:B------:R-:W-:Y:S02]  /*a970*/  @!P4 PRMT R220, R145, 0x5410, RZ ;  /* 0x0000541091dcc816 */ /* 0x000fe400000000ff */
[----:B------:R-:W-:Y:S02]  /*a980*/  LOP3.LUT R4, R4, 0xffff, RZ, 0xc0, !PT ;  /* 0x0000ffff04047812 */ /* 0x000fe400078ec0ff */
[C---:B------:R-:W-:Y:S02]  /*a990*/  ISETP.GE.U32.AND P4, PT, R251.reuse, R5, PT ;  /* 0x00000005fb00720c */ /* 0x040fe40003f86070 */
[----:B------:R-:W-:Y:S02]  /*a9a0*/  @!P5 PRMT R219, R146, 0x5410, RZ ;  /* 0x0000541092dbd816 */ /* 0x000fe400000000ff */
[----:B------:R-:W-:Y:S01]  /*a9b0*/  ISETP.GE.U32.AND P5, PT, R251, R4, PT ;  /* 0x00000004fb00720c */ /* 0x000fe20003fa6070 */
[--C-:B------:R-:W-:Y:S01]  /*a9c0*/  FFMA.FTZ R4, R157, c[0x0][0x23c], -R0.reuse ;  /* 0x00008f009d047a23 */ /* 0x100fe20000010800 */
[----:B---3--:R-:W-:Y:S01]  /*a9d0*/  F2FP.PACK_AB R8, R168, R247 ;  /* 0x000000f7a808723e */ /* 0x008fe200000000ff */
[----:B------:R-:W-:-:S02]  /*a9e0*/  FFMA.FTZ R5, R156, c[0x0][0x23c], -R0 ;  /* 0x00008f009c057a23 */ /* 0x000fc40000010800 */
[----:B------:R1:W-:Y:S01]  /*a9f0*/  MUFU.EX2 R171, R4 ;  /* 0x0000000400ab7308 */ /* 0x0003e20000000800 */
[C---:B------:R-:W-:Y:S02]  /*aa00*/  PRMT R218, R8.reuse, 0x7610, R218 ;  /* 0x0000761008da7816 */ /* 0x040fe400000000da */
[----:B------:R-:W-:-:S05]  /*aa10*/  PRMT R217, R8, 0x7632, R217 ;  /* 0x0000763208d97816 */ /* 0x000fca00000000d9 */
[----:B------:R-:W2:Y:S01]  /*aa20*/  MUFU.EX2 R194, R5 ;  /* 0x0000000500c27308 */ /* 0x000ea20000000800 */
[----:B------:R-:W-:Y:S02]  /*aa30*/  @!P4 HADD2 R158, -R218.H0_H0, -RZ.H0_H0 ;  /* 0xa00000ffda9ec230 */ /* 0x000fe40000000900 */
[----:B------:R-:W-:Y:S01]  /*aa40*/  @!P5 HADD2 R156, -R217.H0_H0, -RZ.H0_H0 ;  /* 0xa00000ffd99cd230 */ /* 0x000fe20000000900 */
[--C-:B-1----:R-:W-:Y:S02]  /*aa50*/  SHF.R.U32.HI R4, RZ, 0x10, R6.reuse ;  /* 0x00000010ff047819 */ /* 0x102fe40000011606 */
[----:B------:R-:W-:Y:S02]  /*aa60*/  PRMT R151, R218, 0x5410, R217 ;  /* 0x00005410da977816 */ /* 0x000fe400000000d9 */
[----:B------:R-:W-:Y:S02]  /*aa70*/  LOP3.LUT R4, R4, 0xff, RZ, 0xc0, !PT ;  /* 0x000000ff04047812 */ /* 0x000fe400078ec0ff */
[----:B------:R-:W-:-:S02]  /*aa80*/  SHF.R.U32.HI R6, RZ, 0x18, R6 ;  /* 0x00000018ff067819 */ /* 0x000fc40000011606 */
[----:B------:R-:W-:Y:S02]  /*aa90*/  @!P4 PRMT R218, R158, 0x5410, RZ ;  /* 0x000054109edac816 */ /* 0x000fe400000000ff */
[C---:B------:R-:W-:Y:S01]  /*aaa0*/  ISETP.GE.U32.AND P4, PT, R251.reuse, R4, PT ;  /* 0x00000004fb00720c */ /* 0x040fe20003f86070 */
[----:B------:R-:W-:Y:S01]  /*aab0*/  FFMA.FTZ R4, R144, c[0x0][0x23c], -R2 ;  /* 0x00008f0090047a23 */ /* 0x000fe20000010802 */
[----:B------:R-:W-:Y:S02]  /*aac0*/  @!P5 PRMT R217, R156, 0x5410, RZ ;  /* 0x000054109cd9d816 */ /* 0x000fe400000000ff */
[----:B------:R-:W-:Y:S01]  /*aad0*/  ISETP.GE.U32.AND P5, PT, R251, R6, PT ;  /* 0x00000006fb00720c */ /* 0x000fe20003fa6070 */
[----:B------:R1:W-:Y:S01]  /*aae0*/  MUFU.EX2 R239, R4 ;  /* 0x0000000400ef7308 */ /* 0x0003e20000000800 */
[----:B--2---:R-:W-:-:S04]  /*aaf0*/  F2FP.PACK_AB R5, R194, R171 ;  /* 0x000000abc205723e */ /* 0x004fc800000000ff */
[C---:B------:R-:W-:Y:S02]  /*ab00*/  PRMT R215, R5.reuse, 0x7632, R215 ;  /* 0x0000763205d77816 */ /* 0x040fe400000000d7 */
[----:B------:R-:W-:Y:S01]  /*ab10*/  PRMT R216, R5, 0x7610, R216 ;  /* 0x0000761005d87816 */ /* 0x000fe200000000d8 */
[----:B-1----:R-:W-:-:S04]  /*ab20*/  FFMA.FTZ R4, R117, c[0x0][0x23c], -R2 ;  /* 0x00008f0075047a23 */ /* 0x002fc80000010802 */
[----:B------:R1:W2:Y:S01]  /*ab30*/  MUFU.EX2 R166, R4 ;  /* 0x0000000400a67308 */ /* 0x0002a20000000800 */
[----:B------:R-:W-:Y:S01]  /*ab40*/  @!P5 HADD2 R144, -R215.H0_H0, -RZ.H0_H0 ;  /* 0xa00000ffd790d230 */ /* 0x000fe20000000900 */
[----:B------:R-:W-:Y:S02]  /*ab50*/  PRMT R146, R216, 0x5410, R215 ;  /* 0x00005410d8927816 */ /* 0x000fe400000000d7 */
[----:B------:R-:W-:Y:S02]  /*ab60*/  ISETP.GE.U32.AND P2, PT, R251, R16, PT ;  /* 0x00000010fb00720c */ /* 0x000fe40003f46070 */
[----:B------:R-:W-:Y:S02]  /*ab70*/  @!P5 PRMT R215, R144, 0x5410, RZ ;  /* 0x0000541090d7d816 */ /* 0x000fe400000000ff */
[----:B-1----:R-:W-:-:S04]  /*ab80*/  SHF.R.U32.HI R4, RZ, 0x8, R19 ;  /* 0x00000008ff047819 */ /* 0x002fc80000011613 */
[----:B------:R-:W-:-:S04]  /*ab90*/  LOP3.LUT R4, R4, 0xffff, RZ, 0xc0, !PT ;  /* 0x0000ffff04047812 */ /* 0x000fc800078ec0ff */
[----:B------:R-:W-:Y:S01]  /*aba0*/  ISETP.GE.U32.AND P5, PT, R251, R4, PT ;  /* 0x00000004fb00720c */ /* 0x000fe20003fa6070 */
[----:B------:R-:W-:Y:S01]  /*abb0*/  FFMA.FTZ R4, R152, c[0x0][0x23c], -R0 ;  /* 0x00008f0098047a23 */ /* 0x000fe20000010800 */
[----:B--2---:R-:W-:-:S03]  /*abc0*/  F2FP.PACK_AB R5, R166, R239 ;  /* 0x000000efa605723e */ /* 0x004fc600000000ff */
[----:B------:R1:W2:Y:S01]  /*abd0*/  MUFU.EX2 R6, R4 ;  /* 0x0000000400067308 */ /* 0x0002a20000000800 */
[C---:B------:R-:W-:Y:S02]  /*abe0*/  PRMT R214, R5.reuse, 0x7610, R214 ;  /* 0x0000761005d67816 */ /* 0x040fe400000000d6 */
[----:B------:R-:W-:Y:S01]  /*abf0*/  PRMT R213, R5, 0x7632, R213 ;  /* 0x0000763205d57816 */ /* 0x000fe200000000d5 */
[----:B-1----:R-:W-:-:S04]  /*ac00*/  FFMA.FTZ R4, R147, c[0x0][0x23c], -R0 ;  /* 0x00008f0093047a23 */ /* 0x002fc80000010800 */
[----:B------:R1:W3:Y:S01]  /*ac10*/  MUFU.EX2 R8, R4 ;  /* 0x0000000400087308 */ /* 0x0002e20000000800 */
[----:B------:R-:W-:Y:S02]  /*ac20*/  @!P2 HADD2 R147, -R214.H0_H0, -RZ.H0_H0 ;  /* 0xa00000ffd693a230 */ /* 0x000fe40000000900 */
[----:B------:R-:W-:Y:S01]  /*ac30*/  @!P5 HADD2 R117, -R213.H0_H0, -RZ.H0_H0 ;  /* 0xa00000ffd575d230 */ /* 0x000fe20000000900 */
[----:B------:R-:W-:Y:S02]  /*ac40*/  PRMT R145, R214, 0x5410, R213 ;  /* 0x00005410d6917816 */ /* 0x000fe400000000d5 */
[----:B------:R-:W-:Y:S02]  /*ac50*/  @!P2 PRMT R214, R147, 0x5410, RZ ;  /* 0x0000541093d6a816 */ /* 0x000fe400000000ff */
[----:B------:R-:W-:Y:S01]  /*ac60*/  @!P5 PRMT R213, R117, 0x5410, RZ ;  /* 0x0000541075d5d816 */ /* 0x000fe200000000ff */
[----:B--2---:R-:W-:Y:S01]  /*ac70*/  IMAD.MOV.U32 R117, RZ, RZ, R6 ;  /* 0x000000ffff757224 */ /* 0x004fe200078e0006 */
[----:B-1----:R-:W-:-:S04]  /*ac80*/  LOP3.LUT R4, R20, 0xff, RZ, 0xc0, !PT ;  /* 0x000000ff14047812 */ /* 0x002fc800078ec0ff */
[----:B------:R-:W-:Y:S02]  /*ac90*/  ISETP.GE.U32.AND P2, PT, R251, R4, PT ;  /* 0x00000004fb00720c */ /* 0x000fe40003f46070 */
[----:B------:R-:W-:Y:S01]  /*aca0*/  LOP3.LUT R4, R26, 0xff, RZ, 0xc0, !PT ;  /* 0x000000ff1a047812 */ /* 0x000fe200078ec0ff */
[----:B------:R-:W-:-:S03]  /*acb0*/  @!P4 HADD2 R157, -R216.H0_H0, -RZ.H0_H0 ;  /* 0xa00000ffd89dc230 */ /* 0x000fc60000000900 */
[----:B------:R-:W-:Y:S02]  /*acc0*/  ISETP.GE.U32.AND P5, PT, R251, R4, PT ;  /* 0x00000004fb00720c */ /* 0x000fe40003fa6070 */
[----:B---3--:R-:W-:Y:S01]  /*acd0*/  F2FP.PACK_AB R4, R8, R117 ;  /* 0x000000750804723e */ /* 0x008fe200000000ff */
[----:B------:R-:W-:-:S03]  /*ace0*/  FFMA.FTZ R5, R27, c[0x0][0x23c], -R2 ;  /* 0x00008f001b057a23 */ /* 0x000fc60000010802 */
[C---:B------:R-:W-:Y:S02]  /*acf0*/  PRMT R212, R4.reuse, 0x7610, R212 ;  /* 0x0000761004d47816 */ /* 0x040fe400000000d4 */
[----:B------:R-:W-:Y:S01]  /*ad00*/  PRMT R211, R4, 0x7632, R211 ;  /* 0x0000763204d37816 */ /* 0x000fe200000000d3 */
[----:B------:R-:W-:Y:S01]  /*ad10*/  FFMA.FTZ R4, R192, c[0x0][0x23c], -R2 ;  /* 0x00008f00c0047a23 */ /* 0x000fe20000010802 */
[----:B------:R-:W-:Y:S01]  /*ad20*/  @!P4 PRMT R216, R157, 0x5410, RZ ;  /* 0x000054109dd8c816 */ /* 0x000fe200000000ff */
[----:B------:R1:W-:Y:S01]  /*ad30*/  MUFU.EX2 R24, R5 ;  /* 0x0000000500187308 */ /* 0x0003e20000000800 */
[----:B------:R-:W-:Y:S01]  /*ad40*/  ISETP.GE.U32.AND P4, PT, R251, R18, PT ;  /* 0x00000012fb00720c */ /* 0x000fe20003f86070 */
[----:B------:R-:W-:-:S06]  /*ad50*/  @!P2 HADD2 R27, -R212.H0_H0, -RZ.H0_H0 ;  /* 0xa00000ffd41ba230 */ /* 0x000fcc0000000900 */
[----:B------:R2:W3:Y:S01]  /*ad60*/  MUFU.EX2 R158, R4 ;  /* 0x00000004009e7308 */ /* 0x0004e20000000800 */
[----:B------:R-:W-:Y:S02]  /*ad70*/  PRMT R144, R212, 0x5410, R211 ;  /* 0x00005410d4907816 */ /* 0x000fe400000000d3 */
[----:B------:R-:W-:Y:S02]  /*ad80*/  @!P2 PRMT R212, R27, 0x5410, RZ ;  /* 0x000054101bd4a816 */ /* 0x000fe400000000ff */
[C---:B-1----:R-:W-:Y:S01]  /*ad90*/  LOP3.LUT R5, R11.reuse, 0xff, RZ, 0xc0, !PT ;  /* 0x000000ff0b057812 */ /* 0x042fe200078ec0ff */
[----:B------:R-:W-:Y:S01]  /*ada0*/  @!P4 HADD2 R152, -R211.H0_H0, -RZ.H0_H0 ;  /* 0xa00000ffd398c230 */ /* 0x000fe20000000900 */
[----:B--2---:R-:W-:Y:S02]  /*adb0*/  LOP3.LUT R4, R11, 0xffff, RZ, 0xc0, !PT ;  /* 0x0000ffff0b047812 */ /* 0x004fe400078ec0ff */
[----:B------:R-:W-:Y:S02]  /*adc0*/  ISETP.GE.U32.AND P2, PT, R251, R5, PT ;  /* 0x00000005fb00720c */ /* 0x000fe40003f46070 */
[----:B------:R-:W-:-:S02]  /*add0*/  SHF.R.U32.HI R4, RZ, 0x8, R4 ;  /* 0x00000008ff047819 */ /* 0x000fc40000011604 */
[----:B---3--:R-:W-:Y:S02]  /*ade0*/  F2FP.PACK_AB R5, R158, R24 ;  /* 0x000000189e05723e */ /* 0x008fe400000000ff */
[----:B------:R-:W-:Y:S02]  /*adf0*/  LOP3.LUT R4, R4, 0xffff, RZ, 0xc0, !PT ;  /* 0x0000ffff04047812 */ /* 0x000fe400078ec0ff */
[----:B------:R-:W-:Y:S02]  /*ae00*/  @!P4 PRMT R211, R152, 0x5410, RZ ;  /* 0x0000541098d3c816 */ /* 0x000fe400000000ff */
[----:B------:R-:W-:Y:S02]  /*ae10*/  ISETP.GE.U32.AND P4, PT, R251, R4, PT ;  /* 0x00000004fb00720c */ /* 0x000fe40003f86070 */
[----:B------:R-:W-:Y:S02]  /*ae20*/  LOP3.LUT R4, R7, 0xffff, RZ, 0xc0, !PT ;  /* 0x0000ffff07047812 */ /* 0x000fe400078ec0ff */
[----:B------:R-:W-:-:S02]  /*ae30*/  PRMT R210, R5, 0x7610, R210 ;  /* 0x0000761005d27816 */ /* 0x000fc400000000d2 */
[----:B------:R-:W-:Y:S02]  /*ae40*/  SHF.R.U32.HI R4, RZ, 0x8, R4 ;  /* 0x00000008ff047819 */ /* 0x000fe40000011604 */
[----:B------:R-:W-:Y:S01]  /*ae50*/  PRMT R209, R5, 0x7632, R209 ;  /* 0x0000763205d17816 */ /* 0x000fe200000000d1 */
[----:B------:R-:W-:Y:S01]  /*ae60*/  @!P2 HADD2 R159, -R210.H0_H0, -RZ.H0_H0 ;  /* 0xa00000ffd29fa230 */ /* 0x000fe20000000900 */
[----:B------:R-:W-:Y:S02]  /*ae70*/  LOP3.LUT R4, R4, 0xffff, RZ, 0xc0, !PT ;  /* 0x0000ffff04047812 */ /* 0x000fe400078ec0ff */
[----:B------:R-:W-:Y:S02]  /*ae80*/  PRMT R23, R210, 0x5410, R209 ;  /* 0x00005410d2177816 */ /* 0x000fe400000000d1 */
[----:B------:R-:W-:Y:S01]  /*ae90*/  @!P2 PRMT R210, R159, 0x5410, RZ ;  /* 0x000054109fd2a816 */ /* 0x000fe200000000ff */
[--C-:B------:R-:W-:Y:S01]  /*aea0*/  FFMA.FTZ R5, R153, c[0x0][0x23c], -R2.reuse ;  /* 0x00008f0099057a23 */ /* 0x100fe20000010802 */
[----:B------:R-:W-:Y:S01]  /*aeb0*/  ISETP.GE.U32.AND P2, PT, R251, R4, PT ;  /* 0x00000004fb00720c */ /* 0x000fe20003f46070 */
[----:B------:R-:W-:-:S02]  /*aec0*/  FFMA.FTZ R4, R140, c[0x0][0x23c], -R2 ;  /* 0x00008f008c047a23 */ /* 0x000fc40000010802 */
[----:B------:R-:W-:Y:S01]  /*aed0*/  IMAD.MOV.U32 R26, RZ, RZ, R164 ;  /* 0x000000ffff1a7224 */ /* 0x000fe200078e00a4 */
[----:B------:R-:W-:Y:S01]  /*aee0*/  MUFU.EX2 R25, R5 ;  /* 0x0000000500197308 */ /* 0x000fe20000000800 */
[----:B------:R-:W-:-:S07]  /*aef0*/  @!P4 HADD2 R140, -R209.H0_H0, -RZ.H0_H0 ;  /* 0xa00000ffd18cc230 */ /* 0x000fce0000000900 */
[----:B------:R1:W2:Y:S01]  /*af00*/  MUFU.EX2 R164, R4 ;  /* 0x0000000400a47308 */ /* 0x0002a20000000800 */
[----:B------:R-:W-:Y:S02]  /*af10*/  LOP3.LUT R6, R7, 0xff, RZ, 0xc0, !PT ;  /* 0x000000ff07067812 */ /* 0x000fe400078ec0ff */
[----:B------:R-:W-:Y:S02]  /*af20*/  @!P4 PRMT R209, R140, 0x5410, RZ ;  /* 0x000054108cd1c816 */ /* 0x000fe400000000ff */
[C---:B------:R-:W-:Y:S02]  /*af30*/  ISETP.GE.U32.AND P4, PT, R251.reuse, R6, PT ;  /* 0x00000006fb00720c */ /* 0x040fe40003f86070 */
[----:B------:R-:W-:Y:S01]  /*af40*/  ISETP.GE.U32.AND P3, PT, R251, R9, PT ;  /* 0x00000009fb00720c */ /* 0x000fe20003f66070 */
[----:B-1----:R-:W-:-:S04]  /*af50*/  IMAD.WIDE.U32 R4, R28, -0x2daee0ad, RZ ;  /* 0xd2511f531c047825 */ /* 0x002fc800078e00ff */
[----:B------:R-:W-:Y:S01]  /*af60*/  IMAD.MOV.U32 R28, RZ, RZ, R8 ;  /* 0x000000ffff1c7224 */ /* 0x000fe200078e0008 */
[----:B------:R-:W-:Y:S02]  /*af70*/  LOP3.LUT R6, R5, R22, R238, 0x96, !PT ;  /* 0x0000001605067212 */ /* 0x000fe400078e96ee */
[C---:B------:R-:W-:Y:S02]  /*af80*/  LOP3.LUT R8, R4.reuse, 0xff, RZ, 0xc0, !PT ;  /* 0x000000ff04087812 */ /* 0x040fe400078ec0ff */
[----:B------:R-:W-:Y:S02]  /*af90*/  LOP3.LUT R250, R4, 0xffff, RZ, 0xc0, !PT ;  /* 0x0000ffff04fa7812 */ /* 0x000fe400078ec0ff */
[--C-:B------:R-:W-:Y:S02]  /*afa0*/  SHF.R.U32.HI R22, RZ, 0x10, R4.reuse ;  /* 0x00000010ff167819 */ /* 0x100fe40000011604 */
[----:B------:R-:W-:Y:S02]  /*afb0*/  SHF.R.U32.HI R9, RZ, 0x18, R4 ;  /* 0x00000018ff097819 */ /* 0x000fe40000011604 */
[----:B--2---:R-:W-:Y:S01]  /*afc0*/  F2FP.PACK_AB R4, R164, R25 ;  /* 0x00000019a404723e */ /* 0x004fe200000000ff */
[----:B------:R-:W-:-:S03]  /*afd0*/  FFMA.FTZ R5, R155, c[0x0][0x23c], -R0 ;  /* 0x00008f009b057a23 */ /* 0x000fc60000010800 */
[C---:B------:R-:W-:Y:S02]  /*afe0*/  PRMT R208, R4.reuse, 0x7610, R208 ;  /* 0x0000761004d07816 */ /* 0x040fe400000000d0 */
[----:B------:R-:W-:Y:S01]  /*aff0*/  PRMT R207, R4, 0x7632, R207 ;  /* 0x0000763204cf7816 */ /* 0x000fe200000000cf */
[----:B------:R-:W-:Y:S01]  /*b000*/  FFMA.FTZ R4, R154, c[0x0][0x23c], -R0 ;  /* 0x00008f009a047a23 */ /* 0x000fe20000010800 */
[----:B------:R-:W-:Y:S01]  /*b010*/  MUFU.EX2 R152, R5 ;  /* 0x0000000500987308 */ /* 0x000fe20000000800 */
[----:B------:R-:W-:Y:S01]  /*b020*/  @!P4 HADD2 R153, -R208.H0_H0, -RZ.H0_H0 ;  /* 0xa00000ffd099c230 */ /* 0x000fe20000000900 */
[----:B------:R-:W-:-:S06]  /*b030*/  PRMT R237, R208, 0x5410, R207 ;  /* 0x00005410d0ed7816 */ /* 0x000fcc00000000cf */
[----:B------:R1:W2:Y:S01]  /*b040*/  MUFU.EX2 R159, R4 ;  /* 0x00000004009f7308 */ /* 0x0002a20000000800 */
[----:B------:R-:W-:Y:S01]  /*b050*/  @!P4 PRMT R208, R153, 0x5410, RZ ;  /* 0x0000541099d0c816 */ /* 0x000fe200000000ff */
[----:B------:R-:W-:Y:S01]  /*b060*/  @!P2 HADD2 R154, -R207.H0_H0, -RZ.H0_H0 ;  /* 0xa00000ffcf9aa230 */ /* 0x000fe20000000900 */
[----:B-1----:R-:W-:-:S04]  /*b070*/  SHF.R.U32.HI R4, RZ, 0x18, R7 ;  /* 0x00000018ff047819 */ /* 0x002fc80000011607 */
[----:B------:R-:W-:Y:S02]  /*b080*/  ISETP.GE.U32.AND P4, PT, R251, R4, PT ;  /* 0x00000004fb00720c */ /* 0x000fe40003f86070 */
[----:B------:R-:W-:-:S04]  /*b090*/  SHF.R.U32.HI R4, RZ, 0x10, R7 ;  /* 0x00000010ff047819 */ /* 0x000fc80000011607 */
[----:B------:R-:W-:Y:S01]  /*b0a0*/  LOP3.LUT R4, R4, 0xff, RZ, 0xc0, !PT ;  /* 0x000000ff04047812 */ /* 0x000fe200078ec0ff */
[----:B------:R-:W-:Y:S01]  /*b0b0*/  FFMA.FTZ R5, R137, c[0x0][0x23c], -R2 ;  /* 0x00008f0089057a23 */ /* 0x000fe20000010802 */
[----:B------:R-:W-:Y:S02]  /*b0c0*/  @!P2 PRMT R207, R154, 0x5410, RZ ;  /* 0x000054109acfa816 */ /* 0x000fe400000000ff */
[----:B------:R-:W-:Y:S02]  /*b0d0*/  ISETP.GE.U32.AND P2, PT, R251, R4, PT ;  /* 0x00000004fb00720c */ /* 0x000fe40003f46070 */
[----:B--2---:R-:W-:Y:S01]  /*b0e0*/  F2FP.PACK_AB R4, R159, R152 ;  /* 0x000000989f04723e */ /* 0x004fe200000000ff */
[----:B------:R-:W-:Y:S02]  /*b0f0*/  IMAD.MOV.U32 R140, RZ, RZ, R170 ;  /* 0x000000ffff8c7224 */ /* 0x000fe400078e00aa */
[----:B------:R1:W-:Y:S01]  /*b100*/  MUFU.EX2 R170, R5 ;  /* 0x0000000500aa7308 */ /* 0x0003e20000000800 */
[----:B------:R-:W-:-:S02]  /*b110*/  PRMT R205, R4, 0x7632, R205 ;  /* 0x0000763204cd7816 */ /* 0x000fc400000000cd */
[----:B------:R-:W-:Y:S02]  /*b120*/  PRMT R204, R4, 0x7610, R204 ;  /* 0x0000761004cc7816 */ /* 0x000fe400000000cc */
[----:B------:R-:W-:Y:S01]  /*b130*/  SHF.R.U32.HI R4, RZ, 0x8, R29 ;  /* 0x00000008ff047819 */ /* 0x000fe2000001161d */
[----:B------:R-:W-:Y:S01]  /*b140*/  @!P4 HADD2 R137, -R205.H0_H0, -RZ.H0_H0 ;  /* 0xa00000ffcd89c230 */ /* 0x000fe20000000900 */
[----:B------:R-:W-:Y:S02]  /*b150*/  MOV R157, R235 ;  /* 0x000000eb009d7202 */ /* 0x000fe40000000f00 */
[----:B------:R-:W-:Y:S01]  /*b160*/  LOP3.LUT R4, R4, 0xffff, RZ, 0xc0, !PT ;  /* 0x0000ffff04047812 */ /* 0x000fe200078ec0ff */
[----:B-1----:R-:W-:-:S04]  /*b170*/  FFMA.FTZ R5, R136, c[0x0][0x23c], -R2 ;  /* 0x00008f0088057a23 */ /* 0x002fc80000010802 */
[----:B------:R-:W1:Y:S01]  /*b180*/  MUFU.EX2 R192, R5 ;  /* 0x0000000500c07308 */ /* 0x000e620000000800 */
[----:B------:R-:W-:Y:S02]  /*b190*/  PRMT R235, R204, 0x5410, R205 ;  /* 0x00005410cceb7816 */ /* 0x000fe400000000cd */
[----:B------:R-:W-:Y:S02]  /*b1a0*/  @!P4 PRMT R205, R137, 0x5410, RZ ;  /* 0x0000541089cdc816 */ /* 0x000fe400000000ff */
[----:B------:R-:W-:Y:S01]  /*b1b0*/  ISETP.GE.U32.AND P4, PT, R251, R4, PT ;  /* 0x00000004fb00720c */ /* 0x000fe20003f86070 */
[----:B------:R-:W-:Y:S02]  /*b1c0*/  FFMA.FTZ R4, R142, c[0x0][0x23c], -R0 ;  /* 0x00008f008e047a23 */ /* 0x000fe40000010800 */
[----:B------:R-:W-:Y:S02]  /*b1d0*/  IMAD.MOV.U32 R155, RZ, RZ, R166 ;  /* 0x000000ffff9b7224 */ /* 0x000fe400078e00a6 */
[----:B------:R2:W-:Y:S01]  /*b1e0*/  MUFU.EX2 R166, R4 ;  /* 0x0000000400a67308 */ /* 0x0005e20000000800 */
[----:B------:R-:W-:-:S02]  /*b1f0*/  FFMA.FTZ R7, R34, c[0x0][0x23c], -R2 ;  /* 0x00008f0022077a23 */ /* 0x000fc40000010802 */
[--C-:B------:R-:W-:Y:S01]  /*b200*/  FFMA.FTZ R241, R32, c[0x0][0x23c], -R2.reuse ;  /* 0x00008f0020f17a23 */ /* 0x100fe20000010802 */
[----:B-1----:R-:W-:Y:S01]  /*b210*/  F2FP.PACK_AB R5, R192, R170 ;  /* 0x000000aac005723e */ /* 0x002fe200000000ff */
[----:B------:R-:W-:Y:S02]  /*b220*/  FFMA.FTZ R242, R30, c[0x0][0x23c], -R2 ;  /* 0x00008f001ef27a23 */ /* 0x000fe40000010802 */
[----:B--2---:R-:W-:Y:S01]  /*b230*/  FFMA.FTZ R4, R139, c[0x0][0x23c], -R0 ;  /* 0x00008f008b047a23 */ /* 0x004fe20000010800 */
[----:B------:R-:W-:-:S03]  /*b240*/  PRMT R203, R5, 0x7610, R203 ;  /* 0x0000761005cb7816 */ /* 0x000fc600000000cb */
[----:B------:R1:W2:Y:S01]  /*b250*/  MUFU.EX2 R252, R4 ;  /* 0x0000000400fc7308 */ /* 0x0002a20000000800 */
[----:B------:R-:W-:Y:S01]  /*b260*/  PRMT R202, R5, 0x7632, R202 ;  /* 0x0000763205ca7816 */ /* 0x000fe200000000ca */
[----:B------:R-:W-:Y:S01]  /*b270*/  @!P3 HADD2 R139, -R203.H0_H0, -RZ.H0_H0 ;  /* 0xa00000ffcb8bb230 */ /* 0x000fe20000000900 */
[----:B------:R-:W-:-:S05]  /*b280*/  IMAD.MOV.U32 R27, RZ, RZ, R233 ;  /* 0x000000ffff1b7224 */ /* 0x000fca00078e00e9 */
[----:B------:R-:W-:Y:S01]  /*b290*/  MUFU.EX2 R169, R7 ;  /* 0x0000000700a97308 */ /* 0x000fe20000000800 */
[----:B-1----:R-:W-:Y:S01]  /*b2a0*/  FFMA.FTZ R4, R35, c[0x0][0x23c], -R2 ;  /* 0x00008f0023047a23 */ /* 0x002fe20000010802 */
[----:B------:R-:W-:-:S06]  /*b2b0*/  LOP3.LUT R2, R6, 0xffff, RZ, 0xc0, !PT ;  /* 0x0000ffff06027812 */ /* 0x000fcc00078ec0ff */
[----:B------:R1:W3:Y:S01]  /*b2c0*/  MUFU.EX2 R147, R4 ;  /* 0x0000000400937308 */ /* 0x0002e20000000800 */
[----:B------:R-:W-:Y:S01]  /*b2d0*/  SHF.R.U32.HI R2, RZ, 0x8, R2 ;  /* 0x00000008ff027819 */ /* 0x000fe20000011602 */
[----:B------:R-:W-:Y:S01]  /*b2e0*/  @!P4 HADD2 R30, -R202.H0_H0, -RZ.H0_H0 ;  /* 0xa00000ffca1ec230 */ /* 0x000fe20000000900 */
[----:B------:R-:W-:Y:S02]  /*b2f0*/  PRMT R233, R203, 0x5410, R202 ;  /* 0x00005410cbe97816 */ /* 0x000fe400000000ca */
[----:B------:R-:W-:Y:S02]  /*b300*/  FSEL R21, R197, RZ, P0 ;  /* 0x000000ffc5157208 */ /* 0x000fe40000000000 */
[----:B------:R-:W-:Y:S01]  /*b310*/  @!P3 PRMT R203, R139, 0x5410, RZ ;  /* 0x000054108bcbb816 */ /* 0x000fe200000000ff */
[----:B------:R-:W-:Y:S01]  /*b320*/  @!P2 HADD2 R136, -R204.H0_H0, -RZ.H0_H0 ;  /* 0xa00000ffcc88a230 */ /* 0x000fe20000000900 */
[----:B-1----:R-:W-:-:S04]  /*b330*/  LOP3.LUT R4, R2, 0xffff, RZ, 0xc0, !PT ;  /* 0x0000ffff02047812 */ /* 0x002fc800078ec0ff */
[C---:B------:R-:W-:Y:S02]  /*b340*/  ISETP.GE.U32.AND P3, PT, R251.reuse, R4, PT ;  /* 0x00000004fb00720c */ /* 0x040fe40003f66070 */
[----:B------:R-:W-:Y:S01]  /*b350*/  LOP3.LUT R4, R6, 0xff, RZ, 0xc0, !PT ;  /* 0x000000ff06047812 */ /* 0x000fe200078ec0ff */
[----:B------:R-:W-:Y:S01]  /*b360*/  FADD.FTZ R5, R116, -R21 ;  /* 0x8000001574057221 */ /* 0x000fe20000010000 */
[----:B------:R-:W-:Y:S02]  /*b370*/  @!P4 PRMT R202, R30, 0x5410, RZ ;  /* 0x000054101ecac816 */ /* 0x000fe400000000ff */
[C---:B------:R-:W-:Y:S02]  /*b380*/  ISETP.GE.U32.AND P0, PT, R251.reuse, R17, PT ;  /* 0x00000011fb00720c */ /* 0x040fe40003f06070 */
[----:B------:R-:W-:Y:S02]  /*b390*/  ISETP.GE.U32.AND P4, PT, R251, R4, PT ;  /* 0x00000004fb00720c */ /* 0x000fe40003f86070 */
[----:B------:R-:W-:Y:S01]  /*b3a0*/  @!P2 PRMT R204, R136, 0x5410, RZ ;  /* 0x0000541088cca816 */ /* 0x000fe200000000ff */
[--C-:B------:R-:W-:Y:S01]  /*b3b0*/  FFMA.FTZ R16, R31, c[0x0][0x23c], -R0.reuse ;  /* 0x00008f001f107a23 */ /* 0x100fe20000010800 */
[----:B------:R-:W-:Y:S01]  /*b3c0*/  ISETP.GE.U32.AND P2, PT, R251, R8, PT ;  /* 0x00000008fb00720c */ /* 0x000fe20003f46070 */
[----:B------:R-:W-:Y:S01]  /*b3d0*/  FMUL.FTZ R8, R5, c[0x0][0x23c] ;  /* 0x00008f0005087a20 */ /* 0x000fe20000410000 */
[----:B--2---:R-:W-:Y:S01]  /*b3e0*/  F2FP.PACK_AB R5, R252, R166 ;  /* 0x000000a6fc05723e */ /* 0x004fe200000000ff */
[----:B------:R-:W-:-:S02]  /*b3f0*/  FFMA.FTZ R21, R193, c[0x0][0x23c], -R0 ;  /* 0x00008f00c1157a23 */ /* 0x000fc40000010800 */
[--C-:B------:R-:W-:Y:S02]  /*b400*/  FFMA.FTZ R17, R143, c[0x0][0x23c], -R0.reuse ;  /* 0x00008f008f117a23 */ /* 0x100fe40000010800 */
[--C-:B------:R-:W-:Y:S02]  /*b410*/  FFMA.FTZ R18, R141, c[0x0][0x23c], -R0.reuse ;  /* 0x00008f008d127a23 */ /* 0x100fe40000010800 */
[--C-:B------:R-:W-:Y:S02]  /*b420*/  FFMA.FTZ R20, R138, c[0x0][0x23c], -R0.reuse ;  /* 0x00008f008a147a23 */ /* 0x100fe40000010800 */
[----:B------:R-:W-:Y:S01]  /*b430*/  FFMA.FTZ R19, R33, c[0x0][0x23c], -R0 ;  /* 0x00008f0021137a23 */ /* 0x000fe20000010800 */
[----:B---3--:R-:W-:Y:S01]  /*b440*/  F2FP.PACK_AB R0, R169, R147 ;  /* 0x00000093a900723e */ /* 0x008fe200000000ff */
[----:B------:R1:W2:Y:S01]  /*b450*/  MUFU.EX2 R2, R8 ;  /* 0x0000000800027308 */ /* 0x0002a20000000800 */
[----:B------:R-:W-:Y:S01]  /*b460*/  PRMT R201, R5, 0x7632, R201 ;  /* 0x0000763205c97816 */ /* 0x000fe200000000c9 */
[----:B------:R-:W-:Y:S01]  /*b470*/  IMAD.MOV.U32 R154, RZ, RZ, R117 ;  /* 0x000000ffff9a7224 */ /* 0x000fe200078e0075 */
[C---:B------:R-:W-:Y:S01]  /*b480*/  PRMT R199, R0.reuse, 0x7610, R199 ;  /* 0x0000761000c77816 */ /* 0x040fe200000000c7 */
[----:B------:R-:W-:Y:S01]  /*b490*/  IMAD.WIDE.U32 R116, R149, -0x2daee0ad, RZ ;  /* 0xd2511f5395747825 */ /* 0x000fe200078e00ff */
[----:B------:R-:W-:Y:S01]  /*b4a0*/  PRMT R200, R5, 0x7610, R200 ;  /* 0x0000761005c87816 */ /* 0x000fe200000000c8 */
[----:B------:R-:W-:Y:S01]  /*b4b0*/  @!P0 HADD2 R32, -R201.H0_H0, -RZ.H0_H0 ;  /* 0xa00000ffc9208230 */ /* 0x000fe20000000900 */
[----:B------:R-:W-:Y:S01]  /*b4c0*/  PRMT R198, R0, 0x7632, R198 ;  /* 0x0000763200c67816 */ /* 0x000fe200000000c6 */
[----:B------:R-:W-:Y:S01]  /*b4d0*/  @!P4 HADD2 R34, -R199.H0_H0, -RZ.H0_H0 ;  /* 0xa00000ffc722c230 */ /* 0x000fe20000000900 */
[----:B------:R-:W-:Y:S01]  /*b4e0*/  SHF.R.U32.HI R4, RZ, 0x18, R11 ;  /* 0x00000018ff047819 */ /* 0x000fe2000001160b */
[----:B------:R-:W-:-:S02]  /*b4f0*/  IMAD.MOV.U32 R156, RZ, RZ, R234 ;  /* 0x000000ffff9c7224 */ /* 0x000fc400078e00ea */
[----:B-1----:R-:W-:Y:S01]  /*b500*/  IMAD R8, R162, -0x2daee0ad, RZ ;  /* 0xd2511f53a2087824 */ /* 0x002fe200078e02ff */
[----:B------:R-:W-:Y:S01]  /*b510*/  MOV R162, R155 ;  /* 0x0000009b00a27202 */ /* 0x000fe20000000f00 */
[----:B------:R-:W-:Y:S01]  /*b520*/  IMAD.MOV.U32 R155, RZ, RZ, R247 ;  /* 0x000000ffff9b7224 */ /* 0x000fe200078e00f7 */
[----:B------:R-:W-:Y:S02]  /*b530*/  PRMT R234, R200, 0x5410, R201 ;  /* 0x00005410c8ea7816 */ /* 0x000fe400000000c9 */
[----:B------:R-:W-:Y:S02]  /*b540*/  LOP3.LUT R8, R117, R8, R167, 0x96, !PT ;  /* 0x0000000875087212 */ /* 0x000fe400078e96a7 */
[----:B------:R-:W-:Y:S02]  /*b550*/  PRMT R247, R199, 0x5410, R198 ;  /* 0x00005410c7f77816 */ /* 0x000fe400000000c6 */
[----:B------:R-:W-:Y:S02]  /*b560*/  @!P0 PRMT R201, R32, 0x5410, RZ ;  /* 0x0000541020c98816 */ /* 0x000fe400000000ff */
[----:B------:R-:W-:-:S02]  /*b570*/  @!P4 PRMT R199, R34, 0x5410, RZ ;  /* 0x0000541022c7c816 */ /* 0x000fc400000000ff */
[C---:B------:R-:W-:Y:S01]  /*b580*/  ISETP.GE.U32.AND P0, PT, R251.reuse, R9, PT ;  /* 0x00000009fb00720c */ /* 0x040fe20003f06070 */
[----:B------:R-:W-:Y:S01]  /*b590*/  IMAD.WIDE.U32 R8, R8, -0x326172a9, RZ ;  /* 0xcd9e8d5708087825 */ /* 0x000fe200078e00ff */
[----:B------:R-:W-:Y:S02]  /*b5a0*/  ISETP.GE.U32.AND P4, PT, R251, R4, PT ;  /* 0x00000004fb00720c */ /* 0x000fe40003f86070 */
[----:B------:R-:W-:Y:S01]  /*b5b0*/  SHF.R.U32.HI R4, RZ, 0x10, R11 ;  /* 0x00000010ff047819 */ /* 0x000fe2000001160b */
[----:B------:R-:W-:Y:S01]  /*b5c0*/  @!P5 HADD2 R31, -R200.H0_H0, -RZ.H0_H0 ;  /* 0xa00000ffc81fd230 */ /* 0x000fe20000000900 */
[----:B------:R-:W-:Y:S02]  /*b5d0*/  LOP3.LUT R0, R9, R10, R227, 0x96, !PT ;  /* 0x0000000a09007212 */ /* 0x000fe400078e96e3 */
[----:B------:R-:W-:Y:S01]  /*b5e0*/  LOP3.LUT R4, R4, 0xff, RZ, 0xc0, !PT ;  /* 0x000000ff04047812 */ /* 0x000fe200078ec0ff */
[----:B------:R-:W-:Y:S01]  /*b5f0*/  @!P3 HADD2 R33, -R198.H0_H0, -RZ.H0_H0 ;  /* 0xa00000ffc621b230 */ /* 0x000fe20000000900 */
[----:B------:R-:W-:-:S02]  /*b600*/  @!P5 PRMT R200, R31, 0x5410, RZ ;  /* 0x000054101fc8d816 */ /* 0x000fc400000000ff */
[----:B------:R-:W-:Y:S02]  /*b610*/  SHF.R.U32.HI R5, RZ, 0x18, R6 ;  /* 0x00000018ff057819 */ /* 0x000fe40000011606 */
[----:B------:R-:W-:Y:S02]  /*b620*/  ISETP.GE.U32.AND P5, PT, R251, R4, PT ;  /* 0x00000004fb00720c */ /* 0x000fe40003fa6070 */
[----:B------:R-:W-:Y:S02]  /*b630*/  LOP3.LUT R4, R0, 0xffff, RZ, 0xc0, !PT ;  /* 0x0000ffff00047812 */ /* 0x000fe400078ec0ff */
[----:B------:R-:W-:Y:S02]  /*b640*/  @!P3 PRMT R198, R33, 0x5410, RZ ;  /* 0x0000541021c6b816 */ /* 0x000fe400000000ff */
[----:B------:R-:W-:Y:S02]  /*b650*/  ISETP.GE.U32.AND P3, PT, R251, R5, PT ;  /* 0x00000005fb00720c */ /* 0x000fe40003f66070 */
[----:B------:R-:W-:-:S02]  /*b660*/  SHF.R.U32.HI R5, RZ, 0x8, R4 ;  /* 0x00000008ff057819 */ /* 0x000fc40000011604 */
[----:B------:R-:W-:Y:S01]  /*b670*/  LOP3.LUT R4, R0, 0xff, RZ, 0xc0, !PT ;  /* 0x000000ff00047812 */ /* 0x000fe200078ec0ff */
[----:B------:R-:W-:Y:S03]  /*b680*/  MUFU.EX2 R153, R17 ;  /* 0x0000001100997308 */ /* 0x000fe60000000800 */
[----:B------:R-:W-:Y:S02]  /*b690*/  PRMT R10, R4, 0x5410, R5 ;  /* 0x00005410040a7816 */ /* 0x000fe40000000005 */
[----:B------:R-:W-:-:S03]  /*b6a0*/  SHF.R.U32.HI R5, RZ, 0x10, R0 ;  /* 0x00000010ff057819 */ /* 0x000fc60000011600 */
[----:B------:R-:W1:Y:S01]  /*b6b0*/  MUFU.EX2 R136, R18 ;  /* 0x0000001200887308 */ /* 0x000e620000000800 */
[----:B------:R-:W-:Y:S02]  /*b6c0*/  SHF.R.U32.HI R4, RZ, 0x18, R0 ;  /* 0x00000018ff047819 */ /* 0x000fe40000011600 */
[----:B------:R-:W-:Y:S02]  /*b6d0*/  FSEL R7, R174, RZ, P1 ;  /* 0x000000ffae077208 */ /* 0x000fe40000800000 */
[----:B------:R-:W-:Y:S02]  /*b6e0*/  SHF.R.U32.HI R6, RZ, 0x10, R6 ;  /* 0x00000010ff067819 */ /* 0x000fe40000011606 */
[----:B------:R-:W-:Y:S02]  /*b6f0*/  LOP3.LUT R0, R5, 0xff, RZ, 0xc0, !PT ;  /* 0x000000ff05007812 */ /* 0x000fe400078ec0ff */
[----:B------:R-:W-:Y:S02]  /*b700*/  LOP3.LUT R5, R6, 0xff, RZ, 0xc0, !PT ;  /* 0x000000ff06057812 */ /* 0x000fe400078ec0ff */
[----:B------:R-:W-:Y:S01]  /*b710*/  PRMT R4, R0, 0x5410, R4 ;  /* 0x0000541000047816 */ /* 0x000fe20000000004 */
[----:B------:R-:W-:Y:S01]  /*b720*/  FADD.FTZ R0, R3, -R7 ;  /* 0x8000000703007221 */ /* 0x000fe20000010000 */
[----:B------:R-:W-:Y:S01]  /*b730*/  ISETP.GE.U32.AND P1, PT, R251, R5, PT ;  /* 0x00000005fb00720c */ /* 0x000fe20003f26070 */
[----:B--2---:R-:W-:-:S02]  /*b740*/  FFMA.FTZ R240, R240, R2, R24 ;  /* 0x00000002f0f07223 */ /* 0x004fc40000010018 */
[----:B------:R-:W-:Y:S02]  /*b750*/  IMAD.MOV.U32 R138, RZ, RZ, R28 ;  /* 0x000000ffff8a7224 */ /* 0x000fe400078e001c */
[----:B------:R-:W-:Y:S02]  /*b760*/  IMAD.MOV.U32 R139, RZ, RZ, R140 ;  /* 0x000000ffff8b7224 */ /* 0x000fe400078e008c */
[----:B------:R-:W-:Y:S02]  /*b770*/  IMAD.MOV.U32 R6, RZ, RZ, R25 ;  /* 0x000000ffff067224 */ /* 0x000fe400078e0019 */
[----:B------:R-:W-:Y:S02]  /*b780*/  FMUL.FTZ R0, R0, c[0x0][0x23c] ;  /* 0x00008f0000007a20 */ /* 0x000fe40000410000 */
[-C--:B------:R-:W-:Y:S02]  /*b790*/  FMUL.FTZ R24, R52, R2.reuse ;  /* 0x0000000234187220 */ /* 0x080fe40000410000 */
[----:B------:R-:W-:-:S02]  /*b7a0*/  FMUL.FTZ R25, R53, R2 ;  /* 0x0000000235197220 */ /* 0x000fc40000410000 */
[-C--:B------:R-:W-:Y:S02]  /*b7b0*/  FMUL.FTZ R32, R64, R2.reuse ;  /* 0x0000000240207220 */ /* 0x080fe40000410000 */
[-C--:B------:R-:W-:Y:S02]  /*b7c0*/  FMUL.FTZ R33, R65, R2.reuse ;  /* 0x0000000241217220 */ /* 0x080fe40000410000 */
[-C--:B------:R-:W-:Y:S02]  /*b7d0*/  FMUL.FTZ R28, R80, R2.reuse ;  /* 0x00000002501c7220 */ /* 0x080fe40000410000 */
[-C--:B------:R-:W-:Y:S02]  /*b7e0*/  FMUL.FTZ R29, R81, R2.reuse ;  /* 0x00000002511d7220 */ /* 0x080fe40000410000 */
        /* <DEDUP_REMOVED lines=41> */
[----:B------:R-:W-:Y:S01]  /*ba80*/  FMUL.FTZ R109, R113, R2 ;  /* 0x00000002716d7220 */ /* 0x000fe20000410000 */
[----:B-1----:R-:W-:Y:S01]  /*ba90*/  F2FP.PACK_AB R2, R136, R153 ;  /* 0x000000998802723e */ /* 0x002fe200000000ff */
[----:B------:R-:W-:Y:S01]  /*baa0*/  IMAD.MOV.U32 R5, RZ, RZ, R252 ;  /* 0x000000ffff057224 */ /* 0x000fe200078e00fc */
[----:B------:R-:W-:Y:S02]  /*bab0*/  MUFU.EX2 R16, R16 ;  /* 0x0000001000107308 */ /* 0x000fe40000000800 */
[----:B------:R-:W-:Y:S01]  /*bac0*/  PRMT R196, R2, 0x7610, R196 ;  /* 0x0000761002c47816 */ /* 0x000fe200000000c4 */
[----:B------:R-:W-:-:S05]  /*bad0*/  IMAD.MOV.U32 R137, RZ, RZ, R152 ;  /* 0x000000ffff897224 */ /* 0x000fca00078e0098 */
[----:B------:R-:W1:Y:S01]  /*bae0*/  MUFU.EX2 R0, R0 ;  /* 0x0000000000007308 */ /* 0x000e620000000800 */
[----:B------:R-:W-:Y:S01]  /*baf0*/  @!P1 HADD2 R35, -R196.H0_H0, -RZ.H0_H0 ;  /* 0xa00000ffc4239230 */ /* 0x000fe20000000900 */
[----:B------:R-:W-:-:S06]  /*bb00*/  PRMT R175, R2, 0x7632, R175 ;  /* 0x0000763202af7816 */ /* 0x000fcc00000000af */
[----:B------:R-:W2:Y:S01]  /*bb10*/  MUFU.EX2 R252, R21 ;  /* 0x0000001500fc7308 */ /* 0x000ea20000000800 */
[----:B------:R-:W-:Y:S01]  /*bb20*/  LOP3.LUT R2, R22, 0xff, RZ, 0xc0, !PT ;  /* 0x000000ff16027812 */ /* 0x000fe200078ec0ff */
[----:B------:R-:W-:Y:S01]  /*bb30*/  IMAD.MOV.U32 R7, RZ, RZ, R239 ;  /* 0x000000ffff077224 */ /* 0x000fe200078e00ef */
[----:B------:R-:W-:-:S05]  /*bb40*/  PRMT R239, R196, 0x5410, R175 ;  /* 0x00005410c4ef7816 */ /* 0x000fca00000000af */
[----:B------:R-:W-:Y:S01]  /*bb50*/  MUFU.EX2 R152, R20 ;  /* 0x0000001400987308 */ /* 0x000fe20000000800 */
[----:B------:R-:W-:-:S07]  /*bb60*/  @!P1 PRMT R196, R35, 0x5410, RZ ;  /* 0x0000541023c49816 */ /* 0x000fce00000000ff */
[----:B------:R-:W3:Y:S01]  /*bb70*/  MUFU.EX2 R193, R19 ;  /* 0x0000001300c17308 */ /* 0x000ee20000000800 */
[C---:B------:R-:W-:Y:S02]  /*bb80*/  ISETP.GE.U32.AND P1, PT, R251.reuse, R2, PT ;  /* 0x00000002fb00720c */ /* 0x040fe40003f26070 */
[----:B------:R-:W-:Y:S01]  /*bb90*/  PRMT R251, R251, 0x7054, R251 ;  /* 0x00007054fbfb7816 */ /* 0x000fe200000000fb */
[----:B------:R-:W-:Y:S01]  /*bba0*/  IMAD.MOV.U32 R11, RZ, RZ, R27 ;  /* 0x000000ffff0b7224 */ /* 0x000fe200078e001b */
[----:B------:R-:W-:Y:S01]  /*bbb0*/  MOV R17, R26 ;  /* 0x0000001a00117202 */ /* 0x000fe20000000f00 */
[----:B-1----:R-:W-:Y:S01]  /*bbc0*/  FMUL.FTZ R26, R54, R0 ;  /* 0x00000000361a7220 */ /* 0x002fe20000410000 */
[----:B--2---:R-:W-:Y:S01]  /*bbd0*/  F2FP.PACK_AB R2, R252, R16 ;  /* 0x00000010fc02723e */ /* 0x004fe200000000ff */
        /* <DEDUP_REMOVED lines=47> */
[----:B------:R-:W-:Y:S01]  /*bed0*/  FFMA.FTZ R236, R236, R0, R16 ;  /* 0x00000000ecec7223 */ /* 0x000fe20000010010 */
[--C-:B------:R-:W-:Y:S01]  /*bee0*/  HSET2.LE.AND R0, R10, R251.reuse, PT ;  /* 0x000000fb0a007233 */ /* 0x100fe20003803000 */
[C---:B------:R-:W-:Y:S02]  /*bef0*/  PRMT R173, R2.reuse, 0x7610, R173 ;  /* 0x0000761002ad7816 */ /* 0x040fe400000000ad */
[----:B------:R-:W-:Y:S01]  /*bf00*/  PRMT R172, R2, 0x7632, R172 ;  /* 0x0000763202ac7816 */ /* 0x000fe200000000ac */
[----:B------:R-:W-:Y:S01]  /*bf10*/  HSET2.LE.AND R2, R4, R251, PT ;  /* 0x000000fb04027233 */ /* 0x000fe20003803000 */
[----:B---3--:R-:W-:-:S02]  /*bf20*/  F2FP.PACK_AB R206, R193, R152 ;  /* 0x00000098c1ce723e */ /* 0x008fc400000000ff */
[----:B------:R-:W-:Y:S02]  /*bf30*/  LOP3.LUT R4, R0, R23, RZ, 0xc0, !PT ;  /* 0x0000001700047212 */ /* 0x000fe400078ec0ff */
[----:B------:R-:W-:Y:S01]  /*bf40*/  PRMT R0, R173, 0x5410, R172 ;  /* 0x00005410ad007816 */ /* 0x000fe200000000ac */
[----:B------:R-:W-:Y:S01]  /*bf50*/  @!P1 HADD2 R3, -R206.H0_H0, -RZ.H0_H0 ;  /* 0xa00000ffce039230 */ /* 0x000fe20000000900 */
[----:B------:R-:W-:Y:S02]  /*bf60*/  IMAD.MOV.U32 R76, RZ, RZ, R5 ;  /* 0x000000ffff4c7224 */ /* 0x000fe400078e0005 */
[----:B------:R-:W-:Y:S02]  /*bf70*/  LOP3.LUT R5, R2, R0, RZ, 0xc0, !PT ;  /* 0x0000000002057212 */ /* 0x000fe400078ec0ff */
[----:B------:R-:W-:Y:S02]  /*bf80*/  LOP3.LUT R0, R8, 0xffff, RZ, 0xc0, !PT ;  /* 0x0000ffff08007812 */ /* 0x000fe400078ec0ff */
[----:B------:R-:W-:-:S02]  /*bf90*/  SHF.R.U32.HI R2, RZ, 0x10, R8 ;  /* 0x00000010ff027819 */ /* 0x000fc40000011608 */
[----:B------:R-:W-:Y:S01]  /*bfa0*/  @P1 PRMT R224, R206, 0x7610, R224 ;  /* 0x00007610cee01816 */ /* 0x000fe200000000e0 */
[----:B------:R-:W-:Y:S01]  /*bfb0*/  IMAD.MOV.U32 R77, RZ, RZ, R7 ;  /* 0x000000ffff4d7224 */ /* 0x000fe200078e0007 */
[----:B------:R-:W-:Y:S02]  /*bfc0*/  @!P1 PRMT R224, R3, 0x5410, RZ ;  /* 0x0000541003e09816 */ /* 0x000fe400000000ff */
[----:B------:R-:W-:Y:S02]  /*bfd0*/  SHF.R.U32.HI R3, RZ, 0x8, R0 ;  /* 0x00000008ff037819 */ /* 0x000fe40000011600 */
[----:B------:R-:W-:Y:S02]  /*bfe0*/  SHF.R.U32.HI R7, RZ, 0x18, R8 ;  /* 0x00000018ff077819 */ /* 0x000fe40000011608 */
[----:B------:R-:W-:-:S04]  /*bff0*/  LOP3.LUT R0, R2, 0xff, RZ, 0xc0, !PT ;  /* 0x000000ff02007812 */ /* 0x000fc800078ec0ff */
[----:B------:R-:W-:-:S05]  /*c000*/  PRMT R2, R0, 0x5410, R7 ;  /* 0x0000541000027816 */ /* 0x000fca0000000007 */
[----:B------:R-:W-:Y:S01]  /*c010*/  HSET2.LE.AND R2, R2, R251, PT ;  /* 0x000000fb02027233 */ /* 0x000fe20003803000 */
[----:B------:R-:W-:Y:S01]  /*c020*/  IMAD.MOV.U32 R18, RZ, RZ, R6 ;  /* 0x000000ffff127224 */ /* 0x000fe200078e0006 */
[----:B------:R-:W-:-:S03]  /*c030*/  LOP3.LUT R6, R8, 0xff, RZ, 0xc0, !PT ;  /* 0x000000ff08067812 */ /* 0x000fc600078ec0ff */
[----:B------:R-:W-:Y:S01]  /*c040*/  LOP3.LUT R7, R2, R150, RZ, 0xc0, !PT ;  /* 0x0000009602077212 */ /* 0x000fe200078ec0ff */
[----:B------:R-:W-:Y:S02]  /*c050*/  IMAD.MOV.U32 R150, RZ, RZ, R11 ;  /* 0x000000ffff967224 */ /* 0x000fe400078e000b */
[----:B------:R-:W1:Y:S01]  /*c060*/  LDSM.16.MT88.4 R8, [R177+0xc000] ;  /* 0x00c00000b108783b */ /* 0x000e620000004200 */
[----:B------:R-:W-:-:S05]  /*c070*/  PRMT R3, R6, 0x5410, R3 ;  /* 0x0000541006037816 */ /* 0x000fca0000000003 */
[----:B------:R-:W-:-:S05]  /*c080*/  HSET2.LE.AND R0, R3, R251, PT ;  /* 0x000000fb03007233 */ /* 0x000fca0003803000 */
[----:B------:R-:W-:-:S07]  /*c090*/  LOP3.LUT R6, R0, R160, RZ, 0xc0, !PT ;  /* 0x000000a000067212 */ /* 0x000fce00078ec0ff */
[C---:B-1----:R-:W-:Y:S08]  /*c0a0*/  HMMA.16816.F32 R120, R4.reuse, R8, R120 ;  /* 0x000000080478723c */ /* 0x042ff00000001878 */
[----:B------:R-:W-:Y:S01]  /*c0b0*/  HMMA.16816.F32 R124, R4, R10, R124 ;  /* 0x0000000a047c723c */ /* 0x000fe2000000187c */
[----:B------:R-:W1:Y:S01]  /*c0c0*/  LDSM.16.MT88.4 R8, [R178+0xc000] ;  /* 0x00c00000b208783b */ /* 0x000e620000004200 */
[----:B------:R-:W-:-:S02]  /*c0d0*/  IMAD.MOV.U32 R20, RZ, RZ, R18 ;  /* 0x000000ffff147224 */ /* 0x000fc400078e0012 */
[----:B------:R-:W-:-:S04]  /*c0e0*/  IMAD.MOV.U32 R113, RZ, RZ, R17 ;  /* 0x000000ffff717224 */ /* 0x000fc800078e0011 */
[C---:B-1----:R-:W-:Y:S08]  /*c0f0*/  HMMA.16816.F32 R16, R4.reuse, R8, R36 ;  /* 0x000000080410723c */ /* 0x042ff00000001824 */
[----:B------:R-:W-:Y:S01]  /*c100*/  HMMA.16816.F32 R92, R4, R10, R40 ;  /* 0x0000000a045c723c */ /* 0x000fe20000001828 */
[----:B------:R-:W1:Y:S01]  /*c110*/  LDSM.16.MT88.4 R8, [R180+0xc000] ;  /* 0x00c00000b408783b */ /* 0x000e620000004200 */
[----:B------:R-:W-:Y:S01]  /*c120*/  MOV R160, R77 ;  /* 0x0000004d00a07202 */ /* 0x000fe20000000f00 */
[----:B------:R-:W-:-:S05]  /*c130*/  IMAD.MOV.U32 R112, RZ, RZ, R76 ;  /* 0x000000ffff707224 */ /* 0x000fca00078e004c */
[C---:B-1----:R-:W-:Y:S08]  /*c140*/  HMMA.16816.F32 R84, R4.reuse, R8, R44 ;  /* 0x000000080454723c */ /* 0x042ff0000000182c */
[C---:B------:R-:W-:Y:S01]  /*c150*/  HMMA.16816.F32 R76, R4.reuse, R10, R48 ;  /* 0x0000000a044c723c */ /* 0x040fe20000001830 */
[----:B------:R-:W1:Y:S07]  /*c160*/  LDSM.16.MT88.4 R8, [R179+0xc000] ;  /* 0x00c00000b308783b */ /* 0x000e6e0000004200 */
        /* <DEDUP_REMOVED lines=19> */
[----:B------:R-:W-:Y:S01]  /*c2a0*/  HMMA.16816.F32 R80, R4, R10, R104 ;  /* 0x0000000a0450723c */ /* 0x000fe20000001868 */
[----:B------:R-:W1:Y:S01]  /*c2b0*/  LDSM.16.MT88.4 R8, [R180+0x10000] ;  /* 0x01000000b408783b */ /* 0x000e620000004200 */
[----:B------:R-:W-:Y:S01]  /*c2c0*/  IMAD.MOV.U32 R98, RZ, RZ, R113 ;  /* 0x000000ffff627224 */ /* 0x000fe200078e0071 */
[----:B------:R-:W-:Y:S01]  /*c2d0*/  MOV R97, R112 ;  /* 0x0000007000617202 */ /* 0x000fe20000000f00 */
[----:B------:R-:W-:-:S04]  /*c2e0*/  IMAD.WIDE.U32 R2, R163, -0x2daee0ad, RZ ;  /* 0xd2511f53a3027825 */ /* 0x000fc800078e00ff */
[C---:B-1----:R-:W-:Y:S08]  /*c2f0*/  HMMA.16816.F32 R88, R4.reuse, R8, R128 ;  /* 0x000000080458723c */ /* 0x042ff00000001880 */
[----:B------:R-:W-:Y:S01]  /*c300*/  HMMA.16816.F32 R112, R4, R10, R132 ;  /* 0x0000000a0470723c */ /* 0x000fe20000001884 */
[----:B------:R-:W1:Y:S01]  /*c310*/  LDSM.16.MT88.4 R8, [R179+0x10000] ;  /* 0x01000000b308783b */ /* 0x000e620000004200 */
[----:B------:R-:W-:-:S02]  /*c320*/  LOP3.LUT R0, R3, R116, R238, 0x96, !PT ;  /* 0x0000007403007212 */ /* 0x000fc400078e96ee */
[----:B------:R-:W-:Y:S01]  /*c330*/  LOP3.LUT R3, R2, 0xffff, RZ, 0xc0, !PT ;  /* 0x0000ffff02037812 */ /* 0x000fe200078ec0ff */
[----:B------:R-:W-:Y:S02]  /*c340*/  IMAD.MOV.U32 R96, RZ, RZ, R193 ;  /* 0x000000ffff607224 */ /* 0x000fe400078e00c1 */
[----:B------:R-:W-:Y:S02]  /*c350*/  IMAD.MOV.U32 R103, RZ, RZ, R192 ;  /* 0x000000ffff677224 */ /* 0x000fe400078e00c0 */
[----:B------:R-:W-:Y:S02]  /*c360*/  IMAD.MOV.U32 R102, RZ, RZ, R195 ;  /* 0x000000ffff667224 */ /* 0x000fe400078e00c3 */
[----:B------:R-:W-:Y:S01]  /*c370*/  IMAD.MOV.U32 R101, RZ, RZ, R194 ;  /* 0x000000ffff657224 */ /* 0x000fe200078e00c2 */
[C---:B-1----:R-:W-:Y:S08]  /*c380*/  HMMA.16816.F32 R140, R4.reuse, R8, R140 ;  /* 0x00000008048c723c */ /* 0x042ff0000000188c */
[----:B------:R-:W-:Y:S07]  /*c390*/  HMMA.16816.F32 R192, R4, R10, R108 ;  /* 0x0000000a04c0723c */ /* 0x000fee000000186c */
[----:B------:R-:W-:-:S02]  /*c3a0*/  SHF.R.U32.HI R4, RZ, 0x8, R3 ;  /* 0x00000008ff047819 */ /* 0x000fc40000011603 */
[----:B------:R-:W-:Y:S02]  /*c3b0*/  LOP3.LUT R3, R2, 0xff, RZ, 0xc0, !PT ;  /* 0x000000ff02037812 */ /* 0x000fe400078ec0ff */
[--C-:B------:R-:W-:Y:S02]  /*c3c0*/  SHF.R.U32.HI R6, RZ, 0x10, R2.reuse ;  /* 0x00000010ff067819 */ /* 0x100fe40000011602 */
[----:B------:R-:W-:Y:S02]  /*c3d0*/  SHF.R.U32.HI R7, RZ, 0x18, R2 ;  /* 0x00000018ff077819 */ /* 0x000fe40000011602 */
[----:B------:R-:W-:Y:S02]  /*c3e0*/  LOP3.LUT R2, R0, 0xffff, RZ, 0xc0, !PT ;  /* 0x0000ffff00027812 */ /* 0x000fe400078ec0ff */
[----:B------:R-:W-:Y:S02]  /*c3f0*/  PRMT R9, R3, 0x5410, R4 ;  /* 0x0000541003097816 */ /* 0x000fe40000000004 */
[----:B------:R-:W-:-:S02]  /*c400*/  SHF.R.U32.HI R3, RZ, 0x8, R2 ;  /* 0x00000008ff037819 */ /* 0x000fc40000011602 */
[----:B------:R-:W-:-:S04]  /*c410*/  LOP3.LUT R2, R0, 0xff, RZ, 0xc0, !PT ;  /* 0x000000ff00027812 */ /* 0x000fc800078ec0ff */
[----:B------:R-:W-:Y:S02]  /*c420*/  PRMT R3, R2, 0x5410, R3 ;  /* 0x0000541002037816 */ /* 0x000fe40000000003 */
[--C-:B------:R-:W-:Y:S02]  /*c430*/  SHF.R.U32.HI R2, RZ, 0x10, R0.reuse ;  /* 0x00000010ff027819 */ /* 0x100fe40000011600 */
[----:B------:R-:W-:Y:S02]  /*c440*/  SHF.R.U32.HI R5, RZ, 0x18, R0 ;  /* 0x00000018ff057819 */ /* 0x000fe40000011600 */
[----:B------:R-:W-:Y:S02]  /*c450*/  LOP3.LUT R4, R6, 0xff, RZ, 0xc0, !PT ;  /* 0x000000ff06047812 */ /* 0x000fe400078ec0ff */
[----:B------:R-:W-:Y:S01]  /*c460*/  LOP3.LUT R2, R2, 0xff, RZ, 0xc0, !PT ;  /* 0x000000ff02027812 */ /* 0x000fe200078ec0ff */
[----:B------:R-:W-:Y:S01]  /*c470*/  HSET2.LE.AND R0, R3, R251, PT ;  /* 0x000000fb03007233 */ /* 0x000fe20003803000 */
[----:B------:R-:W-:-:S02]  /*c480*/  PRMT R3, R4, 0x5410, R7 ;  /* 0x0000541004037816 */ /* 0x000fc40000000007 */
[----:B------:R-:W-:Y:S02]  /*c490*/  PRMT R2, R2, 0x5410, R5 ;  /* 0x0000541002027816 */ /* 0x000fe40000000005 */
[----:B------:R-:W1:Y:S01]  /*c4a0*/  LDSM.16.MT88.4 R4, [R177+0xc800] ;  /* 0x00c80000b104783b */ /* 0x000e620000004200 */
[----:B------:R-:W-:Y:S01]  /*c4b0*/  LOP3.LUT R8, R0, R151, RZ, 0xc0, !PT ;  /* 0x0000009700087212 */ /* 0x000fe200078ec0ff */
[--C-:B------:R-:W-:Y:S02]  /*c4c0*/  HSET2.LE.AND R3, R3, R251.reuse, PT ;  /* 0x000000fb03037233 */ /* 0x100fe40003803000 */
[--C-:B------:R-:W-:Y:S02]  /*c4d0*/  HSET2.LE.AND R0, R2, R251.reuse, PT ;  /* 0x000000fb02007233 */ /* 0x100fe40003803000 */
[----:B------:R-:W-:Y:S01]  /*c4e0*/  HSET2.LE.AND R2, R9, R251, PT ;  /* 0x000000fb09027233 */ /* 0x000fe20003803000 */
[----:B------:R-:W-:Y:S02]  /*c4f0*/  LOP3.LUT R11, R3, R144, RZ, 0xc0, !PT ;  /* 0x00000090030b7212 */ /* 0x000fe400078ec0ff */
[----:B------:R-:W-:-:S02]  /*c500*/  LOP3.LUT R9, R0, R146, RZ, 0xc0, !PT ;  /* 0x0000009200097212 */ /* 0x000fc400078ec0ff */
[----:B------:R-:W-:Y:S01]  /*c510*/  LOP3.LUT R10, R2, R145, RZ, 0xc0, !PT ;  /* 0x00000091020a7212 */ /* 0x000fe200078ec0ff */
[----:B------:R-:W-:Y:S02]  /*c520*/  IMAD.MOV.U32 R99, RZ, RZ, R20 ;  /* 0x000000ffff637224 */ /* 0x000fe400078e0014 */
[----:B------:R-:W2:Y:S01]  /*c530*/  LDSM.16.MT88.4 R20, [R178+0xc800] ;  /* 0x00c80000b214783b */ /* 0x000ea20000004200 */
[----:B------:R-:W-:Y:S01]  /*c540*/  IMAD.MOV.U32 R131, RZ, RZ, R171 ;  /* 0x000000ffff837224 */ /* 0x000fe200078e00ab */
[----:B------:R-:W-:Y:S01]  /*c550*/  MOV R129, R170 ;  /* 0x000000aa00817202 */ /* 0x000fe20000000f00 */
[----:B------:R-:W-:Y:S02]  /*c560*/  IMAD.MOV.U32 R130, RZ, RZ, R169 ;  /* 0x000000ffff827224 */ /* 0x000fe400078e00a9 */
[----:B------:R-:W-:Y:S01]  /*c570*/  IMAD.MOV.U32 R128, RZ, RZ, R168 ;  /* 0x000000ffff807224 */ /* 0x000fe200078e00a8 */
[C---:B-1----:R-:W-:Y:S08]  /*c580*/  HMMA.16816.F32 R120, R8.reuse, R4, R120 ;  /* 0x000000040878723c */ /* 0x042ff00000001878 */
[----:B------:R-:W-:Y:S01]  /*c590*/  HMMA.16816.F32 R168, R8, R6, R124 ;  /* 0x0000000608a8723c */ /* 0x000fe2000000187c */
[----:B------:R-:W1:Y:S01]  /*c5a0*/  LDSM.16.MT88.4 R4, [R180+0xc800] ;  /* 0x00c80000b404783b */ /* 0x000e620000004200 */
[----:B------:R-:W-:Y:S01]  /*c5b0*/  IMAD.MOV.U32 R106, RZ, RZ, R150 ;  /* 0x000000ffff6a7224 */ /* 0x000fe200078e0096 */
[----:B------:R-:W-:Y:S01]  /*c5c0*/  MOV R135, R164 ;  /* 0x000000a400877202 */ /* 0x000fe20000000f00 */
[----:B------:R-:W-:-:S02]  /*c5d0*/  IMAD.MOV.U32 R132, RZ, RZ, R167 ;  /* 0x000000ffff847224 */ /* 0x000fc400078e00a7 */
[----:B------:R-:W-:Y:S02]  /*c5e0*/  IMAD.MOV.U32 R134, RZ, RZ, R166 ;  /* 0x000000ffff867224 */ /* 0x000fe400078e00a6 */
[----:B------:R-:W-:Y:S01]  /*c5f0*/  IMAD.MOV.U32 R150, RZ, RZ, R165 ;  /* 0x000000ffff967224 */ /* 0x000fe200078e00a5 */
[----:B------:R-:W-:Y:S01]  /*c600*/  MOV R151, R103 ;  /* 0x0000006700977202 */ /* 0x000fe20000000f00 */
[----:B--2---:R-:W-:Y:S01]  /*c610*/  HMMA.16816.F32 R164, R8, R20, R16 ;  /* 0x0000001408a4723c */ /* 0x004fe20000001810 */
[----:B------:R-:W-:Y:S01]  /*c620*/  IMAD.MOV.U32 R0, RZ, RZ, R101 ;  /* 0x000000ffff007224 */ /* 0x000fe200078e0065 */
[----:B------:R-:W2:Y:S01]  /*c630*/  LDSM.16.MT88.4 R16, [R179+0xc800] ;  /* 0x00c80000b310783b */ /* 0x000ea20000004200 */
[----:B------:R-:W-:Y:S02]  /*c640*/  IMAD.MOV.U32 R3, RZ, RZ, R102 ;  /* 0x000000ffff037224 */ /* 0x000fe400078e0066 */
[----:B------:R-:W-:Y:S02]  /*c650*/  IMAD.MOV.U32 R116, RZ, RZ, R96 ;  /* 0x000000ffff747224 */ /* 0x000fe400078e0060 */
[----:B------:R-:W-:-:S02]  /*c660*/  IMAD.MOV.U32 R117, RZ, RZ, R97 ;  /* 0x000000ffff757224 */ /* 0x000fc400078e0061 */
[----:B------:R-:W-:Y:S02]  /*c670*/  IMAD.MOV.U32 R105, RZ, RZ, R98 ;  /* 0x000000ffff697224 */ /* 0x000fe400078e0062 */
        /* <DEDUP_REMOVED lines=10> */
[----:B------:R-:W-:Y:S01]  /*c720*/  IMAD.MOV.U32 R133, RZ, RZ, R152 ;  /* 0x000000ffff857224 */ /* 0x000fe200078e0098 */
[C---:B-1----:R-:W-:Y:S08]  /*c730*/  HMMA.16816.F32 R156, R8.reuse, R4, R84 ;  /* 0x00000004089c723c */ /* 0x042ff00000001854 */
[----:B------:R-:W-:Y:S01]  /*c740*/  HMMA.16816.F32 R152, R8, R6, R76 ;  /* 0x000000060898723c */ /* 0x000fe2000000184c */
[----:B------:R-:W1:Y:S01]  /*c750*/  LDSM.16.MT88.4 R4, [R177+0xe800] ;  /* 0x00e80000b104783b */ /* 0x000e620000004200 */
[----:B------:R-:W-:Y:S01]  /*c760*/  IMAD.MOV.U32 R107, RZ, RZ, R160 ;  /* 0x000000ffff6b7224 */ /* 0x000fe200078e00a0 */
[----:B------:R-:W-:Y:S01]  /*c770*/  MOV R100, R162 ;  /* 0x000000a200647202 */ /* 0x000fe20000000f00 */
        /* <DEDUP_REMOVED lines=11> */
[----:B------:R-:W-:Y:S01]  /*c830*/  IMAD.MOV.U32 R102, RZ, RZ, R97 ;  /* 0x000000ffff667224 */ /* 0x000fe200078e0061 */
[C---:B--2---:R-:W-:Y:S01]  /*c840*/  HMMA.16816.F32 R144, R8.reuse, R16, R24 ;  /* 0x000000100890723c */ /* 0x044fe20000001818 */
[----:B------:R-:W-:Y:S02]  /*c850*/  IMAD.MOV.U32 R103, RZ, RZ, R98 ;  /* 0x000000ffff677224 */ /* 0x000fe400078e0062 */
[----:B------:R-:W-:Y:S01]  /*c860*/  IMAD.MOV.U32 R96, RZ, RZ, R99 ;  /* 0x000000ffff607224 */ /* 0x000fe200078e0063 */
[----:B------:R-:W-:Y:S01]  /*c870*/  MOV R99, R139 ;  /* 0x0000008b00637202 */ /* 0x000fe20000000f00 */
[----:B------:R-:W-:Y:S02]  /*c880*/  IMAD.MOV.U32 R97, RZ, RZ, R137 ;  /* 0x000000ffff617224 */ /* 0x000fe400078e0089 */
[----:B------:R-:W-:Y:S01]  /*c890*/  IMAD.MOV.U32 R98, RZ, RZ, R138 ;  /* 0x000000ffff627224 */ /* 0x000fe200078e008a */
[----:B------:R-:W-:Y:S01]  /*c8a0*/  HMMA.16816.F32 R160, R8, R22, R92 ;  /* 0x0000001608a0723c */ /* 0x000fe2000000185c */
[----:B------:R-:W-:Y:S01]  /*c8b0*/  IMAD.MOV.U32 R27, RZ, RZ, R136 ;  /* 0x000000ffff1b7224 */ /* 0x000fe200078e0088 */
[----:B------:R-:W2:Y:S01]  /*c8c0*/  LDSM.16.MT88.4 R20, [R178+0xe800] ;  /* 0x00e80000b214783b */ /* 0x000ea20000004200 */
[----:B------:R-:W-:-:S02]  /*c8d0*/  IMAD.MOV.U32 R26, RZ, RZ, R133 ;  /* 0x000000ffff1a7224 */ /* 0x000fc400078e0085 */
[----:B------:R-:W-:-:S03]  /*c8e0*/  IMAD.MOV.U32 R25, RZ, RZ, R134 ;  /* 0x000000ffff197224 */ /* 0x000fc600078e0086 */
[C---:B------:R-:W-:Y:S01]  /*c8f0*/  HMMA.16816.F32 R136, R8.reuse, R18, R36 ;  /* 0x000000120888723c */ /* 0x040fe20000001824 */
[----:B------:R-:W-:Y:S06]  /*c900*/  LDSM.16.MT88.4 R16, [R179+0xe800] ;  /* 0x00e80000b310783b */ /* 0x000fec0000004200 */
[----:B------:R-:W-:Y:S02]  /*c910*/  IMAD.MOV.U32 R39, RZ, RZ, R111 ;  /* 0x000000ffff277224 */ /* 0x000fe400078e006f */
[----:B------:R-:W-:Y:S01]  /*c920*/  IMAD.MOV.U32 R38, RZ, RZ, R132 ;  /* 0x000000ffff267224 */ /* 0x000fe200078e0084 */
[----:B-1----:R-:W-:Y:S01]  /*c930*/  HMMA.16816.F32 R108, R8, R6, R32 ;  /* 0x00000006086c723c */ /* 0x002fe20000001820 */
[----:B------:R-:W-:-:S07]  /*c940*/  IMAD.MOV.U32 R36, RZ, RZ, R135 ;  /* 0x000000ffff247224 */ /* 0x000fce00078e0087 */
[----:B------:R-:W-:Y:S01]  /*c950*/  HMMA.16816.F32 R132, R8, R4, R60 ;  /* 0x000000040884723c */ /* 0x000fe2000000183c */
[----:B------:R-:W1:Y:S01]  /*c960*/  LDSM.16.MT88.4 R4, [R180+0xe800] ;  /* 0x00e80000b404783b */ /* 0x000e620000004200 */
[----:B------:R-:W-:Y:S01]  /*c970*/  IMAD.MOV.U32 R32, RZ, RZ, R106 ;  /* 0x000000ffff207224 */ /* 0x000fe200078e006a */
[----:B------:R-:W-:Y:S01]  /*c980*/  MOV R33, R107 ;  /* 0x0000006b00217202 */ /* 0x000fe20000000f00 */
[----:B------:R-:W-:Y:S01]  /*c990*/  IMAD.MOV.U32 R24, RZ, RZ, R129 ;  /* 0x000000ffff187224 */ /* 0x000fe200078e0081 */
[----:B------:R-:W-:Y:S02]  /*c9a0*/  MOV R37, R128 ;  /* 0x0000008000257202 */ /* 0x000fe40000000f00 */
[----:B------:R-:W-:Y:S02]  /*c9b0*/  IMAD.MOV.U32 R62, RZ, RZ, R104 ;  /* 0x000000ffff3e7224 */ /* 0x000fe400078e0068 */
[----:B------:R-:W-:Y:S02]  /*c9c0*/  IMAD.MOV.U32 R63, RZ, RZ, R105 ;  /* 0x000000ffff3f7224 */ /* 0x000fe400078e0069 */
[----:B------:R-:W-:-:S02]  /*c9d0*/  IMAD.MOV.U32 R60, RZ, RZ, R130 ;  /* 0x000000ffff3c7224 */ /* 0x000fc400078e0082 */
[----:B------:R-:W-:Y:S02]  /*c9e0*/  IMAD.MOV.U32 R61, RZ, RZ, R131 ;  /* 0x000000ffff3d7224 */ /* 0x000fe400078e0083 */
[----:B------:R-:W-:Y:S01]  /*c9f0*/  IMAD.MOV.U32 R34, RZ, RZ, R100 ;  /* 0x000000ffff227224 */ /* 0x000fe200078e0064 */
[----:B--2---:R-:W-:Y:S01]  /*ca00*/  HMMA.16816.F32 R104, R8, R20, R56 ;  /* 0x000000140868723c */ /* 0x004fe20000001838 */
[----:B------:R-:W-:-:S06]  /*ca10*/  IMAD.MOV.U32 R35, RZ, RZ, R101 ;  /* 0x000000ffff237224 */ /* 0x000fcc00078e0065 */
[----:B------:R-:W-:Y:S01]  /*ca20*/  IMAD.MOV.U32 R56, RZ, RZ, R102 ;  /* 0x000000ffff387224 */ /* 0x000fe200078e0066 */
[C---:B------:R-:W-:Y:S01]  /*ca30*/  HMMA.16816.F32 R128, R8.reuse, R22, R68 ;  /* 0x000000160880723c */ /* 0x040fe20000001844 */
[----:B------:R-:W-:Y:S01]  /*ca40*/  IMAD.MOV.U32 R57, RZ, RZ, R103 ;  /* 0x000000ffff397224 */ /* 0x000fe200078e0067 */
[----:B------:R-:W2:Y:S06]  /*ca50*/  LDSM.16.MT88.4 R20, [R178+0x10800] ;  /* 0x01080000b214783b */ /* 0x000eac0000004200 */
[C---:B-1----:R-:W-:Y:S08]  /*ca60*/  HMMA.16816.F32 R124, R8.reuse, R4, R52 ;  /* 0x00000004087c723c */ /* 0x042ff00000001834 */
[----:B------:R-:W-:Y:S01]  /*ca70*/  HMMA.16816.F32 R100, R8, R6, R28 ;  /* 0x000000060864723c */ /* 0x000fe2000000181c */
[----:B------:R-:W1:Y:S01]  /*ca80*/  LDSM.16.MT88.4 R4, [R177+0x10800] ;  /* 0x01080000b104783b */ /* 0x000e620000004200 */
[----:B------:R-:W-:Y:S01]  /*ca90*/  MOV R70, R98 ;  /* 0x0000006200467202 */ /* 0x000fe20000000f00 */
[----:B------:R-:W-:-:S02]  /*caa0*/  IMAD.MOV.U32 R58, RZ, RZ, R96 ;  /* 0x000000ffff3a7224 */ /* 0x000fc400078e0060 */
[----:B------:R-:W-:-:S03]  /*cab0*/  IMAD.MOV.U32 R59, RZ, RZ, R97 ;  /* 0x000000ffff3b7224 */ /* 0x000fc600078e0061 */
[----:B------:R-:W-:Y:S01]  /*cac0*/  HMMA.16816.F32 R92, R8, R18, R64 ;  /* 0x00000012085c723c */ /* 0x000fe20000001840 */
[----:B------:R-:W-:Y:S01]  /*cad0*/  LOP3.LUT R2, R119, R70, R228, 0x96, !PT ;  /* 0x0000004677027212 */ /* 0x000fe200078e96e4 */
[----:B------:R-:W-:-:S05]  /*cae0*/  IMAD.MOV.U32 R29, RZ, RZ, R56 ;  /* 0x000000ffff1d7224 */ /* 0x000fca00078e0038 */
[----:B------:R-:W-:Y:S02]  /*caf0*/  IMAD.MOV.U32 R65, RZ, RZ, R76 ;  /* 0x000000ffff417224 */ /* 0x000fe400078e004c */
[----:B------:R-:W-:Y:S01]  /*cb00*/  IMAD.MOV.U32 R76, RZ, RZ, R0 ;  /* 0x000000ffff4c7224 */ /* 0x000fe200078e0000 */
[----:B------:R-:W-:Y:S01]  /*cb10*/  LOP3.LUT R0, R15, R118, R226, 0x96, !PT ;  /* 0x000000760f007212 */ /* 0x000fe200078e96e2 */
[----:B------:R-:W-:Y:S01]  /*cb20*/  IMAD.MOV.U32 R64, RZ, RZ, R27 ;  /* 0x000000ffff407224 */ /* 0x000fe200078e001b */
[----:B--2---:R-:W-:Y:S01]  /*cb30*/  HMMA.16816.F32 R52, R8, R22, R80 ;  /* 0x000000160834723c */ /* 0x004fe20000001850 */
[----:B------:R-:W-:Y:S02]  /*cb40*/  IMAD.MOV.U32 R28, RZ, RZ, R57 ;  /* 0x000000ffff1c7224 */ /* 0x000fe400078e0039 */
[----:B------:R-:W-:Y:S02]  /*cb50*/  IMAD.MOV.U32 R67, RZ, RZ, R58 ;  /* 0x000000ffff437224 */ /* 0x000fe400078e003a */
[----:B------:R-:W-:-:S02]  /*cb60*/  IMAD.MOV.U32 R66, RZ, RZ, R59 ;  /* 0x000000ffff427224 */ /* 0x000fc400078e003b */
[----:B------:R-:W-:Y:S01]  /*cb70*/  IMAD.MOV.U32 R27, RZ, RZ, R77 ;  /* 0x000000ffff1b7224 */ /* 0x000fe200078e004d */
[----:B------:R-:W-:Y:S01]  /*cb80*/  MOV R77, R3 ;  /* 0x00000003004d7202 */ /* 0x000fe20000000f00 */
[C---:B------:R-:W-:Y:S01]  /*cb90*/  HMMA.16816.F32 R56, R8.reuse, R20, R72 ;  /* 0x000000140838723c */ /* 0x040fe20000001848 */
[----:B------:R-:W-:Y:S01]  /*cba0*/  IMAD.WIDE.U32 R2, R2, -0x2daee0ad, RZ ;  /* 0xd2511f5302027825 */ /* 0x000fe200078e00ff */
[----:B------:R-:W2:Y:S04]  /*cbb0*/  LDSM.16.MT88.4 R20, [R179+0x10800] ;  /* 0x01080000b314783b */ /* 0x000ea80000004200 */
[----:B------:R-:W-:Y:S02]  /*cbc0*/  LOP3.LUT R3, R3, R148, R230, 0x96, !PT ;  /* 0x0000009403037212 */ /* 0x000fe400078e96e6 */
[----:B-1----:R-:W-:Y:S07]  /*cbd0*/  HMMA.16816.F32 R84, R8, R4, R44 ;  /* 0x000000040854723c */ /* 0x002fee000000182c */
[----:B------:R-:W-:-:S05]  /*cbe0*/  IMAD.WIDE.U32 R4, R0, -0x2daee0ad, RZ ;  /* 0xd2511f5300047825 */ /* 0x000fca00078e00ff */
[----:B------:R-:W-:Y:S01]  /*cbf0*/  LOP3.LUT R0, R5, R2, R232, 0x96, !PT ;  /* 0x0000000205007212 */ /* 0x000fe200078e96e8 */
[----:B------:R-:W-:Y:S02]  /*cc00*/  IMAD.MOV.U32 R46, RZ, RZ, R38 ;  /* 0x000000ffff2e7224 */ /* 0x000fe400078e0026 */
[----:B------:R-:W-:Y:S02]  /*cc10*/  IMAD.MOV.U32 R47, RZ, RZ, R39 ;  /* 0x000000ffff2f7224 */ /* 0x000fe400078e0027 */
[----:B------:R-:W-:-:S04]  /*cc20*/  IMAD.WIDE.U32 R2, R3, -0x326172a9, RZ ;  /* 0xcd9e8d5703027825 */ /* 0x000fc800078e00ff */
[----:B------:R-:W-:Y:S01]  /*cc30*/  IMAD.WIDE.U32 R38, R0, -0x326172a9, RZ ;  /* 0xcd9e8d5700267825 */ /* 0x000fe200078e00ff */
[----:B------:R-:W-:-:S04]  /*cc40*/  LOP3.LUT R3, R3, R14, R225, 0x96, !PT ;  /* 0x0000000e03037212 */ /* 0x000fc800078e96e1 */
[----:B------:R-:W-:Y:S01]  /*cc50*/  LOP3.LUT R0, R39, R2, R231, 0x96, !PT ;  /* 0x0000000227007212 */ /* 0x000fe200078e96e7 */
[----:B------:R-:W-:Y:S01]  /*cc60*/  IMAD.MOV.U32 R68, RZ, RZ, R34 ;  /* 0x000000ffff447224 */ /* 0x000fe200078e0022 */
[----:B------:R-:W-:Y:S01]  /*cc70*/  MOV R34, R36 ;  /* 0x0000002400227202 */ /* 0x000fe20000000f00 */
[----:B------:R-:W-:Y:S02]  /*cc80*/  IMAD.MOV.U32 R69, RZ, RZ, R35 ;  /* 0x000000ffff457224 */ /* 0x000fe400078e0023 */
[----:B------:R-:W-:Y:S02]  /*cc90*/  IMAD.MOV.U32 R71, RZ, RZ, R99 ;  /* 0x000000ffff477224 */ /* 0x000fe400078e0063 */
[----:B------:R-:W-:Y:S01]  /*cca0*/  IMAD.MOV.U32 R35, RZ, RZ, R37 ;  /* 0x000000ffff237224 */ /* 0x000fe200078e0025 */
[----:B------:R-:W-:Y:S01]  /*ccb0*/  HMMA.16816.F32 R96, R8, R16, R48 ;  /* 0x000000100860723c */ /* 0x000fe20000001830 */
[----:B------:R-:W-:Y:S01]  /*ccc0*/  IMAD.WIDE.U32 R2, R3, -0x2daee0ad, RZ ;  /* 0xd2511f5303027825 */ /* 0x000fe200078e00ff */
[----:B------:R-:W1:Y:S03]  /*ccd0*/  LDSM.16.MT88.4 R16, [R180+0x10800] ;  /* 0x01080000b410783b */ /* 0x000e660000004200 */
[----:B------:R-:W-:Y:S01]  /*cce0*/  IMAD.WIDE.U32 R36, R0, -0x2daee0ad, RZ ;  /* 0xd2511f5300247825 */ /* 0x000fe200078e00ff */
[----:B------:R-:W-:-:S04]  /*ccf0*/  LOP3.LUT R4, R3, R4, R229, 0x96, !PT ;  /* 0x0000000403047212 */ /* 0x000fc800078e96e5 */
[----:B------:R-:W-:-:S05]  /*cd00*/  LOP3.LUT R2, R37, R2, R46, 0x96, !PT ;  /* 0x0000000225027212 */ /* 0x000fca00078e962e */
[----:B------:R-:W-:-:S04]  /*cd10*/  IMAD.WIDE.U32 R2, R2, -0x326172a9, RZ ;  /* 0xcd9e8d5702027825 */ /* 0x000fc800078e00ff */
[----:B------:R-:W-:Y:S01]  /*cd20*/  IMAD.WIDE.U32 R14, R4, -0x326172a9, RZ ;  /* 0xcd9e8d57040e7825 */ /* 0x000fe200078e00ff */
[----:B------:R-:W-:Y:S02]  /*cd30*/  LOP3.LUT R0, R2, 0xffff, RZ, 0xc0, !PT ;  /* 0x0000ffff02007812 */ /* 0x000fe400078ec0ff */
[----:B------:R-:W-:Y:S01]  /*cd40*/  MOV R31, R33 ;  /* 0x00000021001f7202 */ /* 0x000fe20000000f00 */
[----:B------:R-:W-:Y:S01]  /*cd50*/  IMAD.MOV.U32 R73, RZ, RZ, R47 ;  /* 0x000000ffff497224 */ /* 0x000fe200078e002f */
[----:B------:R-:W-:Y:S01]  /*cd60*/  SHF.R.U32.HI R5, RZ, 0x8, R0 ;  /* 0x00000008ff057819 */ /* 0x000fe20000011600 */
[----:B------:R-:W-:Y:S01]  /*cd70*/  IMAD.MOV.U32 R74, RZ, RZ, R64 ;  /* 0x000000ffff4a7224 */ /* 0x000fe200078e0040 */
[----:B------:R-:W-:Y:S01]  /*cd80*/  LOP3.LUT R0, R3, R14, R227, 0x96, !PT ;  /* 0x0000000e03007212 */ /* 0x000fe200078e96e3 */
[----:B------:R-:W-:Y:S01]  /*cd90*/  IMAD.MOV.U32 R75, RZ, RZ, R65 ;  /* 0x000000ffff4b7224 */ /* 0x000fe200078e0041 */
[----:B--2---:R-:W-:Y:S01]  /*cda0*/  HMMA.16816.F32 R44, R8, R22, R192 ;  /* 0x00000016082c723c */ /* 0x004fe200000018c0 */
[----:B------:R-:W-:-:S02]  /*cdb0*/  IMAD.MOV.U32 R226, RZ, RZ, R66 ;  /* 0x000000ffffe27224 */ /* 0x000fc400078e0042 */
[----:B------:R-:W-:Y:S02]  /*cdc0*/  IMAD.MOV.U32 R228, RZ, RZ, R67 ;  /* 0x000000ffffe47224 */ /* 0x000fe400078e0043 */
[----:B------:R-:W-:Y:S01]  /*cdd0*/  IMAD.MOV.U32 R30, RZ, RZ, R32 ;  /* 0x000000ffff1e7224 */ /* 0x000fe200078e0020 */
[----:B------:R-:W-:Y:S01]  /*cde0*/  LOP3.LUT R4, R2, 0xff, RZ, 0xc0, !PT ;  /* 0x000000ff02047812 */ /* 0x000fe200078ec0ff */
[----:B------:R-:W-:Y:S01]  /*cdf0*/  IMAD.MOV.U32 R70, RZ, RZ, R60 ;  /* 0x000000ffff467224 */ /* 0x000fe200078e003c */
[----:B------:R-:W-:Y:S01]  /*ce00*/  HMMA.16816.F32 R64, R8, R20, R140 ;  /* 0x000000140840723c */ /* 0x000fe2000000188c */
[----:B------:R-:W-:Y:S01]  /*ce10*/  IMAD.MOV.U32 R71, RZ, RZ, R61 ;  /* 0x000000ffff477224 */ /* 0x000fe200078e003d */
[----:B------:R-:W2:Y:S01]  /*ce20*/  LDSM.16.MT88.4 R20, [R180+0xd000] ;  /* 0x00d00000b414783b */ /* 0x000ea20000004200 */
[----:B------:R-:W-:Y:S02]  /*ce30*/  IMAD.MOV.U32 R32, RZ, RZ, R62 ;  /* 0x000000ffff207224 */ /* 0x000fe400078e003e */
[----:B------:R-:W-:Y:S01]  /*ce40*/  IMAD.MOV.U32 R33, RZ, RZ, R63 ;  /* 0x000000ffff217224 */ /* 0x000fe200078e003f */
[----:B------:R-:W-:-:S02]  /*ce50*/  SHF.R.U32.HI R3, RZ, 0x10, R2 ;  /* 0x00000010ff037819 */ /* 0x000fc40000011602 */
[----:B------:R-:W-:Y:S01]  /*ce60*/  HMMA.16816.F32 R60, R8, R6, R40 ;  /* 0x00000006083c723c */ /* 0x000fe20000001828 */
[----:B------:R-:W-:Y:S02]  /*ce70*/  PRMT R14, R4, 0x5410, R5 ;  /* 0x00005410040e7816 */ /* 0x000fe40000000005 */
[----:B------:R-:W-:-:S04]  /*ce80*/  SHF.R.U32.HI R4, RZ, 0x10, R0 ;  /* 0x00000010ff047819 */ /* 0x000fc80000011600 */
[----:B------:R-:W-:Y:S02]  /*ce90*/  SHF.R.U32.HI R7, RZ, 0x18, R2 ;  /* 0x00000018ff077819 */ /* 0x000fe40000011602 */
[C---:B------:R-:W-:Y:S02]  /*cea0*/  LOP3.LUT R2, R0.reuse, 0xffff, RZ, 0xc0, !PT ;  /* 0x0000ffff00027812 */ /* 0x040fe400078ec0ff */
[----:B------:R-:W-:Y:S02]  /*ceb0*/  LOP3.LUT R6, R0, 0xff, RZ, 0xc0, !PT ;  /* 0x000000ff00067812 */ /* 0x000fe400078ec0ff */
[----:B------:R-:W-:Y:S02]  /*cec0*/  SHF.R.U32.HI R5, RZ, 0x18, R0 ;  /* 0x00000018ff057819 */ /* 0x000fe40000011600 */
[----:B------:R-:W-:-:S04]  /*ced0*/  SHF.R.U32.HI R0, RZ, 0x8, R2 ;  /* 0x00000008ff007819 */ /* 0x000fc80000011602 */
[----:B------:R-:W-:Y:S01]  /*cee0*/  PRMT R0, R6, 0x5410, R0 ;  /* 0x0000541006007816 */ /* 0x000fe20000000000 */
[----:B------:R-:W-:Y:S01]  /*cef0*/  IMAD.MOV.U32 R230, RZ, RZ, R70 ;  /* 0x000000ffffe67224 */ /* 0x000fe200078e0046 */
[----:B------:R-:W-:Y:S01]  /*cf00*/  MOV R149, R69 ;  /* 0x0000004500957202 */ /* 0x000fe20000000f00 */
[----:B------:R-:W-:Y:S02]  /*cf10*/  IMAD.MOV.U32 R118, RZ, RZ, R71 ;  /* 0x000000ffff767224 */ /* 0x000fe400078e0047 */
[--C-:B------:R-:W-:Y:S01]  /*cf20*/  HSET2.LE.AND R0, R0, R251.reuse, PT ;  /* 0x000000fb00007233 */ /* 0x100fe20003803000 */
[----:B------:R-:W-:Y:S01]  /*cf30*/  LOP3.LUT R3, R3, 0xff, RZ, 0xc0, !PT ;  /* 0x000000ff03037812 */ /* 0x000fe200078ec0ff */
[----:B------:R-:W-:Y:S01]  /*cf40*/  IMAD.MOV.U32 R70, RZ, RZ, R25 ;  /* 0x000000ffff467224 */ /* 0x000fe200078e0019 */
[----:B------:R-:W-:Y:S01]  /*cf50*/  LOP3.LUT R2, R4, 0xff, RZ, 0xc0, !PT ;  /* 0x000000ff04027812 */ /* 0x000fe200078ec0ff */
[----:B------:R-:W-:Y:S01]  /*cf60*/  IMAD.MOV.U32 R71, RZ, RZ, R26 ;  /* 0x000000ffff477224 */ /* 0x000fe200078e001a */
[----:B------:R-:W-:Y:S01]  /*cf70*/  MOV R69, R24 ;  /* 0x0000001800457202 */ /* 0x000fe20000000f00 */
[----:B------:R-:W-:Y:S01]  /*cf80*/  IMAD.MOV.U32 R192, RZ, RZ, R27 ;  /* 0x000000ffffc07224 */ /* 0x000fe200078e001b */
[----:B-1----:R-:W-:Y:S01]  /*cf90*/  HMMA.16816.F32 R48, R8, R16, R88 ;  /* 0x000000100830723c */ /* 0x002fe20000001858 */
[----:B------:R-:W-:Y:S01]  /*cfa0*/  LDSM.16.MT88.4 R24, [R178+0xd000] ;  /* 0x00d00000b218783b */ /* 0x000fe20000004200 */
[----:B------:R-:W-:Y:S01]  /*cfb0*/  LOP3.LUT R4, R0, R237, RZ, 0xc0, !PT ;  /* 0x000000ed00047212 */ /* 0x000fe200078ec0ff */
[----:B------:R-:W-:Y:S01]  /*cfc0*/  HSET2.LE.AND R0, R14, R251, PT ;  /* 0x000000fb0e007233 */ /* 0x000fe20003803000 */
[----:B------:R-:W-:-:S04]  /*cfd0*/  PRMT R3, R3, 0x5410, R7 ;  /* 0x0000541003037816 */ /* 0x000fc80000000007 */
[----:B------:R-:W-:Y:S01]  /*cfe0*/  HMMA.16816.F32 R40, R8, R18, R112 ;  /* 0x000000120828723c */ /* 0x000fe20000001870 */
[----:B------:R-:W1:Y:S01]  /*cff0*/  LDSM.16.MT88.4 R8, [R177+0xf000] ;  /* 0x00f00000b108783b */ /* 0x000e620000004200 */
[----:B------:R-:W-:-:S03]  /*d000*/  PRMT R2, R2, 0x5410, R5 ;  /* 0x0000541002027816 */ /* 0x000fc60000000005 */
[----:B------:R-:W3:Y:S01]  /*d010*/  LDSM.16.MT88.4 R16, [R179+0xd000] ;  /* 0x00d00000b310783b */ /* 0x000ee20000004200 */
[----:B------:R-:W-:Y:S01]  /*d020*/  LOP3.LUT R6, R0, R233, RZ, 0xc0, !PT ;  /* 0x000000e900067212 */ /* 0x000fe200078ec0ff */
[--C-:B------:R-:W-:Y:S02]  /*d030*/  HSET2.LE.AND R2, R2, R251.reuse, PT ;  /* 0x000000fb02027233 */ /* 0x100fe40003803000 */
[----:B------:R-:W-:Y:S01]  /*d040*/  HSET2.LE.AND R0, R3, R251, PT ;  /* 0x000000fb03007233 */ /* 0x000fe20003803000 */
[----:B------:R-:W-:Y:S02]  /*d050*/  IMAD.MOV.U32 R82, RZ, RZ, R29 ;  /* 0x000000ffff527224 */ /* 0x000fe400078e001d */
[----:B------:R-:W-:Y:S02]  /*d060*/  LOP3.LUT R5, R2, R235, RZ, 0xc0, !PT ;  /* 0x000000eb02057212 */ /* 0x000fe400078ec0ff */
[----:B------:R-:W-:Y:S01]  /*d070*/  LOP3.LUT R7, R0, R234, RZ, 0xc0, !PT ;  /* 0x000000ea00077212 */ /* 0x000fe200078ec0ff */
[----:B------:R-:W-:-:S02]  /*d080*/  IMAD.MOV.U32 R83, RZ, RZ, R30 ;  /* 0x000000ffff537224 */ /* 0x000fc400078e001e */
[----:B------:R-:W-:Y:S02]  /*d090*/  IMAD.MOV.U32 R3, RZ, RZ, R82 ;  /* 0x000000ffff037224 */ /* 0x000fe400078e0052 */
[----:B------:R-:W-:Y:S02]  /*d0a0*/  IMAD.MOV.U32 R143, RZ, RZ, R83 ;  /* 0x000000ffff8f7224 */ /* 0x000fe400078e0053 */
[----:B------:R-:W-:Y:S01]  /*d0b0*/  IMAD.MOV.U32 R232, RZ, RZ, R28 ;  /* 0x000000ffffe87224 */ /* 0x000fe200078e001c */
[C---:B--2---:R-:W-:Y:S01]  /*d0c0*/  HMMA.16816.F32 R80, R4.reuse, R20, R156 ;  /* 0x000000140450723c */ /* 0x044fe2000000189c */
[----:B------:R-:W-:Y:S02]  /*d0d0*/  IMAD.MOV.U32 R225, RZ, RZ, R31 ;  /* 0x000000ffffe17224 */ /* 0x000fe400078e001f */
[----:B------:R-:W2:Y:S05]  /*d0e0*/  LDSM.16.MT88.4 R28, [R177+0xd000] ;  /* 0x00d00000b11c783b */ /* 0x000eaa0000004200 */
[----:B------:R-:W-:Y:S01]  /*d0f0*/  HMMA.16816.F32 R88, R4, R22, R152 ;  /* 0x000000160458723c */ /* 0x000fe20000001898 */
[----:B------:R-:W4:Y:S01]  /*d100*/  LDSM.16.MT88.4 R20, [R180+0xf000] ;  /* 0x00f00000b414783b */ /* 0x000f220000004200 */
[----:B------:R-:W-:Y:S01]  /*d110*/  MOV R193, R226 ;  /* 0x000000e200c17202 */ /* 0x000fe20000000f00 */
[----:B------:R-:W-:-:S02]  /*d120*/  IMAD.MOV.U32 R72, RZ, RZ, R228 ;  /* 0x000000ffff487224 */ /* 0x000fc400078e00e4 */
[----:B------:R-:W-:Y:S02]  /*d130*/  IMAD.MOV.U32 R148, RZ, RZ, R68 ;  /* 0x000000ffff947224 */ /* 0x000fe400078e0044 */
[----:B------:R-:W-:Y:S02]  /*d140*/  IMAD.MOV.U32 R119, RZ, RZ, R32 ;  /* 0x000000ffff777224 */ /* 0x000fe400078e0020 */
[----:B------:R-:W-:Y:S02]  /*d150*/  IMAD.MOV.U32 R226, RZ, RZ, R33 ;  /* 0x000000ffffe27224 */ /* 0x000fe400078e0021 */
[----:B------:R-:W-:Y:S02]  /*d160*/  IMAD.MOV.U32 R228, RZ, RZ, R34 ;  /* 0x000000ffffe47224 */ /* 0x000fe400078e0022 */
[----:B------:R-:W-:Y:S02]  /*d170*/  IMAD.MOV.U32 R68, RZ, RZ, R35 ;  /* 0x000000ffff447224 */ /* 0x000fe400078e0023 */
[----:B------:R-:W5:Y:S01]  /*d180*/  LDSM.16.MT88.4 R32, [R178+0xf000] ;  /* 0x00f00000b220783b */ /* 0x000f620000004200 */
[----:B------:R-:W-:-:S02]  /*d190*/  IMAD.MOV.U32 R112, RZ, RZ, R225 ;  /* 0x000000ffff707224 */ /* 0x000fc400078e00e1 */
[----:B------:R-:W-:Y:S01]  /*d1a0*/  IMAD.MOV.U32 R114, RZ, RZ, R149 ;  /* 0x000000ffff727224 */ /* 0x000fe200078e0095 */
[----:B------:R-:W-:Y:S01]  /*d1b0*/  MOV R149, R68 ;  /* 0x0000004400957202 */ /* 0x000fe20000000f00 */
[----:B------:R-:W-:Y:S02]  /*d1c0*/  IMAD.MOV.U32 R225, RZ, RZ, R230 ;  /* 0x000000ffffe17224 */ /* 0x000fe400078e00e6 */
[----:B------:R-:W-:Y:S02]  /*d1d0*/  IMAD.MOV.U32 R229, RZ, RZ, R118 ;  /* 0x000000ffffe57224 */ /* 0x000fe400078e0076 */
[----:B------:R-:W-:Y:S02]  /*d1e0*/  IMAD.MOV.U32 R115, RZ, RZ, R119 ;  /* 0x000000ffff737224 */ /* 0x000fe400078e0077 */
[----:B------:R-:W-:Y:S02]  /*d1f0*/  IMAD.MOV.U32 R230, RZ, RZ, R69 ;  /* 0x000000ffffe67224 */ /* 0x000fe400078e0045 */
[----:B------:R-:W-:-:S02]  /*d200*/  IMAD.MOV.U32 R118, RZ, RZ, R70 ;  /* 0x000000ffff767224 */ /* 0x000fc400078e0046 */
[----:B------:R-:W-:Y:S01]  /*d210*/  IMAD.MOV.U32 R119, RZ, RZ, R71 ;  /* 0x000000ffff777224 */ /* 0x000fe200078e0047 */
[C---:B-1----:R-:W-:Y:S08]  /*d220*/  HMMA.16816.F32 R152, R4.reuse, R8, R132 ;  /* 0x000000080498723c */ /* 0x042ff00000001884 */
[C---:B------:R-:W-:Y:S08]  /*d230*/  HMMA.16816.F32 R68, R4.reuse, R24, R164 ;  /* 0x000000180444723c */ /* 0x040ff000000018a4 */
[C---:B------:R-:W-:Y:S01]  /*d240*/  HMMA.16816.F32 R164, R4.reuse, R10, R108 ;  /* 0x0000000a04a4723c */ /* 0x040fe2000000186c */
[----:B------:R-:W1:Y:S07]  /*d250*/  LDSM.16.MT88.4 R8, [R177+0x11000] ;  /* 0x01100000b108783b */ /* 0x000e6e0000004200 */
[C---:B---3--:R-:W-:Y:S08]  /*d260*/  HMMA.16816.F32 R156, R4.reuse, R16, R144 ;  /* 0x00000010049c723c */ /* 0x048ff00000001890 */
[----:B------:R-:W-:Y:S01]  /*d270*/  HMMA.16816.F32 R144, R4, R18, R136 ;  /* 0x000000120490723c */ /* 0x000fe20000001888 */
[----:B------:R-:W3:Y:S01]  /*d280*/  LDSM.16.MT88.4 R16, [R179+0xf000] ;  /* 0x00f00000b310783b */ /* 0x000ee20000004200 */
[----:B------:R-:W-:Y:S01]  /*d290*/  MOV R113, R148 ;  /* 0x0000009400717202 */ /* 0x000fe20000000f00 */
[----:B------:R-:W-:-:S02]  /*d2a0*/  IMAD.MOV.U32 R231, RZ, RZ, R226 ;  /* 0x000000ffffe77224 */ /* 0x000fc400078e00e2 */
[----:B------:R-:W-:Y:S02]  /*d2b0*/  IMAD.MOV.U32 R148, RZ, RZ, R228 ;  /* 0x000000ffff947224 */ /* 0x000fe400078e00e4 */
[----:B------:R-:W-:Y:S01]  /*d2c0*/  IMAD.MOV.U32 R2, RZ, RZ, R114 ;  /* 0x000000ffff027224 */ /* 0x000fe200078e0072 */
[----:B------:R-:W-:Y:S01]  /*d2d0*/  MOV R0, R79 ;  /* 0x0000004f00007202 */ /* 0x000fe20000000f00 */
[----:B------:R-:W-:Y:S01]  /*d2e0*/  IMAD.MOV.U32 R233, RZ, RZ, R113 ;  /* 0x000000ffffe97224 */ /* 0x000fe200078e0071 */
[----:B------:R-:W-:Y:S01]  /*d2f0*/  MOV R113, R149 ;  /* 0x0000009500717202 */ /* 0x000fe20000000f00 */
[----:B------:R-:W-:Y:S01]  /*d300*/  IMAD.MOV.U32 R114, RZ, RZ, R231 ;  /* 0x000000ffff727224 */ /* 0x000fe200078e00e7 */
[----:B--2---:R-:W-:Y:S01]  /*d310*/  HMMA.16816.F32 R120, R4, R28, R120 ;  /* 0x0000001c0478723c */ /* 0x004fe20000001878 */
[----:B------:R-:W-:Y:S02]  /*d320*/  IMAD.MOV.U32 R226, RZ, RZ, R76 ;  /* 0x000000ffffe27224 */ /* 0x000fe400078e004c */
[----:B------:R-:W-:-:S02]  /*d330*/  IMAD.MOV.U32 R228, RZ, RZ, R77 ;  /* 0x000000ffffe47224 */ /* 0x000fc400078e004d */
[----:B------:R-:W-:Y:S02]  /*d340*/  IMAD.MOV.U32 R234, RZ, RZ, R78 ;  /* 0x000000ffffea7224 */ /* 0x000fe400078e004e */
[----:B------:R-:W-:Y:S01]  /*d350*/  IMAD.MOV.U32 R110, RZ, RZ, R143 ;  /* 0x000000ffff6e7224 */ /* 0x000fe200078e008f */
[----:B------:R-:W-:Y:S01]  /*d360*/  HMMA.16816.F32 R168, R4, R30, R168 ;  /* 0x0000001e04a8723c */ /* 0x000fe200000018a8 */
[----:B------:R-:W-:Y:S01]  /*d370*/  IMAD.MOV.U32 R231, RZ, RZ, R148 ;  /* 0x000000ffffe77224 */ /* 0x000fe200078e0094 */
[----:B------:R-:W-:Y:S01]  /*d380*/  LDSM.16.MT88.4 R28, [R180+0x11000] ;  /* 0x01100000b41c783b */ /* 0x000fe20000004200 */
[----:B------:R-:W-:Y:S02]  /*d390*/  IMAD.MOV.U32 R237, RZ, RZ, R151 ;  /* 0x000000ffffed7224 */ /* 0x000fe400078e0097 */
[----:B------:R-:W-:-:S03]  /*d3a0*/  IMAD.MOV.U32 R194, RZ, RZ, R150 ;  /* 0x000000ffffc27224 */ /* 0x000fc600078e0096 */
[C---:B------:R-:W-:Y:S01]  /*d3b0*/  HMMA.16816.F32 R76, R4.reuse, R26, R160 ;  /* 0x0000001a044c723c */ /* 0x040fe200000018a0 */
[----:B------:R-:W2:Y:S07]  /*d3c0*/  LDSM.16.MT88.4 R24, [R178+0x11000] ;  /* 0x01100000b218783b */ /* 0x000eae0000004200 */
[----:B----4-:R-:W-:Y:S01]  /*d3d0*/  HMMA.16816.F32 R148, R4, R20, R124 ;  /* 0x000000140494723c */ /* 0x010fe2000000187c */
[----:B------:R-:W-:Y:S01]  /*d3e0*/  LOP3.LUT R2, R15, R38, R2, 0x96, !PT ;  /* 0x000000260f027212 */ /* 0x000fe200078e9602 */
[----:B------:R-:W-:Y:S01]  /*d3f0*/  IMAD.MOV.U32 R108, RZ, RZ, R3 ;  /* 0x000000ffff6c7224 */ /* 0x000fe200078e0003 */
[----:B------:R-:W-:-:S05]  /*d400*/  MOV R227, R117 ;  /* 0x0000007500e37202 */ /* 0x000fca0000000f00 */
[C---:B-----5:R-:W-:Y:S08]  /*d410*/  HMMA.16816.F32 R132, R4.reuse, R32, R104 ;  /* 0x000000200484723c */ /* 0x060ff00000001868 */
[----:B------:R-:W-:Y:S01]  /*d420*/  HMMA.16816.F32 R140, R4, R22, R100 ;  /* 0x00000016048c723c */ /* 0x000fe20000001864 */
[----:B------:R-:W4:Y:S01]  /*d430*/  LDSM.16.MT88.4 R20, [R179+0x11000] ;  /* 0x01100000b314783b */ /* 0x000f220000004200 */
[----:B------:R-:W5:Y:S01]  /*d440*/  LDC.U8 R105, c[0x0][0x2d8] ;  /* 0x0000b600ff697b82 */ /* 0x000f620000000000 */
[----:B------:R-:W-:Y:S01]  /*d450*/  IMAD.WIDE.U32 R2, R2, -0x2daee0ad, RZ ;  /* 0xd2511f5302027825 */ /* 0x000fe200078e00ff */
[----:B------:R-:W-:Y:S01]  /*d460*/  @!P5 HADD2 R249, -R173.H0_H0, -RZ.H0_H0 ;  /* 0xa00000ffadf9d230 */ /* 0x000fe20000000900 */
[----:B------:R-:W-:Y:S02]  /*d470*/  LDSM.16.MT88.4 R124, [R177+0xd800] ;  /* 0x00d80000b17c783b */ /* 0x000fe40000004200 */
[----:B------:R-:W-:-:S02]  /*d480*/  IMAD.MOV.U32 R111, RZ, RZ, R112 ;  /* 0x000000ffff6f7224 */ /* 0x000fc400078e0070 */
[----:B------:R-:W-:Y:S02]  /*d490*/  IMAD.MOV.U32 R112, RZ, RZ, R230 ;  /* 0x000000ffff707224 */ /* 0x000fe400078e00e6 */
[----:B------:R-:W-:Y:S02]  /*d4a0*/  IMAD.MOV.U32 R195, RZ, RZ, R226 ;  /* 0x000000ffffc37224 */ /* 0x000fe400078e00e2 */
[----:B------:R-:W-:Y:S01]  /*d4b0*/  IMAD.MOV.U32 R109, RZ, RZ, R0 ;  /* 0x000000ffff6d7224 */ /* 0x000fe200078e0000 */
[----:B------:R-:W-:Y:S01]  /*d4c0*/  LOP3.LUT R0, R3, R36, R238, 0x96, !PT ;  /* 0x0000002403007212 */ /* 0x000fe200078e96ee */
[----:B------:R-:W-:Y:S01]  /*d4d0*/  IMAD.MOV.U32 R235, RZ, RZ, R118 ;  /* 0x000000ffffeb7224 */ /* 0x000fe200078e0076 */
[----:B------:R-:W-:Y:S01]  /*d4e0*/  HMMA.16816.F32 R160, R4, R34, R128 ;  /* 0x0000002204a0723c */ /* 0x000fe20000001880 */
[----:B------:R-:W-:Y:S02]  /*d4f0*/  IMAD.MOV.U32 R230, RZ, RZ, R119 ;  /* 0x000000ffffe67224 */ /* 0x000fe400078e0077 */
[----:B------:R-:W-:Y:S01]  /*d500*/  IMAD.MOV.U32 R226, RZ, RZ, R116 ;  /* 0x000000ffffe27224 */ /* 0x000fe200078e0074 */
[----:B------:R-:W-:Y:S01]  /*d510*/  LOP3.LUT R14, R2, 0xff, RZ, 0xc0, !PT ;  /* 0x000000ff020e7812 */ /* 0x000fe200078ec0ff */
[----:B------:R-:W-:-:S02]  /*d520*/  IMAD.MOV.U32 R107, RZ, RZ, R192 ;  /* 0x000000ffff6b7224 */ /* 0x000fc400078e00c0 */
[----:B------:R-:W-:Y:S01]  /*d530*/  IMAD.MOV.U32 R106, RZ, RZ, R193 ;  /* 0x000000ffff6a7224 */ /* 0x000fe200078e00c1 */
[----:B-1----:R-:W-:Y:S01]  /*d540*/  HMMA.16816.F32 R116, R4, R8, R84 ;  /* 0x000000080474723c */ /* 0x002fe20000001854 */
[----:B------:R-:W-:Y:S01]  /*d550*/  MUFU.EX2 R193, R241 ;  /* 0x000000f100c17308 */ /* 0x000fe20000000800 */
[----:B------:R-:W-:-:S05]  /*d560*/  SHF.R.U32.HI R15, RZ, 0x18, R0 ;  /* 0x00000018ff0f7819 */ /* 0x000fca0000011600 */
[----:B------:R-:W-:Y:S01]  /*d570*/  LOP3.LUT R8, R2, 0xffff, RZ, 0xc0, !PT ;  /* 0x0000ffff02087812 */ /* 0x000fe200078ec0ff */
[----:B------:R-:W-:Y:S01]  /*d580*/  HMMA.16816.F32 R32, R4, R10, R60 ;  /* 0x0000000a0420723c */ /* 0x000fe2000000183c */
[----:B------:R-:W-:Y:S01]  /*d590*/  SHF.R.U32.HI R9, RZ, 0x10, R2 ;  /* 0x00000010ff097819 */ /* 0x000fe20000011602 */
[----:B------:R-:W1:Y:S01]  /*d5a0*/  MUFU.EX2 R192, R242 ;  /* 0x000000f200c07308 */ /* 0x000e620000000800 */
[----:B------:R-:W-:-:S04]  /*d5b0*/  SHF.R.U32.HI R3, RZ, 0x8, R250 ;  /* 0x00000008ff037819 */ /* 0x000fc800000116fa */
[----:B------:R-:W-:Y:S01]  /*d5c0*/  SHF.R.U32.HI R11, RZ, 0x18, R2 ;  /* 0x00000018ff0b7819 */ /* 0x000fe20000011602 */
[----:B---3--:R-:W-:Y:S01]  /*d5d0*/  HMMA.16816.F32 R136, R4, R16, R96 ;  /* 0x000000100488723c */ /* 0x008fe20000001860 */
[C---:B------:R-:W-:Y:S02]  /*d5e0*/  LOP3.LUT R2, R0.reuse, 0xffff, RZ, 0xc0, !PT ;  /* 0x0000ffff00027812 */ /* 0x040fe400078ec0ff */
[----:B------:R-:W-:Y:S02]  /*d5f0*/  SHF.R.U32.HI R10, RZ, 0x10, R0 ;  /* 0x00000010ff0a7819 */ /* 0x000fe40000011600 */
[----:B------:R-:W-:Y:S02]  /*d600*/  LOP3.LUT R9, R9, 0xff, RZ, 0xc0, !PT ;  /* 0x000000ff09097812 */ /* 0x000fe400078ec0ff */
[----:B------:R-:W-:Y:S02]  /*d610*/  LOP3.LUT R16, R0, 0xff, RZ, 0xc0, !PT ;  /* 0x000000ff00107812 */ /* 0x000fe400078ec0ff */
[----:B------:R-:W-:-:S02]  /*d620*/  SHF.R.U32.HI R0, RZ, 0x8, R8 ;  /* 0x00000008ff007819 */ /* 0x000fc40000011608 */
[----:B------:R-:W-:Y:S02]  /*d630*/  LOP3.LUT R8, R3, 0xffff, RZ, 0xc0, !PT ;  /* 0x0000ffff03087812 */ /* 0x000fe400078ec0ff */
[----:B------:R-:W-:Y:S02]  /*d640*/  SHF.R.U32.HI R3, RZ, 0x8, R2 ;  /* 0x00000008ff037819 */ /* 0x000fe40000011602 */
[----:B------:R-:W-:Y:S02]  /*d650*/  LOP3.LUT R10, R10, 0xff, RZ, 0xc0, !PT ;  /* 0x000000ff0a0a7812 */ /* 0x000fe400078ec0ff */
[----:B------:R-:W-:Y:S02]  /*d660*/  PRMT R0, R14, 0x5410, R0 ;  /* 0x000054100e007816 */ /* 0x000fe40000000000 */
[----:B------:R-:W-:Y:S02]  /*d670*/  PRMT R2, R9, 0x5410, R11 ;  /* 0x0000541009027816 */ /* 0x000fe4000000000b */
[----:B------:R-:W-:-:S02]  /*d680*/  PRMT R3, R16, 0x5410, R3 ;  /* 0x0000541010037816 */ /* 0x000fc40000000003 */
[----:B------:R-:W-:Y:S02]  /*d690*/  PRMT R9, R10, 0x5410, R15 ;  /* 0x000054100a097816 */ /* 0x000fe4000000000f */
[----:B-----5:R-:W-:Y:S01]  /*d6a0*/  ISETP.GE.U32.AND P1, PT, R105, R8, PT ;  /* 0x000000086900720c */ /* 0x020fe20003f26070 */
[--C-:B------:R-:W-:Y:S02]  /*d6b0*/  HSET2.LE.AND R8, R0, R251.reuse, PT ;  /* 0x000000fb00087233 */ /* 0x100fe40003803000 */
[--C-:B------:R-:W-:Y:S02]  /*d6c0*/  HSET2.LE.AND R0, R2, R251.reuse, PT ;  /* 0x000000fb02007233 */ /* 0x100fe40003803000 */
[--C-:B------:R-:W-:Y:S01]  /*d6d0*/  HSET2.LE.AND R2, R3, R251.reuse, PT ;  /* 0x000000fb03027233 */ /* 0x100fe20003803000 */
[----:B------:R-:W-:Y:S01]  /*d6e0*/  FADD.FTZ R10, R106, R240 ;  /* 0x000000f06a0a7221 */ /* 0x000fe20000010000 */
[----:B------:R-:W-:Y:S01]  /*d6f0*/  HSET2.LE.AND R3, R9, R251, PT ;  /* 0x000000fb09037233 */ /* 0x000fe20003803000 */
[----:B------:R-:W-:Y:S01]  /*d700*/  IMAD.MOV.U32 R99, RZ, RZ, R107 ;  /* 0x000000ffff637224 */ /* 0x000fe200078e006b */
[----:B-1----:R-:W-:Y:S01]  /*d710*/  F2FP.PACK_AB R9, R192, R193 ;  /* 0x000000c1c009723e */ /* 0x002fe200000000ff */
[----:B------:R-:W-:Y:S01]  /*d720*/  IMAD.MOV.U32 R105, RZ, RZ, R109 ;  /* 0x000000ffff697224 */ /* 0x000fe200078e006d */
[----:B------:R-:W-:Y:S01]  /*d730*/  MOV R104, R108 ;  /* 0x0000006c00687202 */ /* 0x000fe20000000f00 */
[----:B------:R-:W-:Y:S01]  /*d740*/  IMAD.MOV.U32 R106, RZ, RZ, R110 ;  /* 0x000000ffff6a7224 */ /* 0x000fe200078e006e */
[----:B--2---:R-:W-:Y:S01]  /*d750*/  HMMA.16816.F32 R100, R4, R24, R56 ;  /* 0x000000180464723c */ /* 0x004fe20000001838 */
[----:B------:R-:W-:-:S07]  /*d760*/  IMAD.MOV.U32 R107, RZ, RZ, R111 ;  /* 0x000000ffff6b7224 */ /* 0x000fce00078e006f */
[C---:B------:R-:W-:Y:S01]  /*d770*/  HMMA.16816.F32 R92, R4.reuse, R18, R92 ;  /* 0x00000012045c723c */ /* 0x040fe2000000185c */
[----:B------:R-:W-:Y:S01]  /*d780*/  FADD.FTZ R11, R252, R236 ;  /* 0x000000ecfc0b7221 */ /* 0x000fe20000010000 */
[----:B------:R-:W-:Y:S01]  /*d790*/  MOV R238, R115 ;  /* 0x0000007300ee7202 */ /* 0x000fe20000000f00 */
[----:B------:R-:W-:Y:S01]  /*d7a0*/  IMAD.MOV.U32 R250, RZ, RZ, R233 ;  /* 0x000000fffffa7224 */ /* 0x000fe200078e00e9 */
[----:B------:R-:W-:Y:S01]  /*d7b0*/  @!P4 HADD2 R244, -R172.H0_H0, -RZ.H0_H0 ;  /* 0xa00000ffacf4c230 */ /* 0x000fe20000000900 */
[----:B------:R-:W-:Y:S01]  /*d7c0*/  IMAD.MOV.U32 R252, RZ, RZ, R194 ;  /* 0x000000fffffc7224 */ /* 0x000fe200078e00c2 */
[----:B------:R-:W-:Y:S02]  /*d7d0*/  @!P5 PRMT R173, R249, 0x5410, RZ ;  /* 0x00005410f9add816 */ /* 0x000fe400000000ff */
[----:B------:R-:W-:Y:S01]  /*d7e0*/  HMMA.16816.F32 R128, R4, R28, R48 ;  /* 0x0000001c0480723c */ /* 0x000fe20000001830 */
[----:B------:R-:W1:Y:S01]  /*d7f0*/  LDSM.16.MT88.4 R48, [R180+0xd800] ;  /* 0x00d80000b430783b */ /* 0x000e620000004200 */
[----:B------:R-:W-:-:S02]  /*d800*/  IMAD.MOV.U32 R251, RZ, RZ, R229 ;  /* 0x000000fffffb7224 */ /* 0x000fc400078e00e5 */
[----:B------:R-:W-:Y:S01]  /*d810*/  IMAD.MOV.U32 R233, RZ, RZ, R231 ;  /* 0x000000ffffe97224 */ /* 0x000fe200078e00e7 */
[----:B------:R-:W-:Y:S01]  /*d820*/  @!P3 HADD2 R248, -R175.H0_H0, -RZ.H0_H0 ;  /* 0xa00000ffaff8b230 */ /* 0x000fe20000000900 */
[----:B------:R-:W-:Y:S01]  /*d830*/  IMAD.MOV.U32 R194, RZ, RZ, R232 ;  /* 0x000000ffffc27224 */ /* 0x000fe200078e00e8 */
[----:B------:R-:W-:Y:S01]  /*d840*/  @!P0 HADD2 R243, -R206.H1_H1, -RZ.H0_H0 ;  /* 0xa00000ffcef38230 */ /* 0x000fe20000000d00 */
[----:B----4-:R-:W-:Y:S01]  /*d850*/  HMMA.16816.F32 R108, R4, R20, R64 ;  /* 0x00000014046c723c */ /* 0x010fe20000001840 */
[----:B------:R-:W-:Y:S01]  /*d860*/  IMAD.MOV.U32 R229, RZ, RZ, R72 ;  /* 0x000000ffffe57224 */ /* 0x000fe200078e0048 */
[----:B------:R-:W-:Y:S01]  /*d870*/  MOV R232, R74 ;  /* 0x0000004a00e87202 */ /* 0x000fe20000000f00 */
[----:B------:R-:W-:-:S05]  /*d880*/  IMAD.MOV.U32 R231, RZ, RZ, R73 ;  /* 0x000000ffffe77224 */ /* 0x000fca00078e0049 */
[C---:B------:R-:W-:Y:S01]  /*d890*/  HMMA.16816.F32 R24, R4.reuse, R26, R52 ;  /* 0x0000001a0418723c */ /* 0x040fe20000001834 */
[----:B------:R-:W-:Y:S02]  /*d8a0*/  IMAD.MOV.U32 R15, RZ, RZ, R195 ;  /* 0x000000ffff0f7224 */ /* 0x000fe400078e00c3 */
[----:B------:R-:W-:Y:S02]  /*d8b0*/  FADD.FTZ R10, R99, R10 ;  /* 0x0000000a630a7221 */ /* 0x000fe40000010000 */
[----:B------:R-:W-:Y:S02]  /*d8c0*/  IMAD.MOV.U32 R240, RZ, RZ, R113 ;  /* 0x000000fffff07224 */ /* 0x000fe400078e0071 */
[----:B------:R-:W-:Y:S01]  /*d8d0*/  IMAD.MOV.U32 R14, RZ, RZ, R106 ;  /* 0x000000ffff0e7224 */ /* 0x000fe200078e006a */
[----:B------:R-:W-:Y:S01]  /*d8e0*/  HMMA.16816.F32 R28, R4, R30, R40 ;  /* 0x0000001e041c723c */ /* 0x000fe20000001828 */
[----:B------:R-:W2:Y:S01]  /*d8f0*/  LDSM.16.MT88.4 R40, [R178+0xd800] ;  /* 0x00d80000b228783b */ /* 0x000ea20000004200 */
[----:B------:R-:W-:Y:S01]  /*d900*/  IMAD.MOV.U32 R242, RZ, RZ, R105 ;  /* 0x000000fffff27224 */ /* 0x000fe200078e0069 */
[----:B------:R-:W-:-:S02]  /*d910*/  MOV R241, R107 ;  /* 0x0000006b00f17202 */ /* 0x000fc40000000f00 */
[----:B------:R-:W-:Y:S03]  /*d920*/  LDSM.16.MT88.4 R56, [R179+0xd800] ;  /* 0x00d80000b338783b */ /* 0x000fe60000004200 */
[----:B------:R-:W-:Y:S01]  /*d930*/  HMMA.16816.F32 R20, R4, R22, R44 ;  /* 0x000000160414723c */ /* 0x000fe2000000182c */
[----:B------:R-:W-:Y:S01]  /*d940*/  IMAD.MOV.U32 R195, RZ, RZ, R112 ;  /* 0x000000ffffc37224 */ /* 0x000fe200078e0070 */
[----:B------:R-:W-:Y:S01]  /*d950*/  LDSM.16.MT88.4 R16, [R179+0x11800] ;  /* 0x01180000b310783b */ /* 0x000fe20000004200 */
[----:B------:R-:W-:Y:S01]  /*d960*/  IMAD.MOV.U32 R236, RZ, RZ, R104 ;  /* 0x000000ffffec7224 */ /* 0x000fe200078e0068 */
[----:B------:R-:W-:Y:S02]  /*d970*/  @!P4 PRMT R172, R244, 0x5410, RZ ;  /* 0x00005410f4acc816 */ /* 0x000fe400000000ff */
[----:B------:R-:W-:Y:S01]  /*d980*/  @!P3 PRMT R175, R248, 0x5410, RZ ;  /* 0x00005410f8afb816 */ /* 0x000fe200000000ff */
[----:B------:R-:W-:Y:S01]  /*d990*/  LDSM.16.MT88.4 R64, [R177+0xf800] ;  /* 0x00f80000b140783b */ /* 0x000fe20000004200 */
[----:B------:R-:W-:-:S02]  /*d9a0*/  PRMT R6, R9, 0x7610, R6 ;  /* 0x0000761009067816 */ /* 0x000fc40000000006 */
[----:B------:R-:W-:Y:S01]  /*d9b0*/  PRMT R5, R9, 0x7632, R5 ;  /* 0x0000763209057816 */ /* 0x000fe20000000005 */
[----:B------:R-:W-:Y:S01]  /*d9c0*/  IMAD.MOV.U32 R9, RZ, RZ, R75 ;  /* 0x000000ffff097224 */ /* 0x000fe200078e004b */
[----:B------:R-:W-:Y:S01]  /*d9d0*/  LOP3.LUT R112, R2, R247, RZ, 0xc0, !PT ;  /* 0x000000f702707212 */ /* 0x000fe200078ec0ff */
[----:B------:R-:W3:Y:S01]  /*d9e0*/  LDSM.16.MT88.4 R72, [R178+0xf800] ;  /* 0x00f80000b248783b */ /* 0x000ee20000004200 */
[----:B------:R-:W-:Y:S02]  /*d9f0*/  IMAD.MOV.U32 R7, RZ, RZ, R114 ;  /* 0x000000ffff077224 */ /* 0x000fe400078e0072 */
[----:B------:R-:W-:Y:S01]  /*da00*/  IMAD.MOV.U32 R4, RZ, RZ, R206 ;  /* 0x000000ffff047224 */ /* 0x000fe200078e00ce */
[----:B------:R-:W-:Y:S01]  /*da10*/  LOP3.LUT R113, R3, R239, RZ, 0xc0, !PT ;  /* 0x000000ef03717212 */ /* 0x000fe200078ec0ff */
[----:B------:R-:W-:Y:S01]  /*da20*/  FADD.FTZ R2, R9, R11 ;  /* 0x0000000b09027221 */ /* 0x000fe20000010000 */
[----:B------:R-:W-:Y:S01]  /*da30*/  LDSM.16.MT88.4 R96, [R177+0x11800] ;  /* 0x01180000b160783b */ /* 0x000fe20000004200 */
[----:B------:R-:W-:Y:S01]  /*da40*/  FADD.FTZ R7, R7, R10 ;  /* 0x0000000a07077221 */ /* 0x000fe20000010000 */
[----:B------:R-:W-:Y:S01]  /*da50*/  LOP3.LUT R115, R0, R4, RZ, 0xc0, !PT ;  /* 0x0000000400737212 */ /* 0x000fe200078ec0ff */
[----:B------:R-:W-:Y:S01]  /*da60*/  FADD.FTZ R4, R252, R2 ;  /* 0x00000002fc047221 */ /* 0x000fe20000010000 */
[----:B------:R-:W-:Y:S01]  /*da70*/  LDSM.16.MT88.4 R104, [R178+0x11800] ;  /* 0x01180000b268783b */ /* 0x000fe20000004200 */
[----:B------:R-:W-:Y:S01]  /*da80*/  FADD.FTZ R7, R236, R7 ;  /* 0x00000007ec077221 */ /* 0x000fe20000010000 */
[----:B------:R-:W-:Y:S01]  /*da90*/  PRMT R0, R6, 0x5410, R5 ;  /* 0x0000541006007816 */ /* 0x000fe20000000005 */
[----:B------:R-:W-:-:S02]  /*daa0*/  FADD.FTZ R4, R251, R4 ;  /* 0x00000004fb047221 */ /* 0x000fc40000010000 */
[----:B------:R-:W-:Y:S02]  /*dab0*/  IMAD.MOV.U32 R3, RZ, RZ, c[0x0][0x228] ;  /* 0x00008a00ff037624 */ /* 0x000fe400078e00ff */
[----:B------:R-:W-:Y:S01]  /*dac0*/  FADD.FTZ R7, R240, R7 ;  /* 0x00000007f0077221 */ /* 0x000fe20000010000 */
[----:B------:R-:W-:Y:S01]  /*dad0*/  LOP3.LUT R114, R8, R0, RZ, 0xc0, !PT ;  /* 0x0000000008727212 */ /* 0x000fe200078ec0ff */
[----:B------:R-:W-:Y:S01]  /*dae0*/  FADD.FTZ R4, R15, R4 ;  /* 0x000000040f047221 */ /* 0x000fe20000010000 */
[----:B------:R-:W-:Y:S01]  /*daf0*/  MOV R9, R13 ;  /* 0x0000000d00097202 */ /* 0x000fe20000000f00 */
[----:B------:R-:W-:Y:S02]  /*db00*/  IMAD.SHL.U32 R3, R3, 0x8, RZ ;  /* 0x0000000803037824 */ /* 0x000fe400078e00ff */
[----:B------:R-:W-:Y:S02]  /*db10*/  IMAD.MOV.U32 R8, RZ, RZ, R12 ;  /* 0x000000ffff087224 */ /* 0x000fe400078e000c */
[----:B------:R-:W-:-:S02]  /*db20*/  FADD.FTZ R7, R14, R7 ;  /* 0x000000070e077221 */ /* 0x000fc40000010000 */
[----:B------:R-:W-:Y:S02]  /*db30*/  FADD.FTZ R4, R242, R4 ;  /* 0x00000004f2047221 */ /* 0x000fe40000010000 */
[----:B------:R-:W-:-:S04]  /*db40*/  IMAD.WIDE R2, R3, 0x2, R8 ;  /* 0x0000000203027825 */ /* 0x000fc800078e0208 */
[----:B------:R-:W-:Y:S02]  /*db50*/  FADD.FTZ R7, R241, R7 ;  /* 0x00000007f1077221 */ /* 0x000fe40000010000 */
[----:B------:R-:W-:Y:S01]  /*db60*/  FADD.FTZ R4, R250, R4 ;  /* 0x00000004fa047221 */ /* 0x000fe20000010000 */
[----:B------:R-:W-:Y:S01]  /*db70*/  STG.E.U16 [R8.64+-0x80], R210 ;  /* 0xffff80d208007986 */ /* 0x000fe2000c101508 */
[----:B------:R-:W-:-:S03]  /*db80*/  FADD.FTZ R7, R238, R7 ;  /* 0x00000007ee077221 */ /* 0x000fc60000010000 */
[----:B------:R-:W-:Y:S01]  /*db90*/  STG.E.U16 [R8.64+-0x7e], R209 ;  /* 0xffff82d108007986 */ /* 0x000fe2000c101508 */
[----:B------:R-:W-:-:S03]  /*dba0*/  FADD.FTZ R4, R234, R4 ;  /* 0x00000004ea047221 */ /* 0x000fc60000010000 */
[----:B------:R-:W-:Y:S01]  /*dbb0*/  STG.E.U16 [R2.64+-0x80], R173 ;  /* 0xffff80ad02007986 */ /* 0x000fe2000c101508 */
[----:B------:R-:W-:-:S03]  /*dbc0*/  @!P2 HADD2 R246, -R6.H0_H0, -RZ.H0_H0 ;  /* 0xa00000ff06f6a230 */ /* 0x000fc60000000900 */
[----:B------:R-:W-:Y:S01]  /*dbd0*/  STG.E.U16 [R2.64+-0x7e], R172 ;  /* 0xffff82ac02007986 */ /* 0x000fe2000c101508 */
[----:B------:R-:W-:Y:S01]  /*dbe0*/  @!P1 HADD2 R245, -R5.H0_H0, -RZ.H0_H0 ;  /* 0xa00000ff05f59230 */ /* 0x000fe20000000900 */
[----:B------:R-:W-:Y:S02]  /*dbf0*/  FADD.FTZ R7, R233, R7 ;  /* 0x00000007e9077221 */ /* 0x000fe40000010000 */
[----:B------:R-:W-:Y:S04]  /*dc00*/  STG.E.U16 [R8.64+-0x70], R222 ;  /* 0xffff90de08007986 */ /* 0x000fe8000c101508 */
[----:B------:R-:W-:Y:S01]  /*dc10*/  STG.E.U16 [R8.64+-0x6e], R221 ;  /* 0xffff92dd08007986 */ /* 0x000fe2000c101508 */
[----:B-1----:R-:W-:Y:S03]  /*dc20*/  HMMA.16816.F32 R44, R112, R48, R80 ;  /* 0x00000030702c723c */ /* 0x002fe60000001850 */
[----:B------:R-:W-:Y:S01]  /*dc30*/  STG.E.U16 [R2.64+-0x70], R220 ;  /* 0xffff90dc02007986 */ /* 0x000fe2000c101508 */
[----:B------:R-:W-:-:S03]  /*dc40*/  FADD.FTZ R4, R194, R4 ;  /* 0x00000004c2047221 */ /* 0x000fc60000010000 */
[----:B------:R-:W-:Y:S01]  /*dc50*/  STG.E.U16 [R2.64+-0x6e], R219 ;  /* 0xffff92db02007986 */ /* 0x000fe2000c101508 */
[C---:B------:R-:W-:Y:S03]  /*dc60*/  HMMA.16816.F32 R48, R112.reuse, R50, R88 ;  /* 0x000000327030723c */ /* 0x040fe60000001858 */
[----:B------:R-:W-:Y:S04]  /*dc70*/  STG.E.U16 [R8.64+-0x60], R218 ;  /* 0xffffa0da08007986 */ /* 0x000fe8000c101508 */
[----:B------:R-:W-:Y:S01]  /*dc80*/  STG.E.U16 [R8.64+-0x5e], R217 ;  /* 0xffffa2d908007986 */ /* 0x000fe2000c101508 */
[----:B--2---:R-:W-:Y:S03]  /*dc90*/  HMMA.16816.F32 R36, R112, R40, R68 ;  /* 0x000000287024723c */ /* 0x004fe60000001844 */
[----:B------:R-:W-:Y:S01]  /*dca0*/  STG.E.U16 [R2.64+-0x60], R216 ;  /* 0xffffa0d802007986 */ /* 0x000fe2000c101508 */
[----:B------:R-:W-:-:S03]  /*dcb0*/  FADD.FTZ R7, R195, R7 ;  /* 0x00000007c3077221 */ /* 0x000fc60000010000 */
[----:B------:R-:W-:Y:S01]  /*dcc0*/  STG.E.U16 [R2.64+-0x5e], R215 ;  /* 0xffffa2d702007986 */ /* 0x000fe2000c101508 */
[----:B---3--:R-:W-:Y:S03]  /*dcd0*/  HMMA.16816.F32 R68, R112, R72, R132 ;  /* 0x000000487044723c */ /* 0x008fe60000001884 */
[----:B------:R-:W-:Y:S01]  /*dce0*/  STG.E.U16 [R8.64+-0x50], R214 ;  /* 0xffffb0d608007986 */ /* 0x000fe2000c101508 */
[----:B------:R-:W-:-:S03]  /*dcf0*/  @P0 PRMT R0, R206, 0x7632, R0 ;  /* 0x00007632ce000816 */ /* 0x000fc60000000000 */
[----:B------:R-:W-:Y:S01]  /*dd00*/  STG.E.U16 [R8.64+-0x4e], R213 ;  /* 0xffffb2d508007986 */ /* 0x000fe2000c101508 */
[----:B------:R-:W-:-:S03]  /*dd10*/  @!P2 PRMT R6, R246, 0x5410, RZ ;  /* 0x00005410f606a816 */ /* 0x000fc600000000ff */
[----:B------:R-:W-:Y:S01]  /*dd20*/  STG.E.U16 [R2.64+-0x50], R212 ;  /* 0xffffb0d402007986 */ /* 0x000fe2000c101508 */
[----:B------:R-:W-:-:S03]  /*dd30*/  @!P1 PRMT R5, R245, 0x5410, RZ ;  /* 0x00005410f5059816 */ /* 0x000fc600000000ff */
[----:B------:R-:W-:Y:S01]  /*dd40*/  STG.E.U16 [R2.64+-0x4e], R211 ;  /* 0xffffb2d302007986 */ /* 0x000fe2000c101508 */
[----:B------:R-:W-:Y:S01]  /*dd50*/  @!P0 PRMT R0, R243, 0x5410, RZ ;  /* 0x00005410f3008816 */ /* 0x000fe200000000ff */
[----:B------:R-:W-:Y:S02]  /*dd60*/  FADD.FTZ R4, R235, R4 ;  /* 0x00000004eb047221 */ /* 0x000fe40000010000 */
[----:B------:R-:W1:Y:S04]  /*dd70*/  LDSM.16.MT88.4 R88, [R179+0xf800] ;  /* 0x00f80000b358783b */ /* 0x000e680000004200 */
[----:B------:R-:W-:Y:S04]  /*dd80*/  STG.E.U16 [R8.64+-0x40], R208 ;  /* 0xffffc0d008007986 */ /* 0x000fe8000c101508 */
[----:B------:R-:W-:Y:S01]  /*dd90*/  STG.E.U16 [R8.64+-0x3e], R207 ;  /* 0xffffc2cf08007986 */ /* 0x000fe2000c101508 */
[----:B------:R-:W-:-:S03]  /*dda0*/  FADD.FTZ R7, R237, R7 ;  /* 0x00000007ed077221 */ /* 0x000fc60000010000 */
[----:B------:R-:W-:Y:S04]  /*ddb0*/  STG.E.U16 [R2.64+-0x40], R204 ;  /* 0xffffc0cc02007986 */ /* 0x000fe8000c101508 */
[----:B------:R-:W-:Y:S04]  /*ddc0*/  STG.E.U16 [R2.64+-0x3e], R205 ;  /* 0xffffc2cd02007986 */ /* 0x000fe8000c101508 */
[----:B------:R-:W2:Y:S04]  /*ddd0*/  LDSM.16.MT88.4 R80, [R180+0xf800] ;  /* 0x00f80000b450783b */ /* 0x000ea80000004200 */
[----:B------:R-:W3:Y:S04]  /*dde0*/  LDSM.16.MT88.4 R132, [R180+0x11800] ;  /* 0x01180000b484783b */ /* 0x000ee80000004200 */
        /* <DEDUP_REMOVED lines=13> */
[----:B----4-:R-:W-:-:S02]  /*dec0*/  FADD.FTZ R2, R229, R7 ;  /* 0x00000007e5027221 */ /* 0x010fc40000010000 */
[----:B------:R-:W-:Y:S02]  /*ded0*/  FADD.FTZ R0, R231, R4 ;  /* 0x00000004e7007221 */ /* 0x000fe40000010000 */
[----:B------:R-:W-:Y:S02]  /*dee0*/  FADD.FTZ R2, R225, R2 ;  /* 0x00000002e1027221 */ /* 0x000fe40000010000 */
[----:B------:R-:W-:Y:S02]  /*def0*/  FADD.FTZ R0, R232, R0 ;  /* 0x00000000e8007221 */ /* 0x000fe40000010000 */
[----:B------:R-:W-:Y:S02]  /*df00*/  FADD.FTZ R2, R193, R2 ;  /* 0x00000002c1027221 */ /* 0x000fe40000010000 */
[----:B------:R-:W-:Y:S02]  /*df10*/  FADD.FTZ R0, R230, R0 ;  /* 0x00000000e6007221 */ /* 0x000fe40000010000 */
[----:B------:R-:W-:-:S02]  /*df20*/  FADD.FTZ R2, R192, R2 ;  /* 0x00000002c0027221 */ /* 0x000fc40000010000 */
[----:B------:R-:W-:-:S03]  /*df30*/  FADD.FTZ R0, R226, R0 ;  /* 0x00000000e2007221 */ /* 0x000fc60000010000 */
[----:B------:R4:W-:Y:S04]  /*df40*/  STL [R1+0x10], R2 ;  /* 0x0000100201007387 */ /* 0x0009e80000100800 */
[----:B------:R4:W-:Y:S04]  /*df50*/  STL [R1+0x78], R223 ;  /* 0x000078df01007387 */ /* 0x0009e80000100800 */
[----:B------:R4:W-:Y:S01]  /*df60*/  STL [R1+0x14], R0 ;  /* 0x0000140001007387 */ /* 0x0009e20000100800 */
[----:B-1----:R-:W-:Y:S01]  /*df70*/  HMMA.16816.F32 R84, R112, R88, R136 ;  /* 0x000000587054723c */ /* 0x002fe20000001888 */
[----:B------:R-:W-:Y:S01]  /*df80*/  IMAD.MOV.U32 R3, RZ, RZ, R174 ;  /* 0x000000ffff037224 */ /* 0x000fe200078e00ae */
[----:B------:R-:W-:-:S06]  /*df90*/  @P6 IADD3 R196, R228, -0x3, RZ ;  /* 0xfffffffde4c46810 */ /* 0x000fcc0007ffe0ff */
[----:B------:R-:W-:Y:S01]  /*dfa0*/  HMMA.16816.F32 R40, R112, R42, R76 ;  /* 0x0000002a7028723c */ /* 0x000fe2000000184c */
[----:B------:R-:W-:-:S07]  /*dfb0*/  @P6 IMAD.MOV.U32 R3, RZ, RZ, R174 ;  /* 0x000000ffff036224 */ /* 0x000fce00078e00ae */
[C---:B------:R-:W-:Y:S08]  /*dfc0*/  HMMA.16816.F32 R88, R112.reuse, R90, R92 ;  /* 0x0000005a7058723c */ /* 0x040ff0000000185c */
[C---:B------:R-:W-:Y:S08]  /*dfd0*/  HMMA.16816.F32 R120, R112.reuse, R124, R120 ;  /* 0x0000007c7078723c */ /* 0x040ff00000001878 */
[C---:B------:R-:W-:Y:S08]  /*dfe0*/  HMMA.16816.F32 R52, R112.reuse, R56, R156 ;  /* 0x000000387034723c */ /* 0x040ff0000000189c */
[C---:B------:R-:W-:Y:S08]  /*dff0*/  HMMA.16816.F32 R60, R112.reuse, R64, R152 ;  /* 0x00000040703c723c */ /* 0x040ff00000001898 */
[C---:B--2---:R-:W-:Y:S08]  /*e000*/  HMMA.16816.F32 R76, R112.reuse, R80, R148 ;  /* 0x00000050704c723c */ /* 0x044ff00000001894 */
[C---:B------:R-:W-:Y:S07]  /*e010*/  HMMA.16816.F32 R92, R112.reuse, R96, R116 ;  /* 0x00000060705c723c */ /* 0x040fee0000001874 */
[----:B------:R-:W-:Y:S01]  /*e020*/  IADD3 R119, P0, R12, -0x100, RZ ;  /* 0xffffff000c777810 */ /* 0x000fe20007f1e0ff */
[----:B------:R-:W-:Y:S01]  /*e030*/  HMMA.16816.F32 R100, R112, R104, R100 ;  /* 0x000000687064723c */ /* 0x000fe20000001864 */
[----:B------:R-:W-:-:S02]  /*e040*/  IMAD.MOV.U32 R116, RZ, RZ, R197 ;  /* 0x000000ffff747224 */ /* 0x000fc400078e00c5 */
[----:B------:R-:W-:-:S05]  /*e050*/  @P6 IMAD.MOV.U32 R116, RZ, RZ, R197 ;  /* 0x000000ffff746224 */ /* 0x000fca00078e00c5 */
[----:B---3--:R-:W-:Y:S01]  /*e060*/  HMMA.16816.F32 R128, R112, R132, R128 ;  /* 0x000000847080723c */ /* 0x008fe20000001880 */
[----:B------:R-:W-:-:S07]  /*e070*/  IADD3.X R118, R13, -0x1, RZ, P0, !PT ;  /* 0xffffffff0d767810 */ /* 0x000fce00007fe4ff */
        /* <DEDUP_REMOVED lines=9> */
[----:B------:R-:W-:Y:S01]  /*e110*/  HMMA.16816.F32 R112, R112, R18, R20 ;  /* 0x000000127070723c */ /* 0x000fe20000001814 */
[----:B------:R-:W-:Y:S03]  /*e120*/  @!UPT UIADD3 URZ, URZ, URZ, URZ ;  /* 0x0000003f3f3ff290 */ /* 0x000fe6000fffe03f */
[----:B------:R-:W-:Y:S11]  /*e130*/  @P6 BRA `(.L_x_602) ;  /* 0x0000002000006947 */ /* 0x000ff60003800000 */
.L_x_598:
[----:B----4-:R-:W2:Y:S02]  /*e140*/  LDL.LU R0, [R1+0x78] ;  /* 0x0000780001007983 */ /* 0x010ea40000300800 */
[----:B--2---:R-:W-:-:S07]  /*e150*/  IADD3 R196, R0, -0x1, RZ ;  /* 0xffffffff00c47810 */ /* 0x004fce0007ffe0ff */
.L_x_602:
[----:B----4-:R-:W-:-:S13]  /*e160*/  ISETP.GE.AND P0, PT, R196, RZ, PT ;  /* 0x000000ffc400720c */ /* 0x010fda0003f06270 */
[----:B------:R-:W-:Y:S05]  /*e170*/  @!P0 BRA `(.L_x_603) ;  /* 0x000050d000008947 */ /* 0x000fea0003800000 */
[----:B---3--:R-:W2:Y:S01]  /*e180*/  LDL.64 R12, [R1+0x38] ;  /* 0x00003800010c7983 */ /* 0x008ea20000100a00 */
[----:B------:R-:W-:Y:S01]  /*e190*/  IMAD.MOV.U32 R117, RZ, RZ, R3 ;  /* 0x000000ffff757224 */ /* 0x000fe200078e0003 */
[----:B------:R-:W-:Y:S01]  /*e1a0*/  ULDC UR4, c[0x0][0x228] ;  /* 0x00008a0000047ab9 */ /* 0x000fe20000000800 */
[----:B------:R-:W-:Y:S01]  /*e1b0*/  IMAD.MOV.U32 R0, RZ, RZ, R116 ;  /* 0x000000ffff007224 */ /* 0x000fe200078e0074 */
[----:B------:R-:W3:Y:S01]  /*e1c0*/  LDL R11, [R1+0x48] ;  /* 0x00004800010b7983 */ /* 0x000ee20000100800 */
[----:B------:R-:W-:-:S03]  /*e1d0*/  USHF.L.U32 UR4, UR4, 0x3, URZ ;  /* 0x0000000304047899 */ /* 0x000fc6000800063f */
[----:B------:R-:W4:Y:S01]  /*e1e0*/  LDL R10, [R1+0x4c] ;  /* 0x00004c00010a7983 */ /* 0x000f220000100800 */
[----:B------:R-:W-:Y:S02]  /*e1f0*/  USHF.R.S32.HI UR6, URZ, 0x1f, UR4 ;  /* 0x0000001f3f067899 */ /* 0x000fe40008011404 */
[----:B------:R-:W-:Y:S01]  /*e200*/  USHF.L.U32 UR5, UR4, 0x1, URZ ;  /* 0x0000000104057899 */ /* 0x000fe2000800063f */
[----:B------:R-:W4:Y:S01]  /*e210*/  LDL.LU R9, [R1+0x8c] ;  /* 0x00008c0001097983 */ /* 0x000f220000300800 */
[----:B------:R-:W-:-:S03]  /*e220*/  USHF.L.U64.HI UR6, UR4, 0x1, UR6 ;  /* 0x0000000104067899 */ /* 0x000fc60008010206 */
[----:B------:R-:W4:Y:S04]  /*e230*/  LDL.LU R2, [R1+0xa0] ;  /* 0x0000a00001027983 */ /* 0x000f280000300800 */
[----:B------:R-:W4:Y:S04]  /*e240*/  LDL.LU.64 R6, [R1+0x80] ;  /* 0x0000800001067983 */ /* 0x000f280000300a00 */
[----:B------:R-:W4:Y:S04]  /*e250*/  LDL.LU.64 R4, [R1+0x90] ;  /* 0x0000900001047983 */ /* 0x000f280000300a00 */
[----:B------:R-:W4:Y:S01]  /*e260*/  LDL.LU R8, [R1+0x7c] ;  /* 0x00007c0001087983 */ /* 0x000f220000300800 */
[----:B--2---:R-:W-:Y:S01]  /*e270*/  MOV R14, R12 ;  /* 0x0000000c000e7202 */ /* 0x004fe20000000f00 */
[----:B------:R-:W-:Y:S01]  /*e280*/  IMAD.MOV.U32 R15, RZ, RZ, R13 ;  /* 0x000000ffff0f7224 */ /* 0x000fe200078e000d */
[----:B---3--:R-:W-:Y:S01]  /*e290*/  MOV R13, R11 ;  /* 0x0000000b000d7202 */ /* 0x008fe20000000f00 */
[----:B----4-:R-:W-:-:S02]  /*e2a0*/  IMAD.MOV.U32 R12, RZ, RZ, R10 ;  /* 0x000000ffff0c7224 */ /* 0x010fc400078e000a */
[----:B------:R-:W-:Y:S02]  /*e2b0*/  IMAD.WIDE.U32 R10, R8, -0x326172a9, RZ ;  /* 0xcd9e8d57080a7825 */ /* 0x000fe400078e00ff */
[----:B------:R-:W1:Y:S02]  /*e2c0*/  LDC.U8 R8, c[0x0][0x2d8] ;  /* 0x0000b600ff087b82 */ /* 0x000e640000000000 */
[----:B------:R-:W-:Y:S01]  /*e2d0*/  IMAD.WIDE.U32 R224, R2, -0x2daee0ad, RZ ;  /* 0xd2511f5302e07825 */ /* 0x000fe200078e00ff */
[----:B------:R-:W-:Y:S01]  /*e2e0*/  MOV R2, R4 ;  /* 0x0000000400027202 */ /* 0x000fe20000000f00 */
[----:B------:R2:W-:Y:S01]  /*e2f0*/  STL.64 [R1+0x20], R10 ;  /* 0x0000200a01007387 */ /* 0x0005e20000100a00 */
[----:B-1----:R-:W-:Y:S01]  /*e300*/  PRMT R3, R8, 0x7054, R8 ;  /* 0x0000705408037816 */ /* 0x002fe20000000008 */
[----:B------:R-:W-:-:S05]  /*e310*/  IMAD.MOV.U32 R3, RZ, RZ, R7 ;  /* 0x000000ffff037224 */ /* 0x000fca00078e0007 */
[----:B------:R2:W-:Y:S01]  /*e320*/  STL.64 [R1+0x30], R2 ;  /* 0x0000300201007387 */ /* 0x0005e20000100a00 */
[----:B------:R-:W-:Y:S02]  /*e330*/  LOP3.LUT R222, R11, R9, RZ, 0x3c, !PT ;  /* 0x000000090bde7212 */ /* 0x000fe400078e3cff */
[----:B------:R-:W-:Y:S02]  /*e340*/  ISETP.GE.AND P5, PT, R14, c[0x0][0x220], PT ;  /* 0x000088000e007a0c */ /* 0x000fe40003fa6270 */
[----:B------:R-:W-:Y:S01]  /*e350*/  ISETP.GE.AND P4, PT, R13, c[0x0][0x220], PT ;  /* 0x000088000d007a0c */ /* 0x000fe20003f86270 */
[----:B------:R-:W-:Y:S01]  /*e360*/  IMAD.WIDE.U32 R222, R222, -0x2daee0ad, RZ ;  /* 0xd2511f53dede7825 */ /* 0x000fe200078e00ff */
[----:B------:R-:W-:Y:S01]  /*e370*/  ISETP.GE.AND P3, PT, R12, c[0x0][0x220], PT ;  /* 0x000088000c007a0c */ /* 0x000fe20003f66270 */
[----:B------:R-:W-:Y:S05]  /*e380*/  BRA `(.L_x_604) ;  /* 0x000006b000007947 */ /* 0x000fea0003800000 */
.L_x_606:
[----:B------:R-:W2:Y:S01]  /*e390*/  LDL.64 R194, [R1+0x50] ;  /* 0x0000500001c27983 */ /* 0x000ea20000100a00 */
[----:B------:R-:W-:Y:S03]  /*e3a0*/  IADD3 R2, R196, -0x1, RZ ;  /* 0xffffffffc4027810 */ /* 0x000fe60007ffe0ff */
[----:B------:R-:W3:Y:S01]  /*e3b0*/  LDL.64 R192, [R1+0x40] ;  /* 0x0000400001c07983 */ /* 0x000ee20000100a00 */
[----:B------:R-:W-:Y:S01]  /*e3c0*/  SHF.R.S32.HI R3, RZ, 0x1f, R2 ;  /* 0x0000001fff037819 */ /* 0x000fe20000011402 */
[C---:B------:R-:W-:Y:S02]  /*e3d0*/  IMAD.WIDE.U32 R136, R2.reuse, c[0x0][0x198], RZ ;  /* 0x0000660002887a25 */ /* 0x040fe400078e00ff */
[----:B------:R1:W-:Y:S02]  /*e3e0*/  @P5 STS.128 [R188+0x6000], RZ ;  /* 0x006000ffbc005388 */ /* 0x0003e40000000c00 */
[----:B------:R-:W-:Y:S04]  /*e3f0*/  IMAD R3, R3, c[0x0][0x198], RZ ;  /* 0x0000660003037a24 */ /* 0x000fe800078e02ff */
[----:B------:R-:W-:Y:S04]  /*e400*/  IMAD R3, R2, c[0x0][0x19c], R3 ;  /* 0x0000670002037a24 */ /* 0x000fe800078e0203 */
[----:B------:R-:W-:Y:S02]  /*e410*/  IMAD.IADD R3, R137, 0x1, R3 ;  /* 0x0000000189037824 */ /* 0x000fe400078e0203 */
[----:B---3--:R-:W-:Y:S01]  /*e420*/  IMAD.MOV.U32 R192, RZ, RZ, c[0x0][0x198] ;  /* 0x00006600ffc07624 */ /* 0x008fe200078e00ff */
[----:B--2---:R-:W-:Y:S01]  /*e430*/  LEA R2, P1, R136, R194, 0x6 ;  /* 0x000000c288027211 */ /* 0x004fe200078230ff */
[----:B------:R-:W-:Y:S03]  /*e440*/  IMAD.MOV.U32 R194, RZ, RZ, c[0x0][0x198] ;  /* 0x00006600ffc27624 */ /* 0x000fe600078e00ff */
[----:B------:R-:W-:Y:S01]  /*e450*/  @!P5 LEA R118, P0, R2, c[0x0][0x168], 0x1 ;  /* 0x00005a000276da11 */ /* 0x000fe200078008ff */
[----:B------:R-:W-:Y:S01]  /*e460*/  IMAD.SHL.U32 R194, R194, 0x10, RZ ;  /* 0x00000010c2c27824 */ /* 0x000fe200078e00ff */
[----:B------:R-:W-:Y:S01]  /*e470*/  LEA.HI.X R116, R136, R193, R3, 0x6, P1 ;  /* 0x000000c188747211 */ /* 0x000fe200008f3403 */
[----:B------:R-:W-:Y:S01]  /*e480*/  IMAD.MOV.U32 R193, RZ, RZ, 0x4 ;  /* 0x00000004ffc17424 */ /* 0x000fe200078e00ff */
[C---:B------:R-:W-:Y:S02]  /*e490*/  @!P4 LEA R156, P1, R2.reuse, c[0x0][0x168], 0x1 ;  /* 0x00005a00029cca11 */ /* 0x040fe400078208ff */
[C-C-:B------:R-:W-:Y:S02]  /*e4a0*/  @!P5 LEA.HI.X R119, R2.reuse, c[0x0][0x16c], R116.reuse, 0x1, P0 ;  /* 0x00005b000277da11 */ /* 0x140fe400000f0c74 */
[C-C-:B------:R-:W-:Y:S02]  /*e4b0*/  @!P4 LEA.HI.X R157, R2.reuse, c[0x0][0x16c], R116.reuse, 0x1, P1 ;  /* 0x00005b00029dca11 */ /* 0x140fe400008f0c74 */
[----:B------:R-:W-:Y:S01]  /*e4c0*/  @!P3 LEA R154, P0, R2, c[0x0][0x168], 0x1 ;  /* 0x00005a00029aba11 */ /* 0x000fe200078008ff */
[----:B------:R-:W-:Y:S01]  /*e4d0*/  @!PT LDS RZ, [RZ] ;  /* 0x00000000fffff984 */ /* 0x000fe20000000800 */
[----:B------:R-:W-:Y:S01]  /*e4e0*/  @!PT LDS RZ, [RZ] ;  /* 0x00000000fffff984 */ /* 0x000fe20000000800 */
[----:B------:R-:W-:Y:S01]  /*e4f0*/  @!PT LDS RZ, [RZ] ;  /* 0x00000000fffff984 */ /* 0x000fe20000000800 */
[----:B------:R2:W-:Y:S01]  /*e500*/  @!P5 LDGSTS.E.BYPASS.LTC128B.128 [R188+0x6000], [R118.64] ;  /* 0x0600000076bcdfae */ /* 0x0005e2000b901d48 */
[----:B------:R-:W-:Y:S02]  /*e510*/  IADD3 R3, P2, R194, R2, RZ ;  /* 0x00000002c2037210 */ /* 0x000fe40007f5e0ff */
[--C-:B------:R-:W-:Y:S01]  /*e520*/  @!P3 LEA.HI.X R155, R2, c[0x0][0x16c], R116.reuse, 0x1, P0 ;  /* 0x00005b00029bba11 */ /* 0x100fe200000f0c74 */
[----:B------:R1:W-:Y:S01]  /*e530*/  @P4 STS.128 [R188+0x8000], RZ ;  /* 0x008000ffbc004388 */ /* 0x0003e20000000c00 */
[C---:B------:R-:W-:Y:S02]  /*e540*/  @!P5 LEA R152, P6, R3.reuse, c[0x0][0x168], 0x1 ;  /* 0x00005a000398da11 */ /* 0x040fe400078c08ff */
[C---:B------:R-:W-:Y:S01]  /*e550*/  @!P4 LEA R150, P1, R3.reuse, c[0x0][0x168], 0x1 ;  /* 0x00005a000396ca11 */ /* 0x040fe200078208ff */
[----:B------:R-:W-:Y:S01]  /*e560*/  @!PT LDS RZ, [RZ] ;  /* 0x00000000fffff984 */ /* 0x000fe20000000800 */
[----:B------:R-:W-:Y:S01]  /*e570*/  @!PT LDS RZ, [RZ] ;  /* 0x00000000fffff984 */ /* 0x000fe20000000800 */
[----:B------:R-:W-:Y:S01]  /*e580*/  @!PT LDS RZ, [RZ] ;  /* 0x00000000fffff984 */ /* 0x000fe20000000800 */
[----:B------:R1:W-:Y:S01]  /*e590*/  @!P4 LDGSTS.E.BYPASS.LTC128B.128 [R188+0x8000], [R156.64+0x80] ;  /* 0x080000809cbccfae */ /* 0x0003e2000b901d48 */
[----:B------:R-:W-:Y:S02]  /*e5a0*/  SHF.L.U64.HI R192, R192, R193, c[0x0][0x19c] ;  /* 0x00006700c0c07619 */ /* 0x000fe400000102c1 */
[C---:B------:R-:W-:Y:S01]  /*e5b0*/  @!P3 LEA R148, P0, R3.reuse, c[0x0][0x168], 0x1 ;  /* 0x00005a000394ba11 */ /* 0x040fe200078008ff */
[----:B------:R1:W-:Y:S04]  /*e5c0*/  @P3 STS.128 [R188+0xa000], RZ ;  /* 0x00a000ffbc003388 */ /* 0x0003e80000000c00 */
[----:B------:R-:W-:Y:S01]  /*e5d0*/  @!PT LDS RZ, [RZ] ;  /* 0x00000000fffff984 */ /* 0x000fe20000000800 */
[----:B------:R-:W-:Y:S01]  /*e5e0*/  @!PT LDS RZ, [RZ] ;  /* 0x00000000fffff984 */ /* 0x000fe20000000800 */
[----:B------:R-:W-:Y:S01]  /*e5f0*/  @!PT LDS RZ, [RZ] ;  /* 0x00000000fffff984 */ /* 0x000fe20000000800 */
[----:B------:R1:W-:Y:S04]  /*e600*/  @!P3 LDGSTS.E.BYPASS.LTC128B.128 [R188+0xa000], [R154.64+0x100] ;  /* 0x0a0001009abcbfae */ /* 0x0003e8000b901d48 */
[----:B------:R1:W-:Y:S01]  /*e610*/  @P5 STS.128 [R188+0x6800], RZ ;  /* 0x006800ffbc005388 */ /* 0x0003e20000000c00 */
[----:B--2---:R-:W-:Y:S01]  /*e620*/  IMAD.X R118, R192, 0x1, R116, P2 ;  /* 0x00000001c0767824 */ /* 0x004fe200010e0674 */
[----:B------:R-:W-:Y:S04]  /*e630*/  IADD3 R2, P2, R194, R3, RZ ;  /* 0x00000003c2027210 */ /* 0x000fe80007f5e0ff */
[C-C-:B------:R-:W-:Y:S02]  /*e640*/  @!P5 LEA.HI.X R153, R3.reuse, c[0x0][0x16c], R118.reuse, 0x1, P6 ;  /* 0x00005b000399da11 */ /* 0x140fe400030f0c76 */
[C-C-:B------:R-:W-:Y:S02]  /*e650*/  @!P4 LEA.HI.X R151, R3.reuse, c[0x0][0x16c], R118.reuse, 0x1, P1 ;  /* 0x00005b000397ca11 */ /* 0x140fe400008f0c76 */
[--C-:B------:R-:W-:Y:S01]  /*e660*/  @!P3 LEA.HI.X R149, R3, c[0x0][0x16c], R118.reuse, 0x1, P0 ;  /* 0x00005b000395ba11 */ /* 0x100fe200000f0c76 */
[----:B------:R-:W-:Y:S01]  /*e670*/  @!PT LDS RZ, [RZ] ;  /* 0x00000000fffff984 */ /* 0x000fe20000000800 */
[----:B------:R-:W-:Y:S01]  /*e680*/  @!PT LDS RZ, [RZ] ;  /* 0x00000000fffff984 */ /* 0x000fe20000000800 */
[----:B------:R-:W-:Y:S01]  /*e690*/  @!PT LDS RZ, [RZ] ;  /* 0x00000000fffff984 */ /* 0x000fe20000000800 */
[----:B------:R1:W-:Y:S01]  /*e6a0*/  @!P5 LDGSTS.E.BYPASS.LTC128B.128 [R188+0x6800], [R152.64] ;  /* 0x0680000098bcdfae */ /* 0x0003e2000b901d48 */
[----:B------:R-:W-:Y:S01]  /*e6b0*/  @!P5 LEA R146, P1, R2, c[0x0][0x168], 0x1 ;  /* 0x00005a000292da11 */ /* 0x000fe200078208ff */
        /* <DEDUP_REMOVED lines=11> */
[----:B------:R1:W-:Y:S01]  /*e770*/  @P3 STS.128 [R188+0xa800], RZ ;  /* 0x00a800ffbc003388 */ /* 0x0003e20000000c00 */
[----:B------:R-:W-:Y:S03]  /*e780*/  IADD3 R116, P6, R194, R2, RZ ;  /* 0x00000002c2747210 */ /* 0x000fe60007fde0ff */
[----:B------:R-:W-:Y:S01]  /*e790*/  @!PT LDS RZ, [RZ] ;  /* 0x00000000fffff984 */ /* 0x000fe20000000800 */
[----:B------:R-:W-:Y:S01]  /*e7a0*/  @!PT LDS RZ, [RZ] ;  /* 0x00000000fffff984 */ /* 0x000fe20000000800 */
[----:B------:R-:W-:Y:S01]  /*e7b0*/  @!PT LDS RZ, [RZ] ;  /* 0x00000000fffff984 */ /* 0x000fe20000000800 */
[----:B------:R1:W-:Y:S01]  /*e7c0*/  @!P3 LDGSTS.E.BYPASS.LTC128B.128 [R188+0xa800], [R148.64+0x100] ;  /* 0x0a80010094bcbfae */ /* 0x0003e2000b901d48 */
        /* <DEDUP_REMOVED lines=9> */
[----:B------:R1:W-:Y:S01]  /*e860*/  @!P5 LDGSTS.E.BYPASS.LTC128B.128 [R188+0x7000], [R146.64] ;  /* 0x0700000092bcdfae */ /* 0x0003e2000b901d48 */
        /* <DEDUP_REMOVED lines=29> */
.L_x_604:
[----:B--2---:R-:W2:Y:S01]  /*ea40*/  LDL.64 R2, [R1+0x30] ;  /* 0x0000300001027983 */ /* 0x004ea20000100a00 */
[----:B------:R-:W-:Y:S04]  /*ea50*/  DEPBAR.LE SB0, 0x0 ;  /* 0x000080000000791a */ /* 0x000fe80000000000 */
[----:B------:R-:W-:Y:S01]  /*ea60*/  BAR.SYNC.DEFER_BLOCKING 0x0 ;  /* 0x0000000000007b1d */ /* 0x000fe20000010000 */
[----:B------:R-:W-:Y:S01]  /*ea70*/  IMAD.MOV.U32 R7, RZ, RZ, 0x6 ;  /* 0x00000006ff077424 */ /* 0x000fe200078e00ff */
[----:B------:R-:W-:Y:S01]  /*ea80*/  SHF.R.S32.HI R5, RZ, 0x1f, R196 ;  /* 0x0000001fff057819 */ /* 0x000fe200000114c4 */
[----:B------:R-:W-:Y:S02]  /*ea90*/  IMAD.MOV.U32 R4, RZ, RZ, c[0x0][0x1a0] ;  /* 0x00006800ff047624 */ /* 0x000fe400078e00ff */
[----:B------:R-:W-:Y:S02]  /*eaa0*/  IMAD.MOV.U32 R6, RZ, RZ, c[0x0][0x1a0] ;  /* 0x00006800ff067624 */ /* 0x000fe400078e00ff */
[----:B------:R-:W-:Y:S01]  /*eab0*/  IMAD.MOV.U32 R10, RZ, RZ, c[0x0][0x1a0] ;  /* 0x00006800ff0a7624 */ /* 0x000fe200078e00ff */
[----:B------:R-:W-:Y:S01]  /*eac0*/  SHF.L.U64.HI R4, R4, R7, c[0x0][0x1a4] ;  /* 0x0000690004047619 */ /* 0x000fe20000010207 */
[----:B------:R-:W-:Y:S02]  /*ead0*/  IMAD.SHL.U32 R6, R6, 0x40, RZ ;  /* 0x0000004006067824 */ /* 0x000fe400078e00ff */
[----:B------:R-:W-:Y:S02]  /*eae0*/  IMAD.SHL.U32 R10, R10, 0x10, RZ ;  /* 0x000000100a0a7824 */ /* 0x000fe400078e00ff */
[----:B------:R-:W-:Y:S02]  /*eaf0*/  IMAD R4, R4, R196, RZ ;  /* 0x000000c404047224 */ /* 0x000fe400078e02ff */
[----:B------:R-:W-:Y:S02]  /*eb00*/  IMAD.MOV.U32 R9, RZ, RZ, 0x4 ;  /* 0x00000004ff097424 */ /* 0x000fe400078e00ff */
[-C--:B------:R-:W-:Y:S02]  /*eb10*/  IMAD R4, R5, R6.reuse, R4 ;  /* 0x0000000605047224 */ /* 0x080fe400078e0204 */
[----:B------:R-:W-:Y:S01]  /*eb20*/  IMAD.MOV.U32 R8, RZ, RZ, c[0x0][0x1a0] ;  /* 0x00006800ff087624 */ /* 0x000fe200078e00ff */
[----:B------:R-:W-:Y:S04]  /*eb30*/  @P5 STS.128 [R188+0xc000], RZ ;  /* 0x00c000ffbc005388 */ /* 0x000fe80000000c00 */
[----:B------:R-:W-:Y:S01]  /*eb40*/  SHF.L.U64.HI R8, R8, R9, c[0x0][0x1a4] ;  /* 0x0000690008087619 */ /* 0x000fe20000010209 */
[----:B--2---:R-:W-:Y:S04]  /*eb50*/  IMAD.WIDE.U32 R2, R196, R6, R2 ;  /* 0x00000006c4027225 */ /* 0x004fe800078e0002 */
[----:B------:R-:W-:Y:S01]  /*eb60*/  IMAD.IADD R5, R3, 0x1, R4 ;  /* 0x0000000103057824 */ /* 0x000fe200078e0204 */
[C---:B------:R-:W-:Y:S02]  /*eb70*/  @!P5 LEA R6, P6, R2.reuse, c[0x0][0x170], 0x1 ;  /* 0x00005c000206da11 */ /* 0x040fe400078c08ff */
        /* <DEDUP_REMOVED lines=10> */
[----:B------:R-:W-:Y:S01]  /*ec20*/  @P4 STS.128 [R188+0xe000], RZ ;  /* 0x00e000ffbc004388 */ /* 0x000fe20000000c00 */
[C---:B------:R-:W-:Y:S01]  /*ec30*/  @!P5 LEA R22, P6, R3.reuse, c[0x0][0x170], 0x1 ;  /* 0x00005c000316da11 */ /* 0x040fe200078c08ff */
[----:B------:R-:W-:Y:S01]  /*ec40*/  IMAD.X R5, R8, 0x1, R5, P0 ;  /* 0x0000000108057824 */ /* 0x000fe200000e0605 */
[C---:B-----5:R-:W-:Y:S01]  /*ec50*/  @!P4 LEA R20, P1, R3.reuse, c[0x0][0x170], 0x1 ;  /* 0x00005c000314ca11 */ /* 0x060fe200078208ff */
        /* <DEDUP_REMOVED lines=8> */
[----:B------:R-:W-:Y:S01]  /*ece0*/  IADD3 R2, P2, R10, R3, RZ ;  /* 0x000000030a027210 */ /* 0x000fe20007f5e0ff */
[----:B------:R-:W-:Y:S01]  /*ecf0*/  @!PT LDS RZ, [RZ] ;  /* 0x00000000fffff984 */ /* 0x000fe20000000800 */
[----:B------:R-:W-:Y:S01]  /*ed00*/  @!PT LDS RZ, [RZ] ;  /* 0x00000000fffff984 */ /* 0x000fe20000000800 */
[----:B------:R-:W-:Y:S01]  /*ed10*/  @!PT LDS RZ, [RZ] ;  /* 0x00000000fffff984 */ /* 0x000fe20000000800 */
[----:B------:R2:W-:Y:S01]  /*ed20*/  @!P3 LDGSTS.E.BYPASS.LTC128B.128 [R188+0x10000], [R24.64+0x100] ;  /* 0x1000010018bcbfae */ /* 0x0005e2000b901d48 */
[--C-:B------:R-:W-:Y:S02]  /*ed30*/  @!P3 LEA.HI.X R19, R3, c[0x0][0x174], R5.reuse, 0x1, P0 ;  /* 0x00005d000313ba11 */ /* 0x100fe400000f0c05 */
[----:B------:R-:W-:Y:S01]  /*ed40*/  @!P5 LEA R16, P1, R2, c[0x0][0x170], 0x1 ;  /* 0x00005c000210da11 */ /* 0x000fe200078208ff */
[----:B------:R-:W-:Y:S01]  /*ed50*/  @P5 STS.128 [R188+0xc800], RZ ;  /* 0x00c800ffbc005388 */ /* 0x000fe20000000c00 */
[----:B------:R-:W-:Y:S01]  /*ed60*/  IMAD.X R3, R8, 0x1, R5, P2 ;  /* 0x0000000108037824 */ /* 0x000fe200010e0605 */
[----:B------:R-:W-:Y:S02]  /*ed70*/  @!P4 LEA R12, P0, R2, c[0x0][0x170], 0x1 ;  /* 0x00005c00020cca11 */ /* 0x000fe400078008ff */
[----:B------:R-:W-:Y:S01]  /*ed80*/  @!PT LDS RZ, [RZ] ;  /* 0x00000000fffff984 */ /* 0x000fe20000000800 */
[----:B------:R-:W-:Y:S01]  /*ed90*/  @!PT LDS RZ, [RZ] ;  /* 0x00000000fffff984 */ /* 0x000fe20000000800 */
[----:B------:R-:W-:Y:S01]  /*eda0*/  @!PT LDS RZ, [RZ] ;  /* 0x00000000fffff984 */ /* 0x000fe20000000800 */
[----:B------:R3:W-:Y:S01]  /*edb0*/  @!P5 LDGSTS.E.BYPASS.LTC128B.128 [R188+0xc800], [R22.64] ;  /* 0x0c80000016bcdfae */ /* 0x0007e2000b901d48 */
[----:B------:R-:W-:Y:S02]  /*edc0*/  IADD3 R4, P6, R10, R2, RZ ;  /* 0x000000020a047210 */ /* 0x000fe40007fde0ff */
[C-C-:B------:R-:W-:Y:S01]  /*edd0*/  @!P5 LEA.HI.X R17, R2.reuse, c[0x0][0x174], R3.reuse, 0x1, P1 ;  /* 0x00005d000211da11 */ /* 0x140fe200008f0c03 */
[----:B------:R-:W-:Y:S01]  /*ede0*/  @P4 STS.128 [R188+0xe800], RZ ;  /* 0x00e800ffbc004388 */ /* 0x000fe20000000c00 */
[--C-:B------:R-:W-:Y:S01]  /*edf0*/  @!P4 LEA.HI.X R13, R2, c[0x0][0x174], R3.reuse, 0x1, P0 ;  /* 0x00005d00020dca11 */ /* 0x100fe200000f0c03 */
        /* <DEDUP_REMOVED lines=8> */
[----:B------:R-:W-:Y:S01]  /*ee80*/  @P3 STS.128 [R188+0x10800], RZ ;  /* 0x010800ffbc003388 */ /* 0x000fe20000000c00 */
[C-C-:B------:R-:W-:Y:S02]  /*ee90*/  @!P5 LEA.HI.X R15, R4.reuse, c[0x0][0x174], R5.reuse, 0x1, P6 ;  /* 0x00005d00040fda11 */ /* 0x140fe400030f0c05 */
[C---:B------:R-:W-:Y:S01]  /*eea0*/  @!P4 LEA R8, P1, R4.reuse, c[0x0][0x170], 0x1 ;  /* 0x00005c000408ca11 */ /* 0x040fe200078208ff */
[----:B------:R-:W-:Y:S01]  /*eeb0*/  @!PT LDS RZ, [RZ] ;  /* 0x00000000fffff984 */ /* 0x000fe20000000800 */
[----:B------:R-:W-:Y:S01]  /*eec0*/  @!PT LDS RZ, [RZ] ;  /* 0x00000000fffff984 */ /* 0x000fe20000000800 */
[----:B------:R-:W-:Y:S01]  /*eed0*/  @!PT LDS RZ, [RZ] ;  /* 0x00000000fffff984 */ /* 0x000fe20000000800 */
[----:B------:R4:W-:Y:S01]  /*eee0*/  @!P3 LDGSTS.E.BYPASS.LTC128B.128 [R188+0x10800], [R18.64+0x100] ;  /* 0x1080010012bcbfae */ /* 0x0009e2000b901d48 */
[C---:B-1----:R-:W-:Y:S02]  /*eef0*/  @!P3 LEA R6, P0, R4.reuse, c[0x0][0x170], 0x1 ;  /* 0x00005c000406ba11 */ /* 0x042fe400078008ff */
[C-C-:B------:R-:W-:Y:S01]  /*ef00*/  @!P4 LEA.HI.X R9, R4.reuse, c[0x0][0x174], R5.reuse, 0x1, P1 ;  /* 0x00005d000409ca11 */ /* 0x140fe200008f0c05 */
[----:B------:R-:W-:Y:S01]  /*ef10*/  @P5 STS.128 [R188+0xd000], RZ ;  /* 0x00d000ffbc005388 */ /* 0x000fe20000000c00 */
[----:B------:R-:W-:Y:S02]  /*ef20*/  @!P3 LEA.HI.X R7, R4, c[0x0][0x174], R5, 0x1, P0 ;  /* 0x00005d000407ba11 */ /* 0x000fe400000f0c05 */
[----:B------:R-:W-:Y:S01]  /*ef30*/  ISETP.GE.AND P0, PT, R196, 0x1, PT ;  /* 0x00000001c400780c */ /* 0x000fe20003f06270 */
        /* <DEDUP_REMOVED lines=37> */
[----:B------:R-:W2:Y:S04]  /*f190*/  LDSM.16.M88.4 R148, [R183+0x800] ;  /* 0x00080000b794783b */ /* 0x000ea80000000200 */
[----:B------:R-:W4:Y:S04]  /*f1a0*/  LDSM.16.M88.4 R152, [R183+0x1000] ;  /* 0x00100000b798783b */ /* 0x000f280000000200 */
[----:B------:R-:W1:Y:S04]  /*f1b0*/  LDSM.16.M88.4 R156, [R183+0x1800] ;  /* 0x00180000b79c783b */ /* 0x000e680000000200 */
        /* <DEDUP_REMOVED lines=42> */
[C---:B--2---:R-:W-:Y:S08]  /*f460*/  HMMA.16816.F32 R12, R144.reuse, R152, R12 ;  /* 0x00000098900c723c */ /* 0x044ff0000000180c */
[C---:B------:R-:W-:Y:S01]  /*f470*/  HMMA.16816.F32 R16, R144.reuse, R154, R16 ;  /* 0x0000009a9010723c */ /* 0x040fe20000001810 */
[----:B------:R-:W-:Y:S07]  /*f480*/  LDSM.16.M88.4 R152, [R183+0x2800] ;  /* 0x00280000b798783b */ /* 0x000fee0000000200 */
[C---:B----4-:R-:W-:Y:S08]  /*f490*/  HMMA.16816.F32 R20, R144.reuse, R140, R20 ;  /* 0x0000008c9014723c */ /* 0x050ff00000001814 */
[C---:B------:R-:W-:Y:S01]  /*f4a0*/  HMMA.16816.F32 R24, R144.reuse, R142, R24 ;  /* 0x0000008e9018723c */ /* 0x040fe20000001818 */
[----:B------:R-:W1:Y:S07]  /*f4b0*/  LDSM.16.M88.4 R140, [R185+0x2000] ;  /* 0x00200000b98c783b */ /* 0x000e6e0000000200 */
[C---:B------:R-:W-:Y:S08]  /*f4c0*/  HMMA.16816.F32 R28, R144.reuse, R156, R28 ;  /* 0x0000009c901c723c */ /* 0x040ff0000000181c */
        /* <DEDUP_REMOVED lines=84> */
[C---:B------:R-:W-:Y:S08]  /*fa10*/  HMMA.16816.F32 R8, R160.reuse, R166, R8 ;  /* 0x000000a6a008723c */ /* 0x040ff00000001808 */
[C---:B------:R-:W-:Y:S08]  /*fa20*/  HMMA.16816.F32 R12, R160.reuse, R168, R12 ;  /* 0x000000a8a00c723c */ /* 0x040ff0000000180c */
[C---:B------:R-:W-:Y:S07]  /*fa30*/  HMMA.16816.F32 R16, R160.reuse, R170, R16 ;  /* 0x000000aaa010723c */ /* 0x040fee0000001810 */
[----:B------:R-:W-:Y:S01]  /*fa40*/  IMAD.MOV.U32 R170, RZ, RZ, R119 ;  /* 0x000000ffffaa7224 */ /* 0x000fe200078e0077 */
[C---:B------:R-:W-:Y:S04]  /*fa50*/  HMMA.16816.F32 R20, R160.reuse, R136, R20 ;  /* 0x00000088a014723c */ /* 0x040fe80000001814 */
[----:B------:R-:W-:Y:S04]  /*fa60*/  IMAD.MOV.U32 R171, RZ, RZ, R118 ;  /* 0x000000ffffab7224 */ /* 0x000fe800078e0076 */
        /* <DEDUP_REMOVED lines=12> */
.L_x_605:
[----:B------:R-:W2:Y:S01]  /*fb30*/  LDL.64 R198, [R1+0x20] ;  /* 0x0000200001c67983 */ /* 0x000ea20000100a00 */
[----:B-1----:R-:W-:Y:S01]  /*fb40*/  IMAD.SHL.U32 R154, R196, 0x2, RZ ;  /* 0x00000002c49a7824 */ /* 0x002fe200078e00ff */
[C---:B------:R-:W-:Y:S01]  /*fb50*/  IADD3 R155, R190.reuse, -0x61c88647, RZ ;  /* 0x9e3779b9be9b7810 */ /* 0x040fe20007ffe0ff */
[----:B------:R-:W1:Y:S01]  /*fb60*/  LDC.U8 R145, c[0x0][0x2d8] ;  /* 0x0000b600ff917b82 */ /* 0x000e620000000000 */
[C---:B------:R-:W-:Y:S02]  /*fb70*/  IADD3 R156, R190.reuse, 0x3c6ef372, RZ ;  /* 0x3c6ef372be9c7810 */ /* 0x040fe40007ffe0ff */
[----:B------:R-:W3:Y:S01]  /*fb80*/  LDL R201, [R1+0x28] ;  /* 0x0000280001c97983 */ /* 0x000ee20000100800 */
[C---:B------:R-:W-:Y:S02]  /*fb90*/  IADD3 R167, R191.reuse, 0x32370b8f, RZ ;  /* 0x32370b8fbfa77810 */ /* 0x040fe40007ffe0ff */
[C---:B------:R-:W-:Y:S01]  /*fba0*/  IADD3 R168, R191.reuse, 0x76cf5d0a, RZ ;  /* 0x76cf5d0abfa87810 */ /* 0x040fe20007ffe0ff */
[----:B------:R-:W4:Y:S01]  /*fbb0*/  S2R R2, SR_TID.X ;  /* 0x0000000000027919 */ /* 0x000f220000002100 */
[C---:B------:R-:W-:Y:S02]  /*fbc0*/  IADD3 R169, R190.reuse, -0x255992d5, RZ ;  /* 0xdaa66d2bbea97810 */ /* 0x040fe40007ffe0ff */
[----:B------:R-:W-:Y:S02]  /*fbd0*/  IADD3 R174, R190, 0x78dde6e4, RZ ;  /* 0x78dde6e4beae7810 */ /* 0x000fe40007ffe0ff */
[C---:B------:R-:W-:Y:S02]  /*fbe0*/  IADD3 R175, R191.reuse, -0x126145ec, RZ ;  /* 0xed9eba14bfaf7810 */ /* 0x040fe40007ffe0ff */
[----:B------:R-:W-:Y:S01]  /*fbf0*/  IADD3 R195, R191, 0x646e171e, RZ ;  /* 0x646e171ebfc37810 */ /* 0x000fe20007ffe0ff */
[----:B------:R-:W5:Y:S04]  /*fc00*/  LDL R197, [R1+0x18] ;  /* 0x0000180001c57983 */ /* 0x000f680000100800 */
[----:B------:R2:W3:Y:S01]  /*fc10*/  LDL.S16 R200, [R1+0xc] ;  /* 0x00000c0001c87983 */ /* 0x0004e20000100600 */
[----:B-1----:R-:W-:Y:S01]  /*fc20*/  PRMT R194, R145, 0x7054, R145 ;  /* 0x0000705491c27816 */ /* 0x002fe20000000091 */
[----:B----4-:R-:W-:Y:S05]  /*fc30*/  IMAD.SHL.U32 R2, R2, 0x2, RZ ;  /* 0x0000000202027824 */ /* 0x010fea00078e00ff */
[----:B------:R-:W-:Y:S05]  /*fc40*/  LOP3.LUT R2, R2, 0x6, RZ, 0xc0, !PT ;  /* 0x0000000602027812 */ /* 0x000fea00078ec0ff */
[----:B------:R-:W-:Y:S04]  /*fc50*/  IMAD R2, R196, 0x40, R2 ;  /* 0x00000040c4027824 */ /* 0x000fe800078e0202 */
[----:B------:R-:W1:Y:S01]  /*fc60*/  I2F R116, R2 ;  /* 0x0000000200747306 */ /* 0x000e620000201400 */
[C---:B------:R-:W-:Y:S02]  /*fc70*/  IADD3 R3, R2.reuse, 0x1, RZ ;  /* 0x0000000102037810 */ /* 0x040fe40007ffe0ff */
[C---:B------:R-:W-:Y:S02]  /*fc80*/  IADD3 R118, R2.reuse, 0x8, RZ ;  /* 0x0000000802767810 */ /* 0x040fe40007ffe0ff */
[C---:B------:R-:W-:Y:S02]  /*fc90*/  IADD3 R119, R2.reuse, 0x9, RZ ;  /* 0x0000000902777810 */ /* 0x040fe40007ffe0ff */
[C---:B------:R-:W-:Y:S02]  /*fca0*/  IADD3 R136, R2.reuse, 0x10, RZ ;  /* 0x0000001002887810 */ /* 0x040fe40007ffe0ff */
[C---:B------:R-:W-:Y:S01]  /*fcb0*/  IADD3 R137, R2.reuse, 0x11, RZ ;  /* 0x0000001102897810 */ /* 0x040fe20007ffe0ff */
[----:B------:R-:W4:Y:S01]  /*fcc0*/  I2F R3, R3 ;  /* 0x0000000300037306 */ /* 0x000f220000201400 */
[C---:B------:R-:W-:Y:S02]  /*fcd0*/  IADD3 R138, R2.reuse, 0x18, RZ ;  /* 0x00000018028a7810 */ /* 0x040fe40007ffe0ff */
[C---:B------:R-:W-:Y:S02]  /*fce0*/  IADD3 R139, R2.reuse, 0x19, RZ ;  /* 0x00000019028b7810 */ /* 0x040fe40007ffe0ff */
[C---:B------:R-:W-:Y:S02]  /*fcf0*/  IADD3 R140, R2.reuse, 0x20, RZ ;  /* 0x00000020028c7810 */ /* 0x040fe40007ffe0ff */
[C---:B------:R-:W-:Y:S02]  /*fd00*/  IADD3 R141, R2.reuse, 0x21, RZ ;  /* 0x00000021028d7810 */ /* 0x040fe40007ffe0ff */
[C---:B------:R-:W-:Y:S01]  /*fd10*/  IADD3 R142, R2.reuse, 0x28, RZ ;  /* 0x00000028028e7810 */ /* 0x040fe20007ffe0ff */
[----:B------:R-:W4:Y:S01]  /*fd20*/  I2F R118, R118 ;  /* 0x0000007600767306 */ /* 0x000f220000201400 */
[C---:B------:R-:W-:Y:S02]  /*fd30*/  IADD3 R143, R2.reuse, 0x29, RZ ;  /* 0x00000029028f7810 */ /* 0x040fe40007ffe0ff */
[----:B------:R-:W-:Y:S01]  /*fd40*/  IADD3 R144, R2, 0x30, RZ ;  /* 0x0000003002907810 */ /* 0x000fe20007ffe0ff */
[CC--:B-1----:R-:W-:Y:S02]  /*fd50*/  FFMA.FTZ R4, R116.reuse, R189.reuse, R4 ;  /* 0x000000bd74047223 */ /* 0x0c2fe40000010004 */
[-C--:B------:R-:W-:Y:S03]  /*fd60*/  FFMA.FTZ R6, R116, R189.reuse, R6 ;  /* 0x000000bd74067223 */ /* 0x080fe60000010006 */
[----:B------:R-:W-:Y:S01]  /*fd70*/  FMNMX.FTZ R116, R4, R0, !PT ;  /* 0x0000000004747209 */ /* 0x000fe20007810000 */
[----:B------:R-:W1:Y:S01]  /*fd80*/  I2F R119, R119 ;  /* 0x0000007700777306 */ /* 0x000e620000201400 */
[CC--:B----4-:R-:W-:Y:S02]  /*fd90*/  FFMA.FTZ R5, R3.reuse, R189.reuse, R5 ;  /* 0x000000bd03057223 */ /* 0x0d0fe40000010005 */
[-C--:B------:R-:W-:Y:S01]  /*fda0*/  FFMA.FTZ R7, R3, R189.reuse, R7 ;  /* 0x000000bd03077223 */ /* 0x080fe20000010007 */
[----:B------:R-:W-:Y:S02]  /*fdb0*/  IADD3 R3, R2, 0x31, RZ ;  /* 0x0000003102037810 */ /* 0x000fe40007ffe0ff */
[----:B------:R-:W-:Y:S04]  /*fdc0*/  FMNMX.FTZ R116, R5, R116, !PT ;  /* 0x0000007405747209 */ /* 0x000fe80007810000 */
[----:B------:R-:W4:Y:S01]  /*fdd0*/  I2F R136, R136 ;  /* 0x0000008800887306 */ /* 0x000f220000201400 */
[CC--:B------:R-:W-:Y:S02]  /*fde0*/  FFMA.FTZ R8, R118.reuse, R189.reuse, R8 ;  /* 0x000000bd76087223 */ /* 0x0c0fe40000010008 */
[-C--:B------:R-:W-:Y:S03]  /*fdf0*/  FFMA.FTZ R10, R118, R189.reuse, R10 ;  /* 0x000000bd760a7223 */ /* 0x080fe6000001000a */
[----:B------:R-:W-:Y:S04]  /*fe00*/  FMNMX.FTZ R116, R8, R116, !PT ;  /* 0x0000007408747209 */ /* 0x000fe80007810000 */
[----:B------:R-:W4:Y:S01]  /*fe10*/  I2F R137, R137 ;  /* 0x0000008900897306 */ /* 0x000f220000201400 */
[CC--:B-1----:R-:W-:Y:S02]  /*fe20*/  FFMA.FTZ R9, R119.reuse, R189.reuse, R9 ;  /* 0x000000bd77097223 */ /* 0x0c2fe40000010009 */
[-C--:B------:R-:W-:Y:S01]  /*fe30*/  FFMA.FTZ R11, R119, R189.reuse, R11 ;  /* 0x000000bd770b7223 */ /* 0x080fe2000001000b */
[----:B------:R-:W-:Y:S02]  /*fe40*/  IADD3 R119, R2, 0x38, RZ ;  /* 0x0000003802777810 */ /* 0x000fe40007ffe0ff */
[----:B------:R-:W-:Y:S04]  /*fe50*/  FMNMX.FTZ R116, R9, R116, !PT ;  /* 0x0000007409747209 */ /* 0x000fe80007810000 */
[----:B------:R1:W1:Y:S01]  /*fe60*/  I2F R118, R3 ;  /* 0x0000000300767306 */ /* 0x0002620000201400 */
[CC--:B----4-:R-:W-:Y:S02]  /*fe70*/  FFMA.FTZ R12, R136.reuse, R189.reuse, R12 ;  /* 0x000000bd880c7223 */ /* 0x0d0fe4000001000c */
[-C--:B------:R-:W-:Y:S01]  /*fe80*/  FFMA.FTZ R14, R136, R189.reuse, R14 ;  /* 0x000000bd880e7223 */ /* 0x080fe2000001000e */
[----:B------:R-:W-:Y:S02]  /*fe90*/  IADD3 R136, R2, 0x39, RZ ;  /* 0x0000003902887810 */ /* 0x000fe40007ffe0ff */
[----:B------:R-:W-:Y:S04]  /*fea0*/  FMNMX.FTZ R116, R12, R116, !PT ;  /* 0x000000740c747209 */ /* 0x000fe80007810000 */
[----:B------:R-:W4:Y:S01]  /*feb0*/  I2F R138, R138 ;  /* 0x0000008a008a7306 */ /* 0x000f220000201400 */
[CC--:B------:R-:W-:Y:S02]  /*fec0*/  FFMA.FTZ R13, R137.reuse, R189.reuse, R13 ;  /* 0x000000bd890d7223 */ /* 0x0c0fe4000001000d */
[----:B------:R-:W-:Y:S03]  /*fed0*/  FFMA.FTZ R15, R137, R189, R15 ;  /* 0x000000bd890f7223 */ /* 0x000fe6000001000f */
[----:B------:R-:W-:Y:S04]  /*fee0*/  FMNMX.FTZ R116, R13, R116, !PT ;  /* 0x000000740d747209 */ /* 0x000fe80007810000 */
[----:B------:R-:W4:Y:S01]  /*fef0*/  I2F R139, R139 ;  /* 0x0000008b008b7306 */ /* 0x000f220000201400 */
[----:B-1----:R-:W-:Y:S01]  /*ff00*/  FMNMX.FTZ R3, R6, R117, !PT ;  /* 0x0000007506037209 */ /* 0x002fe20007810000 */
[CC--:B------:R-:W-:Y:S02]  /*ff10*/  FFMA.FTZ R29, R118.reuse, R189.reuse, R29 ;  /* 0x000000bd761d7223 */ /* 0x0c0fe4000001001d */
[----:B------:R-:W-:Y:S01]  /*ff20*/  FFMA.FTZ R31, R118, R189, R31 ;  /* 0x000000bd761f7223 */ /* 0x000fe2000001001f */
[----:B------:R-:W-:Y:S05]  /*ff30*/  FMNMX.FTZ R3, R7, R3, !PT ;  /* 0x0000000307037209 */ /* 0x000fea0007810000 */
[----:B------:R-:W1:Y:S01]  /*ff40*/  I2F R140, R140 ;  /* 0x0000008c008c7306 */ /* 0x000e620000201400 */
[----:B------:R-:W-:Y:S01]  /*ff50*/  FMNMX.FTZ R3, R10, R3, !PT ;  /* 0x000000030a037209 */ /* 0x000fe20007810000 */
[C---:B----4-:R-:W-:Y:S03]  /*ff60*/  FFMA.FTZ R16, R138.reuse, R189, R16 ;  /* 0x000000bd8a107223 */ /* 0x050fe60000010010 */
[----:B------:R-:W-:Y:S01]  /*ff70*/  FMNMX.FTZ R2, R11, R3, !PT ;  /* 0x000000030b027209 */ /* 0x000fe20007810000 */
[-C--:B------:R-:W-:Y:S01]  /*ff80*/  FFMA.FTZ R18, R138, R189.reuse, R18 ;  /* 0x000000bd8a127223 */ /* 0x080fe20000010012 */
[----:B------:R-:W-:Y:S03]  /*ff90*/  FMNMX.FTZ R116, R16, R116, !PT ;  /* 0x0000007410747209 */ /* 0x000fe60007810000 */
[----:B------:R-:W4:Y:S01]  /*ffa0*/  I2F R141, R141 ;  /* 0x0000008d008d7306 */ /* 0x000f220000201400 */
[----:B------:R-:W-:Y:S01]  /*ffb0*/  FMNMX.FTZ R2, R14, R2, !PT ;  /* 0x000000020e027209 */ /* 0x000fe20007810000 */
[-C--:B------:R-:W-:Y:S03]  /*ffc0*/  FFMA.FTZ R17, R139, R189.reuse, R17 ;  /* 0x000000bd8b117223 */ /* 0x080fe60000010011 */
[----:B------:R-:W-:Y:S01]  /*ffd0*/  FMNMX.FTZ R2, R15, R2, !PT ;  /* 0x000000020f027209 */ /* 0x000fe20007810000 */
[-C--:B------:R-:W-:Y:S01]  /*ffe0*/  FFMA.FTZ R19, R139, R189.reuse, R19 ;  /* 0x000000bd8b137223 */ /* 0x080fe20000010013 */
[----:B------:R-:W-:Y:S03]  /*fff0*/  FMNMX.FTZ R116, R17, R116, !PT ;  /* 0x0000007411747209 */ /* 0x000fe60007810000 */
[----:B------:R-:W4:Y:S01]  /*10000*/  I2F R142, R142 ;  /* 0x0000008e008e7306 */ /* 0x000f220000201400 */
[----:B------:R-:W-:Y:S01]  /*10010*/  FMNMX.FTZ R2, R18, R2, !PT ;  /* 0x0000000212027209 */ /* 0x000fe20007810000 */
[CC--:B-1----:R-:W-:Y:S03]  /*10020*/  FFMA.FTZ R20, R140.reuse, R189.reuse, R20 ;  /* 0x000000bd8c147223 */ /* 0x0c2fe60000010014 */
[----:B------:R-:W-:Y:S01]  /*10030*/  FMNMX.FTZ R2, R19, R2, !PT ;  /* 0x0000000213027209 */ /* 0x000fe20007810000 */
[-C--:B------:R-:W-:Y:S01]  /*10040*/  FFMA.FTZ R22, R140, R189.reuse, R22 ;  /* 0x000000bd8c167223 */ /* 0x080fe20000010016 */
[----:B------:R-:W-:Y:S03]  /*10050*/  FMNMX.FTZ R116, R20, R116, !PT ;  /* 0x0000007414747209 */ /* 0x000fe60007810000 */
[----:B------:R-:W1:Y:S01]  /*10060*/  I2F R143, R143 ;  /* 0x0000008f008f7306 */ /* 0x000e620000201400 */
[----:B------:R-:W-:Y:S01]  /*10070*/  FMNMX.FTZ R2, R22, R2, !PT ;  /* 0x0000000216027209 */ /* 0x000fe20007810000 */
[CC--:B----4-:R-:W-:Y:S02]  /*10080*/  FFMA.FTZ R21, R141.reuse, R189.reuse, R21 ;  /* 0x000000bd8d157223 */ /* 0x0d0fe40000010015 */
[-C--:B------:R-:W-:Y:S03]  /*10090*/  FFMA.FTZ R23, R141, R189.reuse, R23 ;  /* 0x000000bd8d177223 */ /* 0x080fe60000010017 */
[----:B------:R-:W-:Y:S03]  /*100a0*/  FMNMX.FTZ R116, R21, R116, !PT ;  /* 0x0000007415747209 */ /* 0x000fe60007810000 */
[----:B------:R-:W4:Y:S01]  /*100b0*/  I2F R144, R144 ;  /* 0x0000009000907306 */ /* 0x000f220000201400 */
[----:B------:R-:W-:Y:S01]  /*100c0*/  FMNMX.FTZ R2, R23, R2, !PT ;  /* 0x0000000217027209 */ /* 0x000fe20007810000 */
[CC--:B------:R-:W-:Y:S02]  /*100d0*/  FFMA.FTZ R24, R142.reuse, R189.reuse, R24 ;  /* 0x000000bd8e187223 */ /* 0x0c0fe40000010018 */
[-C--:B------:R-:W-:Y:S03]  /*100e0*/  FFMA.FTZ R26, R142, R189.reuse, R26 ;  /* 0x000000bd8e1a7223 */ /* 0x080fe6000001001a */
[----:B------:R-:W-:Y:S03]  /*100f0*/  FMNMX.FTZ R116, R24, R116, !PT ;  /* 0x0000007418747209 */ /* 0x000fe60007810000 */
[----:B------:R-:W4:Y:S01]  /*10100*/  I2F R119, R119 ;  /* 0x0000007700777306 */ /* 0x000f220000201400 */
[----:B------:R-:W-:Y:S01]  /*10110*/  FMNMX.FTZ R2, R26, R2, !PT ;  /* 0x000000021a027209 */ /* 0x000fe20007810000 */
[CC--:B-1----:R-:W-:Y:S02]  /*10120*/  FFMA.FTZ R25, R143.reuse, R189.reuse, R25 ;  /* 0x000000bd8f197223 */ /* 0x0c2fe40000010019 */
[-C--:B------:R-:W-:Y:S02]  /*10130*/  FFMA.FTZ R27, R143, R189.reuse, R27 ;  /* 0x000000bd8f1b7223 */ /* 0x080fe4000001001b */
[----:B------:R-:W-:Y:S01]  /*10140*/  LDSM.16.MT88.4 R140, [R177+0xc000] ;  /* 0x00c00000b18c783b */ /* 0x000fe20000004200 */
[----:B------:R-:W-:Y:S03]  /*10150*/  FMNMX.FTZ R116, R25, R116, !PT ;  /* 0x0000007419747209 */ /* 0x000fe60007810000 */
[----:B------:R-:W1:Y:S01]  /*10160*/  I2F R3, R136 ;  /* 0x0000008800037306 */ /* 0x000e620000201400 */
[----:B------:R-:W-:Y:S01]  /*10170*/  FMNMX.FTZ R2, R27, R2, !PT ;  /* 0x000000021b027209 */ /* 0x000fe20007810000 */
[CC--:B----4-:R-:W-:Y:S02]  /*10180*/  FFMA.FTZ R28, R144.reuse, R189.reuse, R28 ;  /* 0x000000bd901c7223 */ /* 0x0d0fe4000001001c */
[-C--:B------:R-:W-:Y:S02]  /*10190*/  FFMA.FTZ R30, R144, R189.reuse, R30 ;  /* 0x000000bd901e7223 */ /* 0x080fe4000001001e */
[----:B------:R-:W-:Y:S01]  /*101a0*/  LDSM.16.MT88.4 R144, [R178+0xc000] ;  /* 0x00c00000b290783b */ /* 0x000fe20000004200 */
[----:B------:R-:W-:Y:S02]  /*101b0*/  FMNMX.FTZ R116, R28, R116, !PT ;  /* 0x000000741c747209 */ /* 0x000fe40007810000 */
[----:B------:R-:W-:Y:S02]  /*101c0*/  FMNMX.FTZ R2, R30, R2, !PT ;  /* 0x000000021e027209 */ /* 0x000fe40007810000 */
[----:B------:R-:W-:Y:S01]  /*101d0*/  FMNMX.FTZ R116, R29, R116, !PT ;  /* 0x000000741d747209 */ /* 0x000fe20007810000 */
[-C--:B------:R-:W-:Y:S01]  /*101e0*/  FFMA.FTZ R32, R119, R189.reuse, R32 ;  /* 0x000000bd77207223 */ /* 0x080fe20000010020 */
[----:B------:R-:W-:Y:S01]  /*101f0*/  FMNMX.FTZ R2, R31, R2, !PT ;  /* 0x000000021f027209 */ /* 0x000fe20007810000 */
[-C--:B------:R-:W-:Y:S03]  /*10200*/  FFMA.FTZ R34, R119, R189.reuse, R34 ;  /* 0x000000bd77227223 */ /* 0x080fe60000010022 */
[----:B------:R-:W-:Y:S02]  /*10210*/  FMNMX.FTZ R116, R32, R116, !PT ;  /* 0x0000007420747209 */ /* 0x000fe40007810000 */
[----:B------:R-:W-:Y:S01]  /*10220*/  FMNMX.FTZ R2, R34, R2, !PT ;  /* 0x0000000222027209 */ /* 0x000fe20007810000 */
[CC--:B-1----:R-:W-:Y:S02]  /*10230*/  FFMA.FTZ R33, R3.reuse, R189.reuse, R33 ;  /* 0x000000bd03217223 */ /* 0x0c2fe40000010021 */
[----:B------:R-:W-:Y:S03]  /*10240*/  FFMA.FTZ R35, R3, R189, R35 ;  /* 0x000000bd03237223 */ /* 0x000fe60000010023 */
[----:B------:R-:W-:Y:S02]  /*10250*/  FMNMX.FTZ R116, R33, R116, !PT ;  /* 0x0000007421747209 */ /* 0x000fe40007810000 */
[----:B------:R-:W-:Y:S03]  /*10260*/  FMNMX.FTZ R2, R35, R2, !PT ;  /* 0x0000000223027209 */ /* 0x000fe60007810000 */
[----:B------:R-:W1:Y:S08]  /*10270*/  SHFL.BFLY PT, R118, R116, 0x2, 0x1f ;  /* 0x0c401f0074767f89 */ /* 0x000e7000000e0000 */
[----:B------:R-:W4:Y:S01]  /*10280*/  SHFL.BFLY PT, R3, R2, 0x2, 0x1f ;  /* 0x0c401f0002037f89 */ /* 0x000f2200000e0000 */
[----:B-1----:R-:W-:Y:S07]  /*10290*/  FMNMX.FTZ R116, R116, R118, !PT ;  /* 0x0000007674747209 */ /* 0x002fee0007810000 */
[----:B------:R-:W1:Y:S01]  /*102a0*/  SHFL.BFLY PT, R118, R116, 0x1, 0x1f ;  /* 0x0c201f0074767f89 */ /* 0x000e6200000e0000 */
[----:B----4-:R-:W-:Y:S07]  /*102b0*/  FMNMX.FTZ R2, R2, R3, !PT ;  /* 0x0000000302027209 */ /* 0x010fee0007810000 */
[----:B------:R-:W4:Y:S01]  /*102c0*/  SHFL.BFLY PT, R3, R2, 0x1, 0x1f ;  /* 0x0c201f0002037f89 */ /* 0x000f2200000e0000 */
[----:B-1----:R-:W-:Y:S04]  /*102d0*/  FMNMX.FTZ R116, R116, R118, !PT ;  /* 0x0000007674747209 */ /* 0x002fe80007810000 */
[C---:B------:R-:W-:Y:S01]  /*102e0*/  FSETP.NEU.FTZ.AND P0, PT, R116.reuse, -INF , PT ;  /* 0xff8000007400780b */ /* 0x040fe20003f1d000 */
[C---:B------:R-:W-:Y:S02]  /*102f0*/  FMUL.FTZ R119, R116.reuse, c[0x0][0x23c] ;  /* 0x00008f0074777a20 */ /* 0x040fe40000410000 */
[----:B------:R-:W-:Y:S01]  /*10300*/  FADD.FTZ R0, -R116, R0 ;  /* 0x0000000074007221 */ /* 0x000fe20000010100 */
[----:B----4-:R-:W-:Y:S02]  /*10310*/  FMNMX.FTZ R3, R2, R3, !PT ;  /* 0x0000000302037209 */ /* 0x010fe40007810000 */
[----:B------:R-:W-:Y:S01]  /*10320*/  FSEL R119, R119, RZ, P0 ;  /* 0x000000ff77777208 */ /* 0x000fe20000000000 */
[----:B------:R-:W-:Y:S01]  /*10330*/  FMUL.FTZ R0, R0, c[0x0][0x23c] ;  /* 0x00008f0000007a20 */ /* 0x000fe20000410000 */
[----:B------:R-:W-:Y:S01]  /*10340*/  IADD3 R2, R191, -0x4498517b, RZ ;  /* 0xbb67ae85bf027810 */ /* 0x000fe20007ffe0ff */
[C---:B------:R-:W-:Y:S01]  /*10350*/  FMUL.FTZ R166, R3.reuse, c[0x0][0x23c] ;  /* 0x00008f0003a67a20 */ /* 0x040fe20000410000 */
[----:B------:R-:W-:Y:S01]  /*10360*/  FSETP.NEU.FTZ.AND P0, PT, R3, -INF , PT ;  /* 0xff8000000300780b */ /* 0x000fe20003f1d000 */
[--C-:B------:R-:W-:Y:S01]  /*10370*/  FFMA.FTZ R5, R5, c[0x0][0x23c], -R119.reuse ;  /* 0x00008f0005057a23 */ /* 0x100fe20000010877 */
[----:B------:R-:W-:Y:S01]  /*10380*/  LOP3.LUT R2, R223, R224, R2, 0x96, !PT ;  /* 0x000000e0df027212 */ /* 0x000fe200078e9602 */
[----:B------:R-:W-:Y:S01]  /*10390*/  FFMA.FTZ R118, R4, c[0x0][0x23c], -R119 ;  /* 0x00008f0004767a23 */ /* 0x000fe20000010877 */
[----:B------:R-:W-:Y:S01]  /*103a0*/  LOP3.LUT R4, R154, R191, RZ, 0x3c, !PT ;  /* 0x000000bf9a047212 */ /* 0x000fe200078e3cff */
[----:B------:R1:W-:Y:S01]  /*103b0*/  MUFU.EX2 R216, R5 ;  /* 0x0000000500d87308 */ /* 0x0003e20000000800 */
[----:B------:R-:W-:Y:S01]  /*103c0*/  FSEL R166, R166, RZ, P0 ;  /* 0x000000ffa6a67208 */ /* 0x000fe20000000000 */
[----:B------:R-:W-:Y:S01]  /*103d0*/  IMAD.WIDE.U32 R192, R2, -0x326172a9, RZ ;  /* 0xcd9e8d5702c07825 */ /* 0x000fe200078e00ff */
[----:B------:R-:W-:Y:S01]  /*103e0*/  LOP3.LUT R4, R225, R4, RZ, 0x3c, !PT ;  /* 0x00000004e1047212 */ /* 0x000fe200078e3cff */
[----:B--2---:R2:W4:Y:S02]  /*103f0*/  LDL.S16 R199, [R1+0x8] ;  /* 0x0000080001c77983 */ /* 0x0045240000100600 */
[--C-:B------:R-:W-:Y:S02]  /*10400*/  FFMA.FTZ R6, R6, c[0x0][0x23c], -R166.reuse ;  /* 0x00008f0006067a23 */ /* 0x100fe400000108a6 */
[----:B------:R-:W-:Y:S02]  /*10410*/  IMAD.WIDE.U32 R136, R4, -0x326172a9, RZ ;  /* 0xcd9e8d5704887825 */ /* 0x000fe400078e00ff */
[----:B------:R-:W-:Y:S02]  /*10420*/  MUFU.EX2 R209, R6 ;  /* 0x0000000600d17308 */ /* 0x000fe40000000800 */
[----:B------:R-:W-:Y:S01]  /*10430*/  FFMA.FTZ R7, R7, c[0x0][0x23c], -R166 ;  /* 0x00008f0007077a23 */ /* 0x000fe200000108a6 */
[----:B------:R-:W-:Y:S01]  /*10440*/  LOP3.LUT R4, R137, R198, R155, 0x96, !PT ;  /* 0x000000c689047212 */ /* 0x000fe200078e969b */
[--C-:B------:R-:W-:Y:S01]  /*10450*/  FFMA.FTZ R8, R8, c[0x0][0x23c], -R119.reuse ;  /* 0x00008f0008087a23 */ /* 0x100fe20000010877 */
[----:B------:R-:W-:Y:S01]  /*10460*/  LOP3.LUT R136, R193, R136, R156, 0x96, !PT ;  /* 0x00000088c1887212 */ /* 0x000fe200078e969c */
[----:B------:R-:W-:Y:S02]  /*10470*/  FFMA.FTZ R9, R9, c[0x0][0x23c], -R119 ;  /* 0x00008f0009097a23 */ /* 0x000fe40000010877 */
[--C-:B------:R-:W-:Y:S02]  /*10480*/  FFMA.FTZ R10, R10, c[0x0][0x23c], -R166.reuse ;  /* 0x00008f000a0a7a23 */ /* 0x100fe400000108a6 */
[----:B------:R-:W-:Y:S01]  /*10490*/  IMAD.WIDE.U32 R136, R136, -0x2daee0ad, RZ ;  /* 0xd2511f5388887825 */ /* 0x000fe200078e00ff */
[----:B------:R-:W2:Y:S03]  /*104a0*/  MUFU.EX2 R215, R7 ;  /* 0x0000000700d77308 */ /* 0x000ea60000000800 */
[----:B-1----:R-:W-:Y:S04]  /*104b0*/  IMAD.WIDE.U32 R4, R4, -0x2daee0ad, RZ ;  /* 0xd2511f5304047825 */ /* 0x002fe800078e00ff */
[----:B------:R-:W-:Y:S01]  /*104c0*/  FFMA.FTZ R11, R11, c[0x0][0x23c], -R166 ;  /* 0x00008f000b0b7a23 */ /* 0x000fe200000108a6 */
[----:B------:R-:W-:Y:S01]  /*104d0*/  LOP3.LUT R2, R137, R4, R167, 0x96, !PT ;  /* 0x0000000489027212 */ /* 0x000fe200078e96a7 */
[--C-:B------:R-:W-:Y:S01]  /*104e0*/  FFMA.FTZ R12, R12, c[0x0][0x23c], -R119.reuse ;  /* 0x00008f000c0c7a23 */ /* 0x100fe20000010877 */
[----:B------:R-:W-:Y:S01]  /*104f0*/  LOP3.LUT R5, R5, R222, R168, 0x96, !PT ;  /* 0x000000de05057212 */ /* 0x000fe200078e96a8 */
[----:B------:R-:W1:Y:S01]  /*10500*/  MUFU.EX2 R210, R118 ;  /* 0x0000007600d27308 */ /* 0x000e620000000800 */
[----:B------:R-:W-:Y:S02]  /*10510*/  FFMA.FTZ R13, R13, c[0x0][0x23c], -R119 ;  /* 0x00008f000d0d7a23 */ /* 0x000fe40000010877 */
[----:B------:R-:W-:Y:S04]  /*10520*/  IMAD.WIDE.U32 R152, R2, -0x326172a9, RZ ;  /* 0xcd9e8d5702987825 */ /* 0x000fe800078e00ff */
[----:B------:R-:W-:Y:S03]  /*10530*/  IMAD.WIDE.U32 R4, R5, -0x326172a9, RZ ;  /* 0xcd9e8d5705047825 */ /* 0x000fe600078e00ff */
[----:B------:R-:W-:Y:S01]  /*10540*/  MUFU.EX2 R217, R8 ;  /* 0x0000000800d97308 */ /* 0x000fe20000000800 */
[--C-:B------:R-:W-:Y:S01]  /*10550*/  FFMA.FTZ R14, R14, c[0x0][0x23c], -R166.reuse ;  /* 0x00008f000e0e7a23 */ /* 0x100fe200000108a6 */
[----:B------:R-:W-:Y:S01]  /*10560*/  LOP3.LUT R5, R5, R192, R169, 0x96, !PT ;  /* 0x000000c005057212 */ /* 0x000fe200078e96a9 */
[----:B------:R-:W-:Y:S01]  /*10570*/  FFMA.FTZ R15, R15, c[0x0][0x23c], -R166 ;  /* 0x00008f000f0f7a23 */ /* 0x000fe200000108a6 */
[----:B------:R-:W-:Y:S01]  /*10580*/  LOP3.LUT R2, R153, R4, R174, 0x96, !PT ;  /* 0x0000000499027212 */ /* 0x000fe200078e96ae */
[----:B------:R-:W-:Y:S01]  /*10590*/  FFMA.FTZ R16, R16, c[0x0][0x23c], -R119 ;  /* 0x00008f0010107a23 */ /* 0x000fe20000010877 */
[----:B--2---:R-:W-:Y:S01]  /*105a0*/  F2FP.PACK_AB R160, R215, R209 ;  /* 0x000000d1d7a0723e */ /* 0x004fe200000000ff */
[----:B------:R-:W-:Y:S03]  /*105b0*/  IMAD.WIDE.U32 R4, R5, -0x2daee0ad, RZ ;  /* 0xd2511f5305047825 */ /* 0x000fe600078e00ff */
[----:B------:R-:W2:Y:S01]  /*105c0*/  MUFU.EX2 R220, R9 ;  /* 0x0000000900dc7308 */ /* 0x000ea20000000800 */
[----:B------:R-:W-:Y:S01]  /*105d0*/  IMAD.WIDE.U32 R172, R2, -0x2daee0ad, RZ ;  /* 0xd2511f5302ac7825 */ /* 0x000fe200078e00ff */
[----:B------:R-:W-:Y:S02]  /*105e0*/  PRMT R161, R160, 0x7632, R161 ;  /* 0x00007632a0a17816 */ /* 0x000fe400000000a1 */
[----:B-1----:R-:W-:Y:S01]  /*105f0*/  F2FP.PACK_AB R118, R216, R210 ;  /* 0x000000d2d876723e */ /* 0x002fe200000000ff */
[----:B------:R-:W-:Y:S01]  /*10600*/  FFMA.FTZ R17, R17, c[0x0][0x23c], -R119 ;  /* 0x00008f0011117a23 */ /* 0x000fe20000010877 */
[----:B---3--:R-:W-:Y:S01]  /*10610*/  LOP3.LUT R148, R173, R4, R201, 0x96, !PT ;  /* 0x00000004ad947212 */ /* 0x008fe200078e96c9 */
[--C-:B------:R-:W-:Y:S01]  /*10620*/  FFMA.FTZ R18, R18, c[0x0][0x23c], -R166.reuse ;  /* 0x00008f0012127a23 */ /* 0x100fe200000108a6 */
[----:B------:R-:W-:Y:S01]  /*10630*/  LOP3.LUT R4, R5, R136, R175, 0x96, !PT ;  /* 0x0000008805047212 */ /* 0x000fe200078e96af */
[----:B------:R-:W-:Y:S01]  /*10640*/  FFMA.FTZ R23, R23, c[0x0][0x23c], -R166 ;  /* 0x00008f0017177a23 */ /* 0x000fe200000108a6 */
[----:B------:R-:W-:Y:S01]  /*10650*/  IADD3 R173, R190, -0x4ab325aa, RZ ;  /* 0xb54cda56bead7810 */ /* 0x000fe20007ffe0ff */
[----:B------:R-:W-:Y:S01]  /*10660*/  IMAD.WIDE.U32 R148, R148, -0x326172a9, RZ ;  /* 0xcd9e8d5794947825 */ /* 0x000fe200078e00ff */
[----:B------:R-:W-:Y:S01]  /*10670*/  MUFU.EX2 R218, R10 ;  /* 0x0000000a00da7308 */ /* 0x000fe20000000800 */
[----:B------:R-:W-:Y:S02]  /*10680*/  PRMT R159, R118, 0x7632, R159 ;  /* 0x00007632769f7816 */ /* 0x000fe4000000009f */
[----:B------:R-:W-:Y:S01]  /*10690*/  IMAD.WIDE.U32 R150, R4, -0x326172a9, RZ ;  /* 0xcd9e8d5704967825 */ /* 0x000fe200078e00ff */
[----:B------:R-:W-:Y:S02]  /*106a0*/  LOP3.LUT R2, R148, 0xffff, RZ, 0xc0, !PT ;  /* 0x0000ffff94027812 */ /* 0x000fe400078ec0ff */
[----:B------:R-:W-:Y:S01]  /*106b0*/  SHF.R.U32.HI R4, RZ, 0x10, R148 ;  /* 0x00000010ff047819 */ /* 0x000fe20000011694 */
[--C-:B------:R-:W-:Y:S01]  /*106c0*/  FFMA.FTZ R26, R26, c[0x0][0x23c], -R166.reuse ;  /* 0x00008f001a1a7a23 */ /* 0x100fe200000108a6 */
[----:B------:R-:W-:Y:S01]  /*106d0*/  LOP3.LUT R6, R148, 0xff, RZ, 0xc0, !PT ;  /* 0x000000ff94067812 */ /* 0x000fe200078ec0ff */
[----:B------:R-:W-:Y:S01]  /*106e0*/  FFMA.FTZ R27, R27, c[0x0][0x23c], -R166 ;  /* 0x00008f001b1b7a23 */ /* 0x000fe200000108a6 */
[----:B------:R-:W-:Y:S01]  /*106f0*/  SHF.R.U32.HI R2, RZ, 0x8, R2 ;  /* 0x00000008ff027819 */ /* 0x000fe20000011602 */
[----:B------:R-:W1:Y:S01]  /*10700*/  MUFU.EX2 R219, R11 ;  /* 0x0000000b00db7308 */ /* 0x000e620000000800 */
[----:B------:R-:W-:Y:S01]  /*10710*/  SHF.R.U32.HI R5, RZ, 0x18, R148 ;  /* 0x00000018ff057819 */ /* 0x000fe20000011694 */
[----:B------:R-:W-:Y:S01]  /*10720*/  FFMA.FTZ R22, R22, c[0x0][0x23c], -R166 ;  /* 0x00008f0016167a23 */ /* 0x000fe200000108a6 */
[----:B------:R-:W-:Y:S01]  /*10730*/  PRMT R138, R6, 0x5410, R2 ;  /* 0x00005410068a7816 */ /* 0x000fe20000000002 */
[----:B------:R-:W-:Y:S01]  /*10740*/  FFMA.FTZ R24, R24, c[0x0][0x23c], -R119 ;  /* 0x00008f0018187a23 */ /* 0x000fe20000010877 */
[----:B------:R-:W-:Y:S01]  /*10750*/  LOP3.LUT R2, R149, R150, R173, 0x96, !PT ;  /* 0x0000009695027212 */ /* 0x000fe200078e96ad */
[--C-:B------:R-:W-:Y:S01]  /*10760*/  FFMA.FTZ R20, R20, c[0x0][0x23c], -R119.reuse ;  /* 0x00008f0014147a23 */ /* 0x100fe20000010877 */
[----:B------:R-:W-:Y:S01]  /*10770*/  LOP3.LUT R4, R4, 0xff, RZ, 0xc0, !PT ;  /* 0x000000ff04047812 */ /* 0x000fe200078ec0ff */
[--C-:B------:R-:W-:Y:S01]  /*10780*/  HSET2.LE.AND R138, R138, R194.reuse, PT ;  /* 0x000000c28a8a7233 */ /* 0x100fe20003803000 */
[----:B------:R-:W-:Y:S01]  /*10790*/  LOP3.LUT R7, R2, 0xff, RZ, 0xc0, !PT ;  /* 0x000000ff02077812 */ /* 0x000fe200078ec0ff */
[----:B------:R-:W-:Y:S01]  /*107a0*/  MUFU.EX2 R206, R12 ;  /* 0x0000000c00ce7308 */ /* 0x000fe20000000800 */
[--C-:B------:R-:W-:Y:S01]  /*107b0*/  SHF.R.U32.HI R6, RZ, 0x18, R2.reuse ;  /* 0x00000018ff067819 */ /* 0x100fe20000011602 */
[----:B------:R-:W-:Y:S01]  /*107c0*/  FFMA.FTZ R21, R21, c[0x0][0x23c], -R119 ;  /* 0x00008f0015157a23 */ /* 0x000fe20000010877 */
[----:B------:R-:W-:Y:S02]  /*107d0*/  PRMT R139, R4, 0x5410, R5 ;  /* 0x00005410048b7816 */ /* 0x000fe40000000005 */
[----:B------:R-:W-:Y:S02]  /*107e0*/  LOP3.LUT R4, R2, 0xffff, RZ, 0xc0, !PT ;  /* 0x0000ffff02047812 */ /* 0x000fe400078ec0ff */
[----:B------:R-:W-:Y:S01]  /*107f0*/  SHF.R.U32.HI R5, RZ, 0x10, R2 ;  /* 0x00000010ff057819 */ /* 0x000fe20000011602 */
[--C-:B------:R-:W-:Y:S01]  /*10800*/  HSET2.LE.AND R139, R139, R194.reuse, PT ;  /* 0x000000c28b8b7233 */ /* 0x100fe20003803000 */
[----:B------:R-:W-:Y:S01]  /*10810*/  SHF.R.U32.HI R4, RZ, 0x8, R4 ;  /* 0x00000008ff047819 */ /* 0x000fe20000011604 */
[----:B------:R3:W3:Y:S01]  /*10820*/  MUFU.EX2 R2, R0 ;  /* 0x0000000000027308 */ /* 0x0006e20000000800 */
[----:B------:R-:W-:Y:S02]  /*10830*/  LOP3.LUT R5, R5, 0xff, RZ, 0xc0, !PT ;  /* 0x000000ff05057812 */ /* 0x000fe400078ec0ff */
[----:B------:R-:W-:Y:S02]  /*10840*/  PRMT R4, R7, 0x5410, R4 ;  /* 0x0000541007047816 */ /* 0x000fe40000000004 */
[----:B------:R-:W-:Y:S02]  /*10850*/  PRMT R5, R5, 0x5410, R6 ;  /* 0x0000541005057816 */ /* 0x000fe40000000006 */
[----:B--2---:R-:W-:Y:S01]  /*10860*/  F2FP.PACK_AB R163, R220, R217 ;  /* 0x000000d9dca3723e */ /* 0x004fe200000000ff */
[--C-:B------:R-:W-:Y:S01]  /*10870*/  HSET2.LE.AND R136, R4, R194.reuse, PT ;  /* 0x000000c204887233 */ /* 0x100fe20003803000 */
[----:B------:R-:W-:Y:S01]  /*10880*/  PRMT R4, R118, 0x5410, R159 ;  /* 0x0000541076047816 */ /* 0x000fe2000000009f */
[--C-:B------:R-:W-:Y:S01]  /*10890*/  HSET2.LE.AND R137, R5, R194.reuse, PT ;  /* 0x000000c205897233 */ /* 0x100fe20003803000 */
[----:B-1----:R-:W-:Y:S01]  /*108a0*/  F2FP.PACK_AB R165, R219, R218 ;  /* 0x000000dadba5723e */ /* 0x002fe200000000ff */
[----:B------:R-:W-:Y:S01]  /*108b0*/  MUFU.EX2 R207, R13 ;  /* 0x0000000d00cf7308 */ /* 0x000fe20000000800 */
[----:B------:R-:W-:Y:S02]  /*108c0*/  PRMT R162, R163, 0x7632, R162 ;  /* 0x00007632a3a27816 */ /* 0x000fe400000000a2 */
[----:B------:R-:W-:Y:S02]  /*108d0*/  LOP3.LUT R136, R136, R4, RZ, 0xc0, !PT ;  /* 0x0000000488887212 */ /* 0x000fe400078ec0ff */
[----:B------:R-:W-:Y:S02]  /*108e0*/  PRMT R4, R160, 0x5410, R161 ;  /* 0x00005410a0047816 */ /* 0x000fe400000000a1 */
[----:B------:R-:W-:Y:S02]  /*108f0*/  PRMT R164, R165, 0x7632, R164 ;  /* 0x00007632a5a47816 */ /* 0x000fe400000000a4 */
[----:B------:R-:W-:Y:S01]  /*10900*/  LOP3.LUT R137, R137, R4, RZ, 0xc0, !PT ;  /* 0x0000000489897212 */ /* 0x000fe200078ec0ff */
[----:B------:R-:W-:Y:S01]  /*10910*/  MUFU.EX2 R205, R14 ;  /* 0x0000000e00cd7308 */ /* 0x000fe20000000800 */
[----:B------:R-:W-:Y:S01]  /*10920*/  PRMT R4, R163, 0x5410, R162 ;  /* 0x00005410a3047816 */ /* 0x000fe200000000a2 */
[----:B---3--:R-:W-:Y:S01]  /*10930*/  FADD.FTZ R0, -R3, R117 ;  /* 0x0000007503007221 */ /* 0x008fe20000010100 */
[----:B------:R-:W-:Y:S01]  /*10940*/  IADD3 R12, R154, 0x1, RZ ;  /* 0x000000019a0c7810 */ /* 0x000fe20007ffe0ff */
[----:B------:R-:W-:Y:S01]  /*10950*/  FMUL.FTZ R5, R2, R121 ;  /* 0x0000007902057220 */ /* 0x000fe20000410000 */
[----:B------:R-:W-:Y:S01]  /*10960*/  LOP3.LUT R138, R138, R4, RZ, 0xc0, !PT ;  /* 0x000000048a8a7212 */ /* 0x000fe200078ec0ff */
[----:B------:R-:W-:Y:S01]  /*10970*/  FMUL.FTZ R0, R0, c[0x0][0x23c] ;  /* 0x00008f0000007a20 */ /* 0x000fe20000410000 */
[----:B------:R-:W-:Y:S01]  /*10980*/  PRMT R4, R165, 0x5410, R164 ;  /* 0x00005410a5047816 */ /* 0x000fe200000000a4 */
[----:B------:R-:W-:Y:S01]  /*10990*/  FMUL.FTZ R8, R2, R124 ;  /* 0x0000007c02087220 */ /* 0x000fe20000410000 */
[----:B------:R-:W-:Y:S01]  /*109a0*/  LOP3.LUT R12, R12, R191, RZ, 0x3c, !PT ;  /* 0x000000bf0c0c7212 */ /* 0x000fe200078e3cff */
[C---:B------:R-:W-:Y:S01]  /*109b0*/  FMUL.FTZ R9, R2.reuse, R125 ;  /* 0x0000007d02097220 */ /* 0x040fe20000410000 */
[----:B------:R-:W-:Y:S01]  /*109c0*/  LOP3.LUT R139, R139, R4, RZ, 0xc0, !PT ;  /* 0x000000048b8b7212 */ /* 0x000fe200078ec0ff */
[----:B------:R-:W1:Y:S01]  /*109d0*/  MUFU.EX2 R0, R0 ;  /* 0x0000000000007308 */ /* 0x000e620000000800 */
[C---:B------:R-:W-:Y:S01]  /*109e0*/  FMUL.FTZ R4, R2.reuse, R120 ;  /* 0x0000007802047220 */ /* 0x040fe20000410000 */
[----:B------:R-:W-:Y:S01]  /*109f0*/  LOP3.LUT R12, R225, R12, RZ, 0x3c, !PT ;  /* 0x0000000ce10c7212 */ /* 0x000fe200078e3cff */
[C---:B------:R-:W-:Y:S02]  /*10a00*/  FMUL.FTZ R36, R2.reuse, R36 ;  /* 0x0000002402247220 */ /* 0x040fe40000410000 */
[C---:B------:R-:W-:Y:S02]  /*10a10*/  FMUL.FTZ R37, R2.reuse, R37 ;  /* 0x0000002502257220 */ /* 0x040fe40000410000 */
[C---:B------:R-:W-:Y:S02]  /*10a20*/  FMUL.FTZ R40, R2.reuse, R40 ;  /* 0x0000002802287220 */ /* 0x040fe40000410000 */
[C---:B------:R-:W-:Y:S01]  /*10a30*/  FMUL.FTZ R41, R2.reuse, R41 ;  /* 0x0000002902297220 */ /* 0x040fe20000410000 */
[----:B------:R-:W2:Y:S01]  /*10a40*/  MUFU.EX2 R208, R15 ;  /* 0x0000000f00d07308 */ /* 0x000ea20000000800 */
        /* <DEDUP_REMOVED lines=8> */
[C---:B-1----:R-:W-:Y:S02]  /*10ad0*/  FMUL.FTZ R6, R0.reuse, R122 ;  /* 0x0000007a00067220 */ /* 0x042fe40000410000 */
[C---:B------:R-:W-:Y:S02]  /*10ae0*/  FMUL.FTZ R7, R0.reuse, R123 ;  /* 0x0000007b00077220 */ /* 0x040fe40000410000 */
[----:B------:R-:W1:Y:S01]  /*10af0*/  LDSM.16.MT88.4 R120, [R180+0xc000] ;  /* 0x00c00000b478783b */ /* 0x000e620000004200 */
[C---:B------:R-:W-:Y:S01]  /*10b00*/  FMUL.FTZ R10, R0.reuse, R126 ;  /* 0x0000007e000a7220 */ /* 0x040fe20000410000 */
[----:B------:R3:W-:Y:S01]  /*10b10*/  MUFU.EX2 R211, R18 ;  /* 0x0000001200d37308 */ /* 0x0007e20000000800 */
[C---:B------:R-:W-:Y:S02]  /*10b20*/  FMUL.FTZ R11, R0.reuse, R127 ;  /* 0x0000007f000b7220 */ /* 0x040fe40000410000 */
[C---:B------:R-:W-:Y:S01]  /*10b30*/  HMMA.16816.F32 R4, R136.reuse, R140, R4 ;  /* 0x0000008c8804723c */ /* 0x040fe20000001804 */
[----:B------:R-:W-:Y:S01]  /*10b40*/  FMUL.FTZ R46, R0, R46 ;  /* 0x0000002e002e7220 */ /* 0x000fe20000410000 */
[----:B--2---:R-:W-:Y:S01]  /*10b50*/  F2FP.PACK_AB R158, R208, R205 ;  /* 0x000000cdd09e723e */ /* 0x004fe200000000ff */
[----:B------:R-:W2:Y:S01]  /*10b60*/  LDSM.16.MT88.4 R124, [R179+0xc000] ;  /* 0x00c00000b37c783b */ /* 0x000ea20000004200 */
[C---:B------:R-:W-:Y:S02]  /*10b70*/  FMUL.FTZ R47, R0.reuse, R47 ;  /* 0x0000002f002f7220 */ /* 0x040fe40000410000 */
[----:B------:R-:W-:Y:S01]  /*10b80*/  FMUL.FTZ R50, R0, R50 ;  /* 0x0000003200327220 */ /* 0x000fe20000410000 */
[----:B------:R-:W-:Y:S01]  /*10b90*/  PRMT R157, R158, 0x7632, R157 ;  /* 0x000076329e9d7816 */ /* 0x000fe2000000009d */
[C---:B------:R-:W-:Y:S01]  /*10ba0*/  HMMA.16816.F32 R8, R136.reuse, R142, R8 ;  /* 0x0000008e8808723c */ /* 0x040fe20000001808 */
[C---:B------:R-:W-:Y:S01]  /*10bb0*/  FMUL.FTZ R38, R0.reuse, R38 ;  /* 0x0000002600267220 */ /* 0x040fe20000410000 */
[----:B------:R-:W1:Y:S01]  /*10bc0*/  MUFU.EX2 R213, R17 ;  /* 0x0000001100d57308 */ /* 0x000e620000000800 */
[----:B------:R-:W2:Y:S01]  /*10bd0*/  LDSM.16.MT88.4 R140, [R177+0xe000] ;  /* 0x00e00000b18c783b */ /* 0x000ea20000004200 */
[C---:B------:R-:W-:Y:S02]  /*10be0*/  FMUL.FTZ R39, R0.reuse, R39 ;  /* 0x0000002700277220 */ /* 0x040fe40000410000 */
[C---:B------:R-:W-:Y:S02]  /*10bf0*/  FMUL.FTZ R51, R0.reuse, R51 ;  /* 0x0000003300337220 */ /* 0x040fe40000410000 */
[C---:B------:R-:W-:Y:S03]  /*10c00*/  FMUL.FTZ R54, R0.reuse, R54 ;  /* 0x0000003600367220 */ /* 0x040fe60000410000 */
[C---:B------:R-:W-:Y:S01]  /*10c10*/  HMMA.16816.F32 R36, R136.reuse, R144, R36 ;  /* 0x000000908824723c */ /* 0x040fe20000001824 */
[C---:B------:R-:W-:Y:S01]  /*10c20*/  FMUL.FTZ R42, R0.reuse, R42 ;  /* 0x0000002a002a7220 */ /* 0x040fe20000410000 */
[----:B------:R-:W-:Y:S01]  /*10c30*/  MUFU.EX2 R202, R22 ;  /* 0x0000001600ca7308 */ /* 0x000fe20000000800 */
[C---:B------:R-:W-:Y:S02]  /*10c40*/  FMUL.FTZ R43, R0.reuse, R43 ;  /* 0x0000002b002b7220 */ /* 0x040fe40000410000 */
[C---:B---3--:R-:W-:Y:S02]  /*10c50*/  FMUL.FTZ R18, R0.reuse, R134 ;  /* 0x0000008600127220 */ /* 0x048fe40000410000 */
[----:B------:R-:W-:Y:S01]  /*10c60*/  FMUL.FTZ R55, R0, R55 ;  /* 0x0000003700377220 */ /* 0x000fe20000410000 */
[----:B-----5:R-:W-:Y:S01]  /*10c70*/  LOP3.LUT R144, R151, R152, R197, 0x96, !PT ;  /* 0x0000009897907212 */ /* 0x020fe200078e96c5 */
[----:B------:R-:W-:Y:S01]  /*10c80*/  FMUL.FTZ R57, R2, R57 ;  /* 0x0000003902397220 */ /* 0x000fe20000410000 */
[C---:B------:R-:W-:Y:S02]  /*10c90*/  HMMA.16816.F32 R40, R136.reuse, R146, R40 ;  /* 0x000000928828723c */ /* 0x040fe40000001828 */
[C---:B------:R-:W-:Y:S01]  /*10ca0*/  FMUL.FTZ R58, R0.reuse, R58 ;  /* 0x0000003a003a7220 */ /* 0x040fe20000410000 */
[----:B------:R-:W-:Y:S01]  /*10cb0*/  MUFU.EX2 R204, R20 ;  /* 0x0000001400cc7308 */ /* 0x000fe20000000800 */
[----:B------:R-:W-:Y:S01]  /*10cc0*/  FMUL.FTZ R59, R0, R59 ;  /* 0x0000003b003b7220 */ /* 0x000fe20000410000 */
[----:B-1----:R-:W-:Y:S01]  /*10cd0*/  F2FP.PACK_AB R153, R213, R214 ;  /* 0x000000d6d599723e */ /* 0x002fe200000000ff */
[C---:B------:R-:W-:Y:S02]  /*10ce0*/  FMUL.FTZ R60, R2.reuse, R60 ;  /* 0x0000003c023c7220 */ /* 0x040fe40000410000 */
[C---:B------:R-:W-:Y:S01]  /*10cf0*/  HMMA.16816.F32 R44, R136.reuse, R120, R44 ;  /* 0x00000078882c723c */ /* 0x040fe2000000182c */
[----:B------:R-:W-:Y:S03]  /*10d00*/  FMUL.FTZ R61, R2, R61 ;  /* 0x0000003d023d7220 */ /* 0x000fe60000410000 */
[C---:B------:R-:W-:Y:S01]  /*10d10*/  FMUL.FTZ R62, R0.reuse, R62 ;  /* 0x0000003e003e7220 */ /* 0x040fe20000410000 */
[----:B------:R-:W-:Y:S01]  /*10d20*/  PRMT R152, R153, 0x7632, R152 ;  /* 0x0000763299987816 */ /* 0x000fe20000000098 */
[----:B------:R-:W-:Y:S01]  /*10d30*/  FMUL.FTZ R63, R0, R63 ;  /* 0x0000003f003f7220 */ /* 0x000fe20000410000 */
[----:B------:R-:W-:Y:S01]  /*10d40*/  MUFU.EX2 R203, R21 ;  /* 0x0000001500cb7308 */ /* 0x000fe20000000800 */
[C---:B------:R-:W-:Y:S01]  /*10d50*/  HMMA.16816.F32 R48, R136.reuse, R122, R48 ;  /* 0x0000007a8830723c */ /* 0x040fe20000001830 */
[----:B------:R-:W1:Y:S03]  /*10d60*/  LDSM.16.MT88.4 R120, [R178+0xe000] ;  /* 0x00e00000b278783b */ /* 0x000e660000004200 */
[C---:B------:R-:W-:Y:S02]  /*10d70*/  FMUL.FTZ R64, R2.reuse, R64 ;  /* 0x0000004002407220 */ /* 0x040fe40000410000 */
[----:B------:R-:W-:Y:S02]  /*10d80*/  FMUL.FTZ R65, R2, R65 ;  /* 0x0000004102417220 */ /* 0x000fe40000410000 */
[C---:B--2---:R-:W-:Y:S01]  /*10d90*/  HMMA.16816.F32 R52, R136.reuse, R124, R52 ;  /* 0x0000007c8834723c */ /* 0x044fe20000001834 */
[C---:B------:R-:W-:Y:S03]  /*10da0*/  FMUL.FTZ R66, R0.reuse, R66 ;  /* 0x0000004200427220 */ /* 0x040fe60000410000 */
[----:B------:R-:W-:Y:S02]  /*10db0*/  FMUL.FTZ R67, R0, R67 ;  /* 0x0000004300437220 */ /* 0x000fe40000410000 */
[C---:B------:R-:W-:Y:S02]  /*10dc0*/  FMUL.FTZ R68, R2.reuse, R68 ;  /* 0x0000004402447220 */ /* 0x040fe40000410000 */
[C---:B------:R-:W-:Y:S01]  /*10dd0*/  HMMA.16816.F32 R56, R136.reuse, R126, R56 ;  /* 0x0000007e8838723c */ /* 0x040fe20000001838 */
[----:B------:R-:W2:Y:S03]  /*10de0*/  LDSM.16.MT88.4 R124, [R180+0xe000] ;  /* 0x00e00000b47c783b */ /* 0x000ea60000004200 */
[----:B------:R-:W-:Y:S02]  /*10df0*/  FMUL.FTZ R69, R2, R69 ;  /* 0x0000004502457220 */ /* 0x000fe40000410000 */
[C---:B------:R-:W-:Y:S02]  /*10e00*/  FMUL.FTZ R70, R0.reuse, R70 ;  /* 0x0000004600467220 */ /* 0x040fe40000410000 */
[C---:B------:R-:W-:Y:S01]  /*10e10*/  HMMA.16816.F32 R60, R136.reuse, R140, R60 ;  /* 0x0000008c883c723c */ /* 0x040fe2000000183c */
[----:B------:R-:W-:Y:S03]  /*10e20*/  FMUL.FTZ R71, R0, R71 ;  /* 0x0000004700477220 */ /* 0x000fe60000410000 */
[C---:B------:R-:W-:Y:S02]  /*10e30*/  FMUL.FTZ R72, R2.reuse, R72 ;  /* 0x0000004802487220 */ /* 0x040fe40000410000 */
[----:B------:R-:W-:Y:S02]  /*10e40*/  FMUL.FTZ R73, R2, R73 ;  /* 0x0000004902497220 */ /* 0x000fe40000410000 */
[C---:B------:R-:W-:Y:S01]  /*10e50*/  HMMA.16816.F32 R64, R136.reuse, R142, R64 ;  /* 0x0000008e8840723c */ /* 0x040fe20000001840 */
[----:B------:R-:W3:Y:S03]  /*10e60*/  LDSM.16.MT88.4 R140, [R179+0xe000] ;  /* 0x00e00000b38c783b */ /* 0x000ee60000004200 */
        /* <DEDUP_REMOVED lines=15> */
[----:B------:R-:W-:Y:S03]  /*10f60*/  FMUL.FTZ R85, R2, R85 ;  /* 0x0000005502557220 */ /* 0x000fe60000410000 */
[C---:B------:R-:W-:Y:S01]  /*10f70*/  HMMA.16816.F32 R80, R136.reuse, R126, R80 ;  /* 0x0000007e8850723c */ /* 0x040fe20000001850 */
[C---:B------:R-:W-:Y:S01]  /*10f80*/  FMUL.FTZ R86, R0.reuse, R86 ;  /* 0x0000005600567220 */ /* 0x040fe20000410000 */
[----:B------:R-:W2:Y:S01]  /*10f90*/  LDSM.16.MT88.4 R124, [R178+0x10000] ;  /* 0x01000000b27c783b */ /* 0x000ea20000004200 */
[----:B------:R-:W-:Y:S02]  /*10fa0*/  FMUL.FTZ R87, R0, R87 ;  /* 0x0000005700577220 */ /* 0x000fe40000410000 */
[C---:B------:R-:W-:Y:S02]  /*10fb0*/  FMUL.FTZ R88, R2.reuse, R88 ;  /* 0x0000005802587220 */ /* 0x040fe40000410000 */
[----:B------:R-:W-:Y:S02]  /*10fc0*/  FMUL.FTZ R89, R2, R89 ;  /* 0x0000005902597220 */ /* 0x000fe40000410000 */
[C---:B------:R-:W-:Y:S01]  /*10fd0*/  FMUL.FTZ R90, R0.reuse, R90 ;  /* 0x0000005a005a7220 */ /* 0x040fe20000410000 */
[C---:B---3--:R-:W-:Y:S02]  /*10fe0*/  HMMA.16816.F32 R84, R136.reuse, R140, R84 ;  /* 0x0000008c8854723c */ /* 0x048fe40000001854 */
[----:B------:R-:W-:Y:S02]  /*10ff0*/  FMUL.FTZ R91, R0, R91 ;  /* 0x0000005b005b7220 */ /* 0x000fe40000410000 */
[C---:B------:R-:W-:Y:S02]  /*11000*/  FMUL.FTZ R92, R2.reuse, R92 ;  /* 0x0000005c025c7220 */ /* 0x040fe40000410000 */
[C---:B------:R-:W-:Y:S02]  /*11010*/  FMUL.FTZ R93, R2.reuse, R93 ;  /* 0x0000005d025d7220 */ /* 0x040fe40000410000 */
[----:B------:R-:W-:Y:S01]  /*11020*/  FMUL.FTZ R96, R2, R96 ;  /* 0x0000006002607220 */ /* 0x000fe20000410000 */
[C---:B------:R-:W-:Y:S01]  /*11030*/  HMMA.16816.F32 R88, R136.reuse, R142, R88 ;  /* 0x0000008e8858723c */ /* 0x040fe20000001858 */
[----:B------:R-:W3:Y:S02]  /*11040*/  LDSM.16.MT88.4 R140, [R180+0x10000] ;  /* 0x01000000b48c783b */ /* 0x000ee40000004200 */
[C---:B------:R-:W-:Y:S02]  /*11050*/  FMUL.FTZ R94, R0.reuse, R94 ;  /* 0x0000005e005e7220 */ /* 0x040fe40000410000 */
[----:B------:R-:W-:Y:S02]  /*11060*/  FMUL.FTZ R95, R0, R95 ;  /* 0x0000005f005f7220 */ /* 0x000fe40000410000 */
[----:B------:R-:W-:Y:S02]  /*11070*/  FMUL.FTZ R97, R2, R97 ;  /* 0x0000006102617220 */ /* 0x000fe40000410000 */
[C---:B------:R-:W-:Y:S03]  /*11080*/  FMUL.FTZ R98, R0.reuse, R98 ;  /* 0x0000006200627220 */ /* 0x040fe60000410000 */
[C---:B-1----:R-:W-:Y:S01]  /*11090*/  HMMA.16816.F32 R92, R136.reuse, R120, R92 ;  /* 0x00000078885c723c */ /* 0x042fe2000000185c */
[----:B------:R-:W-:Y:S02]  /*110a0*/  FMUL.FTZ R99, R0, R99 ;  /* 0x0000006300637220 */ /* 0x000fe40000410000 */
[C---:B------:R-:W-:Y:S02]  /*110b0*/  FMUL.FTZ R100, R2.reuse, R100 ;  /* 0x0000006402647220 */ /* 0x040fe40000410000 */
[----:B------:R-:W-:Y:S02]  /*110c0*/  FMUL.FTZ R101, R2, R101 ;  /* 0x0000006502657220 */ /* 0x000fe40000410000 */
[----:B------:R-:W-:Y:S01]  /*110d0*/  IMAD.WIDE.U32 R120, R12, -0x326172a9, RZ ;  /* 0xcd9e8d570c787825 */ /* 0x000fe200078e00ff */
[C---:B------:R-:W-:Y:S04]  /*110e0*/  HMMA.16816.F32 R96, R136.reuse, R122, R96 ;  /* 0x0000007a8860723c */ /* 0x040fe80000001860 */
[--C-:B------:R-:W-:Y:S01]  /*110f0*/  LOP3.LUT R146, R121, R198, R155.reuse, 0x96, !PT ;  /* 0x000000c679927212 */ /* 0x100fe200078e969b */
[C---:B------:R-:W-:Y:S01]  /*11100*/  FMUL.FTZ R102, R0.reuse, R102 ;  /* 0x0000006600667220 */ /* 0x040fe20000410000 */
[----:B------:R-:W-:Y:S01]  /*11110*/  LOP3.LUT R147, R193, R120, R156, 0x96, !PT ;  /* 0x00000078c1937212 */ /* 0x000fe200078e969c */
[----:B------:R-:W-:Y:S01]  /*11120*/  FMUL.FTZ R103, R0, R103 ;  /* 0x0000006700677220 */ /* 0x000fe20000410000 */
[----:B------:R-:W1:Y:S01]  /*11130*/  LDSM.16.MT88.4 R120, [R179+0x10000] ;  /* 0x01000000b378783b */ /* 0x000e620000004200 */
[C---:B------:R-:W-:Y:S03]  /*11140*/  FMUL.FTZ R104, R2.reuse, R104 ;  /* 0x0000006802687220 */ /* 0x040fe60000410000 */
[----:B------:R-:W-:Y:S01]  /*11150*/  FMUL.FTZ R105, R2, R105 ;  /* 0x0000006902697220 */ /* 0x000fe20000410000 */
[----:B------:R-:W-:Y:S01]  /*11160*/  F2FP.PACK_AB R156, R207, R206 ;  /* 0x000000cecf9c723e */ /* 0x000fe200000000ff */
[C---:B--2---:R-:W-:Y:S01]  /*11170*/  HMMA.16816.F32 R100, R136.reuse, R124, R100 ;  /* 0x0000007c8864723c */ /* 0x044fe20000001864 */
[C---:B------:R-:W-:Y:S01]  /*11180*/  FMUL.FTZ R106, R0.reuse, R106 ;  /* 0x0000006a006a7220 */ /* 0x040fe20000410000 */
[----:B------:R2:W5:Y:S01]  /*11190*/  LDL.S16 R198, [R1+0x4] ;  /* 0x0000040001c67983 */ /* 0x0005620000100600 */
[----:B------:R-:W-:Y:S01]  /*111a0*/  FMUL.FTZ R107, R0, R107 ;  /* 0x0000006b006b7220 */ /* 0x000fe20000410000 */
[----:B------:R-:W-:Y:S01]  /*111b0*/  PRMT R155, R156, 0x7632, R155 ;  /* 0x000076329c9b7816 */ /* 0x000fe2000000009b */
[----:B------:R-:W-:Y:S04]  /*111c0*/  IMAD.WIDE.U32 R144, R144, -0x2daee0ad, RZ ;  /* 0xd2511f5390907825 */ /* 0x000fe800078e00ff */
[----:B------:R-:W-:Y:S01]  /*111d0*/  FFMA.FTZ R125, R19, c[0x0][0x23c], -R166 ;  /* 0x00008f00137d7a23 */ /* 0x000fe200000108a6 */
[C---:B------:R-:W-:Y:S02]  /*111e0*/  HMMA.16816.F32 R104, R136.reuse, R126, R104 ;  /* 0x0000007e8868723c */ /* 0x040fe40000001868 */
[C---:B------:R-:W-:Y:S01]  /*111f0*/  FMUL.FTZ R12, R2.reuse, R128 ;  /* 0x00000080020c7220 */ /* 0x040fe20000410000 */
[----:B------:R-:W-:Y:S01]  /*11200*/  LOP3.LUT R16, R145, R172, R195, 0x96, !PT ;  /* 0x000000ac91107212 */ /* 0x000fe200078e96c3 */
[----:B------:R-:W-:Y:S01]  /*11210*/  FMUL.FTZ R13, R2, R129 ;  /* 0x00000081020d7220 */ /* 0x000fe20000410000 */
[----:B------:R-:W-:Y:S01]  /*11220*/  SHF.R.U32.HI R17, RZ, 0x10, R144 ;  /* 0x00000010ff117819 */ /* 0x000fe20000011690 */
[----:B------:R-:W-:Y:S01]  /*11230*/  FMUL.FTZ R14, R0, R130 ;  /* 0x00000082000e7220 */ /* 0x000fe20000410000 */
[----:B------:R-:W-:Y:S01]  /*11240*/  LOP3.LUT R117, R144, 0xffff, RZ, 0xc0, !PT ;  /* 0x0000ffff90757812 */ /* 0x000fe200078ec0ff */
[----:B------:R-:W-:Y:S01]  /*11250*/  FMUL.FTZ R15, R0, R131 ;  /* 0x00000083000f7220 */ /* 0x000fe20000410000 */
[----:B------:R-:W-:Y:S01]  /*11260*/  LOP3.LUT R128, R17, 0xff, RZ, 0xc0, !PT ;  /* 0x000000ff11807812 */ /* 0x000fe200078ec0ff */
[----:B------:R-:W1:Y:S02]  /*11270*/  MUFU.EX2 R212, R125 ;  /* 0x0000007d00d47308 */ /* 0x000e640000000800 */
[----:B------:R-:W-:Y:S01]  /*11280*/  LOP3.LUT R17, R16, 0xffff, RZ, 0xc0, !PT ;  /* 0x0000ffff10117812 */ /* 0x000fe200078ec0ff */
[----:B------:R-:W-:Y:S01]  /*11290*/  FMUL.FTZ R19, R0, R135 ;  /* 0x0000008700137220 */ /* 0x000fe20000410000 */
[----:B------:R-:W-:Y:S01]  /*112a0*/  LOP3.LUT R127, R16, 0xff, RZ, 0xc0, !PT ;  /* 0x000000ff107f7812 */ /* 0x000fe200078ec0ff */
[C---:B---3--:R-:W-:Y:S01]  /*112b0*/  HMMA.16816.F32 R12, R136.reuse, R140, R12 ;  /* 0x0000008c880c723c */ /* 0x048fe2000000180c */
[--C-:B------:R-:W-:Y:S01]  /*112c0*/  SHF.R.U32.HI R126, RZ, 0x18, R16.reuse ;  /* 0x00000018ff7e7819 */ /* 0x100fe20000011610 */
[C---:B------:R-:W-:Y:S01]  /*112d0*/  FMUL.FTZ R108, R2.reuse, R108 ;  /* 0x0000006c026c7220 */ /* 0x040fe20000410000 */
[----:B------:R-:W-:Y:S01]  /*112e0*/  SHF.R.U32.HI R124, RZ, 0x8, R17 ;  /* 0x00000008ff7c7819 */ /* 0x000fe20000011611 */
[C---:B------:R-:W-:Y:S01]  /*112f0*/  FMUL.FTZ R17, R2.reuse, R133 ;  /* 0x0000008502117220 */ /* 0x040fe20000410000 */
[----:B------:R-:W-:Y:S01]  /*11300*/  SHF.R.U32.HI R129, RZ, 0x8, R117 ;  /* 0x00000008ff817819 */ /* 0x000fe20000011675 */
[C---:B------:R-:W-:Y:S01]  /*11310*/  FMUL.FTZ R109, R2.reuse, R109 ;  /* 0x0000006d026d7220 */ /* 0x040fe20000410000 */
[----:B------:R-:W-:Y:S01]  /*11320*/  SHF.R.U32.HI R117, RZ, 0x10, R16 ;  /* 0x00000010ff757819 */ /* 0x000fe20000011610 */
[----:B------:R-:W-:Y:S01]  /*11330*/  FMUL.FTZ R16, R2, R132 ;  /* 0x0000008402107220 */ /* 0x000fe20000410000 */
[----:B------:R-:W-:Y:S03]  /*11340*/  LOP3.LUT R131, R144, 0xff, RZ, 0xc0, !PT ;  /* 0x000000ff90837812 */ /* 0x000fe600078ec0ff */
[----:B------:R-:W-:Y:S01]  /*11350*/  SHF.R.U32.HI R130, RZ, 0x18, R144 ;  /* 0x00000018ff827819 */ /* 0x000fe20000011690 */
[----:B------:R-:W-:Y:S01]  /*11360*/  FMUL.FTZ R112, R2, R112 ;  /* 0x0000007002707220 */ /* 0x000fe20000410000 */
[----:B------:R-:W-:Y:S01]  /*11370*/  PRMT R132, R131, 0x5410, R129 ;  /* 0x0000541083847816 */ /* 0x000fe20000000081 */
[C---:B------:R-:W-:Y:S01]  /*11380*/  HMMA.16816.F32 R16, R136.reuse, R142, R16 ;  /* 0x0000008e8810723c */ /* 0x040fe20000001810 */
[----:B------:R-:W-:Y:S01]  /*11390*/  FMUL.FTZ R110, R0, R110 ;  /* 0x0000006e006e7220 */ /* 0x000fe20000410000 */
[----:B------:R-:W-:Y:S01]  /*113a0*/  PRMT R133, R128, 0x5410, R130 ;  /* 0x0000541080857816 */ /* 0x000fe20000000082 */
[----:B------:R-:W-:Y:S01]  /*113b0*/  FMUL.FTZ R111, R0, R111 ;  /* 0x0000006f006f7220 */ /* 0x000fe20000410000 */
[----:B------:R-:W-:Y:S01]  /*113c0*/  PRMT R128, R127, 0x5410, R124 ;  /* 0x000054107f807816 */ /* 0x000fe2000000007c */
[----:B------:R-:W-:Y:S01]  /*113d0*/  FMUL.FTZ R113, R2, R113 ;  /* 0x0000007102717220 */ /* 0x000fe20000410000 */
[----:B------:R-:W-:Y:S01]  /*113e0*/  LOP3.LUT R117, R117, 0xff, RZ, 0xc0, !PT ;  /* 0x000000ff75757812 */ /* 0x000fe200078ec0ff */
[----:B------:R-:W-:Y:S01]  /*113f0*/  FFMA.FTZ R193, R28, c[0x0][0x23c], -R119 ;  /* 0x00008f001cc17a23 */ /* 0x000fe20000010877 */
[----:B-1----:R-:W-:Y:S01]  /*11400*/  F2FP.PACK_AB R151, R212, R211 ;  /* 0x000000d3d497723e */ /* 0x002fe200000000ff */
[C---:B------:R-:W-:Y:S01]  /*11410*/  FMUL.FTZ R114, R0.reuse, R114 ;  /* 0x0000007200727220 */ /* 0x040fe20000410000 */
[C---:B------:R-:W-:Y:S02]  /*11420*/  HMMA.16816.F32 R108, R136.reuse, R120, R108 ;  /* 0x00000078886c723c */ /* 0x040fe4000000186c */
[----:B------:R-:W-:Y:S01]  /*11430*/  FMUL.FTZ R115, R0, R115 ;  /* 0x0000007300737220 */ /* 0x000fe20000410000 */
[----:B------:R-:W-:Y:S01]  /*11440*/  PRMT R129, R117, 0x5410, R126 ;  /* 0x0000541075817816 */ /* 0x000fe2000000007e */
[----:B------:R-:W-:Y:S01]  /*11450*/  MUFU.EX2 R193, R193 ;  /* 0x000000c100c17308 */ /* 0x000fe20000000800 */
[----:B------:R-:W1:Y:S01]  /*11460*/  LDSM.16.MT88.4 R124, [R177+0xc800] ;  /* 0x00c80000b17c783b */ /* 0x000e620000004200 */
[----:B------:R-:W-:Y:S01]  /*11470*/  PRMT R117, R156, 0x5410, R155 ;  /* 0x000054109c757816 */ /* 0x000fe2000000009b */
[--C-:B------:R-:W-:Y:S01]  /*11480*/  HSET2.LE.AND R120, R128, R194.reuse, PT ;  /* 0x000000c280787233 */ /* 0x100fe20003803000 */
[----:B------:R-:W-:Y:S01]  /*11490*/  PRMT R154, R151, 0x7632, R154 ;  /* 0x00007632979a7816 */ /* 0x000fe2000000009a */
[----:B------:R-:W-:Y:S03]  /*114a0*/  HMMA.16816.F32 R112, R136, R122, R112 ;  /* 0x0000007a8870723c */ /* 0x000fe60000001870 */
[--C-:B------:R-:W-:Y:S01]  /*114b0*/  HSET2.LE.AND R121, R129, R194.reuse, PT ;  /* 0x000000c281797233 */ /* 0x100fe20003803000 */
[----:B------:R-:W-:Y:S01]  /*114c0*/  LOP3.LUT R120, R120, R117, RZ, 0xc0, !PT ;  /* 0x0000007578787212 */ /* 0x000fe200078ec0ff */
[----:B------:R-:W3:Y:S01]  /*114d0*/  LDSM.16.MT88.4 R128, [R178+0xc800] ;  /* 0x00c80000b280783b */ /* 0x000ee20000004200 */
[----:B------:R-:W-:Y:S01]  /*114e0*/  PRMT R117, R158, 0x5410, R157 ;  /* 0x000054109e757816 */ /* 0x000fe2000000009d */
[--C-:B------:R-:W-:Y:S01]  /*114f0*/  HSET2.LE.AND R122, R132, R194.reuse, PT ;  /* 0x000000c2847a7233 */ /* 0x100fe20003803000 */
[----:B------:R-:W-:Y:S01]  /*11500*/  IMAD.WIDE.U32 R138, R147, -0x2daee0ad, RZ ;  /* 0xd2511f53938a7825 */ /* 0x000fe200078e00ff */
[----:B------:R-:W-:Y:S02]  /*11510*/  HSET2.LE.AND R123, R133, R194, PT ;  /* 0x000000c2857b7233 */ /* 0x000fe40003803000 */
[----:B------:R-:W1:Y:S01]  /*11520*/  LDC.U8 R194, c[0x0][0x2d8] ;  /* 0x0000b600ffc27b82 */ /* 0x000e620000000000 */
[----:B------:R-:W-:Y:S01]  /*11530*/  IMAD.WIDE.U32 R132, R146, -0x2daee0ad, RZ ;  /* 0xd2511f5392847825 */ /* 0x000fe200078e00ff */
[----:B------:R-:W-:Y:S02]  /*11540*/  LOP3.LUT R121, R121, R117, RZ, 0xc0, !PT ;  /* 0x0000007579797212 */ /* 0x000fe400078ec0ff */
[----:B------:R-:W-:Y:S02]  /*11550*/  PRMT R117, R153, 0x5410, R152 ;  /* 0x0000541099757816 */ /* 0x000fe40000000098 */
[----:B------:R-:W-:Y:S02]  /*11560*/  LOP3.LUT R140, R139, R132, R167, 0x96, !PT ;  /* 0x000000848b8c7212 */ /* 0x000fe400078e96a7 */
[----:B------:R2:W2:Y:S01]  /*11570*/  LDL.S16 R167, [R1] ;  /* 0x0000000001a77983 */ /* 0x0004a20000100600 */
[----:B------:R-:W-:Y:S02]  /*11580*/  LOP3.LUT R122, R122, R117, RZ, 0xc0, !PT ;  /* 0x000000757a7a7212 */ /* 0x000fe400078ec0ff */
[----:B------:R-:W-:Y:S01]  /*11590*/  PRMT R117, R151, 0x5410, R154 ;  /* 0x0000541097757816 */ /* 0x000fe2000000009a */
[----:B------:R-:W-:Y:S01]  /*115a0*/  IMAD.WIDE.U32 R140, R140, -0x326172a9, RZ ;  /* 0xcd9e8d578c8c7825 */ /* 0x000fe200078e00ff */
[----:B------:R-:W-:Y:S02]  /*115b0*/  LOP3.LUT R136, R133, R222, R168, 0x96, !PT ;  /* 0x000000de85887212 */ /* 0x000fe400078e96a8 */
[----:B------:R-:W-:Y:S01]  /*115c0*/  LOP3.LUT R123, R123, R117, RZ, 0xc0, !PT ;  /* 0x000000757b7b7212 */ /* 0x000fe200078ec0ff */
[----:B------:R-:W4:Y:S01]  /*115d0*/  LDSM.16.MT88.4 R132, [R180+0xc800] ;  /* 0x00c80000b484783b */ /* 0x000f220000004200 */
[----:B------:R-:W-:Y:S01]  /*115e0*/  IADD3 R168, P0, R170, UR5, RZ ;  /* 0x00000005aaa87c10 */ /* 0x000fe2000ff1e0ff */
[----:B------:R-:W-:Y:S01]  /*115f0*/  IMAD.WIDE.U32 R136, R136, -0x326172a9, RZ ;  /* 0xcd9e8d5788887825 */ /* 0x000fe200078e00ff */
[----:B------:R-:W-:Y:S02]  /*11600*/  LOP3.LUT R117, R149, R150, R173, 0x96, !PT ;  /* 0x0000009695757212 */ /* 0x000fe400078e96ad */
[----:B------:R-:W-:Y:S01]  /*11610*/  F2FP.PACK_AB R150, R203, R204 ;  /* 0x000000cccb96723e */ /* 0x000fe200000000ff */
[C---:B-1----:R-:W-:Y:S07]  /*11620*/  HMMA.16816.F32 R4, R120.reuse, R124, R4 ;  /* 0x0000007c7804723c */ /* 0x042fee0000001804 */
[----:B------:R-:W-:Y:S01]  /*11630*/  LOP3.LUT R125, R137, R192, R169, 0x96, !PT ;  /* 0x000000c0897d7212 */ /* 0x000fe200078e96a9 */
[C---:B------:R-:W-:Y:S01]  /*11640*/  HMMA.16816.F32 R8, R120.reuse, R126, R8 ;  /* 0x0000007e7808723c */ /* 0x040fe20000001808 */
[----:B------:R-:W-:Y:S03]  /*11650*/  LOP3.LUT R124, R117, 0xff, RZ, 0xc0, !PT ;  /* 0x000000ff757c7812 */ /* 0x000fe600078ec0ff */
[----:B------:R-:W-:Y:S01]  /*11660*/  LOP3.LUT R137, R141, R136, R174, 0x96, !PT ;  /* 0x000000888d897212 */ /* 0x000fe200078e96ae */
[----:B------:R-:W-:Y:S01]  /*11670*/  FFMA.FTZ R192, R30, c[0x0][0x23c], -R166 ;  /* 0x00008f001ec07a23 */ /* 0x000fe200000108a6 */
[----:B------:R-:W-:Y:S02]  /*11680*/  LOP3.LUT R136, R117, 0xffff, RZ, 0xc0, !PT ;  /* 0x0000ffff75887812 */ /* 0x000fe400078ec0ff */
[C---:B---3--:R-:W-:Y:S01]  /*11690*/  HMMA.16816.F32 R36, R120.reuse, R128, R36 ;  /* 0x000000807824723c */ /* 0x048fe20000001824 */
[----:B------:R-:W-:Y:S02]  /*116a0*/  ISETP.GE.U32.AND P6, PT, R194, R124, PT ;  /* 0x0000007cc200720c */ /* 0x000fe40003fc6070 */
[----:B------:R-:W-:Y:S01]  /*116b0*/  MUFU.EX2 R192, R192 ;  /* 0x000000c000c07308 */ /* 0x000fe20000000800 */
[----:B------:R-:W-:Y:S01]  /*116c0*/  SHF.R.U32.HI R126, RZ, 0x10, R117 ;  /* 0x00000010ff7e7819 */ /* 0x000fe20000011675 */
[----:B------:R-:W-:Y:S01]  /*116d0*/  IMAD.WIDE.U32 R124, R125, -0x2daee0ad, RZ ;  /* 0xd2511f537d7c7825 */ /* 0x000fe200078e00ff */
[----:B------:R-:W-:Y:S02]  /*116e0*/  SHF.R.U32.HI R136, RZ, 0x8, R136 ;  /* 0x00000008ff887819 */ /* 0x000fe40000011688 */
[C---:B------:R-:W-:Y:S01]  /*116f0*/  HMMA.16816.F32 R40, R120.reuse, R130, R40 ;  /* 0x000000827828723c */ /* 0x040fe20000001828 */
[----:B------:R-:W-:Y:S03]  /*11700*/  LOP3.LUT R127, R126, 0xff, RZ, 0xc0, !PT ;  /* 0x000000ff7e7f7812 */ /* 0x000fe600078ec0ff */
[----:B------:R-:W-:Y:S01]  /*11710*/  LOP3.LUT R126, R136, 0xffff, RZ, 0xc0, !PT ;  /* 0x0000ffff887e7812 */ /* 0x000fe200078ec0ff */
[----:B------:R-:W-:Y:S01]  /*11720*/  IMAD.WIDE.U32 R142, R137, -0x2daee0ad, RZ ;  /* 0xd2511f53898e7825 */ /* 0x000fe200078e00ff */
[----:B------:R-:W-:Y:S01]  /*11730*/  @!P6 HADD2 R200, -R118.H0_H0, -RZ.H0_H0 ;  /* 0xa00000ff76c8e230 */ /* 0x000fe20000000900 */
[--C-:B------:R-:W-:Y:S01]  /*11740*/  LOP3.LUT R138, R125, R138, R175.reuse, 0x96, !PT ;  /* 0x0000008a7d8a7212 */ /* 0x100fe200078e96af */
[C---:B----4-:R-:W-:Y:S01]  /*11750*/  HMMA.16816.F32 R44, R120.reuse, R132, R44 ;  /* 0x00000084782c723c */ /* 0x050fe2000000182c */
[C---:B------:R-:W-:Y:S02]  /*11760*/  ISETP.GE.U32.AND P2, PT, R194.reuse, R126, PT ;  /* 0x0000007ec200720c */ /* 0x040fe40003f46070 */
[----:B------:R-:W-:Y:S01]  /*11770*/  ISETP.GE.U32.AND P1, PT, R194, R127, PT ;  /* 0x0000007fc200720c */ /* 0x000fe20003f26070 */
[----:B------:R1:W-:Y:S01]  /*11780*/  @!P6 STL.S16 [R1+0xc], R200 ;  /* 0x00000cc80100e387 */ /* 0x0003e20000100600 */
[----:B------:R-:W-:Y:S02]  /*11790*/  PRMT R175, R200, 0x7610, R175 ;  /* 0x00007610c8af7816 */ /* 0x000fe400000000af */
[----:B------:R-:W-:Y:S01]  /*117a0*/  LOP3.LUT R136, R148, 0xffff, RZ, 0xc0, !PT ;  /* 0x0000ffff94887812 */ /* 0x000fe200078ec0ff */
[C---:B------:R-:W-:Y:S01]  /*117b0*/  HMMA.16816.F32 R48, R120.reuse, R134, R48 ;  /* 0x000000867830723c */ /* 0x040fe20000001830 */
[----:B------:R-:W-:Y:S03]  /*117c0*/  SHF.R.U32.HI R117, RZ, 0x18, R117 ;  /* 0x00000018ff757819 */ /* 0x000fe60000011675 */
[----:B------:R-:W-:Y:S02]  /*117d0*/  LOP3.LUT R141, R143, R124, R201, 0x96, !PT ;  /* 0x0000007c8f8d7212 */ /* 0x000fe400078e96c9 */
[----:B------:R-:W3:Y:S01]  /*117e0*/  LDSM.16.MT88.4 R124, [R179+0xc800] ;  /* 0x00c80000b37c783b */ /* 0x000ee20000004200 */
[----:B------:R-:W-:Y:S01]  /*117f0*/  @!P2 HADD2 R199, -R159.H0_H0, -RZ.H0_H0 ;  /* 0xa00000ff9fc7a230 */ /* 0x000fe20000000900 */
[----:B------:R-:W-:Y:S01]  /*11800*/  @!P6 PRMT R118, R175, 0x5410, RZ ;  /* 0x00005410af76e816 */ /* 0x000fe200000000ff */
[----:B------:R-:W4:Y:S01]  /*11810*/  MUFU.EX2 R201, R23 ;  /* 0x0000001700c97308 */ /* 0x000f220000000800 */
[----:B------:R-:W-:Y:S02]  /*11820*/  ISETP.GE.U32.AND P6, PT, R194, R117, PT ;  /* 0x00000075c200720c */ /* 0x000fe40003fc6070 */
[----:B------:R-:W-:Y:S01]  /*11830*/  SHF.R.U32.HI R117, RZ, 0x8, R136 ;  /* 0x00000008ff757819 */ /* 0x000fe20000011688 */
[----:B------:R-:W-:Y:S01]  /*11840*/  FFMA.FTZ R175, R31, c[0x0][0x23c], -R166 ;  /* 0x00008f001faf7a23 */ /* 0x000fe200000108a6 */
[----:B------:R-:W-:Y:S01]  /*11850*/  PRMT R174, R199, 0x7610, R174 ;  /* 0x00007610c7ae7816 */ /* 0x000fe200000000ae */
[----:B------:R-:W-:Y:S01]  /*11860*/  @!P2 STL.S16 [R1+0x8], R199 ;  /* 0x000008c70100a387 */ /* 0x000fe20000100600 */
[----:B------:R-:W-:Y:S02]  /*11870*/  LOP3.LUT R117, R117, 0xffff, RZ, 0xc0, !PT ;  /* 0x0000ffff75757812 */ /* 0x000fe400078ec0ff */
[----:B------:R-:W-:Y:S01]  /*11880*/  @!P2 PRMT R159, R174, 0x5410, RZ ;  /* 0x00005410ae9fa816 */ /* 0x000fe200000000ff */
[----:B------:R-:W-:Y:S01]  /*11890*/  STG.E.U16 [R170.64], R118 ;  /* 0x00000076aa007986 */ /* 0x000fe2000c101508 */
[----:B------:R-:W-:Y:S01]  /*118a0*/  ISETP.GE.U32.AND P2, PT, R194, R117, PT ;  /* 0x00000075c200720c */ /* 0x000fe20003f46070 */
[----:B-1----:R1:W-:Y:S01]  /*118b0*/  MUFU.EX2 R200, R24 ;  /* 0x0000001800c87308 */ /* 0x0023e20000000800 */
[----:B------:R-:W-:Y:S01]  /*118c0*/  LOP3.LUT R128, R148, 0xff, RZ, 0xc0, !PT ;  /* 0x000000ff94807812 */ /* 0x000fe200078ec0ff */
[----:B------:R-:W-:Y:S01]  /*118d0*/  @!P6 HADD2 R252, -R161.H0_H0, -RZ.H0_H0 ;  /* 0xa00000ffa1fce230 */ /* 0x000fe20000000900 */
[----:B------:R-:W-:Y:S01]  /*118e0*/  IADD3.X R169, R171, UR6, RZ, P0, !PT ;  /* 0x00000006aba97c10 */ /* 0x000fe200087fe4ff */
[----:B------:R-:W-:Y:S01]  /*118f0*/  STG.E.U16 [R170.64+0x2], R159 ;  /* 0x0000029faa007986 */ /* 0x000fe2000c101508 */
[----:B------:R-:W-:Y:S01]  /*11900*/  ISETP.GE.U32.AND P0, PT, R194, R128, PT ;  /* 0x00000080c200720c */ /* 0x000fe20003f06070 */
[----:B------:R-:W-:Y:S01]  /*11910*/  FFMA.FTZ R174, R32, c[0x0][0x23c], -R119 ;  /* 0x00008f0020ae7a23 */ /* 0x000fe20000010877 */
[--C-:B------:R-:W-:Y:S01]  /*11920*/  SHF.R.U32.HI R137, RZ, 0x18, R148.reuse ;  /* 0x00000018ff897819 */ /* 0x100fe20000011694 */
[----:B------:R-:W1:Y:S01]  /*11930*/  LDSM.16.MT88.4 R128, [R177+0xe800] ;  /* 0x00e80000b180783b */ /* 0x000e620000004200 */
[----:B------:R-:W-:Y:S01]  /*11940*/  SHF.R.U32.HI R148, RZ, 0x10, R148 ;  /* 0x00000010ff947819 */ /* 0x000fe20000011694 */
[----:B------:R-:W-:Y:S01]  /*11950*/  MUFU.EX2 R175, R175 ;  /* 0x000000af00af7308 */ /* 0x000fe20000000800 */
[----:B------:R-:W-:Y:S01]  /*11960*/  LOP3.LUT R117, R145, R172, R195, 0x96, !PT ;  /* 0x000000ac91757212 */ /* 0x000fe200078e96c3 */
[----:B------:R-:W-:Y:S01]  /*11970*/  FFMA.FTZ R172, R34, c[0x0][0x23c], -R166 ;  /* 0x00008f0022ac7a23 */ /* 0x000fe200000108a6 */
[----:B------:R-:W-:Y:S02]  /*11980*/  LOP3.LUT R132, R148, 0xff, RZ, 0xc0, !PT ;  /* 0x000000ff94847812 */ /* 0x000fe400078ec0ff */
[----:B------:R-:W-:Y:S02]  /*11990*/  @!P6 PRMT R161, R252, 0x5410, RZ ;  /* 0x00005410fca1e816 */ /* 0x000fe400000000ff */
[----:B------:R-:W-:Y:S01]  /*119a0*/  ISETP.GE.U32.AND P6, PT, R194, R132, PT ;  /* 0x00000084c200720c */ /* 0x000fe20003fc6070 */
[----:B------:R-:W-:Y:S01]  /*119b0*/  @!P0 HADD2 R237, -R163.H0_H0, -RZ.H0_H0 ;  /* 0xa00000ffa3ed8230 */ /* 0x000fe20000000900 */
[----:B------:R-:W-:Y:S01]  /*119c0*/  LOP3.LUT R136, R117, 0xffff, RZ, 0xc0, !PT ;  /* 0x0000ffff75887812 */ /* 0x000fe200078ec0ff */
[----:B------:R-:W1:Y:S01]  /*119d0*/  LDSM.16.MT88.4 R132, [R178+0xe800] ;  /* 0x00e80000b284783b */ /* 0x000e620000004200 */
[----:B------:R-:W-:Y:S01]  /*119e0*/  PRMT R149, R150, 0x7632, R149 ;  /* 0x0000763296957816 */ /* 0x000fe20000000095 */
[----:B------:R-:W-:Y:S01]  /*119f0*/  MUFU.EX2 R174, R174 ;  /* 0x000000ae00ae7308 */ /* 0x000fe20000000800 */
[----:B------:R-:W-:Y:S01]  /*11a00*/  @!P0 PRMT R163, R237, 0x5410, RZ ;  /* 0x00005410eda38816 */ /* 0x000fe200000000ff */
[C---:B---3--:R-:W-:Y:S01]  /*11a10*/  HMMA.16816.F32 R52, R120.reuse, R124, R52 ;  /* 0x0000007c7834723c */ /* 0x048fe20000001834 */
[----:B------:R-:W-:Y:S03]  /*11a20*/  SHF.R.U32.HI R136, RZ, 0x8, R136 ;  /* 0x00000008ff887819 */ /* 0x000fe60000011688 */
[----:B------:R-:W-:Y:S01]  /*11a30*/  STG.E.U16 [R168.64+0x2], R161 ;  /* 0x000002a1a8007986 */ /* 0x000fe2000c101508 */
[----:B----4-:R-:W-:Y:S01]  /*11a40*/  F2FP.PACK_AB R148, R201, R202 ;  /* 0x000000cac994723e */ /* 0x010fe200000000ff */
[----:B------:R-:W-:Y:S01]  /*11a50*/  @!P6 HADD2 R240, -R165.H0_H0, -RZ.H0_H0 ;  /* 0xa00000ffa5f0e230 */ /* 0x000fe20000000900 */
[----:B------:R-:W-:Y:S01]  /*11a60*/  LOP3.LUT R124, R136, 0xffff, RZ, 0xc0, !PT ;  /* 0x0000ffff887c7812 */ /* 0x000fe200078ec0ff */
[C---:B------:R-:W-:Y:S01]  /*11a70*/  HMMA.16816.F32 R56, R120.reuse, R126, R56 ;  /* 0x0000007e7838723c */ /* 0x040fe20000001838 */
[----:B------:R-:W-:Y:S01]  /*11a80*/  LOP3.LUT R125, R117, 0xff, RZ, 0xc0, !PT ;  /* 0x000000ff757d7812 */ /* 0x000fe200078ec0ff */
[----:B------:R-:W-:Y:S02]  /*11a90*/  MUFU.EX2 R172, R172 ;  /* 0x000000ac00ac7308 */ /* 0x000fe40000000800 */
[----:B------:R-:W-:Y:S02]  /*11aa0*/  @!P6 PRMT R165, R240, 0x5410, RZ ;  /* 0x00005410f0a5e816 */ /* 0x000fe400000000ff */
[----:B------:R-:W-:Y:S02]  /*11ab0*/  ISETP.GE.U32.AND P0, PT, R194, R125, PT ;  /* 0x0000007dc200720c */ /* 0x000fe40003f06070 */
[C---:B------:R-:W-:Y:S04]  /*11ac0*/  PRMT R147, R148.reuse, 0x7632, R147 ;  /* 0x0000763294937816 */ /* 0x040fe80000000093 */
[----:B------:R-:W-:Y:S01]  /*11ad0*/  PRMT R32, R148, 0x5410, R147 ;  /* 0x0000541094207816 */ /* 0x000fe20000000093 */
[C---:B-1----:R-:W-:Y:S06]  /*11ae0*/  HMMA.16816.F32 R60, R120.reuse, R128, R60 ;  /* 0x00000080783c723c */ /* 0x042fec000000183c */
[----:B------:R-:W-:Y:S01]  /*11af0*/  @!P0 HADD2 R245, -R156.H0_H0, -RZ.H0_H0 ;  /* 0xa00000ff9cf58230 */ /* 0x000fe20000000900 */
[----:B------:R-:W-:Y:S01]  /*11b00*/  SHF.R.U32.HI R128, RZ, 0x18, R117 ;  /* 0x00000018ff807819 */ /* 0x000fe20000011675 */
[C---:B------:R-:W-:Y:S04]  /*11b10*/  HMMA.16816.F32 R64, R120.reuse, R130, R64 ;  /* 0x000000827840723c */ /* 0x040fe80000001840 */
[----:B------:R-:W-:Y:S04]  /*11b20*/  @!P0 PRMT R156, R245, 0x5410, RZ ;  /* 0x00005410f59c8816 */ /* 0x000fe800000000ff */
[C---:B------:R-:W-:Y:S07]  /*11b30*/  HMMA.16816.F32 R68, R120.reuse, R132, R68 ;  /* 0x000000847844723c */ /* 0x040fee0000001844 */
[----:B------:R-:W-:Y:S01]  /*11b40*/  SHF.R.U32.HI R132, RZ, 0x10, R144 ;  /* 0x00000010ff847819 */ /* 0x000fe20000011690 */
[C---:B------:R-:W-:Y:S04]  /*11b50*/  HMMA.16816.F32 R72, R120.reuse, R134, R72 ;  /* 0x000000867848723c */ /* 0x040fe80000001848 */
[----:B------:R-:W-:Y:S01]  /*11b60*/  LOP3.LUT R132, R132, 0xff, RZ, 0xc0, !PT ;  /* 0x000000ff84847812 */ /* 0x000fe200078ec0ff */
[----:B-----5:R-:W-:Y:S05]  /*11b70*/  @!P1 HADD2 R198, -R160.H0_H0, -RZ.H0_H0 ;  /* 0xa00000ffa0c69230 */ /* 0x020fea0000000900 */
[----:B------:R1:W-:Y:S02]  /*11b80*/  @!P1 STL.S16 [R1+0x4], R198 ;  /* 0x000004c601009387 */ /* 0x0003e40000100600 */
[----:B------:R-:W-:Y:S04]  /*11b90*/  PRMT R139, R198, 0x7610, R139 ;  /* 0x00007610c68b7816 */ /* 0x000fe8000000008b */
[----:B------:R-:W-:Y:S01]  /*11ba0*/  @!P1 PRMT R160, R139, 0x5410, RZ ;  /* 0x000054108ba09816 */ /* 0x000fe200000000ff */
[----:B------:R-:W-:Y:S01]  /*11bb0*/  IMAD.WIDE.U32 R138, R138, -0x326172a9, RZ ;  /* 0xcd9e8d578a8a7825 */ /* 0x000fe200078e00ff */
[C---:B------:R-:W-:Y:S03]  /*11bc0*/  ISETP.GE.U32.AND P1, PT, R194.reuse, R137, PT ;  /* 0x00000089c200720c */ /* 0x040fe60003f26070 */
[----:B------:R-:W-:Y:S04]  /*11bd0*/  STG.E.U16 [R168.64], R160 ;  /* 0x000000a0a8007986 */ /* 0x000fe8000c101508 */
[----:B------:R-:W-:Y:S06]  /*11be0*/  STG.E.U16 [R170.64+0x10], R163 ;  /* 0x000010a3aa007986 */ /* 0x000fec000c101508 */
[----:B------:R-:W-:Y:S05]  /*11bf0*/  @!P1 HADD2 R251, -R164.H0_H0, -RZ.H0_H0 ;  /* 0xa00000ffa4fb9230 */ /* 0x000fea0000000900 */
[----:B------:R-:W-:Y:S01]  /*11c00*/  @!P1 PRMT R164, R251, 0x5410, RZ ;  /* 0x00005410fba49816 */ /* 0x000fe200000000ff */
[----:B-1----:R-:W-:Y:S01]  /*11c10*/  MUFU.EX2 R198, R26 ;  /* 0x0000001a00c67308 */ /* 0x002fe20000000800 */
[----:B--2---:R-:W-:Y:S05]  /*11c20*/  @!P2 HADD2 R167, -R162.H0_H0, -RZ.H0_H0 ;  /* 0xa00000ffa2a7a230 */ /* 0x004fea0000000900 */
[----:B------:R1:W-:Y:S01]  /*11c30*/  @!P2 STL.S16 [R1], R167 ;  /* 0x000000a70100a387 */ /* 0x0003e20000100600 */
[----:B------:R-:W-:Y:S04]  /*11c40*/  PRMT R137, R167, 0x7610, R137 ;  /* 0x00007610a7897816 */ /* 0x000fe80000000089 */
[----:B------:R-:W-:Y:S01]  /*11c50*/  @!P2 PRMT R162, R137, 0x5410, RZ ;  /* 0x0000541089a2a816 */ /* 0x000fe200000000ff */
[----:B------:R-:W-:Y:S01]  /*11c60*/  IMAD.WIDE.U32 R136, R141, -0x326172a9, RZ ;  /* 0xcd9e8d578d887825 */ /* 0x000fe200078e00ff */
[----:B------:R-:W-:Y:S02]  /*11c70*/  ISETP.GE.U32.AND P2, PT, R194, R124, PT ;  /* 0x0000007cc200720c */ /* 0x000fe40003f46070 */
[----:B------:R-:W2:Y:S01]  /*11c80*/  LDSM.16.MT88.4 R124, [R180+0xe800] ;  /* 0x00e80000b47c783b */ /* 0x000ea20000004200 */
[----:B------:R-:W-:Y:S01]  /*11c90*/  FFMA.FTZ R194, R29, c[0x0][0x23c], -R119 ;  /* 0x00008f001dc27a23 */ /* 0x000fe20000010877 */
[----:B------:R-:W-:Y:S02]  /*11ca0*/  SHF.R.U32.HI R22, RZ, 0x18, R136 ;  /* 0x00000018ff167819 */ /* 0x000fe40000011688 */
[C---:B------:R-:W-:Y:S02]  /*11cb0*/  LOP3.LUT R24, R136.reuse, 0xffff, RZ, 0xc0, !PT ;  /* 0x0000ffff88187812 */ /* 0x040fe400078ec0ff */
[----:B------:R-:W-:Y:S01]  /*11cc0*/  LOP3.LUT R21, R136, 0xff, RZ, 0xc0, !PT ;  /* 0x000000ff88157812 */ /* 0x000fe200078ec0ff */
[----:B------:R-:W-:Y:S01]  /*11cd0*/  MUFU.EX2 R194, R194 ;  /* 0x000000c200c27308 */ /* 0x000fe20000000800 */
[----:B------:R-:W-:Y:S01]  /*11ce0*/  STG.E.U16 [R170.64+0x12], R162 ;  /* 0x000012a2aa007986 */ /* 0x000fe2000c101508 */
[----:B------:R-:W-:Y:S02]  /*11cf0*/  SHF.R.U32.HI R24, RZ, 0x8, R24 ;  /* 0x00000008ff187819 */ /* 0x000fe40000011618 */
[----:B------:R-:W-:Y:S01]  /*11d00*/  @!P2 HADD2 R244, -R155.H0_H0, -RZ.H0_H0 ;  /* 0xa00000ff9bf4a230 */ /* 0x000fe20000000900 */
[----:B------:R-:W-:Y:S01]  /*11d10*/  STG.E.U16 [R168.64+0x10], R165 ;  /* 0x000010a5a8007986 */ /* 0x000fe2000c101508 */
[----:B------:R-:W-:Y:S02]  /*11d20*/  LOP3.LUT R24, R24, 0xffff, RZ, 0xc0, !PT ;  /* 0x0000ffff18187812 */ /* 0x000fe400078ec0ff */
[----:B-1----:R-:W-:Y:S01]  /*11d30*/  LOP3.LUT R167, R139, R140, R197, 0x96, !PT ;  /* 0x0000008c8ba77212 */ /* 0x002fe200078e96c5 */
[----:B------:R-:W-:Y:S01]  /*11d40*/  STG.E.U16 [R168.64+0x12], R164 ;  /* 0x000012a4a8007986 */ /* 0x000fe2000c101508 */
[CCC-:B------:R-:W-:Y:S01]  /*11d50*/  LOP3.LUT R139, R137.reuse, R138.reuse, R173.reuse, 0x96, !PT ;  /* 0x0000008a898b7212 */ /* 0x1c0fe200078e96ad */
[----:B------:R-:W1:Y:S01]  /*11d60*/  MUFU.EX2 R197, R27 ;  /* 0x0000001b00c57308 */ /* 0x000e620000000800 */
[----:B------:R-:W-:Y:S01]  /*11d70*/  LOP3.LUT R138, R137, R138, R173, 0x96, !PT ;  /* 0x0000008a898a7212 */ /* 0x000fe200078e96ad */
[----:B------:R-:W-:Y:S01]  /*11d80*/  STG.E.U16 [R170.64+0x20], R156 ;  /* 0x0000209caa007986 */ /* 0x000fe2000c101508 */
[----:B------:R-:W3:Y:S01]  /*11d90*/  LDC.U8 R173, c[0x0][0x2d8] ;  /* 0x0000b600ffad7b82 */ /* 0x000ee20000000000 */
[----:B------:R-:W-:Y:S02]  /*11da0*/  @!P2 PRMT R155, R244, 0x5410, RZ ;  /* 0x00005410f49ba816 */ /* 0x000fe400000000ff */
[----:B------:R-:W-:Y:S02]  /*11db0*/  LOP3.LUT R29, R138, 0xff, RZ, 0xc0, !PT ;  /* 0x000000ff8a1d7812 */ /* 0x000fe400078ec0ff */
[----:B------:R-:W-:Y:S01]  /*11dc0*/  LOP3.LUT R20, R139, 0xff, RZ, 0xc0, !PT ;  /* 0x000000ff8b147812 */ /* 0x000fe200078ec0ff */
[----:B------:R-:W-:Y:S01]  /*11dd0*/  STG.E.U16 [R170.64+0x22], R155 ;  /* 0x0000229baa007986 */ /* 0x000fe2000c101508 */
[----:B------:R-:W-:Y:S02]  /*11de0*/  SHF.R.U32.HI R140, RZ, 0x10, R117 ;  /* 0x00000010ff8c7819 */ /* 0x000fe40000011675 */
[----:B------:R-:W-:Y:S02]  /*11df0*/  LOP3.LUT R117, R144, 0xffff, RZ, 0xc0, !PT ;  /* 0x0000ffff90757812 */ /* 0x000fe400078ec0ff */
[----:B------:R-:W-:Y:S02]  /*11e00*/  LOP3.LUT R140, R140, 0xff, RZ, 0xc0, !PT ;  /* 0x000000ff8c8c7812 */ /* 0x000fe400078ec0ff */
[----:B------:R-:W-:Y:S04]  /*11e10*/  SHF.R.U32.HI R117, RZ, 0x8, R117 ;  /* 0x00000008ff757819 */ /* 0x000fe80000011675 */
[----:B------:R-:W-:Y:S01]  /*11e20*/  LOP3.LUT R117, R117, 0xffff, RZ, 0xc0, !PT ;  /* 0x0000ffff75757812 */ /* 0x000fe200078ec0ff */
[C---:B--2---:R-:W-:Y:S01]  /*11e30*/  HMMA.16816.F32 R76, R120.reuse, R124, R76 ;  /* 0x0000007c784c723c */ /* 0x044fe2000000184c */
[C---:B---3--:R-:W-:Y:S07]  /*11e40*/  ISETP.GE.U32.AND P1, PT, R173.reuse, R128, PT ;  /* 0x00000080ad00720c */ /* 0x048fee0003f26070 */
[C---:B------:R-:W-:Y:S01]  /*11e50*/  HMMA.16816.F32 R80, R120.reuse, R126, R80 ;  /* 0x0000007e7850723c */ /* 0x040fe20000001850 */
[----:B------:R-:W2:Y:S01]  /*11e60*/  LDSM.16.MT88.4 R128, [R179+0xe800] ;  /* 0x00e80000b380783b */ /* 0x000ea20000004200 */
[C---:B------:R-:W-:Y:S02]  /*11e70*/  ISETP.GE.U32.AND P6, PT, R173.reuse, R140, PT ;  /* 0x0000008cad00720c */ /* 0x040fe40003fc6070 */
[----:B------:R-:W-:Y:S02]  /*11e80*/  LOP3.LUT R140, R144, 0xff, RZ, 0xc0, !PT ;  /* 0x000000ff908c7812 */ /* 0x000fe400078ec0ff */
[C---:B------:R-:W-:Y:S02]  /*11e90*/  ISETP.GE.U32.AND P2, PT, R173.reuse, R117, PT ;  /* 0x00000075ad00720c */ /* 0x040fe40003f46070 */
[----:B------:R-:W-:Y:S01]  /*11ea0*/  ISETP.GE.U32.AND P0, PT, R173, R140, PT ;  /* 0x0000008cad00720c */ /* 0x000fe20003f06070 */
[----:B------:R-:W-:Y:S03]  /*11eb0*/  LDSM.16.MT88.4 R124, [R178+0x10800] ;  /* 0x01080000b27c783b */ /* 0x000fe60000004200 */
[----:B------:R-:W-:Y:S01]  /*11ec0*/  @!P1 HADD2 R243, -R157.H0_H0, -RZ.H0_H0 ;  /* 0xa00000ff9df39230 */ /* 0x000fe20000000900 */
[----:B------:R-:W-:Y:S02]  /*11ed0*/  LOP3.LUT R117, R136, 0xff, RZ, 0xc0, !PT ;  /* 0x000000ff88757812 */ /* 0x000fe400078ec0ff */
[----:B------:R-:W-:Y:S01]  /*11ee0*/  @!P6 HADD2 R247, -R158.H0_H0, -RZ.H0_H0 ;  /* 0xa00000ff9ef7e230 */ /* 0x000fe20000000900 */
[----:B------:R-:W-:Y:S02]  /*11ef0*/  SHF.R.U32.HI R144, RZ, 0x18, R144 ;  /* 0x00000018ff907819 */ /* 0x000fe40000011690 */
[----:B------:R-:W-:Y:S01]  /*11f00*/  @!P1 PRMT R157, R243, 0x5410, RZ ;  /* 0x00005410f39d9816 */ /* 0x000fe200000000ff */
[----:B------:R-:W-:Y:S01]  /*11f10*/  @!P2 HADD2 R242, -R152.H0_H0, -RZ.H0_H0 ;  /* 0xa00000ff98f2a230 */ /* 0x000fe20000000900 */
[----:B------:R-:W-:Y:S01]  /*11f20*/  ISETP.GE.U32.AND P1, PT, R173, R132, PT ;  /* 0x00000084ad00720c */ /* 0x000fe20003f26070 */
[----:B------:R-:W-:Y:S01]  /*11f30*/  @!P0 HADD2 R234, -R153.H0_H0, -RZ.H0_H0 ;  /* 0xa00000ff99ea8230 */ /* 0x000fe20000000900 */
[----:B------:R-:W3:Y:S01]  /*11f40*/  LDSM.16.MT88.4 R132, [R177+0x10800] ;  /* 0x01080000b184783b */ /* 0x000ee20000004200 */
[----:B------:R-:W-:Y:S02]  /*11f50*/  @!P6 PRMT R158, R247, 0x5410, RZ ;  /* 0x00005410f79ee816 */ /* 0x000fe400000000ff */
[----:B------:R-:W-:Y:S02]  /*11f60*/  @!P2 PRMT R152, R242, 0x5410, RZ ;  /* 0x00005410f298a816 */ /* 0x000fe400000000ff */
[----:B------:R-:W-:Y:S02]  /*11f70*/  @!P0 PRMT R153, R234, 0x5410, RZ ;  /* 0x00005410ea998816 */ /* 0x000fe400000000ff */
[C---:B------:R-:W-:Y:S01]  /*11f80*/  ISETP.GE.U32.AND P6, PT, R173.reuse, R117, PT ;  /* 0x00000075ad00720c */ /* 0x040fe20003fc6070 */
[----:B------:R-:W-:Y:S01]  /*11f90*/  STG.E.U16 [R168.64+0x20], R158 ;  /* 0x0000209ea8007986 */ /* 0x000fe2000c101508 */
[----:B------:R-:W-:Y:S02]  /*11fa0*/  LOP3.LUT R117, R136, 0xffff, RZ, 0xc0, !PT ;  /* 0x0000ffff88757812 */ /* 0x000fe400078ec0ff */
[C---:B------:R-:W-:Y:S01]  /*11fb0*/  ISETP.GE.U32.AND P0, PT, R173.reuse, R144, PT ;  /* 0x00000090ad00720c */ /* 0x040fe20003f06070 */
[----:B------:R-:W-:Y:S01]  /*11fc0*/  STG.E.U16 [R168.64+0x22], R157 ;  /* 0x0000229da8007986 */ /* 0x000fe2000c101508 */
[----:B------:R-:W-:Y:S01]  /*11fd0*/  ISETP.GE.U32.AND P2, PT, R173, R20, PT ;  /* 0x00000014ad00720c */ /* 0x000fe20003f46070 */
[----:B------:R-:W-:Y:S01]  /*11fe0*/  @!P1 HADD2 R236, -R151.H0_H0, -RZ.H0_H0 ;  /* 0xa00000ff97ec9230 */ /* 0x000fe20000000900 */
[----:B-1----:R-:W-:Y:S01]  /*11ff0*/  F2FP.PACK_AB R144, R197, R198 ;  /* 0x000000c6c590723e */ /* 0x002fe200000000ff */
[----:B------:R-:W-:Y:S01]  /*12000*/  STG.E.U16 [R170.64+0x30], R153 ;  /* 0x00003099aa007986 */ /* 0x000fe2000c101508 */
[----:B------:R-:W-:Y:S01]  /*12010*/  LOP3.LUT R20, R139, 0xffff, RZ, 0xc0, !PT ;  /* 0x0000ffff8b147812 */ /* 0x000fe200078ec0ff */
[C---:B--2---:R-:W-:Y:S02]  /*12020*/  HMMA.16816.F32 R84, R120.reuse, R128, R84 ;  /* 0x000000807854723c */ /* 0x044fe40000001854 */
[----:B------:R-:W-:Y:S01]  /*12030*/  STG.E.U16 [R170.64+0x32], R152 ;  /* 0x00003298aa007986 */ /* 0x000fe2000c101508 */
[----:B------:R-:W-:Y:S02]  /*12040*/  @!P1 PRMT R151, R236, 0x5410, RZ ;  /* 0x00005410ec979816 */ /* 0x000fe400000000ff */
[----:B------:R-:W-:Y:S01]  /*12050*/  PRMT R143, R144, 0x7632, R143 ;  /* 0x00007632908f7816 */ /* 0x000fe2000000008f */
[----:B------:R-:W-:Y:S01]  /*12060*/  @!P0 HADD2 R241, -R154.H0_H0, -RZ.H0_H0 ;  /* 0xa00000ff9af18230 */ /* 0x000fe20000000900 */
[----:B------:R-:W-:Y:S01]  /*12070*/  SHF.R.U32.HI R117, RZ, 0x8, R117 ;  /* 0x00000008ff757819 */ /* 0x000fe20000011675 */
[----:B------:R-:W-:Y:S01]  /*12080*/  STG.E.U16 [R168.64+0x30], R151 ;  /* 0x00003097a8007986 */ /* 0x000fe2000c101508 */
[C---:B------:R-:W-:Y:S03]  /*12090*/  HMMA.16816.F32 R88, R120.reuse, R130, R88 ;  /* 0x000000827858723c */ /* 0x040fe60000001858 */
[----:B------:R-:W-:Y:S01]  /*120a0*/  @!P2 HADD2 R249, -R150.H0_H0, -RZ.H0_H0 ;  /* 0xa00000ff96f9a230 */ /* 0x000fe20000000900 */
[----:B------:R-:W-:Y:S01]  /*120b0*/  LDSM.16.MT88.4 R128, [R179+0x10800] ;  /* 0x01080000b380783b */ /* 0x000fe20000004200 */
[----:B------:R-:W-:Y:S02]  /*120c0*/  @!P0 PRMT R154, R241, 0x5410, RZ ;  /* 0x00005410f19a8816 */ /* 0x000fe400000000ff */
[----:B------:R-:W-:Y:S01]  /*120d0*/  PRMT R141, R21, 0x5410, R117 ;  /* 0x00005410158d7816 */ /* 0x000fe20000000075 */
[--C-:B------:R-:W-:Y:S01]  /*120e0*/  FFMA.FTZ R117, R25, c[0x0][0x23c], -R119.reuse ;  /* 0x00008f0019757a23 */ /* 0x100fe20000010877 */
[----:B------:R-:W-:Y:S03]  /*120f0*/  SHF.R.U32.HI R21, RZ, 0x10, R136 ;  /* 0x00000010ff157819 */ /* 0x000fe60000011688 */
[----:B------:R-:W-:Y:S01]  /*12100*/  FFMA.FTZ R119, R33, c[0x0][0x23c], -R119 ;  /* 0x00008f0021777a23 */ /* 0x000fe20000010877 */
[----:B------:R-:W-:Y:S01]  /*12110*/  STG.E.U16 [R168.64+0x32], R154 ;  /* 0x0000329aa8007986 */ /* 0x000fe2000c101508 */
[----:B------:R-:W-:Y:S01]  /*12120*/  LOP3.LUT R21, R21, 0xff, RZ, 0xc0, !PT ;  /* 0x000000ff15157812 */ /* 0x000fe200078ec0ff */
[C---:B---3--:R-:W-:Y:S01]  /*12130*/  HMMA.16816.F32 R92, R120.reuse, R132, R92 ;  /* 0x00000084785c723c */ /* 0x048fe2000000185c */
[----:B------:R-:W-:Y:S01]  /*12140*/  SHF.R.U32.HI R20, RZ, 0x8, R20 ;  /* 0x00000008ff147819 */ /* 0x000fe20000011614 */
[----:B------:R-:W2:Y:S01]  /*12150*/  LDL.LU R132, [R1+0x14] ;  /* 0x0000140001847983 */ /* 0x000ea20000300800 */
[----:B------:R-:W-:Y:S01]  /*12160*/  PRMT R140, R21, 0x5410, R22 ;  /* 0x00005410158c7816 */ /* 0x000fe20000000016 */
[----:B------:R1:W3:Y:S01]  /*12170*/  MUFU.EX2 R199, R117 ;  /* 0x0000007500c77308 */ /* 0x0002e20000000800 */
[----:B------:R-:W-:Y:S02]  /*12180*/  LOP3.LUT R20, R20, 0xffff, RZ, 0xc0, !PT ;  /* 0x0000ffff14147812 */ /* 0x000fe400078ec0ff */
[----:B------:R-:W-:Y:S01]  /*12190*/  FFMA.FTZ R133, R35, c[0x0][0x23c], -R166 ;  /* 0x00008f0023857a23 */ /* 0x000fe200000108a6 */
[C---:B------:R-:W-:Y:S01]  /*121a0*/  HMMA.16816.F32 R96, R120.reuse, R134, R96 ;  /* 0x000000867860723c */ /* 0x040fe20000001860 */
[----:B------:R-:W4:Y:S01]  /*121b0*/  LDL.LU R135, [R1+0x10] ;  /* 0x0000100001877983 */ /* 0x000f220000300800 */
[----:B------:R-:W-:Y:S02]  /*121c0*/  ISETP.GE.U32.AND P1, PT, R173, R20, PT ;  /* 0x00000014ad00720c */ /* 0x000fe40003f26070 */
[--C-:B------:R-:W-:Y:S01]  /*121d0*/  SHF.R.U32.HI R20, RZ, 0x18, R139.reuse ;  /* 0x00000018ff147819 */ /* 0x100fe2000001168b */
[----:B------:R-:W-:Y:S01]  /*121e0*/  IMAD.WIDE.U32 R166, R167, -0x2daee0ad, RZ ;  /* 0xd2511f53a7a67825 */ /* 0x000fe200078e00ff */
[----:B------:R-:W-:Y:S02]  /*121f0*/  SHF.R.U32.HI R139, RZ, 0x10, R139 ;  /* 0x00000010ff8b7819 */ /* 0x000fe4000001168b */
[C---:B------:R-:W-:Y:S01]  /*12200*/  HMMA.16816.F32 R100, R120.reuse, R124, R100 ;  /* 0x0000007c7864723c */ /* 0x040fe20000001864 */
[----:B------:R-:W-:Y:S02]  /*12210*/  ISETP.GE.U32.AND P0, PT, R173, R20, PT ;  /* 0x00000014ad00720c */ /* 0x000fe40003f06070 */
[----:B------:R-:W5:Y:S01]  /*12220*/  LDSM.16.MT88.4 R20, [R180+0x10800] ;  /* 0x01080000b414783b */ /* 0x000f620000004200 */
[----:B------:R-:W-:Y:S02]  /*12230*/  LOP3.LUT R25, R139, 0xff, RZ, 0xc0, !PT ;  /* 0x000000ff8b197812 */ /* 0x000fe400078ec0ff */
[----:B------:R-:W-:Y:S01]  /*12240*/  PRMT R139, R173, 0x7054, R173 ;  /* 0x00007054ad8b7816 */ /* 0x000fe200000000ad */
[----:B------:R-:W-:Y:S01]  /*12250*/  @!P1 HADD2 R248, -R149.H0_H0, -RZ.H0_H0 ;  /* 0xa00000ff95f89230 */ /* 0x000fe20000000900 */
[C---:B------:R-:W-:Y:S03]  /*12260*/  HMMA.16816.F32 R104, R120.reuse, R126, R104 ;  /* 0x0000007e7868723c */ /* 0x040fe60000001868 */
[----:B------:R-:W-:Y:S01]  /*12270*/  LDSM.16.MT88.4 R124, [R177+0xf000] ;  /* 0x00f00000b17c783b */ /* 0x000fe20000004200 */
[----:B-1----:R-:W-:Y:S02]  /*12280*/  PRMT R117, R150, 0x5410, R149 ;  /* 0x0000541096757816 */ /* 0x002fe40000000095 */
[----:B------:R-:W-:Y:S01]  /*12290*/  @!P2 PRMT R150, R249, 0x5410, RZ ;  /* 0x00005410f996a816 */ /* 0x000fe200000000ff */
[----:B------:R-:W-:Y:S01]  /*122a0*/  @!P0 HADD2 R246, -R147.H0_H0, -RZ.H0_H0 ;  /* 0xa00000ff93f68230 */ /* 0x000fe20000000900 */
[----:B------:R-:W-:Y:S03]  /*122b0*/  ISETP.GE.U32.AND P2, PT, R173, R25, PT ;  /* 0x00000019ad00720c */ /* 0x000fe60003f46070 */
[----:B------:R-:W-:Y:S01]  /*122c0*/  STG.E.U16 [R170.64+0x40], R150 ;  /* 0x00004096aa007986 */ /* 0x000fe2000c101508 */
[--C-:B------:R-:W-:Y:S02]  /*122d0*/  SHF.R.U32.HI R25, RZ, 0x10, R136.reuse ;  /* 0x00000010ff197819 */ /* 0x100fe40000011688 */
[----:B------:R-:W-:Y:S02]  /*122e0*/  @!P1 PRMT R149, R248, 0x5410, RZ ;  /* 0x00005410f8959816 */ /* 0x000fe400000000ff */
[----:B------:R-:W-:Y:S02]  /*122f0*/  LOP3.LUT R25, R25, 0xff, RZ, 0xc0, !PT ;  /* 0x000000ff19197812 */ /* 0x000fe400078ec0ff */
[C---:B------:R-:W-:Y:S01]  /*12300*/  ISETP.GE.U32.AND P1, PT, R173.reuse, R24, PT ;  /* 0x00000018ad00720c */ /* 0x040fe20003f26070 */
[----:B------:R-:W-:Y:S01]  /*12310*/  STG.E.U16 [R170.64+0x42], R149 ;  /* 0x00004295aa007986 */ /* 0x000fe2000c101508 */
[----:B------:R-:W-:Y:S01]  /*12320*/  LOP3.LUT R24, R138, 0xffff, RZ, 0xc0, !PT ;  /* 0x0000ffff8a187812 */ /* 0x000fe200078ec0ff */
[----:B------:R-:W-:Y:S01]  /*12330*/  @!P2 HADD2 R250, -R148.H0_H0, -RZ.H0_H0 ;  /* 0xa00000ff94faa230 */ /* 0x000fe20000000900 */
[----:B------:R-:W-:Y:S02]  /*12340*/  SHF.R.U32.HI R136, RZ, 0x18, R136 ;  /* 0x00000018ff887819 */ /* 0x000fe40000011688 */
[----:B------:R-:W-:Y:S02]  /*12350*/  SHF.R.U32.HI R28, RZ, 0x8, R24 ;  /* 0x00000008ff1c7819 */ /* 0x000fe40000011618 */
[----:B------:R-:W-:Y:S02]  /*12360*/  @!P2 PRMT R148, R250, 0x5410, RZ ;  /* 0x00005410fa94a816 */ /* 0x000fe400000000ff */
[----:B------:R-:W-:Y:S02]  /*12370*/  ISETP.GE.U32.AND P2, PT, R173, R25, PT ;  /* 0x00000019ad00720c */ /* 0x000fe40003f46070 */
[----:B------:R-:W1:Y:S01]  /*12380*/  LDSM.16.MT88.4 R24, [R177+0xd000] ;  /* 0x00d00000b118783b */ /* 0x000e620000004200 */
[----:B------:R-:W-:Y:S01]  /*12390*/  PRMT R33, R29, 0x5410, R28 ;  /* 0x000054101d217816 */ /* 0x000fe2000000001c */
[----:B------:R-:W1:Y:S01]  /*123a0*/  MUFU.EX2 R173, R119 ;  /* 0x0000007700ad7308 */ /* 0x000e620000000800 */
[----:B------:R-:W-:Y:S01]  /*123b0*/  @!P0 PRMT R147, R246, 0x5410, RZ ;  /* 0x00005410f6938816 */ /* 0x000fe200000000ff */
[C---:B-----5:R-:W-:Y:S01]  /*123c0*/  HMMA.16816.F32 R12, R120.reuse, R20, R12 ;  /* 0x00000014780c723c */ /* 0x060fe2000000180c */
[----:B---3--:R-:W-:Y:S03]  /*123d0*/  F2FP.PACK_AB R145, R199, R200 ;  /* 0x000000c8c791723e */ /* 0x008fe600000000ff */
[----:B------:R-:W3:Y:S01]  /*123e0*/  LDSM.16.MT88.4 R28, [R178+0xd000] ;  /* 0x00d00000b21c783b */ /* 0x000ee20000004200 */
[----:B------:R-:W-:Y:S02]  /*123f0*/  PRMT R146, R145, 0x7632, R146 ;  /* 0x0000763291927816 */ /* 0x000fe40000000092 */
[----:B------:R-:W-:Y:S01]  /*12400*/  @!P2 HADD2 R233, -R144.H0_H0, -RZ.H0_H0 ;  /* 0xa00000ff90e9a230 */ /* 0x000fe20000000900 */
[--C-:B------:R-:W-:Y:S01]  /*12410*/  SHF.R.U32.HI R20, RZ, 0x10, R138.reuse ;  /* 0x00000010ff147819 */ /* 0x100fe2000001168a */
[C---:B------:R-:W-:Y:S03]  /*12420*/  HMMA.16816.F32 R16, R120.reuse, R22, R16 ;  /* 0x000000167810723c */ /* 0x040fe60000001810 */
[----:B------:R-:W-:Y:S01]  /*12430*/  SHF.R.U32.HI R138, RZ, 0x18, R138 ;  /* 0x00000018ff8a7819 */ /* 0x000fe2000001168a */
[----:B------:R-:W-:Y:S01]  /*12440*/  STG.E.U16 [R168.64+0x40], R148 ;  /* 0x00004094a8007986 */ /* 0x000fe2000c101508 */
[----:B------:R-:W-:Y:S01]  /*12450*/  LOP3.LUT R20, R20, 0xff, RZ, 0xc0, !PT ;  /* 0x000000ff14147812 */ /* 0x000fe200078ec0ff */
[----:B------:R-:W-:Y:S02]  /*12460*/  @!P6 HADD2 R239, -R145.H0_H0, -RZ.H0_H0 ;  /* 0xa00000ff91efe230 */ /* 0x000fe40000000900 */
[----:B------:R-:W-:Y:S01]  /*12470*/  STG.E.U16 [R168.64+0x42], R147 ;  /* 0x00004293a8007986 */ /* 0x000fe2000c101508 */
[C---:B------:R-:W-:Y:S03]  /*12480*/  HMMA.16816.F32 R108, R120.reuse, R128, R108 ;  /* 0x00000080786c723c */ /* 0x040fe6000000186c */
[----:B------:R-:W-:Y:S01]  /*12490*/  PRMT R21, R20, 0x5410, R138 ;  /* 0x0000541014157816 */ /* 0x000fe2000000008a */
[--C-:B------:R-:W-:Y:S01]  /*124a0*/  HSET2.LE.AND R22, R141, R139.reuse, PT ;  /* 0x0000008b8d167233 */ /* 0x100fe20003803000 */
[----:B-1----:R-:W-:Y:S03]  /*124b0*/  F2FP.PACK_AB R118, R173, R174 ;  /* 0x000000aead76723e */ /* 0x002fe600000000ff */
[--C-:B------:R-:W-:Y:S01]  /*124c0*/  HSET2.LE.AND R21, R21, R139.reuse, PT ;  /* 0x0000008b15157233 */ /* 0x100fe20003803000 */
[----:B------:R-:W-:Y:S03]  /*124d0*/  HMMA.16816.F32 R112, R120, R130, R112 ;  /* 0x000000827870723c */ /* 0x000fe60000001870 */
[--C-:B------:R-:W-:Y:S01]  /*124e0*/  HSET2.LE.AND R20, R33, R139.reuse, PT ;  /* 0x0000008b21147233 */ /* 0x100fe20003803000 */
[----:B------:R-:W-:Y:S01]  /*124f0*/  LDSM.16.MT88.4 R120, [R179+0xd000] ;  /* 0x00d00000b378783b */ /* 0x000fe20000004200 */
[--C-:B------:R-:W-:Y:S01]  /*12500*/  HSET2.LE.AND R23, R140, R139.reuse, PT ;  /* 0x0000008b8c177233 */ /* 0x100fe20003803000 */
[----:B------:R-:W-:Y:S01]  /*12510*/  LOP3.LUT R21, R21, R32, RZ, 0xc0, !PT ;  /* 0x0000002015157212 */ /* 0x000fe200078ec0ff */
[----:B------:R-:W-:Y:S01]  /*12520*/  @!P1 HADD2 R238, -R146.H0_H0, -RZ.H0_H0 ;  /* 0xa00000ff92ee9230 */ /* 0x000fe20000000900 */
[----:B------:R-:W-:Y:S04]  /*12530*/  LOP3.LUT R20, R20, R117, RZ, 0xc0, !PT ;  /* 0x0000007514147212 */ /* 0x000fe800078ec0ff */
[----:B------:R-:W-:Y:S01]  /*12540*/  F2FP.PACK_AB R140, R175, R192 ;  /* 0x000000c0af8c723e */ /* 0x000fe200000000ff */
[----:B------:R-:W1:Y:S03]  /*12550*/  LDSM.16.MT88.4 R32, [R180+0xd000] ;  /* 0x00d00000b420783b */ /* 0x000e660000004200 */
[----:B------:R-:W-:Y:S05]  /*12560*/  PRMT R119, R140, 0x7632, R119 ;  /* 0x000076328c777816 */ /* 0x000fea0000000077 */
[----:B------:R-:W-:Y:S01]  /*12570*/  LDSM.16.MT88.4 R128, [R180+0xd800] ;  /* 0x00d80000b480783b */ /* 0x000fe20000004200 */
[----:B--2---:R-:W-:Y:S01]  /*12580*/  FFMA.FTZ R132, R0, R132, R209 ;  /* 0x0000008400847223 */ /* 0x004fe200000100d1 */
[----:B------:R-:W-:Y:S02]  /*12590*/  PRMT R0, R145, 0x5410, R146 ;  /* 0x0000541091007816 */ /* 0x000fe40000000092 */
[----:B------:R-:W-:Y:S02]  /*125a0*/  @!P6 PRMT R145, R239, 0x5410, RZ ;  /* 0x00005410ef91e816 */ /* 0x000fe400000000ff */
[----:B------:R-:W-:Y:S02]  /*125b0*/  LOP3.LUT R22, R22, R0, RZ, 0xc0, !PT ;  /* 0x0000000016167212 */ /* 0x000fe400078ec0ff */
[----:B------:R-:W-:Y:S01]  /*125c0*/  PRMT R0, R144, 0x5410, R143 ;  /* 0x0000541090007816 */ /* 0x000fe2000000008f */
[----:B------:R-:W-:Y:S01]  /*125d0*/  STG.E.U16 [R170.64+0x50], R145 ;  /* 0x00005091aa007986 */ /* 0x000fe2000c101508 */
[----:B----4-:R-:W-:Y:S01]  /*125e0*/  FFMA.FTZ R2, R2, R135, R210 ;  /* 0x0000008702027223 */ /* 0x010fe200000100d2 */
[----:B------:R-:W-:Y:S01]  /*125f0*/  @!P2 PRMT R144, R233, 0x5410, RZ ;  /* 0x00005410e990a816 */ /* 0x000fe200000000ff */
[----:B------:R-:W2:Y:S01]  /*12600*/  LDC.U8 R210, c[0x0][0x2d8] ;  /* 0x0000b600ffd27b82 */ /* 0x000ea20000000000 */
[----:B------:R-:W-:Y:S01]  /*12610*/  LOP3.LUT R23, R23, R0, RZ, 0xc0, !PT ;  /* 0x0000000017177212 */ /* 0x000fe200078ec0ff */
[----:B------:R-:W-:Y:S01]  /*12620*/  FADD.FTZ R0, R216, R2 ;  /* 0x00000002d8007221 */ /* 0x000fe20000010000 */
[----:B------:R-:W-:Y:S02]  /*12630*/  @!P1 PRMT R146, R238, 0x5410, RZ ;  /* 0x00005410ee929816 */ /* 0x000fe400000000ff */
[--C-:B------:R-:W-:Y:S03]  /*12640*/  LOP3.LUT R2, R167, R142, R195.reuse, 0x96, !PT ;  /* 0x0000008ea7027212 */ /* 0x100fe600078e96c3 */
[C---:B------:R-:W-:Y:S01]  /*12650*/  HMMA.16816.F32 R4, R20.reuse, R24, R4 ;  /* 0x000000181404723c */ /* 0x040fe20000001804 */
[----:B------:R-:W-:Y:S01]  /*12660*/  STG.E.U16 [R170.64+0x52], R146 ;  /* 0x00005292aa007986 */ /* 0x000fe2000c101508 */
[----:B------:R-:W-:Y:S03]  /*12670*/  SHF.R.U32.HI R117, RZ, 0x18, R2 ;  /* 0x00000018ff757819 */ /* 0x000fe60000011602 */
[----:B------:R-:W-:Y:S03]  /*12680*/  STG.E.U16 [R168.64+0x50], R144 ;  /* 0x00005090a8007986 */ /* 0x000fe6000c101508 */
[C---:B------:R-:W-:Y:S01]  /*12690*/  HMMA.16816.F32 R8, R20.reuse, R26, R8 ;  /* 0x0000001a1408723c */ /* 0x040fe20000001808 */
[----:B------:R-:W4:Y:S07]  /*126a0*/  LDSM.16.MT88.4 R24, [R178+0xf000] ;  /* 0x00f00000b218783b */ /* 0x000f2e0000004200 */
[C---:B---3--:R-:W-:Y:S01]  /*126b0*/  HMMA.16816.F32 R36, R20.reuse, R28, R36 ;  /* 0x0000001c1424723c */ /* 0x048fe20000001824 */
[C---:B--2---:R-:W-:Y:S02]  /*126c0*/  ISETP.GE.U32.AND P0, PT, R210.reuse, R136, PT ;  /* 0x00000088d200720c */ /* 0x044fe40003f06070 */
[----:B------:R-:W-:Y:S02]  /*126d0*/  ISETP.GE.U32.AND P2, PT, R210, R117, PT ;  /* 0x00000075d200720c */ /* 0x000fe40003f46070 */
[----:B------:R-:W-:Y:S03]  /*126e0*/  SHF.R.U32.HI R117, RZ, 0x10, R166 ;  /* 0x00000010ff757819 */ /* 0x000fe600000116a6 */
[C---:B------:R-:W-:Y:S01]  /*126f0*/  HMMA.16816.F32 R40, R20.reuse, R30, R40 ;  /* 0x0000001e1428723c */ /* 0x040fe20000001828 */
[----:B------:R-:W2:Y:S05]  /*12700*/  LDSM.16.MT88.4 R28, [R180+0xf000] ;  /* 0x00f00000b41c783b */ /* 0x000eaa0000004200 */
[----:B------:R-:W-:Y:S02]  /*12710*/  @!P0 HADD2 R232, -R143.H0_H0, -RZ.H0_H0 ;  /* 0xa00000ff8fe88230 */ /* 0x000fe40000000900 */
[C---:B-1----:R-:W-:Y:S01]  /*12720*/  HMMA.16816.F32 R44, R20.reuse, R32, R44 ;  /* 0x00000020142c723c */ /* 0x042fe2000000182c */
[----:B------:R-:W-:Y:S03]  /*12730*/  @!P2 HADD2 R229, -R119.H0_H0, -RZ.H0_H0 ;  /* 0xa00000ff77e5a230 */ /* 0x000fe60000000900 */
[----:B------:R-:W-:Y:S04]  /*12740*/  @!P0 PRMT R143, R232, 0x5410, RZ ;  /* 0x00005410e88f8816 */ /* 0x000fe800000000ff */
[C---:B------:R-:W-:Y:S01]  /*12750*/  HMMA.16816.F32 R48, R20.reuse, R34, R48 ;  /* 0x000000221430723c */ /* 0x040fe20000001830 */
[----:B------:R-:W1:Y:S07]  /*12760*/  LDSM.16.MT88.4 R32, [R179+0xf000] ;  /* 0x00f00000b320783b */ /* 0x000e6e0000004200 */
[C---:B------:R-:W-:Y:S01]  /*12770*/  HMMA.16816.F32 R52, R20.reuse, R120, R52 ;  /* 0x000000781434723c */ /* 0x040fe20000001834 */
[----:B------:R-:W-:Y:S06]  /*12780*/  STG.E.U16 [R168.64+0x52], R143 ;  /* 0x0000528fa8007986 */ /* 0x000fec000c101508 */
[----:B------:R-:W-:Y:S01]  /*12790*/  LOP3.LUT R121, R166, 0xff, RZ, 0xc0, !PT ;  /* 0x000000ffa6797812 */ /* 0x000fe200078ec0ff */
[C---:B------:R-:W-:Y:S07]  /*127a0*/  HMMA.16816.F32 R56, R20.reuse, R122, R56 ;  /* 0x0000007a1438723c */ /* 0x040fee0000001838 */
[----:B------:R-:W-:Y:S01]  /*127b0*/  FADD.FTZ R123, R215, R132 ;  /* 0x00000084d77b7221 */ /* 0x000fe20000010000 */
[C---:B------:R-:W-:Y:S01]  /*127c0*/  HMMA.16816.F32 R60, R20.reuse, R124, R60 ;  /* 0x0000007c143c723c */ /* 0x040fe2000000183c */
[----:B------:R-:W-:Y:S03]  /*127d0*/  FADD.FTZ R122, R217, R0 ;  /* 0x00000000d97a7221 */ /* 0x000fe60000010000 */
[----:B------:R-:W-:Y:S04]  /*127e0*/  LOP3.LUT R0, R2, 0xff, RZ, 0xc0, !PT ;  /* 0x000000ff02007812 */ /* 0x000fe800078ec0ff */
[C---:B------:R-:W-:Y:S01]  /*127f0*/  HMMA.16816.F32 R64, R20.reuse, R126, R64 ;  /* 0x0000007e1440723c */ /* 0x040fe20000001840 */
[----:B------:R-:W-:Y:S01]  /*12800*/  LDSM.16.MT88.4 R124, [R177+0xd800] ;  /* 0x00d80000b17c783b */ /* 0x000fe20000004200 */
[----:B------:R-:W-:Y:S02]  /*12810*/  ISETP.GE.U32.AND P6, PT, R210, R0, PT ;  /* 0x00000000d200720c */ /* 0x000fe40003fc6070 */
[----:B------:R-:W-:Y:S04]  /*12820*/  LOP3.LUT R0, R2, 0xffff, RZ, 0xc0, !PT ;  /* 0x0000ffff02007812 */ /* 0x000fe800078ec0ff */
[C---:B----4-:R-:W-:Y:S01]  /*12830*/  HMMA.16816.F32 R68, R20.reuse, R24, R68 ;  /* 0x000000181444723c */ /* 0x050fe20000001844 */
[----:B------:R-:W-:Y:S04]  /*12840*/  SHF.R.U32.HI R0, RZ, 0x8, R0 ;  /* 0x00000008ff007819 */ /* 0x000fe80000011600 */
[----:B------:R-:W-:Y:S03]  /*12850*/  LOP3.LUT R0, R0, 0xffff, RZ, 0xc0, !PT ;  /* 0x0000ffff00007812 */ /* 0x000fe600078ec0ff */
[C---:B------:R-:W-:Y:S01]  /*12860*/  HMMA.16816.F32 R72, R20.reuse, R26, R72 ;  /* 0x0000001a1448723c */ /* 0x040fe20000001848 */
[----:B------:R-:W3:Y:S01]  /*12870*/  LDSM.16.MT88.4 R24, [R177+0x11000] ;  /* 0x01100000b118783b */ /* 0x000ee20000004200 */
[----:B------:R-:W-:Y:S02]  /*12880*/  ISETP.GE.U32.AND P1, PT, R210, R0, PT ;  /* 0x00000000d200720c */ /* 0x000fe40003f26070 */
[----:B------:R-:W-:Y:S02]  /*12890*/  LOP3.LUT R0, R167, R142, R195, 0x96, !PT ;  /* 0x0000008ea7007212 */ /* 0x000fe400078e96c3 */
[----:B------:R-:W-:Y:S02]  /*128a0*/  F2FP.PACK_AB R142, R194, R193 ;  /* 0x000000c1c28e723e */ /* 0x000fe400000000ff */
[C---:B--2---:R-:W-:Y:S04]  /*128b0*/  HMMA.16816.F32 R76, R20.reuse, R28, R76 ;  /* 0x0000001c144c723c */ /* 0x044fe8000000184c */
[----:B------:R-:W-:Y:S01]  /*128c0*/  @!P6 HADD2 R231, -R142.H0_H0, -RZ.H0_H0 ;  /* 0xa00000ff8ee7e230 */ /* 0x000fe20000000900 */
[----:B------:R-:W-:Y:S03]  /*128d0*/  PRMT R141, R142, 0x7632, R141 ;  /* 0x000076328e8d7816 */ /* 0x000fe6000000008d */
[C---:B------:R-:W-:Y:S01]  /*128e0*/  HMMA.16816.F32 R80, R20.reuse, R30, R80 ;  /* 0x0000001e1450723c */ /* 0x040fe20000001850 */
[----:B------:R-:W2:Y:S03]  /*128f0*/  LDSM.16.MT88.4 R28, [R178+0x11000] ;  /* 0x01100000b21c783b */ /* 0x000ea60000004200 */
[----:B------:R-:W-:Y:S04]  /*12900*/  @!P1 HADD2 R230, -R141.H0_H0, -RZ.H0_H0 ;  /* 0xa00000ff8de69230 */ /* 0x000fe80000000900 */
[C---:B-1----:R-:W-:Y:S07]  /*12910*/  HMMA.16816.F32 R84, R20.reuse, R32, R84 ;  /* 0x000000201454723c */ /* 0x042fee0000001854 */
[C---:B------:R-:W-:Y:S01]  /*12920*/  LOP3.LUT R32, R166.reuse, 0xffff, RZ, 0xc0, !PT ;  /* 0x0000ffffa6207812 */ /* 0x040fe200078ec0ff */
[C---:B------:R-:W-:Y:S01]  /*12930*/  HMMA.16816.F32 R88, R20.reuse, R34, R88 ;  /* 0x000000221458723c */ /* 0x040fe20000001858 */
[----:B------:R-:W-:Y:S03]  /*12940*/  LOP3.LUT R33, R166, 0xff, RZ, 0xc0, !PT ;  /* 0x000000ffa6217812 */ /* 0x000fe600078ec0ff */
[----:B------:R-:W-:Y:S02]  /*12950*/  SHF.R.U32.HI R120, RZ, 0x8, R32 ;  /* 0x00000008ff787819 */ /* 0x000fe40000011620 */
[----:B------:R-:W-:Y:S01]  /*12960*/  LOP3.LUT R32, R117, 0xff, RZ, 0xc0, !PT ;  /* 0x000000ff75207812 */ /* 0x000fe200078ec0ff */
[----:B------:R-:W-:Y:S01]  /*12970*/  FADD.FTZ R117, R218, R123 ;  /* 0x0000007bda757221 */ /* 0x000fe20000010000 */
[----:B------:R-:W-:Y:S01]  /*12980*/  ISETP.GE.U32.AND P0, PT, R210, R33, PT ;  /* 0x00000021d200720c */ /* 0x000fe20003f06070 */
[C---:B---3--:R-:W-:Y:S03]  /*12990*/  HMMA.16816.F32 R92, R20.reuse, R24, R92 ;  /* 0x00000018145c723c */ /* 0x048fe6000000185c */
[----:B------:R-:W-:Y:S01]  /*129a0*/  SHF.R.U32.HI R33, RZ, 0x18, R166 ;  /* 0x00000018ff217819 */ /* 0x000fe200000116a6 */
[----:B------:R-:W-:Y:S01]  /*129b0*/  FADD.FTZ R117, R219, R117 ;  /* 0x00000075db757221 */ /* 0x000fe20000010000 */
[----:B------:R-:W-:Y:S01]  /*129c0*/  PRMT R132, R121, 0x5410, R120 ;  /* 0x0000541079847816 */ /* 0x000fe20000000078 */
[----:B------:R-:W-:Y:S01]  /*129d0*/  FADD.FTZ R121, R220, R122 ;  /* 0x0000007adc797221 */ /* 0x000fe20000010000 */
[----:B------:R-:W-:Y:S01]  /*129e0*/  PRMT R123, R32, 0x5410, R33 ;  /* 0x00005410207b7816 */ /* 0x000fe20000000021 */
[C---:B------:R-:W-:Y:S01]  /*129f0*/  HMMA.16816.F32 R96, R20.reuse, R26, R96 ;  /* 0x0000001a1460723c */ /* 0x040fe20000001860 */
[----:B------:R-:W1:Y:S03]  /*12a00*/  LDSM.16.MT88.4 R32, [R180+0x11000] ;  /* 0x01100000b420783b */ /* 0x000e660000004200 */
[----:B------:R-:W-:Y:S01]  /*12a10*/  SHF.R.U32.HI R24, RZ, 0x10, R2 ;  /* 0x00000010ff187819 */ /* 0x000fe20000011602 */
[----:B------:R-:W-:Y:S01]  /*12a20*/  FADD.FTZ R122, R205, R117 ;  /* 0x00000075cd7a7221 */ /* 0x000fe20000010000 */
[----:B------:R-:W-:Y:S01]  /*12a30*/  PRMT R120, R142, 0x5410, R141 ;  /* 0x000054108e787816 */ /* 0x000fe2000000008d */
[----:B------:R-:W-:Y:S01]  /*12a40*/  FADD.FTZ R121, R206, R121 ;  /* 0x00000079ce797221 */ /* 0x000fe20000010000 */
[C---:B--2---:R-:W-:Y:S01]  /*12a50*/  HMMA.16816.F32 R100, R20.reuse, R28, R100 ;  /* 0x0000001c1464723c */ /* 0x044fe20000001864 */
[----:B------:R-:W-:Y:S03]  /*12a60*/  LOP3.LUT R24, R24, 0xff, RZ, 0xc0, !PT ;  /* 0x000000ff18187812 */ /* 0x000fe600078ec0ff */
[----:B------:R-:W-:Y:S01]  /*12a70*/  @!P6 PRMT R142, R231, 0x5410, RZ ;  /* 0x00005410e78ee816 */ /* 0x000fe200000000ff */
[----:B------:R-:W-:Y:S01]  /*12a80*/  FADD.FTZ R195, R207, R121 ;  /* 0x00000079cfc37221 */ /* 0x000fe20000010000 */
[----:B------:R-:W-:Y:S01]  /*12a90*/  ISETP.GE.U32.AND P6, PT, R210, R24, PT ;  /* 0x00000018d200720c */ /* 0x000fe20003fc6070 */
[----:B------:R-:W-:Y:S01]  /*12aa0*/  FADD.FTZ R159, R208, R122 ;  /* 0x0000007ad09f7221 */ /* 0x000fe20000010000 */
[C---:B------:R-:W-:Y:S01]  /*12ab0*/  HMMA.16816.F32 R104, R20.reuse, R30, R104 ;  /* 0x0000001e1468723c */ /* 0x040fe20000001868 */
[----:B------:R-:W2:Y:S03]  /*12ac0*/  LDSM.16.MT88.4 R24, [R179+0x11000] ;  /* 0x01100000b318783b */ /* 0x000ea60000004200 */
[----:B------:R-:W-:Y:S01]  /*12ad0*/  LOP3.LUT R2, R166, 0xffff, RZ, 0xc0, !PT ;  /* 0x0000ffffa6027812 */ /* 0x000fe200078ec0ff */
[----:B------:R-:W-:Y:S01]  /*12ae0*/  @!P0 HADD2 R228, -R118.H0_H0, -RZ.H0_H0 ;  /* 0xa00000ff76e48230 */ /* 0x000fe20000000900 */
[----:B------:R-:W3:Y:S01]  /*12af0*/  MUFU.EX2 R167, R133 ;  /* 0x0000008500a77308 */ /* 0x000ee20000000800 */
[----:B------:R-:W-:Y:S02]  /*12b00*/  @!P1 PRMT R141, R230, 0x5410, RZ ;  /* 0x00005410e68d9816 */ /* 0x000fe400000000ff */
[----:B------:R-:W-:Y:S01]  /*12b10*/  SHF.R.U32.HI R2, RZ, 0x8, R2 ;  /* 0x00000008ff027819 */ /* 0x000fe20000011602 */
[----:B------:R-:W-:Y:S02]  /*12b20*/  STG.E.U16 [R170.64+0x60], R142 ;  /* 0x0000608eaa007986 */ /* 0x000fe4000c101508 */
[----:B------:R-:W-:Y:S01]  /*12b30*/  @!P6 HADD2 R235, -R140.H0_H0, -RZ.H0_H0 ;  /* 0xa00000ff8cebe230 */ /* 0x000fe20000000900 */
[----:B------:R-:W-:Y:S01]  /*12b40*/  LOP3.LUT R2, R2, 0xffff, RZ, 0xc0, !PT ;  /* 0x0000ffff02027812 */ /* 0x000fe200078ec0ff */
[----:B------:R-:W-:Y:S01]  /*12b50*/  STG.E.U16 [R170.64+0x62], R141 ;  /* 0x0000628daa007986 */ /* 0x000fe2000c101508 */
[----:B------:R-:W-:Y:S02]  /*12b60*/  LOP3.LUT R30, R0, 0xff, RZ, 0xc0, !PT ;  /* 0x000000ff001e7812 */ /* 0x000fe400078ec0ff */
[----:B------:R-:W-:Y:S02]  /*12b70*/  ISETP.GE.U32.AND P1, PT, R210, R2, PT ;  /* 0x00000002d200720c */ /* 0x000fe40003f26070 */
[----:B------:R-:W-:Y:S02]  /*12b80*/  PRMT R31, R140, 0x5410, R119 ;  /* 0x000054108c1f7816 */ /* 0x000fe40000000077 */
[----:B------:R-:W-:Y:S02]  /*12b90*/  @!P6 PRMT R140, R235, 0x5410, RZ ;  /* 0x00005410eb8ce816 */ /* 0x000fe400000000ff */
[----:B------:R-:W-:Y:S01]  /*12ba0*/  @!P2 PRMT R119, R229, 0x5410, RZ ;  /* 0x00005410e577a816 */ /* 0x000fe200000000ff */
[C---:B-1----:R-:W-:Y:S01]  /*12bb0*/  HMMA.16816.F32 R12, R20.reuse, R32, R12 ;  /* 0x00000020140c723c */ /* 0x042fe2000000180c */
[----:B------:R-:W-:Y:S01]  /*12bc0*/  SHF.R.U32.HI R2, RZ, 0x10, R166 ;  /* 0x00000010ff027819 */ /* 0x000fe200000116a6 */
[----:B------:R-:W-:Y:S01]  /*12bd0*/  STG.E.U16 [R168.64+0x60], R140 ;  /* 0x0000608ca8007986 */ /* 0x000fe2000c101508 */
[--C-:B------:R-:W-:Y:S02]  /*12be0*/  SHF.R.U32.HI R28, RZ, 0x10, R0.reuse ;  /* 0x00000010ff1c7819 */ /* 0x100fe40000011600 */
[----:B------:R-:W-:Y:S01]  /*12bf0*/  LOP3.LUT R117, R2, 0xff, RZ, 0xc0, !PT ;  /* 0x000000ff02757812 */ /* 0x000fe200078ec0ff */
[----:B------:R1:W-:Y:S01]  /*12c00*/  STG.E.U16 [R168.64+0x62], R119 ;  /* 0x00006277a8007986 */ /* 0x0003e2000c101508 */
[----:B------:R-:W-:Y:S01]  /*12c10*/  LOP3.LUT R2, R0, 0xffff, RZ, 0xc0, !PT ;  /* 0x0000ffff00027812 */ /* 0x000fe200078ec0ff */
[C---:B------:R-:W-:Y:S01]  /*12c20*/  HMMA.16816.F32 R16, R20.reuse, R34, R16 ;  /* 0x000000221410723c */ /* 0x040fe20000001810 */
[----:B------:R-:W-:Y:S01]  /*12c30*/  SHF.R.U32.HI R29, RZ, 0x18, R0 ;  /* 0x00000018ff1d7819 */ /* 0x000fe20000011600 */
[----:B------:R-:W4:Y:S01]  /*12c40*/  LDSM.16.MT88.4 R32, [R178+0xd800] ;  /* 0x00d80000b220783b */ /* 0x000f220000004200 */
[----:B------:R-:W-:Y:S02]  /*12c50*/  ISETP.GE.U32.AND P6, PT, R210, R117, PT ;  /* 0x00000075d200720c */ /* 0x000fe40003fc6070 */
[----:B------:R-:W-:Y:S02]  /*12c60*/  LOP3.LUT R0, R28, 0xff, RZ, 0xc0, !PT ;  /* 0x000000ff1c007812 */ /* 0x000fe400078ec0ff */
[----:B------:R-:W-:Y:S01]  /*12c70*/  SHF.R.U32.HI R2, RZ, 0x8, R2 ;  /* 0x00000008ff027819 */ /* 0x000fe20000011602 */
[C---:B--2---:R-:W-:Y:S01]  /*12c80*/  HMMA.16816.F32 R108, R20.reuse, R24, R108 ;  /* 0x00000018146c723c */ /* 0x044fe2000000186c */
[----:B------:R-:W-:Y:S03]  /*12c90*/  PRMT R29, R0, 0x5410, R29 ;  /* 0x00005410001d7816 */ /* 0x000fe6000000001d */
[----:B------:R-:W-:Y:S01]  /*12ca0*/  PRMT R28, R30, 0x5410, R2 ;  /* 0x000054101e1c7816 */ /* 0x000fe20000000002 */
[--C-:B------:R-:W-:Y:S01]  /*12cb0*/  HSET2.LE.AND R30, R132, R139.reuse, PT ;  /* 0x0000008b841e7233 */ /* 0x100fe20003803000 */
[----:B---3--:R-:W-:Y:S01]  /*12cc0*/  F2FP.PACK_AB R2, R167, R172 ;  /* 0x000000aca702723e */ /* 0x008fe200000000ff */
[--C-:B------:R-:W-:Y:S01]  /*12cd0*/  HSET2.LE.AND R29, R29, R139.reuse, PT ;  /* 0x0000008b1d1d7233 */ /* 0x100fe20003803000 */
[----:B------:R-:W-:Y:S01]  /*12ce0*/  HMMA.16816.F32 R112, R20, R26, R112 ;  /* 0x0000001a1470723c */ /* 0x000fe20000001870 */
[--C-:B------:R-:W-:Y:S01]  /*12cf0*/  HSET2.LE.AND R28, R28, R139.reuse, PT ;  /* 0x0000008b1c1c7233 */ /* 0x100fe20003803000 */
[----:B------:R-:W2:Y:S02]  /*12d00*/  LDSM.16.MT88.4 R132, [R179+0xd800] ;  /* 0x00d80000b384783b */ /* 0x000ea40000004200 */
[----:B------:R-:W-:Y:S01]  /*12d10*/  PRMT R117, R118, 0x7632, R117 ;  /* 0x0000763276757816 */ /* 0x000fe20000000075 */
[----:B------:R-:W-:Y:S01]  /*12d20*/  @!P6 HADD2 R226, -R2.H0_H0, -RZ.H0_H0 ;  /* 0xa00000ff02e2e230 */ /* 0x000fe20000000900 */
[----:B------:R-:W-:Y:S02]  /*12d30*/  PRMT R0, R2, 0x7632, R0 ;  /* 0x0000763202007816 */ /* 0x000fe40000000000 */
[----:B------:R-:W-:Y:S01]  /*12d40*/  LOP3.LUT R29, R29, R31, RZ, 0xc0, !PT ;  /* 0x0000001f1d1d7212 */ /* 0x000fe200078ec0ff */
[----:B------:R-:W-:Y:S01]  /*12d50*/  HSET2.LE.AND R31, R123, R139, PT ;  /* 0x0000008b7b1f7233 */ /* 0x000fe20003803000 */
[----:B------:R-:W3:Y:S02]  /*12d60*/  LDSM.16.MT88.4 R20, [R177+0xf800] ;  /* 0x00f80000b114783b */ /* 0x000ee40000004200 */
[----:B------:R-:W-:Y:S01]  /*12d70*/  PRMT R24, R118, 0x5410, R117 ;  /* 0x0000541076187816 */ /* 0x000fe20000000075 */
[----:B------:R-:W-:Y:S01]  /*12d80*/  @!P1 HADD2 R227, -R117.H0_H0, -RZ.H0_H0 ;  /* 0xa00000ff75e39230 */ /* 0x000fe20000000900 */
[----:B------:R-:W-:Y:S02]  /*12d90*/  LOP3.LUT R28, R28, R120, RZ, 0xc0, !PT ;  /* 0x000000781c1c7212 */ /* 0x000fe400078ec0ff */
[----:B------:R-:W-:Y:S02]  /*12da0*/  PRMT R120, R2, 0x5410, R0 ;  /* 0x0000541002787816 */ /* 0x000fe40000000000 */
[----:B------:R-:W-:Y:S01]  /*12db0*/  LOP3.LUT R30, R30, R24, RZ, 0xc0, !PT ;  /* 0x000000181e1e7212 */ /* 0x000fe200078ec0ff */
[----:B------:R-:W-:Y:S01]  /*12dc0*/  LDSM.16.MT88.4 R136, [R180+0xf800] ;  /* 0x00f80000b488783b */ /* 0x000fe20000004200 */
[----:B------:R-:W-:Y:S02]  /*12dd0*/  LOP3.LUT R31, R31, R120, RZ, 0xc0, !PT ;  /* 0x000000781f1f7212 */ /* 0x000fe400078ec0ff */
[----:B------:R-:W-:Y:S02]  /*12de0*/  @!P0 PRMT R118, R228, 0x5410, RZ ;  /* 0x00005410e4768816 */ /* 0x000fe400000000ff */
[----:B------:R-:W-:Y:S02]  /*12df0*/  @!P1 PRMT R117, R227, 0x5410, RZ ;  /* 0x00005410e3759816 */ /* 0x000fe400000000ff */
[----:B------:R-:W-:Y:S01]  /*12e00*/  @!P6 PRMT R2, R226, 0x5410, RZ ;  /* 0x00005410e202e816 */ /* 0x000fe200000000ff */
[C---:B------:R-:W-:Y:S01]  /*12e10*/  HMMA.16816.F32 R120, R28.reuse, R124, R4 ;  /* 0x0000007c1c78723c */ /* 0x040fe20000001804 */
[----:B------:R-:W5:Y:S01]  /*12e20*/  LDSM.16.MT88.4 R24, [R178+0xf800] ;  /* 0x00f80000b218783b */ /* 0x000f620000004200 */
[----:B------:R-:W-:Y:S02]  /*12e30*/  SHF.R.U32.HI R166, RZ, 0x18, R166 ;  /* 0x00000018ffa67819 */ /* 0x000fe400000116a6 */
[----:B------:R-:W-:Y:S02]  /*12e40*/  ISETP.GT.AND P1, PT, R196, RZ, PT ;  /* 0x000000ffc400720c */ /* 0x000fe40003f24270 */
[----:B------:R-:W-:Y:S02]  /*12e50*/  ISETP.GE.U32.AND P2, PT, R210, R166, PT ;  /* 0x000000a6d200720c */ /* 0x000fe40003f46070 */
[C---:B------:R-:W-:Y:S01]  /*12e60*/  HMMA.16816.F32 R124, R28.reuse, R126, R8 ;  /* 0x0000007e1c7c723c */ /* 0x040fe20000001808 */
[----:B------:R-:W3:Y:S03]  /*12e70*/  LDSM.16.MT88.4 R4, [R179+0xf800] ;  /* 0x00f80000b304783b */ /* 0x000ee60000004200 */
[----:B-1----:R-:W-:Y:S04]  /*12e80*/  IADD3 R119, P0, R170, -0x80, RZ ;  /* 0xffffff80aa777810 */ /* 0x002fe80007f1e0ff */
[C---:B----4-:R-:W-:Y:S01]  /*12e90*/  HMMA.16816.F32 R36, R28.reuse, R32, R36 ;  /* 0x000000201c24723c */ /* 0x050fe20000001824 */
[----:B------:R-:W1:Y:S03]  /*12ea0*/  LDSM.16.MT88.4 R8, [R177+0x11800] ;  /* 0x01180000b108783b */ /* 0x000e660000004200 */
[----:B------:R-:W-:Y:S04]  /*12eb0*/  @!P2 HADD2 R221, -R0.H0_H0, -RZ.H0_H0 ;  /* 0xa00000ff00dda230 */ /* 0x000fe80000000900 */
[C---:B------:R-:W-:Y:S01]  /*12ec0*/  HMMA.16816.F32 R40, R28.reuse, R34, R40 ;  /* 0x000000221c28723c */ /* 0x040fe20000001828 */
[----:B------:R4:W-:Y:S03]  /*12ed0*/  STG.E.U16 [R170.64+0x70], R118 ;  /* 0x00007076aa007986 */ /* 0x0009e6000c101508 */
[----:B------:R-:W-:Y:S01]  /*12ee0*/  @!P2 PRMT R0, R221, 0x5410, RZ ;  /* 0x00005410dd00a816 */ /* 0x000fe200000000ff */
[----:B------:R1:W-:Y:S03]  /*12ef0*/  STG.E.U16 [R170.64+0x72], R117 ;  /* 0x00007275aa007986 */ /* 0x0003e6000c101508 */
[C---:B------:R-:W-:Y:S01]  /*12f00*/  HMMA.16816.F32 R44, R28.reuse, R128, R44 ;  /* 0x000000801c2c723c */ /* 0x040fe2000000182c */
[----:B------:R-:W-:Y:S04]  /*12f10*/  STG.E.U16 [R168.64+0x70], R2 ;  /* 0x00007002a8007986 */ /* 0x000fe8000c101508 */
[----:B------:R-:W-:Y:S03]  /*12f20*/  STG.E.U16 [R168.64+0x72], R0 ;  /* 0x00007200a8007986 */ /* 0x000fe6000c101508 */
[C---:B------:R-:W-:Y:S08]  /*12f30*/  HMMA.16816.F32 R48, R28.reuse, R130, R48 ;  /* 0x000000821c30723c */ /* 0x040ff00000001830 */
[C---:B--2---:R-:W-:Y:S01]  /*12f40*/  HMMA.16816.F32 R52, R28.reuse, R132, R52 ;  /* 0x000000841c34723c */ /* 0x044fe20000001834 */
[----:B----4-:R-:W-:Y:S07]  /*12f50*/  IADD3.X R118, R171, -0x1, RZ, P0, !PT ;  /* 0xffffffffab767810 */ /* 0x010fee00007fe4ff */
[C---:B------:R-:W-:Y:S01]  /*12f60*/  HMMA.16816.F32 R56, R28.reuse, R134, R56 ;  /* 0x000000861c38723c */ /* 0x040fe20000001838 */
[----:B------:R-:W-:Y:S03]  /*12f70*/  LDSM.16.MT88.4 R132, [R180+0x11800] ;  /* 0x01180000b484783b */ /* 0x000fe60000004200 */
[----:B-1----:R-:W-:Y:S04]  /*12f80*/  IMAD.MOV.U32 R117, RZ, RZ, R3 ;  /* 0x000000ffff757224 */ /* 0x002fe800078e0003 */
[C---:B---3--:R-:W-:Y:S08]  /*12f90*/  HMMA.16816.F32 R60, R28.reuse, R20, R60 ;  /* 0x000000141c3c723c */ /* 0x048ff0000000183c */
[C---:B------:R-:W-:Y:S01]  /*12fa0*/  HMMA.16816.F32 R64, R28.reuse, R22, R64 ;  /* 0x000000161c40723c */ /* 0x040fe20000001840 */
[----:B------:R-:W1:Y:S07]  /*12fb0*/  LDSM.16.MT88.4 R20, [R178+0x11800] ;  /* 0x01180000b214783b */ /* 0x000e6e0000004200 */
[C---:B-----5:R-:W-:Y:S08]  /*12fc0*/  HMMA.16816.F32 R68, R28.reuse, R24, R68 ;  /* 0x000000181c44723c */ /* 0x060ff00000001844 */
[C---:B------:R-:W-:Y:S08]  /*12fd0*/  HMMA.16816.F32 R72, R28.reuse, R26, R72 ;  /* 0x0000001a1c48723c */ /* 0x040ff00000001848 */
[C---:B------:R-:W-:Y:S08]  /*12fe0*/  HMMA.16816.F32 R76, R28.reuse, R136, R76 ;  /* 0x000000881c4c723c */ /* 0x040ff0000000184c */
[C---:B------:R-:W-:Y:S08]  /*12ff0*/  HMMA.16816.F32 R80, R28.reuse, R138, R80 ;  /* 0x0000008a1c50723c */ /* 0x040ff00000001850 */
[C---:B------:R-:W-:Y:S08]  /*13000*/  HMMA.16816.F32 R84, R28.reuse, R4, R84 ;  /* 0x000000041c54723c */ /* 0x040ff00000001854 */
[C---:B------:R-:W-:Y:S01]  /*13010*/  HMMA.16816.F32 R88, R28.reuse, R6, R88 ;  /* 0x000000061c58723c */ /* 0x040fe20000001858 */
[----:B------:R-:W2:Y:S07]  /*13020*/  LDSM.16.MT88.4 R4, [R179+0x11800] ;  /* 0x01180000b304783b */ /* 0x000eae0000004200 */
[C---:B------:R-:W-:Y:S07]  /*13030*/  HMMA.16816.F32 R92, R28.reuse, R8, R92 ;  /* 0x000000081c5c723c */ /* 0x040fee000000185c */
[----:B------:R-:W-:Y:S01]  /*13040*/  FADD.FTZ R9, R211, R159 ;  /* 0x0000009fd3097221 */ /* 0x000fe20000010000 */
[C---:B------:R-:W-:Y:S01]  /*13050*/  HMMA.16816.F32 R96, R28.reuse, R10, R96 ;  /* 0x0000000a1c60723c */ /* 0x040fe20000001860 */
[----:B------:R-:W-:Y:S04]  /*13060*/  FADD.FTZ R8, R214, R195 ;  /* 0x000000c3d6087221 */ /* 0x000fe80000010000 */
[----:B------:R-:W-:Y:S02]  /*13070*/  FADD.FTZ R8, R213, R8 ;  /* 0x00000008d5087221 */ /* 0x000fe40000010000 */
[----:B------:R-:W-:Y:S01]  /*13080*/  FADD.FTZ R10, R212, R9 ;  /* 0x00000009d40a7221 */ /* 0x000fe20000010000 */
[C---:B-1----:R-:W-:Y:S01]  /*13090*/  HMMA.16816.F32 R100, R28.reuse, R20, R100 ;  /* 0x000000141c64723c */ /* 0x042fe20000001864 */
[----:B------:R-:W-:Y:S03]  /*130a0*/  FADD.FTZ R9, R204, R8 ;  /* 0x00000008cc097221 */ /* 0x000fe60000010000 */
[----:B------:R-:W-:Y:S02]  /*130b0*/  FADD.FTZ R8, R202, R10 ;  /* 0x0000000aca087221 */ /* 0x000fe40000010000 */
[----:B------:R-:W-:Y:S02]  /*130c0*/  FADD.FTZ R9, R203, R9 ;  /* 0x00000009cb097221 */ /* 0x000fe40000010000 */
[C---:B------:R-:W-:Y:S01]  /*130d0*/  HMMA.16816.F32 R104, R28.reuse, R22, R104 ;  /* 0x000000161c68723c */ /* 0x040fe20000001868 */
        /* <DEDUP_REMOVED lines=11> */
[C---:B--2---:R-:W-:Y:S07]  /*13190*/  HMMA.16816.F32 R108, R28.reuse, R4, R108 ;  /* 0x000000041c6c723c */ /* 0x044fee000000186c */
[----:B------:R-:W-:Y:S01]  /*131a0*/  FADD.FTZ R4, R174, R2 ;  /* 0x00000002ae047221 */ /* 0x000fe20000010000 */
[----:B------:R-:W-:Y:S01]  /*131b0*/  HMMA.16816.F32 R112, R28, R6, R112 ;  /* 0x000000061c70723c */ /* 0x000fe20000001870 */
[----:B------:R-:W-:Y:S03]  /*131c0*/  FADD.FTZ R2, R172, R0 ;  /* 0x00000000ac027221 */ /* 0x000fe60000010000 */
[----:B------:R-:W-:Y:S01]  /*131d0*/  FADD.FTZ R4, R173, R4 ;  /* 0x00000004ad047221 */ /* 0x000fe20000010000 */
[----:B------:R-:W-:Y:S01]  /*131e0*/  IADD3 R0, R196, -0x1, RZ ;  /* 0xffffffffc4007810 */ /* 0x000fe20007ffe0ff */
[----:B------:R-:W-:Y:S03]  /*131f0*/  FADD.FTZ R2, R167, R2 ;  /* 0x00000002a7027221 */ /* 0x000fe60000010000 */
[----:B------:R1:W-:Y:S03]  /*13200*/  STL [R1+0x10], R4 ;  /* 0x0000100401007387 */ /* 0x0003e60000100800 */
[----:B------:R-:W-:Y:S01]  /*13210*/  IMAD.MOV.U32 R196, RZ, RZ, R0 ;  /* 0x000000ffffc47224 */ /* 0x000fe200078e0000 */
[----:B------:R1:W-:Y:S01]  /*13220*/  STL [R1+0x14], R2 ;  /* 0x0000140201007387 */ /* 0x0003e20000100800 */
[----:B------:R-:W-:Y:S01]  /*13230*/  IMAD.MOV.U32 R0, RZ, RZ, R116 ;  /* 0x000000ffff007224 */ /* 0x000fe200078e0074 */
[----:B-1----:R-:W-:-:S05]  /*13240*/  @P1 BRA `(.L_x_604) ;  /* 0xffffb7f000001947 */ /* 0x002fca000383ffff */
.L_x_603:
[----:B---3--:R-:W2:Y:S04]  /*13250*/  LDL.LU R5, [R1+0x10] ;  /* 0x0000100001057983 */ /* 0x008ea80000300800 */
[----:B------:R-:W3:Y:S04]  /*13260*/  LDL.LU R4, [R1+0x14] ;  /* 0x0000140001047983 */ /* 0x000ee80000300800 */
[----:B------:R-:W4:Y:S01]  /*13270*/  LDL.LU R143, [R1+0x58] ;  /* 0x00005800018f7983 */ /* 0x000f220000300800 */
[----:B------:R-:W-:-:S03]  /*13280*/  MOV R6, 0x3f800000 ;  /* 0x3f80000000067802 */ /* 0x000fc60000000f00 */
[----:B------:R-:W1:Y:S02]  /*13290*/  S2R R141, SR_TID.X ;  /* 0x00000000008d7919 */ /* 0x000e640000002100 */
[----:B-1----:R-:W-:-:S04]  /*132a0*/  SHF.R.S32.HI R142, RZ, 0x1f, R141 ;  /* 0x0000001fff8e7819 */ /* 0x002fc8000001148d */
[CC--:B------:R-:W-:Y:S02]  /*132b0*/  LEA.HI R8, R142.reuse, R141.reuse, RZ, 0x2 ;  /* 0x0000008d8e087211 */ /* 0x0c0fe400078f10ff */
[----:B------:R-:W-:Y:S02]  /*132c0*/  LEA.HI R140, R142, R141, RZ, 0x5 ;  /* 0x0000008d8e8c7211 */ /* 0x000fe400078f28ff */
[----:B------:R-:W-:Y:S01]  /*132d0*/  SHF.R.S32.HI R7, RZ, 0x1f, R8 ;  /* 0x0000001fff077819 */ /* 0x000fe20000011408 */
[----:B--2---:R-:W1:Y:S04]  /*132e0*/  SHFL.BFLY PT, R2, R5, 0x2, 0x1f ;  /* 0x0c401f0005027f89 */ /* 0x004e6800000e0000 */
[----:B---3--:R-:W2:Y:S01]  /*132f0*/  SHFL.BFLY PT, R0, R4, 0x2, 0x1f ;  /* 0x0c401f0004007f89 */ /* 0x008ea200000e0000 */
[----:B----4-:R-:W-:Y:S01]  /*13300*/  ISETP.NE.AND P0, PT, R143, -0x1, PT ;  /* 0xffffffff8f00780c */ /* 0x010fe20003f05270 */
[----:B-1----:R-:W-:-:S02]  /*13310*/  FADD.FTZ R2, R2, R5 ;  /* 0x0000000502027221 */ /* 0x002fc40000010000 */
[----:B--2---:R-:W-:-:S03]  /*13320*/  FADD.FTZ R0, R0, R4 ;  /* 0x0000000400007221 */ /* 0x004fc60000010000 */
[----:B------:R-:W1:Y:S04]  /*13330*/  SHFL.BFLY PT, R5, R2, 0x1, 0x1f ;  /* 0x0c201f0002057f89 */ /* 0x000e6800000e0000 */
[----:B------:R-:W2:Y:S01]  /*13340*/  SHFL.BFLY PT, R4, R0, 0x1, 0x1f ;  /* 0x0c201f0000047f89 */ /* 0x000ea200000e0000 */
[----:B-1----:R-:W-:Y:S01]  /*13350*/  FADD.FTZ R117, R2, R5 ;  /* 0x0000000502757221 */ /* 0x002fe20000010000 */
[----:B------:R-:W-:Y:S01]  /*13360*/  MOV R2, 0x3f800000 ;  /* 0x3f80000000027802 */ /* 0x000fe20000000f00 */
[----:B--2---:R-:W-:-:S03]  /*13370*/  FADD.FTZ R118, R0, R4 ;  /* 0x0000000400767221 */ /* 0x004fc60000010000 */
[----:B------:R-:W-:Y:S01]  /*13380*/  FSETP.NE.FTZ.AND P4, PT, R117, RZ, PT ;  /* 0x000000ff7500720b */ /* 0x000fe20003f95000 */
[C---:B------:R-:W-:Y:S01]  /*13390*/  @P0 IMAD.WIDE.U32 R4, R143.reuse, c[0x0][0x1e8], RZ ;  /* 0x00007a008f040a25 */ /* 0x040fe200078e00ff */
[----:B------:R-:W-:Y:S02]  /*133a0*/  SHF.R.S32.HI R0, RZ, 0x2, R8 ;  /* 0x00000002ff007819 */ /* 0x000fe40000011408 */
[----:B------:R-:W-:Y:S01]  /*133b0*/  FSETP.NE.FTZ.AND P3, PT, R118, RZ, PT ;  /* 0x000000ff7600720b */ /* 0x000fe20003f75000 */
[----:B------:R-:W-:Y:S01]  /*133c0*/  @P0 IMAD R138, R143, c[0x0][0x1ec], R5 ;  /* 0x00007b008f8a0a24 */ /* 0x000fe200078e0205 */
[----:B------:R-:W-:Y:S02]  /*133d0*/  LEA.HI R7, R7, R0, RZ, 0x3 ;  /* 0x0000000007077211 */ /* 0x000fe400078f18ff */
[----:B------:R-:W-:Y:S02]  /*133e0*/  LOP3.LUT R8, R8, 0x3ffffffc, RZ, 0xc0, !PT ;  /* 0x3ffffffc08087812 */ /* 0x000fe400078ec0ff */
[----:B------:R-:W-:-:S02]  /*133f0*/  LOP3.LUT R7, R7, 0xfffffff8, RZ, 0xc0, !PT ;  /* 0xfffffff807077812 */ /* 0x000fc400078ec0ff */
[----:B------:R-:W-:Y:S01]  /*13400*/  SHF.R.S32.HI R5, RZ, 0x5, R140 ;  /* 0x00000005ff057819 */ /* 0x000fe2000001148c */
[----:B------:R-:W1:Y:S01]  /*13410*/  @P4 MUFU.RCP R2, R117 ;  /* 0x0000007500024308 */ /* 0x000e620000001000 */
[----:B------:R-:W-:Y:S02]  /*13420*/  IADD3 R8, -R8, R141, RZ ;  /* 0x0000008d08087210 */ /* 0x000fe40007ffe1ff */
[----:B------:R-:W-:Y:S02]  /*13430*/  IADD3 R16, R0, -R7, RZ ;  /* 0x8000000700107210 */ /* 0x000fe40007ffe0ff */
[----:B------:R-:W-:Y:S02]  /*13440*/  LEA R139, R5, R8, 0x9 ;  /* 0x00000008058b7211 */ /* 0x000fe400078e48ff */
[----:B------:R-:W-:Y:S01]  /*13450*/  @P0 MOV R137, R4 ;  /* 0x0000000400890202 */ /* 0x000fe20000000f00 */
[----:B------:R-:W2:Y:S01]  /*13460*/  @P3 MUFU.RCP R6, R118 ;  /* 0x0000007600063308 */ /* 0x000ea20000001000 */
[----:B------:R-:W-:Y:S01]  /*13470*/  R2P PR, R16, 0x6 ;  /* 0x0000000610007804 */ /* 0x000fe20000000000 */
[----:B-1----:R-:W-:-:S04]  /*13480*/  FMUL.FTZ R2, R2, c[0x0][0x2dc] ;  /* 0x0000b70002027a20 */ /* 0x002fc80000410000 */
[C---:B------:R-:W-:Y:S02]  /*13490*/  FMUL.FTZ R14, R2.reuse, R37 ;  /* 0x00000025020e7220 */ /* 0x040fe40000410000 */
[C---:B------:R-:W-:Y:S02]  /*134a0*/  FMUL.FTZ R68, R2.reuse, R68 ;  /* 0x0000004402447220 */ /* 0x040fe40000410000 */
[----:B------:R-:W-:Y:S02]  /*134b0*/  FMUL.FTZ R37, R2, R69 ;  /* 0x0000004502257220 */ /* 0x000fe40000410000 */
[----:B--2---:R-:W-:Y:S02]  /*134c0*/  FMUL.FTZ R0, R6, c[0x0][0x2dc] ;  /* 0x0000b70006007a20 */ /* 0x004fe40000410000 */
[C---:B------:R-:W-:Y:S01]  /*134d0*/  FMUL.FTZ R136, R2.reuse, R120 ;  /* 0x0000007802887220 */ /* 0x040fe20000410000 */
[----:B------:R-:W-:Y:S01]  /*134e0*/  F2FP.PACK_AB R37, R37, R68 ;  /* 0x000000442525723e */ /* 0x000fe200000000ff */
[C---:B------:R-:W-:Y:S01]  /*134f0*/  FMUL.FTZ R5, R2.reuse, R121 ;  /* 0x0000007902057220 */ /* 0x040fe20000410000 */
[----:B------:R1:W5:Y:S01]  /*13500*/  LDL R68, [R1+0x88] ;  /* 0x0000880001447983 */ /* 0x0003620000100800 */
[----:B------:R-:W-:-:S02]  /*13510*/  FMUL.FTZ R12, R2, R41 ;  /* 0x00000029020c7220 */ /* 0x000fc40000410000 */
[C---:B------:R-:W-:Y:S01]  /*13520*/  FMUL.FTZ R10, R2.reuse, R45 ;  /* 0x0000002d020a7220 */ /* 0x040fe20000410000 */
[----:B------:R-:W-:Y:S01]  /*13530*/  F2FP.PACK_AB R5, R5, R136 ;  /* 0x000000880505723e */ /* 0x000fe200000000ff */
[C---:B------:R-:W-:Y:S02]  /*13540*/  FMUL.FTZ R124, R2.reuse, R124 ;  /* 0x0000007c027c7220 */ /* 0x040fe40000410000 */
[C---:B------:R-:W-:Y:S02]  /*13550*/  FMUL.FTZ R6, R2.reuse, R125 ;  /* 0x0000007d02067220 */ /* 0x040fe40000410000 */
        /* <DEDUP_REMOVED lines=10> */
[C---:B------:R-:W-:Y:S02]  /*13600*/  FMUL.FTZ R45, R2.reuse, R53 ;  /* 0x00000035022d7220 */ /* 0x040fe40000410000 */
[C---:B------:R-:W-:Y:S02]  /*13610*/  FMUL.FTZ R56, R2.reuse, R56 ;  /* 0x0000003802387220 */ /* 0x040fe40000410000 */
[C---:B------:R-:W-:Y:S01]  /*13620*/  FMUL.FTZ R57, R2.reuse, R57 ;  /* 0x0000003902397220 */ /* 0x040fe20000410000 */
[----:B------:R-:W-:Y:S01]  /*13630*/  F2FP.PACK_AB R45, R45, R52 ;  /* 0x000000342d2d723e */ /* 0x000fe200000000ff */
[C---:B------:R-:W-:Y:S02]  /*13640*/  FMUL.FTZ R60, R2.reuse, R60 ;  /* 0x0000003c023c7220 */ /* 0x040fe40000410000 */
[C---:B------:R-:W-:Y:S02]  /*13650*/  FMUL.FTZ R41, R2.reuse, R61 ;  /* 0x0000003d02297220 */ /* 0x040fe40000410000 */
[----:B------:R-:W-:-:S02]  /*13660*/  FMUL.FTZ R64, R2, R64 ;  /* 0x0000004002407220 */ /* 0x000fc40000410000 */
[C---:B------:R-:W-:Y:S01]  /*13670*/  FMUL.FTZ R65, R2.reuse, R65 ;  /* 0x0000004102417220 */ /* 0x040fe20000410000 */
[----:B------:R-:W-:Y:S01]  /*13680*/  F2FP.PACK_AB R41, R41, R60 ;  /* 0x0000003c2929723e */ /* 0x000fe200000000ff */
[C---:B------:R-:W-:Y:S02]  /*13690*/  FMUL.FTZ R72, R2.reuse, R72 ;  /* 0x0000004802487220 */ /* 0x040fe40000410000 */
[C---:B------:R-:W-:Y:S02]  /*136a0*/  FMUL.FTZ R35, R2.reuse, R73 ;  /* 0x0000004902237220 */ /* 0x040fe40000410000 */
        /* <DEDUP_REMOVED lines=28> */
[C---:B------:R-:W-:Y:S02]  /*13870*/  FMUL.FTZ R133, R2.reuse, R133 ;  /* 0x0000008502857220 */ /* 0x040fe40000410000 */
[----:B------:R-:W-:-:S02]  /*13880*/  FMUL.FTZ R108, R2, R108 ;  /* 0x0000006c026c7220 */ /* 0x000fc40000410000 */
[C---:B------:R-:W-:Y:S02]  /*13890*/  FMUL.FTZ R109, R2.reuse, R109 ;  /* 0x0000006d026d7220 */ /* 0x040fe40000410000 */
[C---:B------:R-:W-:Y:S02]  /*138a0*/  FMUL.FTZ R112, R2.reuse, R112 ;  /* 0x0000007002707220 */ /* 0x040fe40000410000 */
[----:B------:R-:W-:Y:S02]  /*138b0*/  FMUL.FTZ R113, R2, R113 ;  /* 0x0000007102717220 */ /* 0x000fe40000410000 */
[C---:B------:R-:W-:Y:S02]  /*138c0*/  FMUL.FTZ R2, R0.reuse, R46 ;  /* 0x0000002e00027220 */ /* 0x040fe40000410000 */
[C---:B------:R-:W-:Y:S01]  /*138d0*/  FMUL.FTZ R9, R0.reuse, R38 ;  /* 0x0000002600097220 */ /* 0x040fe20000410000 */
[----:B------:R-:W-:Y:S01]  /*138e0*/  F2FP.PACK_AB R52, R113, R112 ;  /* 0x000000707134723e */ /* 0x000fe200000000ff */
[----:B------:R-:W-:-:S02]  /*138f0*/  FMUL.FTZ R7, R0, R42 ;  /* 0x0000002a00077220 */ /* 0x000fc40000410000 */
[C---:B------:R-:W-:Y:S01]  /*13900*/  FMUL.FTZ R15, R0.reuse, R47 ;  /* 0x0000002f000f7220 */ /* 0x040fe20000410000 */
[----:B------:R-:W-:Y:S01]  /*13910*/  F2FP.PACK_AB R47, R17, R48 ;  /* 0x00000030112f723e */ /* 0x000fe200000000ff */
[C---:B------:R-:W-:Y:S01]  /*13920*/  FMUL.FTZ R46, R0.reuse, R51 ;  /* 0x00000033002e7220 */ /* 0x040fe20000410000 */
[----:B------:R-:W-:Y:S01]  /*13930*/  F2FP.PACK_AB R17, R129, R128 ;  /* 0x000000808111723e */ /* 0x000fe200000000ff */
[C---:B------:R-:W-:Y:S01]  /*13940*/  FMUL.FTZ R122, R0.reuse, R122 ;  /* 0x0000007a007a7220 */ /* 0x040fe20000410000 */
[----:B------:R-:W-:Y:S01]  /*13950*/  F2FP.PACK_AB R15, R15, R2 ;  /* 0x000000020f0f723e */ /* 0x000fe200000000ff */
[----:B------:R-:W-:Y:S01]  /*13960*/  FMUL.FTZ R4, R0, R123 ;  /* 0x0000007b00047220 */ /* 0x000fe20000410000 */
[----:B------:R-:W-:Y:S01]  /*13970*/  LOP3.LUT R2, R16, 0x1, RZ, 0xc0, !PT ;  /* 0x0000000110027812 */ /* 0x000fe200078ec0ff */
[C---:B------:R-:W-:Y:S01]  /*13980*/  FMUL.FTZ R126, R0.reuse, R126 ;  /* 0x0000007e007e7220 */ /* 0x040fe20000410000 */
[----:B------:R-:W-:Y:S01]  /*13990*/  F2FP.PACK_AB R48, R109, R108 ;  /* 0x0000006c6d30723e */ /* 0x000fe200000000ff */
[----:B------:R-:W-:Y:S01]  /*139a0*/  FMUL.FTZ R8, R0, R127 ;  /* 0x0000007f00087220 */ /* 0x000fe20000410000 */
[----:B------:R-:W-:Y:S01]  /*139b0*/  ISETP.NE.U32.AND P5, PT, R2, 0x1, PT ;  /* 0x000000010200780c */ /* 0x000fe20003fa5070 */
[----:B------:R-:W-:Y:S01]  /*139c0*/  FMUL.FTZ R13, R0, R39 ;  /* 0x00000027000d7220 */ /* 0x000fe20000410000 */
[----:B------:R-:W-:Y:S01]  /*139d0*/  F2FP.PACK_AB R4, R4, R122 ;  /* 0x0000007a0404723e */ /* 0x000fe200000000ff */
[----:B------:R-:W-:Y:S01]  /*139e0*/  FMUL.FTZ R11, R0, R43 ;  /* 0x0000002b000b7220 */ /* 0x000fe20000410000 */
[----:B------:R-:W-:Y:S01]  /*139f0*/  F2FP.PACK_AB R8, R8, R126 ;  /* 0x0000007e0808723e */ /* 0x000fe200000000ff */
[C---:B------:R-:W-:Y:S01]  /*13a00*/  FMUL.FTZ R50, R0.reuse, R50 ;  /* 0x0000003200327220 */ /* 0x040fe20000410000 */
[----:B------:R-:W-:Y:S01]  /*13a10*/  F2FP.PACK_AB R13, R13, R9 ;  /* 0x000000090d0d723e */ /* 0x000fe200000000ff */
[C---:B------:R-:W-:Y:S01]  /*13a20*/  FMUL.FTZ R54, R0.reuse, R54 ;  /* 0x0000003600367220 */ /* 0x040fe20000410000 */
[----:B------:R-:W-:Y:S01]  /*13a30*/  MOV R9, 0x20 ;  /* 0x0000002000097802 */ /* 0x000fe20000000f00 */
[C---:B------:R-:W-:Y:S01]  /*13a40*/  FMUL.FTZ R44, R0.reuse, R55 ;  /* 0x00000037002c7220 */ /* 0x040fe20000410000 */
[----:B------:R-:W-:Y:S01]  /*13a50*/  F2FP.PACK_AB R11, R11, R7 ;  /* 0x000000070b0b723e */ /* 0x000fe200000000ff */
        /* <DEDUP_REMOVED lines=10> */
[C---:B------:R-:W-:Y:S01]  /*13b00*/  FMUL.FTZ R38, R0.reuse, R67 ;  /* 0x0000004300267220 */ /* 0x040fe20000410000 */
[----:B------:R-:W-:Y:S01]  /*13b10*/  F2FP.PACK_AB R43, R57, R56 ;  /* 0x00000038392b723e */ /* 0x000fe200000000ff */
        /* <DEDUP_REMOVED lines=16> */
[C---:B------:R-:W-:Y:S01]  /*13c20*/  FMUL.FTZ R86, R0.reuse, R86 ;  /* 0x0000005600567220 */ /* 0x040fe20000410000 */
[----:B------:R-:W2:Y:S01]  /*13c30*/  S2R R65, SR_CTAID.X ;  /* 0x0000000000417919 */ /* 0x000ea20000002500 */
[----:B------:R-:W-:Y:S01]  /*13c40*/  FMUL.FTZ R28, R0, R87 ;  /* 0x00000057001c7220 */ /* 0x000fe20000410000 */
[----:B------:R-:W-:Y:S01]  /*13c50*/  F2FP.PACK_AB R30, R30, R82 ;  /* 0x000000521e1e723e */ /* 0x000fe200000000ff */
[C---:B------:R-:W-:Y:S01]  /*13c60*/  FMUL.FTZ R90, R0.reuse, R90 ;  /* 0x0000005a005a7220 */ /* 0x040fe20000410000 */
[----:B------:R-:W3:Y:S01]  /*13c70*/  S2R R64, SR_CTAID.Z ;  /* 0x0000000000407919 */ /* 0x000ee20000002700 */
        /* <DEDUP_REMOVED lines=18> */
[C---:B------:R-:W-:Y:S02]  /*13da0*/  FMUL.FTZ R49, R0.reuse, R135 ;  /* 0x0000008700317220 */ /* 0x040fe40000410000 */
[----:B------:R-:W-:-:S02]  /*13db0*/  FMUL.FTZ R110, R0, R110 ;  /* 0x0000006e006e7220 */ /* 0x000fc40000410000 */
[C---:B------:R-:W-:Y:S01]  /*13dc0*/  FMUL.FTZ R53, R0.reuse, R111 ;  /* 0x0000006f00357220 */ /* 0x040fe20000410000 */
[----:B------:R-:W-:Y:S01]  /*13dd0*/  F2FP.PACK_AB R49, R49, R134 ;  /* 0x000000863131723e */ /* 0x000fe200000000ff */
[C---:B------:R-:W-:Y:S02]  /*13de0*/  FMUL.FTZ R114, R0.reuse, R114 ;  /* 0x0000007200727220 */ /* 0x040fe40000410000 */
[----:B------:R-:W-:Y:S01]  /*13df0*/  FMUL.FTZ R51, R0, R115 ;  /* 0x0000007300337220 */ /* 0x000fe20000410000 */
[----:B------:R-:W-:Y:S02]  /*13e00*/  SHF.L.U32 R0, R16, 0x6, RZ ;  /* 0x0000000610007819 */ /* 0x000fe400000006ff */
[----:B------:R-:W-:Y:S02]  /*13e10*/  F2FP.PACK_AB R16, R131, R130 ;  /* 0x000000828310723e */ /* 0x000fe400000000ff */
[----:B------:R-:W-:Y:S02]  /*13e20*/  LOP3.LUT R0, R0, 0x1c0, RZ, 0xc0, !PT ;  /* 0x000001c000007812 */ /* 0x000fe400078ec0ff */
[----:B------:R-:W-:-:S02]  /*13e30*/  F2FP.PACK_AB R53, R53, R110 ;  /* 0x0000006e3535723e */ /* 0x000fc400000000ff */
[----:B------:R-:W-:Y:S02]  /*13e40*/  LEA.HI R0, R0, R0, RZ, 0x1d ;  /* 0x0000000000007211 */ /* 0x000fe400078fe8ff */
[----:B------:R-:W-:Y:S02]  /*13e50*/  F2FP.PACK_AB R51, R51, R114 ;  /* 0x000000723333723e */ /* 0x000fe400000000ff */
[----:B------:R-:W-:-:S04]  /*13e60*/  LEA R0, R139, R0, 0x1 ;  /* 0x000000008b007211 */ /* 0x000fc800078e08ff */
[----:B------:R-:W-:-:S04]  /*13e70*/  SHF.L.U32 R0, R0, 0x1, RZ ;  /* 0x0000000100007819 */ /* 0x000fc800000006ff */
[C---:B------:R-:W-:Y:S01]  /*13e80*/  IADD3 R2, R0.reuse, -0x10, RZ ;  /* 0xfffffff000027810 */ /* 0x040fe20007ffe0ff */
[----:B------:R4:W-:Y:S01]  /*13e90*/  STS [R0+0x400], R4 ;  /* 0x0004000400007388 */ /* 0x0009e20000000800 */
[----:B------:R-:W-:-:S03]  /*13ea0*/  @P5 IADD3 R2, R0, 0x10, RZ ;  /* 0x0000001000025810 */ /* 0x000fc60007ffe0ff */
[----:B------:R1:W-:Y:S04]  /*13eb0*/  STS [R0], R5 ;  /* 0x0000000500007388 */ /* 0x0003e80000000800 */
[----:B------:R2:W-:Y:S04]  /*13ec0*/  STS [R2], R6 ;  /* 0x0000000602007388 */ /* 0x0005e80000000800 */
[----:B------:R3:W-:Y:S01]  /*13ed0*/  STS [R2+0x400], R8 ;  /* 0x0004000802007388 */ /* 0x0007e20000000800 */
[----:B----4-:R-:W-:Y:S02]  /*13ee0*/  IADD3 R4, R0, R9, RZ ;  /* 0x0000000900047210 */ /* 0x010fe40007ffe0ff */
[----:B------:R-:W-:-:S02]  /*13ef0*/  IADD3 R9, R9, R2, RZ ;  /* 0x0000000209097210 */ /* 0x000fc40007ffe0ff */
[-C--:B-1----:R-:W-:Y:S01]  /*13f00*/  IADD3 R5, R4, R7.reuse, RZ ;  /* 0x0000000704057210 */ /* 0x082fe20007ffe0ff */
[----:B------:R-:W-:Y:S01]  /*13f10*/  STS [R4], R14 ;  /* 0x0000000e04007388 */ /* 0x000fe20000000800 */
[----:B--2---:R-:W-:-:S03]  /*13f20*/  IADD3 R6, R0, R7, RZ ;  /* 0x0000000700067210 */ /* 0x004fc60007ffe0ff */
[----:B------:R-:W-:Y:S01]  /*13f30*/  STS [R4+0x400], R13 ;  /* 0x0004000d04007388 */ /* 0x000fe20000000800 */
[----:B---3--:R-:W-:-:S03]  /*13f40*/  IADD3 R8, R7, R2, RZ ;  /* 0x0000000207087210 */ /* 0x008fc60007ffe0ff */
[----:B------:R1:W-:Y:S01]  /*13f50*/  STS [R9], R12 ;  /* 0x0000000c09007388 */ /* 0x0003e20000000800 */
[----:B------:R-:W-:-:S03]  /*13f60*/  IADD3 R7, R9, R7, RZ ;  /* 0x0000000709077210 */ /* 0x000fc60007ffe0ff */
[----:B------:R2:W-:Y:S04]  /*13f70*/  STS [R9+0x400], R11 ;  /* 0x0004000b09007388 */ /* 0x0005e80000000800 */
[----:B------:R3:W-:Y:S04]  /*13f80*/  STS [R6], R10 ;  /* 0x0000000a06007388 */ /* 0x0007e80000000800 */
[----:B------:R-:W-:Y:S04]  /*13f90*/  STS [R6+0x400], R15 ;  /* 0x0004000f06007388 */ /* 0x000fe80000000800 */
[----:B------:R-:W-:Y:S04]  /*13fa0*/  STS [R8], R47 ;  /* 0x0000002f08007388 */ /* 0x000fe80000000800 */
[----:B------:R-:W-:Y:S04]  /*13fb0*/  STS [R8+0x400], R46 ;  /* 0x0004002e08007388 */ /* 0x000fe80000000800 */
[----:B------:R-:W-:Y:S01]  /*13fc0*/  STS [R5], R45 ;  /* 0x0000002d05007388 */ /* 0x000fe20000000800 */
[----:B-1----:R-:W-:Y:S03]  /*13fd0*/  @P4 MUFU.LG2 R12, R117 ;  /* 0x00000075000c4308 */ /* 0x002fe60000000c00 */
[----:B------:R-:W-:Y:S01]  /*13fe0*/  STS [R5+0x400], R44 ;  /* 0x0004002c05007388 */ /* 0x000fe20000000800 */
[----:B--2---:R-:W1:Y:S03]  /*13ff0*/  LDC.U8 R11, c[0x0][0x328] ;  /* 0x0000ca00ff0b7b82 */ /* 0x004e660000000000 */
[----:B------:R-:W-:Y:S04]  /*14000*/  STS [R7], R43 ;  /* 0x0000002b07007388 */ /* 0x000fe80000000800 */
[----:B------:R-:W-:Y:S01]  /*14010*/  STS [R7+0x400], R42 ;  /* 0x0004002a07007388 */ /* 0x000fe20000000800 */
[----:B---3--:R-:W2:Y:S03]  /*14020*/  LDC.U8 R10, c[0x0][0x329] ;  /* 0x0000ca40ff0a7b82 */ /* 0x008ea60000000000 */
[----:B------:R-:W-:Y:S04]  /*14030*/  STS [R0+0x2000], R41 ;  /* 0x0020002900007388 */ /* 0x000fe80000000800 */
[----:B------:R-:W-:Y:S04]  /*14040*/  STS [R0+0x2400], R40 ;  /* 0x0024002800007388 */ /* 0x000fe80000000800 */
[----:B------:R-:W-:Y:S04]  /*14050*/  STS [R2+0x2000], R39 ;  /* 0x0020002702007388 */ /* 0x000fe80000000800 */
[----:B------:R-:W-:Y:S01]  /*14060*/  STS [R2+0x2400], R38 ;  /* 0x0024002602007388 */ /* 0x000fe20000000800 */
[----:B-1----:R-:W-:-:S03]  /*14070*/  ISETP.NE.AND P5, PT, R11, RZ, PT ;  /* 0x000000ff0b00720c */ /* 0x002fc60003fa5270 */
[----:B------:R-:W-:Y:S04]  /*14080*/  STS [R4+0x2000], R37 ;  /* 0x0020002504007388 */ /* 0x000fe80000000800 */
[----:B------:R-:W-:Y:S01]  /*14090*/  STS [R4+0x2400], R36 ;  /* 0x0024002404007388 */ /* 0x000fe20000000800 */
[C---:B--2---:R-:W-:Y:S02]  /*140a0*/  ISETP.NE.AND P2, PT, R10.reuse, RZ, PT ;  /* 0x000000ff0a00720c */ /* 0x044fe40003f45270 */
[----:B------:R-:W-:Y:S01]  /*140b0*/  ISETP.NE.OR P1, PT, R10, RZ, !P5 ;  /* 0x000000ff0a00720c */ /* 0x000fe20006f25670 */
        /* <DEDUP_REMOVED lines=15> */
[----:B------:R-:W-:Y:S04]  /*141b0*/  STS [R4+0x4400], R20 ;  /* 0x0044001404007388 */ /* 0x000fe80000000800 */
[----:B------:R-:W-:Y:S04]  /*141c0*/  STS [R9+0x4000], R19 ;  /* 0x0040001309007388 */ /* 0x000fe80000000800 */
[----:B------:R-:W-:Y:S01]  /*141d0*/  STS [R9+0x4400], R18 ;  /* 0x0044001209007388 */ /* 0x000fe20000000800 */
[----:B-1----:R-:W-:-:S03]  /*141e0*/  @!P2 MOV R0, c[0x0][0x214] ;  /* 0x000085000000aa02 */ /* 0x002fc60000000f00 */
[----:B------:R-:W-:Y:S04]  /*141f0*/  STS [R6+0x4000], R17 ;  /* 0x0040001106007388 */ /* 0x000fe80000000800 */
[----:B------:R-:W-:Y:S01]  /*14200*/  STS [R6+0x4400], R16 ;  /* 0x0044001006007388 */ /* 0x000fe20000000800 */
[----:B--2---:R-:W-:-:S03]  /*14210*/  @P2 MOV R2, c[0x0][0x210] ;  /* 0x0000840000022a02 */ /* 0x004fc60000000f00 */
[----:B------:R-:W-:Y:S02]  /*14220*/  STS [R8+0x4000], R50 ;  /* 0x0040003208007388 */ /* 0x000fe40000000800 */
[----:B------:R-:W-:Y:S01]  /*14230*/  @P2 IMAD R2, R2, c[0x0][0x214], RZ ;  /* 0x0000850002022a24 */ /* 0x000fe200078e02ff */
[----:B------:R-:W-:Y:S01]  /*14240*/  @!P2 SEL R2, R0, c[0x0][0x234], !P5 ;  /* 0x00008d000002aa07 */ /* 0x000fe20006800000 */
[----:B------:R1:W-:Y:S04]  /*14250*/  STS [R8+0x4400], R49 ;  /* 0x0044003108007388 */ /* 0x0003e80000000800 */
[----:B------:R-:W-:Y:S04]  /*14260*/  STS [R5+0x4000], R48 ;  /* 0x0040003005007388 */ /* 0x000fe80000000800 */
[----:B------:R2:W-:Y:S04]  /*14270*/  STS [R5+0x4400], R53 ;  /* 0x0044003505007388 */ /* 0x0005e80000000800 */
[----:B------:R-:W-:Y:S04]  /*14280*/  STS [R7+0x4000], R52 ;  /* 0x0040003407007388 */ /* 0x000fe80000000800 */
[----:B------:R3:W-:Y:S04]  /*14290*/  STS [R7+0x4400], R51 ;  /* 0x0044003307007388 */ /* 0x0007e80000000800 */
[----:B------:R-:W-:Y:S06]  /*142a0*/  BAR.SYNC.DEFER_BLOCKING 0x0 ;  /* 0x0000000000007b1d */ /* 0x000fec0000010000 */
[----:B------:R-:W4:Y:S01]  /*142b0*/  S2R R14, SR_CTAID.Y ;  /* 0x00000000000e7919 */ /* 0x000f220000002600 */
[----:B-1----:R-:W-:Y:S01]  /*142c0*/  LOP3.LUT R8, R140, 0xffffffe0, RZ, 0xc0, !PT ;  /* 0xffffffe08c087812 */ /* 0x002fe200078ec0ff */
[----:B------:R-:W1:Y:S01]  /*142d0*/  @P3 MUFU.LG2 R10, R118 ;  /* 0x00000076000a3308 */ /* 0x000e620000000c00 */
[----:B------:R-:W-:Y:S01]  /*142e0*/  @P2 MOV R6, c[0x0][0x210] ;  /* 0x0000840000062a02 */ /* 0x000fe20000000f00 */
[----:B--2---:R-:W-:Y:S01]  /*142f0*/  CS2R R4, SRZ ;  /* 0x0000000000047805 */ /* 0x004fe2000001ff00 */
[----:B---3--:R-:W-:Y:S01]  /*14300*/  @P2 MOV R7, 0x1 ;  /* 0x0000000100072802 */ /* 0x008fe20000000f00 */
[----:B------:R2:W3:Y:S04]  /*14310*/  LDS.128 R24, [R188] ;  /* 0x00000000bc187984 */ /* 0x0004e80000000c00 */
[----:B------:R2:W1:Y:S04]  /*14320*/  LDS.128 R36, [R188+0x800] ;  /* 0x00080000bc247984 */ /* 0x0004680000000c00 */
[----:B------:R2:W1:Y:S01]  /*14330*/  LDS.128 R48, [R188+0x1000] ;  /* 0x00100000bc307984 */ /* 0x0004620000000c00 */
[----:B----4-:R-:W-:-:S03]  /*14340*/  @!P1 IMAD R0, R14, c[0x0][0x214], RZ ;  /* 0x000085000e009a24 */ /* 0x010fc600078e02ff */
[----:B------:R2:W4:Y:S04]  /*14350*/  LDS.128 R60, [R188+0x1800] ;  /* 0x00180000bc3c7984 */ /* 0x0005280000000c00 */
[----:B------:R2:W1:Y:S04]  /*14360*/  LDS.128 R20, [R188+0x2000] ;  /* 0x00200000bc147984 */ /* 0x0004680000000c00 */
[----:B------:R2:W1:Y:S04]  /*14370*/  LDS.128 R32, [R188+0x2800] ;  /* 0x00280000bc207984 */ /* 0x0004680000000c00 */
[----:B------:R2:W1:Y:S04]  /*14380*/  LDS.128 R44, [R188+0x3000] ;  /* 0x00300000bc2c7984 */ /* 0x0004680000000c00 */
[----:B------:R2:W1:Y:S04]  /*14390*/  LDS.128 R56, [R188+0x3800] ;  /* 0x00380000bc387984 */ /* 0x0004680000000c00 */
[----:B------:R2:W1:Y:S04]  /*143a0*/  LDS.128 R16, [R188+0x4000] ;  /* 0x00400000bc107984 */ /* 0x0004680000000c00 */
[----:B------:R2:W2:Y:S04]  /*143b0*/  LDS.128 R28, [R188+0x4800] ;  /* 0x00480000bc1c7984 */ /* 0x0004a80000000c00 */
[----:B------:R1:W2:Y:S04]  /*143c0*/  LDS.128 R40, [R188+0x5000] ;  /* 0x00500000bc287984 */ /* 0x0002a80000000c00 */
[----:B------:R1:W2:Y:S01]  /*143d0*/  LDS.128 R52, [R188+0x5800] ;  /* 0x00580000bc347984 */ /* 0x0002a20000000c00 */
[----:B------:R-:W-:Y:S01]  /*143e0*/  @!P2 IMAD R7, R2, c[0x0][0x1c0], RZ ;  /* 0x000070000207aa24 */ /* 0x000fe200078e02ff */
[----:B------:R-:W-:-:S02]  /*143f0*/  @!P1 SEL R0, R0, R143, !P0 ;  /* 0x0000008f00009207 */ /* 0x000fc40004000000 */
[----:B------:R-:W-:Y:S01]  /*14400*/  IADD3 R8, R141, -R8, RZ ;  /* 0x800000088d087210 */ /* 0x000fe20007ffe0ff */
[----:B------:R-:W-:Y:S01]  /*14410*/  IMAD R7, R14, R7, RZ ;  /* 0x000000070e077224 */ /* 0x000fe200078e02ff */
[----:B------:R-:W-:Y:S02]  /*14420*/  @!P2 MOV R6, 0x1 ;  /* 0x000000010006a802 */ /* 0x000fe40000000f00 */
[----:B------:R-:W-:Y:S02]  /*14430*/  @!P0 SHF.R.S32.HI R9, RZ, 0x1f, R14 ;  /* 0x0000001fff098819 */ /* 0x000fe4000001140e */
[----:B------:R-:W-:Y:S02]  /*14440*/  @!P1 SHF.R.S32.HI R5, RZ, 0x1f, R0 ;  /* 0x0000001fff059819 */ /* 0x000fe40000011400 */
[----:B------:R-:W-:Y:S02]  /*14450*/  LOP3.LUT P5, RZ, R8, 0x3, RZ, 0xc0, !PT ;  /* 0x0000000308ff7812 */ /* 0x000fe400078ac0ff */
[----:B------:R-:W-:-:S02]  /*14460*/  SEL R7, R7, RZ, P1 ;  /* 0x000000ff07077207 */ /* 0x000fc40000800000 */
[----:B------:R-:W-:Y:S01]  /*14470*/  @!P1 MOV R4, R0 ;  /* 0x0000000000049202 */ /* 0x000fe20000000f00 */
[----:B------:R-:W-:Y:S02]  /*14480*/  IMAD R0, R65, R6, RZ ;  /* 0x0000000641007224 */ /* 0x000fe400078e02ff */
[----:B------:R-:W-:Y:S02]  /*14490*/  @!P0 IMAD R9, R9, c[0x0][0x1e0], RZ ;  /* 0x0000780009098a24 */ /* 0x000fe400078e02ff */
[----:B------:R-:W-:Y:S01]  /*144a0*/  IMAD R2, R64, R2, R7 ;  /* 0x0000000240027224 */ /* 0x000fe200078e0207 */
[----:B------:R-:W-:Y:S01]  /*144b0*/  SHF.L.U32 R0, R0, 0x6, RZ ;  /* 0x0000000600007819 */ /* 0x000fe200000006ff */
[C---:B------:R-:W-:Y:S02]  /*144c0*/  @!P0 IMAD R13, R14.reuse, c[0x0][0x1e4], R9 ;  /* 0x000079000e0d8a24 */ /* 0x040fe400078e0209 */
[----:B------:R-:W-:Y:S01]  /*144d0*/  @!P0 IMAD.WIDE.U32 R14, R14, c[0x0][0x1e0], RZ ;  /* 0x000078000e0e8a25 */ /* 0x000fe200078e00ff */
[----:B------:R-:W-:Y:S01]  /*144e0*/  IADD3 R4, P2, P1, R0, R4, R2 ;  /* 0x0000000400047210 */ /* 0x000fe2000795e002 */
[----:B------:R-:W-:Y:S01]  /*144f0*/  BSSY B0, `(.L_x_607) ;  /* 0x000001e000007945 */ /* 0x000fe20003800000 */
[----:B------:R-:W-:Y:S01]  /*14500*/  SHF.R.S32.HI R0, RZ, 0x1f, R0 ;  /* 0x0000001fff007819 */ /* 0x000fe20000011400 */
[----:B-1----:R-:W-:Y:S01]  /*14510*/  @P3 FMUL.FTZ R7, R10, 0.69314718246459960938 ;  /* 0x3f3172180a073820 */ /* 0x002fe20000410000 */
[----:B------:R-:W-:Y:S01]  /*14520*/  SHF.R.S32.HI R2, RZ, 0x1f, R2 ;  /* 0x0000001fff027819 */ /* 0x000fe20000011402 */
[----:B------:R-:W-:Y:S01]  /*14530*/  @P4 FMUL.FTZ R8, R12, 0.69314718246459960938 ;  /* 0x3f3172180c084820 */ /* 0x000fe20000410000 */
[----:B------:R-:W-:Y:S01]  /*14540*/  MOV R11, 0x7f800000 ;  /* 0x7f800000000b7802 */ /* 0x000fe20000000f00 */
[----:B------:R-:W-:Y:S01]  /*14550*/  @P3 FFMA.FTZ R11, R3, c[0x0][0x238], R7 ;  /* 0x00008e00030b3a23 */ /* 0x000fe20000010007 */
[----:B------:R-:W-:Y:S01]  /*14560*/  MOV R9, 0x7f800000 ;  /* 0x7f80000000097802 */ /* 0x000fe20000000f00 */
[----:B------:R-:W-:Y:S01]  /*14570*/  @P4 FFMA.FTZ R9, R116, c[0x0][0x238], R8 ;  /* 0x00008e0074094a23 */ /* 0x000fe20000010008 */
[----:B------:R-:W-:-:S02]  /*14580*/  @!P0 MOV R137, R14 ;  /* 0x0000000e00898202 */ /* 0x000fc40000000f00 */
[----:B------:R-:W-:Y:S02]  /*14590*/  @!P0 IADD3 R138, R15, R13, RZ ;  /* 0x0000000d0f8a8210 */ /* 0x000fe40007ffe0ff */
[----:B------:R-:W-:Y:S01]  /*145a0*/  IADD3.X R3, R0, R5, R2, P2, P1 ;  /* 0x0000000500037210 */ /* 0x000fe200017e2402 */
[----:B------:R-:W-:Y:S05]  /*145b0*/  @P5 BRA `(.L_x_608) ;  /* 0x0000011000005947 */ /* 0x000fea0003800000 */
[----:B--234-:R-:W2:Y:S01]  /*145c0*/  LDL.LU R66, [R1+0xa4] ;  /* 0x0000a40001427983 */ /* 0x01cea20000300800 */
[----:B------:R-:W-:Y:S01]  /*145d0*/  IMAD R2, R65, -0x40, R68 ;  /* 0xffffffc041027824 */ /* 0x000fe200078e0244 */
[----:B--2---:R-:W-:-:S04]  /*145e0*/  IADD3 R0, R66, 0x8, RZ ;  /* 0x0000000842007810 */ /* 0x004fc80007ffe0ff */
        /* <DEDUP_REMOVED lines=14> */
.L_x_608:
[----:B--234-:R-:W-:Y:S05]  /*146d0*/  BSYNC B0 ;  /* 0x0000000000007941 */ /* 0x01cfea0003800000 */
.L_x_607:
[----:B------:R-:W2:Y:S04]  /*146e0*/  LDL.64 R66, [R1+0x38] ;  /* 0x0000380001427983 */ /* 0x000ea80000100a00 */
[----:B------:R3:W5:Y:S04]  /*146f0*/  LDL R15, [R1+0x48] ;  /* 0x00004800010f7983 */ /* 0x0007680000100800 */
[----:B------:R3:W5:Y:S01]  /*14700*/  LDL R14, [R1+0x4c] ;  /* 0x00004c00010e7983 */ /* 0x0007620000100800 */
[----:B------:R-:W-:Y:S01]  /*14710*/  LEA.HI R13, R142, R141, RZ, 0x3 ;  /* 0x0000008d8e0d7211 */ /* 0x000fe200078f18ff */
[----:B------:R-:W-:Y:S01]  /*14720*/  IMAD R12, R65, -0x40, R68 ;  /* 0xffffffc0410c7824 */ /* 0x000fe200078e0244 */
[----:B-1----:R-:W-:Y:S01]  /*14730*/  SHF.R.S32.HI R3, RZ, 0x1f, R64 ;  /* 0x0000001fff037819 */ /* 0x002fe20000011440 */
[----:B------:R-:W1:Y:S01]  /*14740*/  S2R R6, SR_TID.X ;  /* 0x0000000000067919 */ /* 0x000e620000002100 */
[----:B------:R-:W-:Y:S03]  /*14750*/  BSSY B0, `(.L_x_609) ;  /* 0x000001e000007945 */ /* 0x000fe60003800000 */
[----:B------:R-:W4:Y:S01]  /*14760*/  S2R R7, SR_CTAID.X ;  /* 0x0000000000077919 */ /* 0x000f220000002500 */
[----:B------:R-:W-:Y:S01]  /*14770*/  IMAD R3, R3, c[0x0][0x1f0], RZ ;  /* 0x00007c0003037a24 */ /* 0x000fe200078e02ff */
[----:B-1----:R-:W-:-:S04]  /*14780*/  SHF.R.S32.HI R2, RZ, 0x1f, R6 ;  /* 0x0000001fff027819 */ /* 0x002fc80000011406 */
[----:B------:R-:W-:-:S04]  /*14790*/  LEA.HI R2, R2, R6, RZ, 0x3 ;  /* 0x0000000602027211 */ /* 0x000fc800078f18ff */
[----:B------:R-:W-:Y:S02]  /*147a0*/  SHF.R.S32.HI R2, RZ, 0x3, R2 ;  /* 0x00000003ff027819 */ /* 0x000fe40000011402 */
[----:B--2---:R-:W-:Y:S02]  /*147b0*/  IADD3 R4, P0, R66, R137, RZ ;  /* 0x0000008942047210 */ /* 0x004fe40007f1e0ff */
[----:B------:R-:W-:-:S05]  /*147c0*/  SHF.R.S32.HI R0, RZ, 0x1f, R66 ;  /* 0x0000001fff007819 */ /* 0x000fca0000011442 */
[----:B------:R-:W-:Y:S01]  /*147d0*/  IMAD.X R5, R0, 0x1, R138, P0 ;  /* 0x0000000100057824 */ /* 0x000fe200000e068a */
[----:B------:R-:W-:-:S03]  /*147e0*/  SHF.R.S32.HI R0, RZ, 0x3, R13 ;  /* 0x00000003ff007819 */ /* 0x000fc6000001140d */
[----:B------:R-:W-:Y:S01]  /*147f0*/  IMAD.WIDE.U32 R10, R64, c[0x0][0x1f0], R4 ;  /* 0x00007c00400a7a25 */ /* 0x000fe200078e0004 */
[----:B------:R-:W-:-:S03]  /*14800*/  ISETP.GE.AND P0, PT, R0, R12, PT ;  /* 0x0000000c0000720c */ /* 0x000fc60003f06270 */
[----:B------:R-:W-:Y:S01]  /*14810*/  IMAD R0, R64, c[0x0][0x1f4], R3 ;  /* 0x00007d0040007a24 */ /* 0x000fe200078e0203 */
[----:B------:R-:W-:-:S03]  /*14820*/  SHF.R.S32.HI R3, RZ, 0x1f, R2 ;  /* 0x0000001fff037819 */ /* 0x000fc60000011402 */
[----:B------:R-:W-:Y:S02]  /*14830*/  IMAD.IADD R9, R11, 0x1, R0 ;  /* 0x000000010b097824 */ /* 0x000fe400078e0200 */
[----:B----4-:R-:W-:-:S04]  /*14840*/  IMAD.WIDE R2, R7, 0x40, R2 ;  /* 0x0000004007027825 */ /* 0x010fc800078e0202 */
[----:B------:R-:W-:Y:S05]  /*14850*/  @P0 BRA `(.L_x_610) ;  /* 0x000000d000000947 */ /* 0x000fea0003800000 */
[----:B---3--:R-:W-:Y:S01]  /*14860*/  IMAD R0, R3, c[0x0][0x1e8], RZ ;  /* 0x00007a0003007a24 */ /* 0x008fe200078e02ff */
[----:B------:R-:W-:Y:S01]  /*14870*/  ISETP.GE.AND P3, PT, R66, c[0x0][0x220], PT ;  /* 0x0000880042007a0c */ /* 0x000fe20003f66270 */
[----:B------:R-:W-:Y:S01]  /*14880*/  IMAD.MOV.U32 R8, RZ, RZ, R10 ;  /* 0x000000ffff087224 */ /* 0x000fe200078e000a */
[----:B-----5:R-:W-:Y:S01]  /*14890*/  ISETP.GE.AND P2, PT, R15, c[0x0][0x220], PT ;  /* 0x000088000f007a0c */ /* 0x020fe20003f46270 */
[----:B------:R-:W-:Y:S01]  /*148a0*/  IMAD R0, R2, c[0x0][0x1ec], R0 ;  /* 0x00007b0002007a24 */ /* 0x000fe200078e0200 */
        /* <DEDUP_REMOVED lines=8> */
.L_x_610:
[----:B---3--:R-:W-:Y:S05]  /*14930*/  BSYNC B0 ;  /* 0x0000000000007941 */ /* 0x008fea0003800000 */
.L_x_609:
        /* <DEDUP_REMOVED lines=20> */
.L_x_612:
[----:B------:R-:W-:Y:S05]  /*14a80*/  BSYNC B0 ;  /* 0x0000000000007941 */ /* 0x000fea0003800000 */
.L_x_611:
        /* <DEDUP_REMOVED lines=20> */
.L_x_614:
[----:B------:R-:W-:Y:S05]  /*14bd0*/  BSYNC B0 ;  /* 0x0000000000007941 */ /* 0x000fea0003800000 */
.L_x_613:
[----:B------:R-:W-:-:S04]  /*14be0*/  LEA.HI.SX32 R0, R13, 0x30, 0x1d ;  /* 0x000000300d007811 */ /* 0x000fc800078feaff */
[----:B------:R-:W-:-:S13]  /*14bf0*/  ISETP.GE.AND P0, PT, R0, R12, PT ;  /* 0x0000000c0000720c */ /* 0x000fda0003f06270 */
        /* <DEDUP_REMOVED lines=19> */
.L_x_568:
[----:B------:R-:W2:Y:S04]  /*14d30*/  LDL.LU R9, [R1+0x58] ;  /* 0x0000580001097983 */ /* 0x000ea80000300800 */
[----:B------:R-:W3:Y:S01]  /*14d40*/  LDL.LU R12, [R1+0x88] ;  /* 0x00008800010c7983 */ /* 0x000ee20000300800 */
[----:B------:R-:W4:Y:S01]  /*14d50*/  LDC.U8 R3, c[0x0][0x329] ;  /* 0x0000ca40ff037b82 */ /* 0x000f220000000000 */
[----:B------:R-:W-:Y:S01]  /*14d60*/  LEA.HI R10, R13, R30, RZ, 0x3 ;  /* 0x0000001e0d0a7211 */ /* 0x000fe200078f18ff */
[----:B------:R-:W-:Y:S03]  /*14d70*/  BSSY B0, `(.L_x_615) ;  /* 0x0000045000007945 */ /* 0x000fe60003800000 */
[----:B------:R-:W-:-:S02]  /*14d80*/  LOP3.LUT R8, R10, 0xfffffff8, RZ, 0xc0, !PT ;  /* 0xfffffff80a087812 */ /* 0x000fc400078ec0ff */
[----:B------:R-:W-:Y:S01]  /*14d90*/  SHF.R.S32.HI R10, RZ, 0x3, R10 ;  /* 0x00000003ff0a7819 */ /* 0x000fe2000001140a */
[----:B------:R-:W5:Y:S02]  /*14da0*/  LDC.U8 R2, c[0x0][0x328] ;  /* 0x0000ca00ff027b82 */ /* 0x000f640000000000 */
[----:B------:R-:W-:Y:S01]  /*14db0*/  IMAD.IADD R20, R30, 0x1, -R8 ;  /* 0x000000011e147824 */ /* 0x000fe200078e0a08 */
[----:B------:R-:W-:-:S03]  /*14dc0*/  SHF.R.S32.HI R11, RZ, 0x1f, R10 ;  /* 0x0000001fff0b7819 */ /* 0x000fc6000001140a */
[----:B------:R-:W-:-:S05]  /*14dd0*/  IMAD.SHL.U32 R14, R20, 0x8, RZ ;  /* 0x00000008140e7824 */ /* 0x000fca00078e00ff */
[C---:B------:R-:W-:Y:S02]  /*14de0*/  IADD3 R24, R14.reuse, 0x40, RZ ;  /* 0x000000400e187810 */ /* 0x040fe40007ffe0ff */
[----:B------:R-:W-:Y:S02]  /*14df0*/  IADD3 R23, R14, 0x80, RZ ;  /* 0x000000800e177810 */ /* 0x000fe40007ffe0ff */
[----:B----4-:R-:W-:Y:S02]  /*14e00*/  ISETP.NE.AND P1, PT, R3, RZ, PT ;  /* 0x000000ff0300720c */ /* 0x010fe40003f25270 */
[----:B-----5:R-:W-:-:S04]  /*14e10*/  ISETP.NE.AND P3, PT, R2, RZ, PT ;  /* 0x000000ff0200720c */ /* 0x020fc80003f65270 */
[----:B------:R-:W-:-:S07]  /*14e20*/  ISETP.EQ.AND P3, PT, R3, RZ, P3 ;  /* 0x000000ff0300720c */ /* 0x000fce0001f62270 */
[----:B------:R-:W-:Y:S01]  /*14e30*/  @P1 IMAD.MOV.U32 R0, RZ, RZ, c[0x0][0x210] ;  /* 0x00008400ff001624 */ /* 0x000fe200078e00ff */
[----:B------:R-:W-:Y:S01]  /*14e40*/  @!P1 ISETP.NE.AND P0, PT, R2, RZ, PT ;  /* 0x000000ff0200920c */ /* 0x000fe20003f05270 */
[----:B------:R-:W-:Y:S02]  /*14e50*/  @!P1 IMAD.MOV.U32 R2, RZ, RZ, c[0x0][0x214] ;  /* 0x00008500ff029624 */ /* 0x000fe400078e00ff */
[----:B------:R-:W-:Y:S02]  /*14e60*/  @P1 IMAD R0, R0, c[0x0][0x214], RZ ;  /* 0x0000850000001a24 */ /* 0x000fe400078e02ff */
[----:B------:R-:W-:Y:S01]  /*14e70*/  @P1 IMAD.MOV.U32 R4, RZ, RZ, 0x1 ;  /* 0x00000001ff041424 */ /* 0x000fe200078e00ff */
[----:B------:R-:W-:Y:S01]  /*14e80*/  @!P1 SEL R0, R2, c[0x0][0x234], !P0 ;  /* 0x00008d0002009a07 */ /* 0x000fe20004000000 */
[----:B------:R-:W-:Y:S02]  /*14e90*/  @P1 IMAD.MOV.U32 R19, RZ, RZ, c[0x0][0x210] ;  /* 0x00008400ff131624 */ /* 0x000fe400078e00ff */
[----:B------:R-:W-:-:S02]  /*14ea0*/  @!P1 IMAD.MOV.U32 R19, RZ, RZ, 0x1 ;  /* 0x00000001ff139424 */ /* 0x000fc400078e00ff */
[----:B------:R-:W-:Y:S01]  /*14eb0*/  @!P1 IMAD R4, R0, c[0x0][0x1c0], RZ ;  /* 0x0000700000049a24 */ /* 0x000fe200078e02ff */
[C---:B--2---:R-:W-:Y:S02]  /*14ec0*/  ISETP.NE.AND P2, PT, R9.reuse, -0x1, PT ;  /* 0xffffffff0900780c */ /* 0x044fe40003f45270 */
[----:B------:R-:W-:Y:S02]  /*14ed0*/  ISETP.NE.OR P0, PT, R9, -0x1, !P3 ;  /* 0xffffffff0900780c */ /* 0x000fe40005f05670 */
[----:B---3--:R-:W-:-:S09]  /*14ee0*/  IADD3 R16, -R33, R12, RZ ;  /* 0x0000000c21107210 */ /* 0x008fd20007ffe1ff */
[----:B------:R-:W-:Y:S01]  /*14ef0*/  @P2 IMAD.WIDE.U32 R2, R9, c[0x0][0x1e8], RZ ;  /* 0x00007a0009022a25 */ /* 0x000fe200078e00ff */
[----:B------:R-:W-:-:S03]  /*14f00*/  @!P2 SHF.R.S32.HI R5, RZ, 0x1f, R31 ;  /* 0x0000001fff05a819 */ /* 0x000fc6000001141f */
[----:B------:R-:W-:Y:S02]  /*14f10*/  @P2 IMAD R7, R9, c[0x0][0x1ec], R3 ;  /* 0x00007b0009072a24 */ /* 0x000fe400078e0203 */
[----:B------:R-:W-:Y:S02]  /*14f20*/  @!P2 IMAD R6, R5, c[0x0][0x1e0], RZ ;  /* 0x000078000506aa24 */ /* 0x000fe400078e02ff */
[C---:B------:R-:W-:Y:S02]  /*14f30*/  IMAD R3, R31.reuse, R4, RZ ;  /* 0x000000041f037224 */ /* 0x040fe400078e02ff */
[----:B------:R-:W-:-:S03]  /*14f40*/  @!P2 IMAD.WIDE.U32 R4, R31, c[0x0][0x1e0], RZ ;  /* 0x000078001f04aa25 */ /* 0x000fc600078e00ff */
[----:B------:R-:W-:Y:S01]  /*14f50*/  SEL R3, R3, RZ, !P3 ;  /* 0x000000ff03037207 */ /* 0x000fe20005800000 */
[C---:B------:R-:W-:Y:S01]  /*14f60*/  @!P0 IMAD R9, R31.reuse, c[0x0][0x214], RZ ;  /* 0x000085001f098a24 */ /* 0x040fe200078e02ff */
[----:B------:R-:W-:Y:S01]  /*14f70*/  @!P2 MOV R2, R4 ;  /* 0x000000040002a202 */ /* 0x000fe20000000f00 */
[----:B------:R-:W-:-:S03]  /*14f80*/  @!P2 IMAD R6, R31, c[0x0][0x1e4], R6 ;  /* 0x000079001f06aa24 */ /* 0x000fc600078e0206 */
[----:B------:R2:W-:Y:S01]  /*14f90*/  @!P0 STL [R1+0x58], R9 ;  /* 0x0000580901008387 */ /* 0x0005e20000100800 */
[----:B------:R-:W-:Y:S01]  /*14fa0*/  @!P2 IMAD.IADD R7, R5, 0x1, R6 ;  /* 0x000000010507a824 */ /* 0x000fe200078e0206 */
[----:B------:R-:W-:Y:S01]  /*14fb0*/  IADD3 R4, P0, R14, R2, RZ ;  /* 0x000000020e047210 */ /* 0x000fe20007f1e0ff */
[----:B------:R-:W-:Y:S01]  /*14fc0*/  IMAD R6, R22, R0, R3 ;  /* 0x0000000016067224 */ /* 0x000fe200078e0203 */
[----:B------:R-:W-:Y:S01]  /*14fd0*/  SHF.R.S32.HI R0, RZ, 0x1f, R22 ;  /* 0x0000001fff007819 */ /* 0x000fe20000011416 */
[----:B------:R-:W-:Y:S01]  /*14fe0*/  @!P3 CS2R R2, SRZ ;  /* 0x000000000002b805 */ /* 0x000fe2000001ff00 */
[----:B------:R-:W-:Y:S02]  /*14ff0*/  ISETP.GE.AND P2, PT, R10, R16, PT ;  /* 0x000000100a00720c */ /* 0x000fe40003f46270 */
[----:B------:R-:W-:Y:S01]  /*15000*/  @P3 SHF.R.S32.HI R3, RZ, 0x1f, R9 ;  /* 0x0000001fff033819 */ /* 0x000fe20000011409 */
[----:B------:R-:W-:Y:S01]  /*15010*/  IMAD R0, R0, c[0x0][0x1f0], RZ ;  /* 0x00007c0000007a24 */ /* 0x000fe200078e02ff */
[----:B------:R-:W-:-:S02]  /*15020*/  @P3 MOV R2, R9 ;  /* 0x0000000900023202 */ /* 0x000fc40000000f00 */
[----:B------:R-:W-:Y:S01]  /*15030*/  LEA.HI.X.SX32 R5, R14, R7, 0x1, P0 ;  /* 0x000000070e057211 */ /* 0x000fe200000f0eff */
[C---:B------:R-:W-:Y:S02]  /*15040*/  IMAD R8, R22.reuse, c[0x0][0x1f4], R0 ;  /* 0x00007d0016087a24 */ /* 0x040fe400078e0200 */
[----:B------:R-:W-:Y:S02]  /*15050*/  IMAD R0, R33, R19, RZ ;  /* 0x0000001321007224 */ /* 0x000fe400078e02ff */
[----:B------:R-:W-:-:S03]  /*15060*/  IMAD.WIDE.U32 R12, R22, c[0x0][0x1f0], R4 ;  /* 0x00007c00160c7a25 */ /* 0x000fc600078e0004 */
[----:B------:R-:W-:Y:S02]  /*15070*/  SHF.R.S32.HI R4, RZ, 0x1f, R0 ;  /* 0x0000001fff047819 */ /* 0x000fe40000011400 */
[--C-:B------:R-:W-:Y:S02]  /*15080*/  IADD3 R22, P1, P0, R0, R2, R6.reuse ;  /* 0x0000000200167210 */ /* 0x100fe4000783e006 */
[----:B------:R-:W-:Y:S01]  /*15090*/  SHF.R.S32.HI R0, RZ, 0x1f, R6 ;  /* 0x0000001fff007819 */ /* 0x000fe20000011406 */
[----:B--2---:R-:W2:Y:S03]  /*150a0*/  S2R R9, SR_CTAID.X ;  /* 0x0000000000097919 */ /* 0x004ea60000002500 */
[----:B------:R-:W-:Y:S01]  /*150b0*/  IADD3.X R21, R4, R3, R0, P1, P0 ;  /* 0x0000000304157210 */ /* 0x000fe20000fe0400 */
[----:B--2---:R-:W-:-:S04]  /*150c0*/  IMAD.WIDE R6, R9, 0x40, R10 ;  /* 0x0000004009067825 */ /* 0x004fc800078e020a */
        /* <DEDUP_REMOVED lines=15> */
.L_x_616:
[----:B------:R-:W-:Y:S05]  /*151c0*/  BSYNC B0 ;  /* 0x0000000000007941 */ /* 0x000fea0003800000 */
.L_x_615:
[----:B------:R-:W-:Y:S01]  /*151d0*/  IADD3 R18, R10, 0x10, RZ ;  /* 0x000000100a127810 */ /* 0x000fe20007ffe0ff */
[----:B------:R-:W-:Y:S03]  /*151e0*/  BSSY B0, `(.L_x_617) ;  /* 0x0000013000007945 */ /* 0x000fe60003800000 */
[----:B------:R-:W-:-:S13]  /*151f0*/  ISETP.GE.AND P0, PT, R18, R16, PT ;  /* 0x000000101200720c */ /* 0x000fda0003f06270 */
[----:B------:R-:W-:Y:S05]  /*15200*/  @P0 BRA `(.L_x_618) ;  /* 0x0000010000000947 */ /* 0x000fea0003800000 */
[----:B------:R-:W-:Y:S01]  /*15210*/  IADD3 R0, P0, R6, 0x10, RZ ;  /* 0x0000001006007810 */ /* 0x000fe20007f1e0ff */
[----:B------:R-:W-:Y:S01]  /*15220*/  IMAD.MOV.U32 R4, RZ, RZ, R12 ;  /* 0x000000ffff047224 */ /* 0x000fe200078e000c */
[----:B------:R-:W-:Y:S02]  /*15230*/  MOV R5, R9 ;  /* 0x0000000900057202 */ /* 0x000fe40000000f00 */
[----:B------:R-:W-:Y:S01]  /*15240*/  ISETP.GE.AND P2, PT, R14, c[0x0][0x220], PT ;  /* 0x000088000e007a0c */ /* 0x000fe20003f46270 */
[----:B--2---:R-:W-:Y:S01]  /*15250*/  IMAD.X R2, RZ, RZ, R7, P0 ;  /* 0x000000ffff027224 */ /* 0x004fe200000e0607 */
        /* <DEDUP_REMOVED lines=11> */
.L_x_618:
[----:B------:R-:W-:Y:S05]  /*15310*/  BSYNC B0 ;  /* 0x0000000000007941 */ /* 0x000fea0003800000 */
.L_x_617:
        /* <DEDUP_REMOVED lines=20> */
.L_x_620:
[----:B------:R-:W-:Y:S05]  /*15460*/  BSYNC B0 ;  /* 0x0000000000007941 */ /* 0x000fea0003800000 */
.L_x_619:
[----:B------:R-:W-:Y:S01]  /*15470*/  IADD3 R17, R10, 0x30, RZ ;  /* 0x000000300a117810 */ /* 0x000fe20007ffe0ff */
[----:B------:R-:W-:Y:S03]  /*15480*/  BSSY B0, `(.L_x_621) ;  /* 0x0000013000007945 */ /* 0x000fe60003800000 */
[----:B------:R-:W-:-:S13]  /*15490*/  ISETP.GE.AND P0, PT, R17, R16, PT ;  /* 0x000000101100720c */ /* 0x000fda0003f06270 */
[----:B------:R-:W-:Y:S05]  /*154a0*/  @P0 BRA `(.L_x_622) ;  /* 0x0000010000000947 */ /* 0x000fea0003800000 */
[----:B------:R-:W-:Y:S01]  /*154b0*/  IADD3 R0, P0, R6, 0x30, RZ ;  /* 0x0000003006007810 */ /* 0x000fe20007f1e0ff */
[----:B--2---:R-:W-:Y:S01]  /*154c0*/  IMAD.MOV.U32 R2, RZ, RZ, R12 ;  /* 0x000000ffff027224 */ /* 0x004fe200078e000c */
        /* <DEDUP_REMOVED lines=14> */
.L_x_622:
[----:B------:R-:W-:Y:S05]  /*155b0*/  BSYNC B0 ;  /* 0x0000000000007941 */ /* 0x000fea0003800000 */
.L_x_621:
[----:B------:R-:W-:-:S04]  /*155c0*/  ISETP.NE.AND P6, PT, R20, RZ, PT ;  /* 0x000000ff1400720c */ /* 0x000fc80003fc5270 */
[-C--:B------:R-:W-:Y:S02]  /*155d0*/  ISETP.GE.OR P5, PT, R10, R16.reuse, P6 ;  /* 0x000000100a00720c */ /* 0x080fe400037a6670 */
[-C--:B------:R-:W-:Y:S02]  /*155e0*/  ISETP.GE.OR P4, PT, R18, R16.reuse, P6 ;  /* 0x000000101200720c */ /* 0x080fe40003786670 */
[-C--:B------:R-:W-:Y:S02]  /*155f0*/  ISETP.GE.OR P3, PT, R15, R16.reuse, P6 ;  /* 0x000000100f00720c */ /* 0x080fe40003766670 */
[----:B------:R-:W-:-:S07]  /*15600*/  ISETP.GE.OR P6, PT, R17, R16, P6 ;  /* 0x000000101100720c */ /* 0x000fce00037c6670 */
[-C--:B------:R-:W-:Y:S02]  /*15610*/  @!P5 IMAD R0, R10, R19.reuse, RZ ;  /* 0x000000130a00d224 */ /* 0x080fe400078e02ff */
[-C--:B--2---:R-:W-:Y:S02]  /*15620*/  @!P4 IMAD R3, R18, R19.reuse, RZ ;  /* 0x000000131203c224 */ /* 0x084fe400078e02ff */
[----:B------:R-:W-:Y:S01]  /*15630*/  @!P3 IMAD R5, R15, R19, RZ ;  /* 0x000000130f05b224 */ /* 0x000fe200078e02ff */
[CC--:B------:R-:W-:Y:S02]  /*15640*/  @!P5 IADD3 R2, P0, R0.reuse, R22.reuse, RZ ;  /* 0x000000160002d210 */ /* 0x0c0fe40007f1e0ff */
[----:B------:R-:W-:Y:S02]  /*15650*/  @!P4 IADD3 R9, P1, R3, R22, RZ ;  /* 0x000000160309c210 */ /* 0x000fe40007f3e0ff */
[----:B------:R-:W-:Y:S02]  /*15660*/  @!P5 LEA.HI.X.SX32 R0, R0, R21, 0x1, P0 ;  /* 0x000000150000d211 */ /* 0x000fe400000f0eff */
[----:B------:R-:W-:-:S02]  /*15670*/  @!P5 LEA R6, P2, R2, c[0x0][0x200], 0x2 ;  /* 0x000080000206da11 */ /* 0x000fc400078410ff */
[----:B------:R-:W-:Y:S02]  /*15680*/  @!P3 IADD3 R8, P0, R5, R22, RZ ;  /* 0x000000160508b210 */ /* 0x000fe40007f1e0ff */
[-C--:B------:R-:W-:Y:S02]  /*15690*/  @!P4 LEA.HI.X.SX32 R3, R3, R21.reuse, 0x1, P1 ;  /* 0x000000150303c211 */ /* 0x080fe400008f0eff */
[----:B------:R-:W-:Y:S02]  /*156a0*/  @!P5 LEA.HI.X R7, R2, c[0x0][0x204], R0, 0x2, P2 ;  /* 0x000081000207da11 */ /* 0x000fe400010f1400 */
[----:B------:R-:W-:Y:S02]  /*156b0*/  @!P4 LEA R4, P1, R9, c[0x0][0x200], 0x2 ;  /* 0x000080000904ca11 */ /* 0x000fe400078210ff */
[----:B------:R-:W-:Y:S02]  /*156c0*/  @!P3 LEA.HI.X.SX32 R0, R5, R21, 0x1, P0 ;  /* 0x000000150500b211 */ /* 0x000fe400000f0eff */
        /* <DEDUP_REMOVED lines=10> */
[----:B--2---:R-:W-:-:S05]  /*15770*/  IMAD R0, R17, R19, RZ ;  /* 0x0000001311007224 */ /* 0x004fca00078e02ff */
[----:B------:R-:W-:-:S04]  /*15780*/  IADD3 R3, P0, R0, R22, RZ ;  /* 0x0000001600037210 */ /* 0x000fc80007f1e0ff */
[----:B------:R-:W-:Y:S02]  /*15790*/  LEA.HI.X.SX32 R0, R0, R21, 0x1, P0 ;  /* 0x0000001500007211 */ /* 0x000fe400000f0eff */
[----:B------:R-:W-:-:S04]  /*157a0*/  LEA R2, P0, R3, c[0x0][0x200], 0x2 ;  /* 0x0000800003027a11 */ /* 0x000fc800078010ff */
[----:B------:R-:W-:Y:S01]  /*157b0*/  LEA.HI.X R3, R3, c[0x0][0x204], R0, 0x2, P0 ;  /* 0x0000810003037a11 */ /* 0x000fe200000f1400 */
[----:B------:R-:W-:-:S05]  /*157c0*/  IMAD.MOV.U32 R0, RZ, RZ, 0x7f800000 ;  /* 0x7f800000ff007424 */ /* 0x000fca00078e00ff */
[----:B------:R-:W-:Y:S01]  /*157d0*/  STG.E [R2.64], R0 ;  /* 0x0000000002007986 */ /* 0x000fe2000c101908 */
[----:B------:R-:W-:Y:S05]  /*157e0*/  EXIT ;  /* 0x000000000000794d */ /* 0x000fea0003800000 */
.L_x_623:
        /* <DEDUP_REMOVED lines=9> */
.L_x_694:


//--------------------- .text._ZN5flash16flash_fwd_kernelI23Flash_fwd_kernel_traitsILi192ELi64ELi64ELi4ELb0ELb0EN7cutlass6half_tE19Flash_kernel_traitsILi192ELi64ELi64ELi4ES3_EELb0ELb1ELb0ELb1ELb0ELb0ELb1ELb0EEEvNS_16Flash_fwd_paramsE --------------------------
	.section	.text._ZN5flash16flash_fwd_kernelI23Flash_fwd_kernel_traitsILi192ELi64ELi64ELi4ELb0ELb0EN7cutlass6half_tE19Flash_kernel_traitsILi192ELi64ELi64ELi4ES3_EELb0ELb1ELb0ELb1ELb0ELb0ELb1ELb0EEEvNS_16Flash_fwd_paramsE,"ax",@progbits
	.sectioninfo	@"SHI_REGISTERS=254"
	.align	128
        .global         _ZN5flash16flash_fwd_kernelI23Flash_fwd_kernel_traitsILi192ELi64ELi64ELi4ELb0ELb0EN7cutlass6half_tE19Flash_kernel_traitsILi192ELi64ELi64ELi4ES3_EELb0ELb1ELb0ELb1ELb0ELb0ELb1ELb0EEEvNS_16Flash_fwd_paramsE
        .type           _ZN5flash16flash_fwd_kernelI23Flash_fwd_kernel_traitsILi192ELi64ELi64ELi4ELb0ELb0EN7cutlass6half_tE19Flash_kernel_traitsILi192ELi64ELi64ELi4ES3_EELb0ELb1ELb0ELb1ELb0ELb0ELb1ELb0EEEvNS_16Flash_fwd_paramsE,@function
        .size           _ZN5flash16flash_fwd_kernelI23Flash_fwd_kernel_traitsILi192ELi64ELi64ELi4ELb0ELb0EN7cutlass6half_tE19Flash_kernel_traitsILi192ELi64ELi64ELi4ES3_EELb0ELb1ELb0ELb1ELb0ELb0ELb1ELb0EEEvNS_16Flash_fwd_paramsE,(.L_x_695 - _ZN5flash16flash_fwd_kernelI23Flash_fwd_kernel_traitsILi192ELi64ELi64ELi4ELb0ELb0EN7cutlass6half_tE19Flash_kernel_traitsILi192ELi64ELi64ELi4ES3_EELb0ELb1ELb0ELb1ELb0ELb0ELb1ELb0EEEvNS_16Flash_fwd_paramsE)
        .other          _ZN5flash16flash_fwd_kernelI23Flash_fwd_kernel_traitsILi192ELi64ELi64ELi4ELb0ELb0EN7cutlass6half_tE19Flash_kernel_traitsILi192ELi64ELi64ELi4ES3_EELb0ELb1ELb0ELb1ELb0ELb0ELb1ELb0EEEvNS_16Flash_fwd_paramsE,@"STO_CUDA_ENTRY STV_DEFAULT"
_ZN5flash16flash_fwd_kernelI23Flash_fwd_kernel_traitsILi192ELi64ELi64ELi4ELb0ELb0EN7cutlass6half_tE19Flash_kernel_traitsILi192ELi64ELi64ELi4ES3_EELb0ELb1ELb0ELb1ELb0ELb0ELb1ELb0EEEvNS_16Flash_fwd_paramsE:
.text._ZN5flash16flash_fwd_kernelI23Flash_fwd_kernel_traitsILi192ELi64ELi64ELi4ELb0ELb0EN7cutlass6half_tE19Flash_kernel_traitsILi192ELi64ELi64ELi4ES3_EELb0ELb1ELb0ELb1ELb0ELb0ELb1ELb0EEEvNS_16Flash_fwd_paramsE:
        /* <DEDUP_REMOVED lines=33> */
.L_x_624:
[----:B-1-34-:R-:W-:Y:S02]  /*0210*/  MOV R2, c[0x0][0x218] ;  /* 0x0000860000027a02 */ /* 0x01afe40000000f00 */
.L_x_625:
[----:B------:R-:W-:-:S04]  /*0220*/  ISETP.NE.U32.AND P2, PT, RZ, c[0x0][0x258], PT ;  /* 0x00009600ff007a0c */ /* 0x000fc80003f45070 */
[----:B------:R-:W-:-:S13]  /*0230*/  ISETP.NE.AND.EX P2, PT, RZ, c[0x0][0x25c], PT, P2 ;  /* 0x00009700ff007a0c */ /* 0x000fda0003f45320 */
[----:B-1----:R-:W-:-:S06]  /*0240*/  @P2 IMAD.WIDE R6, R19, R10, c[0x0][0x258] ;  /* 0x0000960013062625 */ /* 0x002fcc00078e020a */
        /* <DEDUP_REMOVED lines=47> */
.L_x_627:
[----:B------:R-:W-:Y:S01]  /*0540*/  IABS R4, c[0x0][0x1c8] ;  /* 0x0000720000047a13 */ /* 0x000fe20000000000 */
[----:B------:R-:W-:-:S03]  /*0550*/  @P0 IMAD.IADD R5, R0, 0x1, R5 ;  /* 0x0000000100050824 */ /* 0x000fc600078e0205 */
        /* <DEDUP_REMOVED lines=18> */
[----:B------:R-:W-:Y:S01]  /*0680*/  @P0 IMAD.WIDE.U32 R2, R5, c[0x0][0x1a0], RZ ;  /* 0x0000680005020a25 */ /* 0x000fe200078e00ff */
[----:B------:R-:W-:-:S03]  /*0690*/  ISETP.NE.AND P2, PT, RZ, c[0x0][0x1c8], PT ;  /* 0x00007200ff007a0c */ /* 0x000fc60003f45270 */
[----:B------:R-:W-:Y:S01]  /*06a0*/  @P0 IMAD R5, R5, c[0x0][0x1a4], R3 ;  /* 0x0000690005050a24 */ /* 0x000fe200078e0203 */
[----:B------:R-:W-:-:S07]  /*06b0*/  @P0 MOV R6, R2 ;  /* 0x0000000200060202 */ /* 0x000fce0000000f00 */
        /* <DEDUP_REMOVED lines=15> */
.L_x_628:
[----:B------:R-:W-:Y:S01]  /*07b0*/  SHF.R.S32.HI R0, RZ, 0x1f, R219 ;  /* 0x0000001fff007819 */ /* 0x000fe200000114db */
[----:B------:R-:W-:Y:S01]  /*07c0*/  IMAD R27, R23, c[0x0][0x1a8], RZ ;  /* 0x00006a00171b7a24 */ /* 0x000fe200078e02ff */
[----:B------:R-:W-:Y:S01]  /*07d0*/  SHF.R.S32.HI R187, RZ, 0x1f, R184 ;  /* 0x0000001fffbb7819 */ /* 0x000fe200000114b8 */
[----:B------:R-:W-:Y:S01]  /*07e0*/  BSSY B0, `(.L_x_629) ;  /* 0x0000069000007945 */ /* 0x000fe20003800000 */
[-C--:B------:R-:W-:Y:S01]  /*07f0*/  LEA.HI R4, R0, R219.reuse, RZ, 0x3 ;  /* 0x000000db00047211 */ /* 0x080fe200078f18ff */
        /* <DEDUP_REMOVED lines=17> */
[----:B------:R-:W-:Y:S01]  /*0910*/  SHF.R.U32.HI R220, RZ, 0x3, R11 ;  /* 0x00000003ffdc7819 */ /* 0x000fe2000001160b */
[----:B------:R-:W-:Y:S01]  /*0920*/  IMAD R187, R184, c[0x0][0x1bc], R187 ;  /* 0x00006f00b8bb7a24 */ /* 0x000fe200078e02bb */
[----:B------:R-:W-:Y:S01]  /*0930*/  LOP3.LUT R3, R11, 0x38, R228, 0xf8, !PT ;  /* 0x000000380b037812 */ /* 0x000fe200078ef8e4 */
[----:B------:R-:W-:Y:S01]  /*0940*/  IMAD.WIDE R28, R218, 0x40, R20 ;  /* 0x00000040da1c7825 */ /* 0x000fe200078e0214 */
[----:B------:R-:W-:-:S02]  /*0950*/  SHF.R.S32.HI R229, RZ, 0x1f, R228 ;  /* 0x0000001fffe57819 */ /* 0x000fc400000114e4 */
[----:B------:R-:W-:Y:S02]  /*0960*/  SHF.R.S32.HI R2, RZ, 0x1f, R13 ;  /* 0x0000001fff027819 */ /* 0x000fe4000001140d */
[----:B------:R-:W-:Y:S01]  /*0970*/  LOP3.LUT R209, R209, 0xfffffffe, RZ, 0xc0, !PT ;  /* 0xfffffffed1d17812 */ /* 0x000fe200078ec0ff */
[----:B------:R-:W-:Y:S01]  /*0980*/  IMAD.WIDE.U32 R16, R20, c[0x0][0x198], R228 ;  /* 0x0000660014107a25 */ /* 0x000fe200078e00e4 */
[----:B------:R-:W-:Y:S02]  /*0990*/  LOP3.LUT R220, R3, R220, RZ, 0x3c, !PT ;  /* 0x000000dc03dc7212 */ /* 0x000fe400078e3cff */
[----:B------:R-:W-:Y:S01]  /*09a0*/  LEA.HI R3, R2, R13, RZ, 0x3 ;  /* 0x0000000d02037211 */ /* 0x000fe200078f18ff */
[----:B------:R-:W-:Y:S01]  /*09b0*/  IMAD.IADD R209, R8, 0x1, -R209 ;  /* 0x0000000108d17824 */ /* 0x000fe200078e0ad1 */
[----:B------:R-:W-:Y:S01]  /*09c0*/  IADD3 R224, P1, R224, R16, RZ ;  /* 0x00000010e0e07210 */ /* 0x000fe20007f3e0ff */
[----:B------:R-:W-:Y:S01]  /*09d0*/  IMAD R2, R20, c[0x0][0x19c], R15 ;  /* 0x0000670014027a24 */ /* 0x000fe200078e020f */
[C---:B------:R-:W-:Y:S01]  /*09e0*/  LOP3.LUT R8, R3.reuse, 0xfffffff8, RZ, 0xc0, !PT ;  /* 0xfffffff803087812 */ /* 0x040fe200078ec0ff */
[----:B------:R-:W-:Y:S01]  /*09f0*/  IMAD.SHL.U32 R3, R3, 0x40, RZ ;  /* 0x0000004003037824 */ /* 0x000fe200078e00ff */
[----:B------:R-:W-:-:S02]  /*0a00*/  IADD3 R24, P0, R228, R24, RZ ;  /* 0x00000018e4187210 */ /* 0x000fc40007f1e0ff */
[----:B------:R-:W-:Y:S01]  /*0a10*/  IADD3.X R225, R7, R17, R2, P1, !PT ;  /* 0x0000001107e17210 */ /* 0x000fe20000ffe402 */
[----:B------:R-:W-:Y:S01]  /*0a20*/  IMAD.IADD R8, R13, 0x1, -R8 ;  /* 0x000000010d087824 */ /* 0x000fe200078e0a08 */
[CC--:B------:R-:W-:Y:S01]  /*0a30*/  LEA.HI R11, R0.reuse, R219.reuse, RZ, 0x6 ;  /* 0x000000db000b7211 */ /* 0x0c0fe200078f30ff */
[----:B------:R-:W-:Y:S01]  /*0a40*/  IMAD R7, R21, c[0x0][0x1a0], RZ ;  /* 0x0000680015077a24 */ /* 0x000fe200078e02ff */
[----:B------:R-:W-:Y:S01]  /*0a50*/  LEA.HI R91, R0, R219, RZ, 0x5 ;  /* 0x000000db005b7211 */ /* 0x000fe200078f28ff */
[----:B------:R-:W-:Y:S01]  /*0a60*/  IMAD.WIDE.U32 R12, R20, c[0x0][0x1a0], R228 ;  /* 0x00006800140c7a25 */ /* 0x000fe200078e00e4 */
[C---:B------:R-:W-:Y:S02]  /*0a70*/  LOP3.LUT P2, RZ, R8.reuse, 0x4, RZ, 0xc0, !PT ;  /* 0x0000000408ff7812 */ /* 0x040fe4000784c0ff */
[----:B------:R-:W-:Y:S01]  /*0a80*/  LOP3.LUT P1, RZ, R8, 0x2, RZ, 0xc0, !PT ;  /* 0x0000000208ff7812 */ /* 0x000fe2000782c0ff */
[----:B------:R-:W-:Y:S01]  /*0a90*/  IMAD.X R25, R229, 0x1, R9, P0 ;  /* 0x00000001e5197824 */ /* 0x000fe200000e0609 */
[----:B------:R-:W-:Y:S01]  /*0aa0*/  IADD3 R6, P0, R6, R12, RZ ;  /* 0x0000000c06067210 */ /* 0x000fe20007f1e0ff */
[----:B------:R-:W-:Y:S01]  /*0ab0*/  IMAD R2, R20, c[0x0][0x1a4], R7 ;  /* 0x0000690014027a24 */ /* 0x000fe200078e0207 */
[----:B------:R-:W-:Y:S01]  /*0ac0*/  LOP3.LUT R0, R91, 0xffffffe0, RZ, 0xc0, !PT ;  /* 0xffffffe05b007812 */ /* 0x000fe200078ec0ff */
[----:B------:R-:W-:Y:S01]  /*0ad0*/  IMAD.SHL.U32 R8, R8, 0x40, RZ ;  /* 0x0000004008087824 */ /* 0x000fe200078e00ff */
[----:B------:R-:W-:Y:S01]  /*0ae0*/  SHF.R.S32.HI R91, RZ, 0x5, R91 ;  /* 0x00000005ff5b7819 */ /* 0x000fe2000001145b */
[----:B------:R-:W-:Y:S01]  /*0af0*/  IMAD.WIDE.U32 R224, R184, c[0x0][0x1b0], R224 ;  /* 0x00006c00b8e07a25 */ /* 0x000fe200078e00e0 */
[----:B------:R-:W-:-:S02]  /*0b00*/  IADD3.X R7, R5, R13, R2, P0, !PT ;  /* 0x0000000d05077210 */ /* 0x000fc400007fe402 */
[----:B------:R-:W-:Y:S01]  /*0b10*/  LOP3.LUT R8, R8, 0x1c0, RZ, 0xc0, !PT ;  /* 0x000001c008087812 */ /* 0x000fe200078ec0ff */
[----:B------:R-:W-:Y:S01]  /*0b20*/  IMAD.SHL.U32 R9, R209, 0x8, RZ ;  /* 0x00000008d1097824 */ /* 0x000fe200078e00ff */
[----:B------:R-:W-:Y:S01]  /*0b30*/  IADD3 R222, R228, 0x40, RZ ;  /* 0x00000040e4de7810 */ /* 0x000fe20007ffe0ff */
[----:B------:R-:W-:Y:S01]  /*0b40*/  IMAD.WIDE.U32 R184, R184, c[0x0][0x1b8], R6 ;  /* 0x00006e00b8b87a25 */ /* 0x000fe200078e0006 */
[----:B------:R-:W-:Y:S02]  /*0b50*/  IADD3 R221, R228, 0x80, RZ ;  /* 0x00000080e4dd7810 */ /* 0x000fe40007ffe0ff */
[----:B------:R-:W-:Y:S01]  /*0b60*/  LOP3.LUT R9, R8, 0x8, R9, 0xf8, !PT ;  /* 0x0000000808097812 */ /* 0x000fe200078ef809 */
[----:B------:R-:W-:Y:S01]  /*0b70*/  IMAD.IADD R6, R223, 0x1, -R90 ;  /* 0x00000001df067824 */ /* 0x000fe200078e0a5a */
[----:B------:R-:W-:Y:S01]  /*0b80*/  SHF.R.U32.HI R8, RZ, 0x3, R8 ;  /* 0x00000003ff087819 */ /* 0x000fe20000011608 */
[----:B------:R-:W-:Y:S02]  /*0b90*/  IMAD.SHL.U32 R11, R11, 0x8, RZ ;  /* 0x000000080b0b7824 */ /* 0x000fe400078e00ff */
[----:B------:R-:W-:Y:S01]  /*0ba0*/  IMAD.MOV.U32 R5, RZ, RZ, 0x10 ;  /* 0x00000010ff057424 */ /* 0x000fe200078e00ff */
[----:B------:R-:W-:Y:S01]  /*0bb0*/  ISETP.GE.AND P0, PT, R20, R6, PT ;  /* 0x000000061400720c */ /* 0x000fe20003f06270 */
[----:B------:R-:W-:Y:S01]  /*0bc0*/  IMAD.WIDE.U32 R24, R22, c[0x0][0x1a8], R24 ;  /* 0x00006a0016187a25 */ /* 0x000fe200078e0018 */
[----:B------:R-:W-:-:S02]  /*0bd0*/  LOP3.LUT R2, R9, R8, RZ, 0x3c, !PT ;  /* 0x0000000809027212 */ /* 0x000fc400078e3cff */
[----:B------:R-:W-:Y:S01]  /*0be0*/  LOP3.LUT R220, R220, 0xfffffe00, R11, 0xf8, !PT ;  /* 0xfffffe00dcdc7812 */ /* 0x000fe200078ef80b */
[----:B------:R-:W-:Y:S01]  /*0bf0*/  IMAD.IADD R0, R219, 0x1, -R0 ;  /* 0x00000001db007824 */ /* 0x000fe200078e0a00 */
[----:B------:R-:W-:Y:S01]  /*0c00*/  LOP3.LUT R2, R2, 0xfffffe00, R3, 0xf8, !PT ;  /* 0xfffffe0002027812 */ /* 0x000fe200078ef803 */
[----:B------:R-:W-:Y:S01]  /*0c10*/  IMAD.MOV.U32 R3, RZ, RZ, 0x20 ;  /* 0x00000020ff037424 */ /* 0x000fe200078e00ff */
[----:B------:R-:W-:Y:S01]  /*0c20*/  SEL R5, R5, 0xfffffff0, !P1 ;  /* 0xfffffff005057807 */ /* 0x000fe20004800000 */
[----:B------:R-:W-:Y:S02]  /*0c30*/  IMAD.SHL.U32 R220, R220, 0x2, RZ ;  /* 0x00000002dcdc7824 */ /* 0x000fe400078e00ff */
[----:B------:R-:W-:Y:S01]  /*0c40*/  IMAD.IADD R27, R25, 0x1, R27 ;  /* 0x00000001191b7824 */ /* 0x000fe200078e021b */
[----:B------:R-:W-:Y:S01]  /*0c50*/  SEL R3, R3, 0xffffffe0, !P2 ;  /* 0xffffffe003037807 */ /* 0x000fe20005000000 */
        /* <DEDUP_REMOVED lines=33> */
.L_x_630:
[----:B------:R-:W-:Y:S05]  /*0e70*/  BSYNC B0 ;  /* 0x0000000000007941 */ /* 0x000fea0003800000 */
.L_x_629:
        /* <DEDUP_REMOVED lines=37> */
.L_x_632:
[----:B------:R-:W-:Y:S05]  /*10d0*/  BSYNC B0 ;  /* 0x0000000000007941 */ /* 0x000fea0003800000 */
.L_x_631:
        /* <DEDUP_REMOVED lines=37> */
.L_x_634:
[----:B------:R-:W-:Y:S05]  /*1330*/  BSYNC B0 ;  /* 0x0000000000007941 */ /* 0x000fea0003800000 */
.L_x_633:
        /* <DEDUP_REMOVED lines=40> */
.L_x_636:
[----:B------:R-:W-:Y:S05]  /*15c0*/  BSYNC B0 ;  /* 0x0000000000007941 */ /* 0x000fea0003800000 */
.L_x_635:
[----:B------:R-:W-:Y:S01]  /*15d0*/  IADD3 R144, R134, -0x1, RZ ;  /* 0xffffffff86907810 */ /* 0x000fe20007ffe0ff */
[----:B------:R-:W-:Y:S01]  /*15e0*/  BSSY B0, `(.L_x_637) ;  /* 0x0000023000007945 */ /* 0x000fe20003800000 */
[----:B------:R-:W-:Y:S02]  /*15f0*/  MOV R226, R224 ;  /* 0x000000e000e27202 */ /* 0x000fe40000000f00 */
[----:B------:R-:W-:Y:S01]  /*1600*/  SHF.R.S32.HI R12, RZ, 0x1f, R144 ;  /* 0x0000001fff0c7819 */ /* 0x000fe20000011490 */
[----:B------:R-:W-:Y:S02]  /*1610*/  IMAD R8, R144, -0x40, R88 ;  /* 0xffffffc090087824 */ /* 0x000fe400078e0258 */
[----:B------:R-:W-:Y:S02]  /*1620*/  IMAD R9, R6, R144, RZ ;  /* 0x0000009006097224 */ /* 0x000fe400078e02ff */
[----:B------:R-:W-:Y:S01]  /*1630*/  IMAD.WIDE.U32 R24, R144, R7, R226 ;  /* 0x0000000790187225 */ /* 0x000fe200078e00e2 */
[----:B------:R-:W-:-:S03]  /*1640*/  ISETP.GE.AND P0, PT, R20, R8, PT ;  /* 0x000000081400720c */ /* 0x000fc60003f06270 */
[----:B------:R-:W-:-:S05]  /*1650*/  IMAD R9, R12, R7, R9 ;  /* 0x000000070c097224 */ /* 0x000fca00078e0209 */
[----:B-1----:R-:W-:-:S05]  /*1660*/  IADD3 R27, R25, R9, RZ ;  /* 0x00000009191b7210 */ /* 0x002fca0007ffe0ff */
        /* <DEDUP_REMOVED lines=26> */
.L_x_638:
[----:B------:R-:W-:Y:S05]  /*1810*/  BSYNC B0 ;  /* 0x0000000000007941 */ /* 0x000fea0003800000 */
.L_x_637:
        /* <DEDUP_REMOVED lines=32> */
.L_x_640:
[----:B------:R-:W-:Y:S05]  /*1a20*/  BSYNC B0 ;  /* 0x0000000000007941 */ /* 0x000fea0003800000 */
.L_x_639:
        /* <DEDUP_REMOVED lines=31> */
.L_x_642:
[----:B------:R-:W-:Y:S05]  /*1c20*/  BSYNC B0 ;  /* 0x0000000000007941 */ /* 0x000fea0003800000 */
.L_x_641:
        /* <DEDUP_REMOVED lines=33> */
.L_x_644:
[----:B------:R-:W-:Y:S05]  /*1e40*/  BSYNC B0 ;  /* 0x0000000000007941 */ /* 0x000fea0003800000 */
.L_x_643:
[----:B------:R-:W-:Y:S01]  /*1e50*/  ISETP.NE.U32.AND P1, PT, RZ, c[0x0][0x318], PT ;  /* 0x0000c600ff007a0c */ /* 0x000fe20003f25070 */
[----:B------:R-:W0:Y:S03]  /*1e60*/  LDGDEPBAR ;  /* 0x00000000000079af */ /* 0x000e260000000000 */
[----:B------:R-:W-:-:S13]  /*1e70*/  ISETP.NE.AND.EX P1, PT, RZ, c[0x0][0x31c], PT, P1 ;  /* 0x0000c700ff007a0c */ /* 0x000fda0003f25310 */
[----:B------:R-:W-:Y:S01]  /*1e80*/  @P1 SHF.R.S32.HI R9, RZ, 0x1f, R19 ;  /* 0x0000001fff091819 */ /* 0x000fe20000011413 */
[----:B------:R-:W-:-:S04]  /*1e90*/  @P1 IMAD.WIDE.U32 R22, R19, c[0x0][0x320], R22 ;  /* 0x0000c80013161a25 */ /* 0x000fc800078e0016 */
[----:B--2---:R-:W-:Y:S01]  /*1ea0*/  @P1 IMAD R16, R9, c[0x0][0x320], RZ ;  /* 0x0000c80009101a24 */ /* 0x004fe200078e02ff */
[----:B------:R-:W-:Y:S01]  /*1eb0*/  @P1 LEA R18, P0, R22, c[0x0][0x318], 0x2 ;  /* 0x0000c60016121a11 */ /* 0x000fe200078010ff */
[----:B------:R-:W-:-:S04]  /*1ec0*/  DEPBAR.LE SB0, 0x0 ;  /* 0x000080000000791a */ /* 0x000fc80000000000 */
[----:B------:R-:W-:-:S04]  /*1ed0*/  @P1 IMAD R16, R19, c[0x0][0x324], R16 ;  /* 0x0000c90013101a24 */ /* 0x000fc800078e0210 */
[----:B------:R-:W-:-:S05]  /*1ee0*/  @P1 IMAD.IADD R16, R23, 0x1, R16 ;  /* 0x0000000117101824 */ /* 0x000fca00078e0210 */
[----:B------:R-:W-:-:S05]  /*1ef0*/  @P1 LEA.HI.X R19, R22, c[0x0][0x31c], R16, 0x2, P0 ;  /* 0x0000c70016131a11 */ /* 0x000fca00000f1410 */
[----:B------:R2:W3:Y:S04]  /*1f00*/  @P1 LDG.E R17, [R18.64] ;  /* 0x0000000612111981 */ /* 0x0004e8000c1e1900 */
[----:B------:R-:W-:Y:S01]  /*1f10*/  BAR.SYNC.DEFER_BLOCKING 0x0 ;  /* 0x0000000000007b1d */ /* 0x000fe20000010000 */
[----:B------:R-:W-:Y:S01]  /*1f20*/  ISETP.GE.AND P0, PT, R20, R8, PT ;  /* 0x000000081400720c */ /* 0x000fe20003f06270 */
[----:B------:R-:W-:Y:S01]  /*1f30*/  IMAD.MOV.U32 R9, RZ, RZ, c[0x0][0x1a0] ;  /* 0x00006800ff097624 */ /* 0x000fe200078e00ff */
[----:B------:R-:W-:Y:S01]  /*1f40*/  SHF.R.S32.HI R89, RZ, 0x1f, R0 ;  /* 0x0000001fff597819 */ /* 0x000fe20000011400 */
[----:B------:R-:W-:Y:S01]  /*1f50*/  IMAD.MOV.U32 R186, RZ, RZ, R184 ;  /* 0x000000ffffba7224 */ /* 0x000fe200078e00b8 */
[----:B------:R-:W-:Y:S01]  /*1f60*/  SHF.L.U32 R219, R219, 0x1, RZ ;  /* 0x00000001dbdb7819 */ /* 0x000fe200000006ff */
[----:B------:R-:W-:Y:S01]  /*1f70*/  BSSY B0, `(.L_x_645) ;  /* 0x000002a000007945 */ /* 0x000fe20003800000 */
[----:B------:R-:W-:-:S02]  /*1f80*/  SHF.L.U64.HI R213, R9, R14, c[0x0][0x1a4] ;  /* 0x0000690009d57619 */ /* 0x000fc4000001020e */
[----:B------:R-:W3:Y:S01]  /*1f90*/  @P1 MUFU.RCP R14, c[0x0][0x238] ;  /* 0x00008e00000e1b08 */ /* 0x000ee20000001000 */
[----:B------:R-:W-:Y:S02]  /*1fa0*/  SHF.L.U32 R214, R9, 0x6, RZ ;  /* 0x0000000609d67819 */ /* 0x000fe400000006ff */
[----:B------:R-:W-:Y:S01]  /*1fb0*/  LEA.HI R89, R89, R0, RZ, 0x2 ;  /* 0x0000000059597211 */ /* 0x000fe200078f10ff */
[----:B------:R-:W-:Y:S01]  /*1fc0*/  IMAD.MOV.U32 R0, RZ, RZ, RZ ;  /* 0x000000ffff007224 */ /* 0x000fe200078e00ff */
[----:B------:R-:W-:Y:S02]  /*1fd0*/  LOP3.LUT R219, R219, 0x6, RZ, 0xc0, !PT ;  /* 0x00000006dbdb7812 */ /* 0x000fe400078ec0ff */
[----:B------:R-:W-:Y:S01]  /*1fe0*/  SHF.R.S32.HI R89, RZ, 0x2, R89 ;  /* 0x00000002ff597819 */ /* 0x000fe20000011459 */
[----:B--2---:R-:W-:Y:S01]  /*1ff0*/  IMAD R19, R213, R144, RZ ;  /* 0x00000090d5137224 */ /* 0x004fe200078e02ff */
[----:B------:R2:W-:Y:S03]  /*2000*/  @P0 STS.128 [R220+0xc000], RZ ;  /* 0x00c000ffdc000388 */ /* 0x0005e60000000c00 */
[----:B------:R-:W-:-:S02]  /*2010*/  IMAD R12, R12, R214, R19 ;  /* 0x000000d60c0c7224 */ /* 0x000fc400078e0213 */
[----:B------:R-:W-:Y:S01]  /*2020*/  IMAD.WIDE.U32 R18, R144, R214, R186 ;  /* 0x000000d690127225 */ /* 0x000fe200078e00ba */
[----:B------:R2:W-:Y:S04]  /*2030*/  @P0 STS.128 [R220+0xe000], RZ ;  /* 0x00e000ffdc000388 */ /* 0x0005e80000000c00 */
[----:B------:R2:W-:Y:S01]  /*2040*/  @P0 STS.128 [R220+0x10000], RZ ;  /* 0x010000ffdc000388 */ /* 0x0005e20000000c00 */
[----:B---3--:R-:W-:Y:S01]  /*2050*/  @P1 FMUL.FTZ R0, R17, R14 ;  /* 0x0000000e11001220 */ /* 0x008fe20000410000 */
[----:B------:R-:W-:Y:S01]  /*2060*/  IADD3 R17, R19, R12, RZ ;  /* 0x0000000c13117210 */ /* 0x000fe20007ffe0ff */
        /* <DEDUP_REMOVED lines=26> */
.L_x_646:
[----:B--2---:R-:W-:Y:S05]  /*2210*/  BSYNC B0 ;  /* 0x0000000000007941 */ /* 0x004fea0003800000 */
.L_x_645:
        /* <DEDUP_REMOVED lines=35> */
.L_x_648:
[----:B------:R-:W-:Y:S05]  /*2450*/  BSYNC B0 ;  /* 0x0000000000007941 */ /* 0x000fea0003800000 */
.L_x_647:
        /* <DEDUP_REMOVED lines=12> */
[C---:B---3--:R-:W-:Y:S01]  /*2520*/  @!P3 LEA R22, P4, R13.reuse, c[0x0][0x170], 0x1 ;  /* 0x00005c000d16ba11 */ /* 0x048fe200078808ff */
        /* <DEDUP_REMOVED lines=21> */
.L_x_650:
[----:B------:R-:W-:Y:S05]  /*2680*/  BSYNC B0 ;  /* 0x0000000000007941 */ /* 0x000fea0003800000 */
.L_x_649:
        /* <DEDUP_REMOVED lines=36> */
.L_x_652:
[----:B------:R-:W-:Y:S05]  /*28d0*/  BSYNC B0 ;  /* 0x0000000000007941 */ /* 0x000fea0003800000 */
.L_x_651:
        /* <DEDUP_REMOVED lines=18> */
[----:B------:R-:W-:Y:S03]  /*2a00*/  LDSM.16.M88.4 R68, [R206] ;  /* 0x00000000ce44783b */ /* 0x000fe60000000200 */
[----:B------:R-:W-:-:S05]  /*2a10*/  IMAD.SHL.U32 R209, R209, 0x2, RZ ;  /* 0x00000002d1d17824 */ /* 0x000fca00078e00ff */
[----:B---3--:R-:W3:Y:S01]  /*2a20*/  LDSM.16.M88.4 R24, [R209+0x6000] ;  /* 0x00600000d118783b */ /* 0x008ee20000000200 */
[C---:B------:R-:W-:Y:S02]  /*2a30*/  IADD3 R4, R209.reuse, 0x6000, RZ ;  /* 0x00006000d1047810 */ /* 0x040fe40007ffe0ff */
[----:B------:R-:W-:Y:S01]  /*2a40*/  IADD3 R207, R209, 0x6020, RZ ;  /* 0x00006020d1cf7810 */ /* 0x000fe20007ffe0ff */
[----:B------:R-:W5:Y:S01]  /*2a50*/  LDSM.16.M88.4 R56, [R209+0x6800] ;  /* 0x00680000d138783b */ /* 0x000f620000000200 */
[----:B------:R-:W-:Y:S01]  /*2a60*/  @P1 IADD3 R207, R4, -0x20, RZ ;  /* 0xffffffe004cf1810 */ /* 0x000fe20007ffe0ff */
[----:B------:R-:W-:Y:S02]  /*2a70*/  IMAD.MOV.U32 R4, RZ, RZ, 0x40 ;  /* 0x00000040ff047424 */ /* 0x000fe400078e00ff */
[----:B------:R-:W1:Y:S01]  /*2a80*/  LDSM.16.M88.4 R48, [R209+0x7000] ;  /* 0x00700000d130783b */ /* 0x000e620000000200 */
[C---:B------:R-:W-:Y:S02]  /*2a90*/  IADD3 R199, R207.reuse, 0x800, RZ ;  /* 0x00000800cfc77810 */ /* 0x040fe40007ffe0ff */
[----:B------:R-:W-:Y:S01]  /*2aa0*/  SEL R4, R4, 0xffffffc0, !P2 ;  /* 0xffffffc004047807 */ /* 0x000fe20005000000 */
[----:B----4-:R-:W4:Y:S01]  /*2ab0*/  LDSM.16.M88.4 R8, [R209+0x7800] ;  /* 0x00780000d108783b */ /* 0x010f220000000200 */
[----:B------:R-:W-:-:S02]  /*2ac0*/  IADD3 R198, R207, 0x1000, RZ ;  /* 0x00001000cfc67810 */ /* 0x000fc40007ffe0ff */
[----:B------:R-:W-:Y:S01]  /*2ad0*/  IADD3 R197, R207, 0x1800, RZ ;  /* 0x00001800cfc57810 */ /* 0x000fe20007ffe0ff */
[----:B-1----:R-:W1:Y:S01]  /*2ae0*/  LDSM.16.M88.4 R28, [R207] ;  /* 0x00000000cf1c783b */ /* 0x002e620000000200 */
[----:B------:R-:W-:Y:S01]  /*2af0*/  IMAD.IADD R203, R209, 0x1, R4 ;  /* 0x00000001d1cb7824 */ /* 0x000fe200078e0204 */
[C---:B------:R-:W-:Y:S01]  /*2b00*/  IADD3 R195, R207.reuse, 0x2000, RZ ;  /* 0x00002000cfc37810 */ /* 0x040fe20007ffe0ff */
[----:B------:R-:W-:Y:S01]  /*2b10*/  IMAD.IADD R196, R4, 0x1, R207 ;  /* 0x0000000104c47824 */ /* 0x000fe200078e02cf */
[----:B------:R-:W2:Y:S01]  /*2b20*/  LDSM.16.M88.4 R20, [R207+0x800] ;  /* 0x00080000cf14783b */ /* 0x000ea20000000200 */
[----:B------:R-:W-:Y:S01]  /*2b30*/  IMAD R4, R144, 0x40, R219 ;  /* 0x0000004090047824 */ /* 0x000fe200078e02db */
[----:B------:R-:W-:Y:S02]  /*2b40*/  IADD3 R194, R207, 0x2800, RZ ;  /* 0x00002800cfc27810 */ /* 0x000fe40007ffe0ff */
[----:B------:R-:W1:Y:S01]  /*2b50*/  LDSM.16.M88.4 R12, [R207+0x1000] ;  /* 0x00100000cf0c783b */ /* 0x000e620000000200 */
[----:B------:R-:W-:Y:S01]  /*2b60*/  I2F R93, R4 ;  /* 0x00000004005d7306 */ /* 0x000fe20000201400 */
[----:B------:R-:W-:-:S02]  /*2b70*/  IADD3 R92, R4, 0x1, RZ ;  /* 0x00000001045c7810 */ /* 0x000fc40007ffe0ff */
[----:B------:R-:W1:Y:S01]  /*2b80*/  LDSM.16.M88.4 R60, [R203+0x6000] ;  /* 0x00600000cb3c783b */ /* 0x000e620000000200 */
[C---:B------:R-:W-:Y:S02]  /*2b90*/  IADD3 R96, R4.reuse, 0x9, RZ ;  /* 0x0000000904607810 */ /* 0x040fe40007ffe0ff */
[C---:B------:R-:W-:Y:S01]  /*2ba0*/  IADD3 R94, R4.reuse, 0x8, RZ ;  /* 0x00000008045e7810 */ /* 0x040fe20007ffe0ff */
[----:B------:R-:W1:Y:S01]  /*2bb0*/  LDSM.16.M88.4 R76, [R207+0x1800] ;  /* 0x00180000cf4c783b */ /* 0x000e620000000200 */
[----:B------:R-:W-:Y:S01]  /*2bc0*/  I2F R95, R92 ;  /* 0x0000005c005f7306 */ /* 0x000fe20000201400 */
[C---:B------:R-:W-:Y:S02]  /*2bd0*/  IADD3 R100, R4.reuse, 0x18, RZ ;  /* 0x0000001804647810 */ /* 0x040fe40007ffe0ff */
[----:B------:R-:W1:Y:S01]  /*2be0*/  LDSM.16.M88.4 R36, [R203+0x6800] ;  /* 0x00680000cb24783b */ /* 0x000e620000000200 */
[C---:B------:R-:W-:Y:S02]  /*2bf0*/  IADD3 R102, R4.reuse, 0x19, RZ ;  /* 0x0000001904667810 */ /* 0x040fe40007ffe0ff */
[C---:B------:R-:W-:Y:S01]  /*2c00*/  IADD3 R108, R4.reuse, 0x28, RZ ;  /* 0x00000028046c7810 */ /* 0x040fe20007ffe0ff */
[----:B---3--:R-:W-:Y:S01]  /*2c10*/  HMMA.16816.F32 R16, R72, R24, RZ ;  /* 0x000000184810723c */ /* 0x008fe200000018ff */
        /* <DEDUP_REMOVED lines=8> */
[C---:B------:R-:W-:Y:S02]  /*2ca0*/  IADD3 R104, R4.reuse, 0x20, RZ ;  /* 0x0000002004687810 */ /* 0x040fe40007ffe0ff */
[C---:B------:R-:W-:Y:S02]  /*2cb0*/  IADD3 R110, R4.reuse, 0x29, RZ ;  /* 0x00000029046e7810 */ /* 0x040fe40007ffe0ff */
[C---:B------:R-:W-:Y:S01]  /*2cc0*/  IADD3 R112, R4.reuse, 0x30, RZ ;  /* 0x0000003004707810 */ /* 0x040fe20007ffe0ff */
[----:B-----5:R-:W-:Y:S01]  /*2cd0*/  HMMA.16816.F32 R32, R72, R56, RZ ;  /* 0x000000384820723c */ /* 0x020fe200000018ff */
[----:B------:R-:W-:Y:S01]  /*2ce0*/  IADD3 R114, R4, 0x38, RZ ;  /* 0x0000003804727810 */ /* 0x000fe20007ffe0ff */
[----:B------:R-:W-:Y:S01]  /*2cf0*/  I2F R103, R100 ;  /* 0x0000006400677306 */ /* 0x000fe20000201400 */
[----:B------:R-:W-:-:S02]  /*2d00*/  IADD3 R193, R207, 0x3000, RZ ;  /* 0x00003000cfc17810 */ /* 0x000fc40007ffe0ff */
[C---:B------:R-:W-:Y:S02]  /*2d10*/  IADD3 R192, R207.reuse, 0x3800, RZ ;  /* 0x00003800cfc07810 */ /* 0x040fe40007ffe0ff */
[C---:B------:R-:W-:Y:S01]  /*2d20*/  IADD3 R191, R207.reuse, 0x4000, RZ ;  /* 0x00004000cfbf7810 */ /* 0x040fe20007ffe0ff */
[----:B------:R-:W-:Y:S01]  /*2d30*/  HMMA.16816.F32 R52, R72, R48, RZ ;  /* 0x000000304834723c */ /* 0x000fe200000018ff */
[C---:B------:R-:W-:Y:S01]  /*2d40*/  IADD3 R190, R207.reuse, 0x4800, RZ ;  /* 0x00004800cfbe7810 */ /* 0x040fe20007ffe0ff */
[----:B------:R-:W-:Y:S01]  /*2d50*/  I2F R105, R102 ;  /* 0x0000006600697306 */ /* 0x000fe20000201400 */
[C---:B------:R-:W-:Y:S02]  /*2d60*/  IADD3 R189, R207.reuse, 0x5000, RZ ;  /* 0x00005000cfbd7810 */ /* 0x040fe40007ffe0ff */
[----:B------:R-:W-:-:S03]  /*2d70*/  IADD3 R188, R207, 0x5800, RZ ;  /* 0x00005800cfbc7810 */ /* 0x000fc60007ffe0ff */
[C---:B------:R-:W-:Y:S02]  /*2d80*/  HMMA.16816.F32 R56, R72.reuse, R58, RZ ;  /* 0x0000003a4838723c */ /* 0x040fe400000018ff */
[----:B------:R-:W-:Y:S06]  /*2d90*/  I2F R111, R108 ;  /* 0x0000006c006f7306 */ /* 0x000fec0000201400 */
[C---:B------:R-:W-:Y:S02]  /*2da0*/  HMMA.16816.F32 R48, R72.reuse, R50, RZ ;  /* 0x000000324830723c */ /* 0x040fe400000018ff */
[----:B------:R-:W-:Y:S06]  /*2db0*/  I2F R101, R98 ;  /* 0x0000006200657306 */ /* 0x000fec0000201400 */
[C---:B----4-:R-:W-:Y:S02]  /*2dc0*/  HMMA.16816.F32 R44, R72.reuse, R8, RZ ;  /* 0x00000008482c723c */ /* 0x050fe400000018ff */
[----:B------:R-:W-:Y:S06]  /*2dd0*/  I2F R109, R106 ;  /* 0x0000006a006d7306 */ /* 0x000fec0000201400 */
[----:B------:R-:W-:Y:S01]  /*2de0*/  HMMA.16816.F32 R72, R72, R10, RZ ;  /* 0x0000000a4848723c */ /* 0x000fe200000018ff */
[----:B------:R-:W3:Y:S01]  /*2df0*/  LDSM.16.M88.4 R8, [R203+0x7000] ;  /* 0x00700000cb08783b */ /* 0x000ee20000000200 */
[----:B------:R-:W-:Y:S06]  /*2e00*/  I2F R107, R104 ;  /* 0x00000068006b7306 */ /* 0x000fec0000201400 */
[C---:B-1----:R-:W-:Y:S02]  /*2e10*/  HMMA.16816.F32 R16, R64.reuse, R28, R16 ;  /* 0x0000001c4010723c */ /* 0x042fe40000001810 */
[----:B------:R-:W-:Y:S06]  /*2e20*/  I2F R113, R110 ;  /* 0x0000006e00717306 */ /* 0x000fec0000201400 */
[C---:B------:R-:W-:Y:S01]  /*2e30*/  HMMA.16816.F32 R24, R64.reuse, R30, R24 ;  /* 0x0000001e4018723c */ /* 0x040fe20000001818 */
[----:B------:R-:W-:Y:S01]  /*2e40*/  LDSM.16.M88.4 R28, [R196+0x800] ;  /* 0x00080000c41c783b */ /* 0x000fe20000000200 */
[----:B------:R-:W-:Y:S06]  /*2e50*/  I2F R115, R112 ;  /* 0x0000007000737306 */ /* 0x000fec0000201400 */
[C---:B--2---:R-:W-:Y:S02]  /*2e60*/  HMMA.16816.F32 R32, R64.reuse, R20, R32 ;  /* 0x000000144020723c */ /* 0x044fe40000001820 */
[----:B------:R-:W-:Y:S06]  /*2e70*/  I2F R117, R114 ;  /* 0x0000007200757306 */ /* 0x000fec0000201400 */
[C---:B------:R-:W-:Y:S01]  /*2e80*/  HMMA.16816.F32 R56, R64.reuse, R22, R56 ;  /* 0x000000164038723c */ /* 0x040fe20000001838 */
[----:B------:R-:W1:Y:S07]  /*2e90*/  LDSM.16.M88.4 R20, [R205] ;  /* 0x00000000cd14783b */ /* 0x000e6e0000000200 */
[C---:B------:R-:W-:Y:S08]  /*2ea0*/  HMMA.16816.F32 R52, R64.reuse, R12, R52 ;  /* 0x0000000c4034723c */ /* 0x040ff00000001834 */
[----:B------:R-:W-:Y:S01]  /*2eb0*/  HMMA.16816.F32 R48, R64, R14, R48 ;  /* 0x0000000e4030723c */ /* 0x000fe20000001830 */
[----:B------:R-:W2:Y:S07]  /*2ec0*/  LDSM.16.M88.4 R12, [R196+0x1000] ;  /* 0x00100000c40c783b */ /* 0x000eae0000000200 */
        /* <DEDUP_REMOVED lines=9> */
[----:B------:R-:W2:Y:S07]  /*2f60*/  LDSM.16.M88.4 R36, [R209+0x8800] ;  /* 0x00880000d124783b */ /* 0x000eae0000000200 */
[C---:B---3--:R-:W-:Y:S08]  /*2f70*/  HMMA.16816.F32 R52, R68.reuse, R8, R52 ;  /* 0x000000084434723c */ /* 0x048ff00000001834 */
[----:B------:R-:W-:Y:S01]  /*2f80*/  HMMA.16816.F32 R48, R68, R10, R48 ;  /* 0x0000000a4430723c */ /* 0x000fe20000001830 */
[----:B------:R-:W3:Y:S07]  /*2f90*/  LDSM.16.M88.4 R8, [R209+0x9000] ;  /* 0x00900000d108783b */ /* 0x000eee0000000200 */
[----:B-1----:R-:W-:Y:S08]  /*2fa0*/  HMMA.16816.F32 R16, R20, R40, R16 ;  /* 0x000000281410723c */ /* 0x002ff00000001810 */
        /* <DEDUP_REMOVED lines=9> */
[C---:B--2---:R-:W-:Y:S08]  /*3040*/  HMMA.16816.F32 R52, R20.reuse, R12, R52 ;  /* 0x0000000c1434723c */ /* 0x044ff00000001834 */
[----:B------:R-:W-:Y:S01]  /*3050*/  HMMA.16816.F32 R48, R20, R14, R48 ;  /* 0x0000000e1430723c */ /* 0x000fe20000001830 */
[----:B------:R-:W1:Y:S07]  /*3060*/  LDSM.16.M88.4 R12, [R208+0x2000] ;  /* 0x00200000d00c783b */ /* 0x000e6e0000000200 */
        /* <DEDUP_REMOVED lines=13> */
[C---:B-1----:R-:W-:Y:S08]  /*3140*/  HMMA.16816.F32 R16, R12.reuse, R40, R16 ;  /* 0x000000280c10723c */ /* 0x042ff00000001810 */
        /* <DEDUP_REMOVED lines=8> */
[----:B------:R-:W1:Y:S07]  /*31d0*/  LDSM.16.M88.4 R28, [R196+0x2000] ;  /* 0x00200000c41c783b */ /* 0x000e6e0000000200 */
        /* <DEDUP_REMOVED lines=9> */
[----:B------:R-:W3:Y:S03]  /*3270*/  LDSM.16.M88.4 R12, [R196+0x3000] ;  /* 0x00300000c40c783b */ /* 0x000ee60000000200 */
[C---:B-1----:R-:W-:Y:S08]  /*3280*/  HMMA.16816.F32 R16, R72.reuse, R28, R16 ;  /* 0x0000001c4810723c */ /* 0x042ff00000001810 */
[----:B------:R-:W-:Y:S01]  /*3290*/  HMMA.16816.F32 R24, R72, R30, R24 ;  /* 0x0000001e4818723c */ /* 0x000fe20000001818 */
[----:B------:R-:W-:Y:S07]  /*32a0*/  LDSM.16.M88.4 R28, [R207+0x4000] ;  /* 0x00400000cf1c783b */ /* 0x000fee0000000200 */
[C---:B------:R-:W-:Y:S08]  /*32b0*/  HMMA.16816.F32 R52, R36.reuse, R60, R52 ;  /* 0x0000003c2434723c */ /* 0x040ff00000001834 */
[C---:B------:R-:W-:Y:S01]  /*32c0*/  HMMA.16816.F32 R48, R36.reuse, R62, R48 ;  /* 0x0000003e2430723c */ /* 0x040fe20000001830 */
[----:B------:R-:W-:Y:S07]  /*32d0*/  LDSM.16.M88.4 R60, [R209+0xb000] ;  /* 0x00b00000d13c783b */ /* 0x000fee0000000200 */
[C---:B------:R-:W-:Y:S08]  /*32e0*/  HMMA.16816.F32 R44, R36.reuse, R40, R44 ;  /* 0x00000028242c723c */ /* 0x040ff0000000182c */
[C---:B------:R-:W-:Y:S01]  /*32f0*/  HMMA.16816.F32 R68, R36.reuse, R42, R68 ;  /* 0x0000002a2444723c */ /* 0x040fe20000001844 */
[----:B------:R-:W1:Y:S07]  /*3300*/  LDSM.16.M88.4 R40, [R208+0x4000] ;  /* 0x00400000d028783b */ /* 0x000e6e0000000200 */
[C---:B------:R-:W-:Y:S08]  /*3310*/  HMMA.16816.F32 R32, R36.reuse, R76, R32 ;  /* 0x0000004c2420723c */ /* 0x040ff00000001820 */
[----:B------:R-:W-:Y:S01]  /*3320*/  HMMA.16816.F32 R56, R36, R78, R56 ;  /* 0x0000004e2438723c */ /* 0x000fe20000001838 */
[----:B------:R-:W-:Y:S04]  /*3330*/  LDSM.16.M88.4 R76, [R203+0xa000] ;  /* 0x00a00000cb4c783b */ /* 0x000fe80000000200 */
[----:B------:R-:W-:Y:S03]  /*3340*/  LDSM.16.M88.4 R36, [R207+0x4800] ;  /* 0x00480000cf24783b */ /* 0x000fe60000000200 */
[C---:B--2---:R-:W-:Y:S08]  /*3350*/  HMMA.16816.F32 R16, R64.reuse, R8, R16 ;  /* 0x000000084010723c */ /* 0x044ff00000001810 */
[----:B------:R-:W-:Y:S01]  /*3360*/  HMMA.16816.F32 R24, R64, R10, R24 ;  /* 0x0000000a4018723c */ /* 0x000fe20000001818 */
[----:B------:R-:W-:Y:S07]  /*3370*/  LDSM.16.M88.4 R8, [R205+0x4000] ;  /* 0x00400000cd08783b */ /* 0x000fee0000000200 */
[C---:B---3--:R-:W-:Y:S08]  /*3380*/  HMMA.16816.F32 R52, R72.reuse, R12, R52 ;  /* 0x0000000c4834723c */ /* 0x048ff00000001834 */
[C---:B------:R-:W-:Y:S01]  /*3390*/  HMMA.16816.F32 R48, R72.reuse, R14, R48 ;  /* 0x0000000e4830723c */ /* 0x040fe20000001830 */
[----:B------:R-:W2:Y:S07]  /*33a0*/  LDSM.16.M88.4 R12, [R206+0x4000] ;  /* 0x00400000ce0c783b */ /* 0x000eae0000000200 */
[C---:B------:R-:W-:Y:S08]  /*33b0*/  HMMA.16816.F32 R32, R72.reuse, R20, R32 ;  /* 0x000000144820723c */ /* 0x040ff00000001820 */
[----:B------:R-:W-:Y:S01]  /*33c0*/  HMMA.16816.F32 R56, R72, R22, R56 ;  /* 0x000000164838723c */ /* 0x000fe20000001838 */
[----:B------:R-:W3:Y:S07]  /*33d0*/  LDSM.16.M88.4 R20, [R196+0x4000] ;  /* 0x00400000c414783b */ /* 0x000eee0000000200 */
[C---:B-1----:R-:W-:Y:S08]  /*33e0*/  HMMA.16816.F32 R16, R40.reuse, R28, R16 ;  /* 0x0000001c2810723c */ /* 0x042ff00000001810 */
[----:B------:R-:W-:Y:S01]  /*33f0*/  HMMA.16816.F32 R24, R40, R30, R24 ;  /* 0x0000001e2818723c */ /* 0x000fe20000001818 */
[----:B------:R-:W1:Y:S07]  /*3400*/  LDSM.16.M88.4 R28, [R203+0xa800] ;  /* 0x00a80000cb1c783b */ /* 0x000e6e0000000200 */
[C---:B------:R-:W-:Y:S08]  /*3410*/  HMMA.16816.F32 R32, R64.reuse, R80, R32 ;  /* 0x000000504020723c */ /* 0x040ff00000001820 */
[----:B------:R-:W-:Y:S08]  /*3420*/  HMMA.16816.F32 R56, R64, R82, R56 ;  /* 0x000000524038723c */ /* 0x000ff00000001838 */
[C---:B--2---:R-:W-:Y:S08]  /*3430*/  HMMA.16816.F32 R16, R12.reuse, R76, R16 ;  /* 0x0000004c0c10723c */ /* 0x044ff00000001810 */
[----:B------:R-:W-:Y:S01]  /*3440*/  HMMA.16816.F32 R24, R12, R78, R24 ;  /* 0x0000004e0c18723c */ /* 0x000fe20000001818 */
[----:B------:R-:W2:Y:S07]  /*3450*/  LDSM.16.M88.4 R76, [R207+0x5000] ;  /* 0x00500000cf4c783b */ /* 0x000eae0000000200 */
        /* <DEDUP_REMOVED lines=12> */
[----:B-1----:R-:W-:Y:S01]  /*3520*/  HMMA.16816.F32 R32, R12, R28, R32 ;  /* 0x0000001c0c20723c */ /* 0x002fe20000001820 */
[----:B------:R-:W-:-:S02]  /*3530*/  FMUL.FTZ R116, R16, c[0x0][0x2ec] ;  /* 0x0000bb0010747a20 */ /* 0x000fc40000410000 */
[----:B------:R-:W-:Y:S04]  /*3540*/  I2F R85, R84 ;  /* 0x0000005400557306 */ /* 0x000fe80000201400 */
[----:B------:R-:W-:Y:S01]  /*3550*/  IADD3 R28, R4, 0x39, RZ ;  /* 0x00000039041c7810 */ /* 0x000fe20007ffe0ff */
[----:B------:R-:W-:Y:S01]  /*3560*/  HMMA.16816.F32 R68, R72, R86, R68 ;  /* 0x000000564844723c */ /* 0x000fe20000001844 */
[----:B------:R-:W-:Y:S02]  /*3570*/  FMUL.FTZ R24, R24, c[0x0][0x2ec] ;  /* 0x0000bb0018187a20 */ /* 0x000fe40000410000 */
[----:B------:R-:W-:Y:S04]  /*3580*/  I2F R29, R28 ;  /* 0x0000001c001d7306 */ /* 0x000fe80000201400 */
[----:B------:R-:W-:Y:S01]  /*3590*/  FMUL.FTZ R73, R17, c[0x0][0x2ec] ;  /* 0x0000bb0011497a20 */ /* 0x000fe20000410000 */
[----:B--2---:R-:W-:Y:S01]  /*35a0*/  HMMA.16816.F32 R80, R40, R76, R80 ;  /* 0x0000004c2850723c */ /* 0x004fe20000001850 */
[----:B------:R-:W-:-:S02]  /*35b0*/  FMUL.FTZ R72, R18, c[0x0][0x2ec] ;  /* 0x0000bb0012487a20 */ /* 0x000fc40000410000 */
[----:B------:R-:W1:Y:S05]  /*35c0*/  MUFU.TANH R116, R116 ;  /* 0x0000007400747308 */ /* 0x000e6a0000002400 */
[----:B------:R-:W-:Y:S03]  /*35d0*/  HMMA.16816.F32 R56, R12, R30, R56 ;  /* 0x0000001e0c38723c */ /* 0x000fe60000001838 */
[----:B------:R2:W-:Y:S04]  /*35e0*/  MUFU.TANH R31, R24 ;  /* 0x00000018001f7308 */ /* 0x0005e80000002400 */
[----:B------:R-:W-:Y:S01]  /*35f0*/  FMUL.FTZ R30, R19, c[0x0][0x2ec] ;  /* 0x0000bb00131e7a20 */ /* 0x000fe20000410000 */
[----:B----4-:R-:W-:Y:S01]  /*3600*/  HMMA.16816.F32 R32, R8, R52, R32 ;  /* 0x000000340820723c */ /* 0x010fe20000001820 */
[----:B------:R-:W4:Y:S02]  /*3610*/  LDSM.16.M88.4 R16, [R209+0xb800] ;  /* 0x00b80000d110783b */ /* 0x000f240000000200 */
[----:B------:R-:W-:Y:S01]  /*3620*/  MUFU.TANH R73, R73 ;  /* 0x0000004900497308 */ /* 0x000fe20000002400 */
[----:B-1----:R-:W-:-:S03]  /*3630*/  FFMA.FTZ R116, R93, R0, R116 ;  /* 0x000000005d747223 */ /* 0x002fc60000010074 */
[----:B------:R-:W-:Y:S01]  /*3640*/  FMUL.FTZ R52, R25, c[0x0][0x2ec] ;  /* 0x0000bb0019347a20 */ /* 0x000fe20000410000 */
[----:B-----5:R-:W-:Y:S03]  /*3650*/  HMMA.16816.F32 R80, R12, R36, R80 ;  /* 0x000000240c50723c */ /* 0x020fe60000001850 */
[----:B------:R-:W1:Y:S04]  /*3660*/  MUFU.TANH R30, R30 ;  /* 0x0000001e001e7308 */ /* 0x000e680000002400 */
[----:B------:R-:W-:Y:S01]  /*3670*/  FMUL.FTZ R36, R26, c[0x0][0x2ec] ;  /* 0x0000bb001a247a20 */ /* 0x000fe20000410000 */
[----:B------:R-:W-:Y:S01]  /*3680*/  HMMA.16816.F32 R48, R64, R62, R48 ;  /* 0x0000003e4030723c */ /* 0x000fe20000001830 */
[----:B------:R-:W-:-:S02]  /*3690*/  FMUL.FTZ R37, R27, c[0x0][0x2ec] ;  /* 0x0000bb001b257a20 */ /* 0x000fc40000410000 */
[----:B--2---:R-:W2:Y:S01]  /*36a0*/  LDSM.16.M88.4 R24, [R207+0x5800] ;  /* 0x00580000cf18783b */ /* 0x004ea20000000200 */
[----:B------:R-:W-:Y:S04]  /*36b0*/  MUFU.TANH R52, R52 ;  /* 0x0000003400347308 */ /* 0x000fe80000002400 */
[----:B------:R-:W-:Y:S01]  /*36c0*/  HMMA.16816.F32 R56, R8, R54, R56 ;  /* 0x000000360838723c */ /* 0x000fe20000001838 */
[----:B------:R-:W-:Y:S02]  /*36d0*/  FMUL.FTZ R33, R33, c[0x0][0x2ec] ;  /* 0x0000bb0021217a20 */ /* 0x000fe40000410000 */
[----:B------:R-:W-:Y:S01]  /*36e0*/  FMUL.FTZ R34, R34, c[0x0][0x2ec] ;  /* 0x0000bb0022227a20 */ /* 0x000fe20000410000 */
[----:B------:R-:W5:Y:S01]  /*36f0*/  MUFU.TANH R36, R36 ;  /* 0x0000002400247308 */ /* 0x000f620000002400 */
[----:B------:R-:W-:-:S02]  /*3700*/  FMUL.FTZ R32, R32, c[0x0][0x2ec] ;  /* 0x0000bb0020207a20 */ /* 0x000fc40000410000 */
[----:B------:R-:W-:Y:S01]  /*3710*/  FMUL.FTZ R35, R35, c[0x0][0x2ec] ;  /* 0x0000bb0023237a20 */ /* 0x000fe20000410000 */
[----:B---3--:R-:W-:Y:S04]  /*3720*/  HMMA.16816.F32 R80, R8, R20, R80 ;  /* 0x000000140850723c */ /* 0x008fe80000001850 */
[----:B------:R-:W-:Y:S04]  /*3730*/  MUFU.TANH R33, R33 ;  /* 0x0000002100217308 */ /* 0x000fe80000002400 */
[----:B------:R-:W-:Y:S04]  /*3740*/  HMMA.16816.F32 R48, R40, R78, R48 ;  /* 0x0000004e2830723c */ /* 0x000fe80000001830 */
[----:B------:R-:W3:Y:S04]  /*3750*/  MUFU.TANH R34, R34 ;  /* 0x0000002200227308 */ /* 0x000ee80000002400 */
[----:B----4-:R-:W-:Y:S01]  /*3760*/  HMMA.16816.F32 R44, R64, R16, R44 ;  /* 0x00000010402c723c */ /* 0x010fe2000000182c */
[----:B------:R-:W-:-:S02]  /*3770*/  FMUL.FTZ R20, R56, c[0x0][0x2ec] ;  /* 0x0000bb0038147a20 */ /* 0x000fc40000410000 */
[----:B------:R-:W-:Y:S01]  /*3780*/  FMUL.FTZ R21, R57, c[0x0][0x2ec] ;  /* 0x0000bb0039157a20 */ /* 0x000fe20000410000 */
[----:B------:R-:W-:Y:S01]  /*3790*/  MUFU.TANH R37, R37 ;  /* 0x0000002500257308 */ /* 0x000fe20000002400 */
[----:B------:R-:W-:-:S03]  /*37a0*/  FMUL.FTZ R59, R59, c[0x0][0x2ec] ;  /* 0x0000bb003b3b7a20 */ /* 0x000fc60000410000 */
[----:B------:R-:W-:Y:S01]  /*37b0*/  HMMA.16816.F32 R68, R64, R18, R68 ;  /* 0x000000124044723c */ /* 0x000fe20000001844 */
[----:B------:R-:W4:Y:S03]  /*37c0*/  LDSM.16.M88.4 R16, [R203+0xb800] ;  /* 0x00b80000cb10783b */ /* 0x000f260000000200 */
[----:B------:R-:W-:Y:S04]  /*37d0*/  MUFU.TANH R20, R20 ;  /* 0x0000001400147308 */ /* 0x000fe80000002400 */
[----:B------:R-:W-:Y:S04]  /*37e0*/  HMMA.16816.F32 R48, R12, R38, R48 ;  /* 0x000000260c30723c */ /* 0x000fe80000001830 */
[----:B------:R-:W-:Y:S03]  /*37f0*/  MUFU.TANH R21, R21 ;  /* 0x0000001500157308 */ /* 0x000fe60000002400 */
[----:B------:R-:W-:Y:S01]  /*3800*/  FMUL.FTZ R38, R58, c[0x0][0x2ec] ;  /* 0x0000bb003a267a20 */ /* 0x000fe20000410000 */
[----:B--2---:R-:W-:Y:S01]  /*3810*/  HMMA.16816.F32 R44, R40, R24, R44 ;  /* 0x00000018282c723c */ /* 0x004fe2000000182c */
[----:B------:R-:W-:-:S03]  /*3820*/  FMUL.FTZ R39, R80, c[0x0][0x2ec] ;  /* 0x0000bb0050277a20 */ /* 0x000fc60000410000 */
[----:B------:R-:W-:Y:S04]  /*3830*/  MUFU.TANH R32, R32 ;  /* 0x0000002000207308 */ /* 0x000fe80000002400 */
[----:B------:R-:W-:Y:S01]  /*3840*/  HMMA.16816.F32 R68, R40, R26, R68 ;  /* 0x0000001a2844723c */ /* 0x000fe20000001844 */
[----:B------:R-:W2:Y:S01]  /*3850*/  LDSM.16.M88.4 R24, [R196+0x5800] ;  /* 0x00580000c418783b */ /* 0x000ea20000000200 */
[----:B------:R-:W-:-:S04]  /*3860*/  DEPBAR.LE SB0, 0x0 ;  /* 0x000080000000791a */ /* 0x000fc80000000000 */
[----:B------:R-:W2:Y:S01]  /*3870*/  MUFU.TANH R38, R38 ;  /* 0x0000002600267308 */ /* 0x000ea20000002400 */
[----:B------:R-:W-:Y:S01]  /*3880*/  FMUL.FTZ R42, R82, c[0x0][0x2ec] ;  /* 0x0000bb00522a7a20 */ /* 0x000fe20000410000 */
[----:B------:R-:W-:Y:S01]  /*3890*/  HMMA.16816.F32 R48, R8, R22, R48 ;  /* 0x000000160830723c */ /* 0x000fe20000001830 */
[----:B------:R-:W-:-:S05]  /*38a0*/  FMUL.FTZ R41, R83, c[0x0][0x2ec] ;  /* 0x0000bb0053297a20 */ /* 0x000fca0000410000 */
[----:B------:R-:W-:Y:S01]  /*38b0*/  MUFU.TANH R35, R35 ;  /* 0x0000002300237308 */ /* 0x000fe20000002400 */
[----:B-1----:R-:W-:Y:S01]  /*38c0*/  FFMA.FTZ R23, R95, R0, R30 ;  /* 0x000000005f177223 */ /* 0x002fe2000001001e */
[----:B----4-:R-:W-:Y:S01]  /*38d0*/  HMMA.16816.F32 R44, R12, R16, R44 ;  /* 0x000000100c2c723c */ /* 0x010fe2000000182c */
[----:B------:R-:W-:-:S05]  /*38e0*/  FMUL.FTZ R22, R81, c[0x0][0x2ec] ;  /* 0x0000bb0051167a20 */ /* 0x000fca0000410000 */
[----:B------:R-:W-:Y:S01]  /*38f0*/  MUFU.TANH R39, R39 ;  /* 0x0000002700277308 */ /* 0x000fe20000002400 */
[----:B------:R-:W-:Y:S01]  /*3900*/  IADD3 R17, R88, R89, -R223 ;  /* 0x0000005958117210 */ /* 0x000fe20007ffe8df */
[----:B------:R-:W-:Y:S01]  /*3910*/  HMMA.16816.F32 R68, R12, R18, R68 ;  /* 0x000000120c44723c */ /* 0x000fe20000001844 */
[----:B------:R-:W-:Y:S02]  /*3920*/  FFMA.FTZ R16, R95, R0, R73 ;  /* 0x000000005f107223 */ /* 0x000fe40000010049 */
[----:B------:R-:W-:-:S03]  /*3930*/  IADD3 R17, R17, c[0x0][0x2e8], RZ ;  /* 0x0000ba0011117a10 */ /* 0x000fc60007ffe0ff */
[----:B------:R-:W-:Y:S02]  /*3940*/  MUFU.TANH R22, R22 ;  /* 0x0000001600167308 */ /* 0x000fe40000002400 */
[----:B------:R-:W-:Y:S01]  /*3950*/  FMUL.FTZ R43, R48, c[0x0][0x2ec] ;  /* 0x0000bb00302b7a20 */ /* 0x000fe20000410000 */
[C---:B------:R-:W-:Y:S01]  /*3960*/  IMNMX R230, R17.reuse, R88, PT ;  /* 0x0000005811e67217 */ /* 0x040fe20003800200 */
[----:B------:R-:W-:Y:S01]  /*3970*/  FMUL.FTZ R30, R50, c[0x0][0x2ec] ;  /* 0x0000bb00321e7a20 */ /* 0x000fe20000410000 */
[----:B------:R-:W-:Y:S01]  /*3980*/  IADD3 R135, R17, 0x8, RZ ;  /* 0x0000000811877810 */ /* 0x000fe20007ffe0ff */
[----:B------:R-:W-:Y:S01]  /*3990*/  FFMA.FTZ R18, R97, R0, R31 ;  /* 0x0000000061127223 */ /* 0x000fe2000001001f */
[----:B------:R-:W-:Y:S01]  /*39a0*/  ISETP.GE.AND P4, PT, R96, R230, PT ;  /* 0x000000e66000720c */ /* 0x000fe20003f86270 */
[----:B------:R-:W1:Y:S01]  /*39b0*/  MUFU.TANH R43, R43 ;  /* 0x0000002b002b7308 */ /* 0x000e620000002400 */
[----:B------:R-:W-:Y:S01]  /*39c0*/  IMNMX R135, R135, R88, PT ;  /* 0x0000005887877217 */ /* 0x000fe20003800200 */
[----:B------:R-:W-:Y:S01]  /*39d0*/  FMUL.FTZ R31, R51, c[0x0][0x2ec] ;  /* 0x0000bb00331f7a20 */ /* 0x000fe20000410000 */
[C---:B--2---:R-:W-:Y:S01]  /*39e0*/  HMMA.16816.F32 R44, R8.reuse, R24, R44 ;  /* 0x00000018082c723c */ /* 0x044fe2000000182c */
[C---:B------:R-:W-:Y:S01]  /*39f0*/  ISETP.GE.AND P6, PT, R92.reuse, R230, PT ;  /* 0x000000e65c00720c */ /* 0x040fe20003fc6270 */
[-C--:B-----5:R-:W-:Y:S01]  /*3a00*/  FFMA.FTZ R19, R97, R0.reuse, R36 ;  /* 0x0000000061137223 */ /* 0x0a0fe20000010024 */
[-C--:B------:R-:W-:Y:S01]  /*3a10*/  ISETP.GE.AND P2, PT, R92, R135.reuse, PT ;  /* 0x000000875c00720c */ /* 0x080fe20003f46270 */
[----:B---3--:R-:W-:Y:S01]  /*3a20*/  FFMA.FTZ R15, R101, R0, R34 ;  /* 0x00000000650f7223 */ /* 0x008fe20000010022 */
[----:B------:R-:W2:Y:S01]  /*3a30*/  MUFU.TANH R30, R30 ;  /* 0x0000001e001e7308 */ /* 0x000ea20000002400 */
[C---:B------:R-:W-:Y:S01]  /*3a40*/  ISETP.GE.AND P3, PT, R94.reuse, R230, PT ;  /* 0x000000e65e00720c */ /* 0x040fe20003f66270 */
[-C--:B------:R-:W-:Y:S01]  /*3a50*/  FFMA.FTZ R24, R99, R0.reuse, R52 ;  /* 0x0000000063187223 */ /* 0x080fe20000010034 */
[----:B------:R-:W-:Y:S01]  /*3a60*/  HMMA.16816.F32 R68, R8, R26, R68 ;  /* 0x0000001a0844723c */ /* 0x000fe20000001844 */
[----:B------:R-:W-:Y:S01]  /*3a70*/  FMUL.FTZ R25, R49, c[0x0][0x2ec] ;  /* 0x0000bb0031197a20 */ /* 0x000fe20000410000 */
[-C--:B------:R-:W-:Y:S01]  /*3a80*/  ISETP.GE.AND P0, PT, R94, R135.reuse, PT ;  /* 0x000000875e00720c */ /* 0x080fe20003f06270 */
[-C--:B------:R-:W-:Y:S01]  /*3a90*/  FFMA.FTZ R14, R85, R0.reuse, R33 ;  /* 0x00000000550e7223 */ /* 0x080fe20000010021 */
[----:B------:R-:W-:Y:S01]  /*3aa0*/  FSEL R24, R24, -INF , !P4 ;  /* 0xff80000018187808 */ /* 0x000fe20006000000 */
[----:B------:R-:W3:Y:S01]  /*3ab0*/  MUFU.TANH R42, R42 ;  /* 0x0000002a002a7308 */ /* 0x000ee20000002400 */
[-C--:B------:R-:W-:Y:S01]  /*3ac0*/  ISETP.GE.AND P4, PT, R100, R135.reuse, PT ;  /* 0x000000876400720c */ /* 0x080fe20003f86270 */
[CC--:B------:R-:W-:Y:S01]  /*3ad0*/  FFMA.FTZ R11, R103.reuse, R0.reuse, R38 ;  /* 0x00000000670b7223 */ /* 0x0c0fe20000010026 */
[----:B------:R-:W-:Y:S01]  /*3ae0*/  FSEL R16, R16, -INF , !P6 ;  /* 0xff80000010107808 */ /* 0x000fe20007000000 */
[-C--:B------:R-:W-:Y:S01]  /*3af0*/  FFMA.FTZ R10, R103, R0.reuse, R20 ;  /* 0x00000000670a7223 */ /* 0x080fe20000010014 */
[----:B------:R-:W-:Y:S01]  /*3b00*/  FSEL R23, R23, -INF , !P2 ;  /* 0xff80000017177808 */ /* 0x000fe20005000000 */
[-C--:B------:R-:W-:Y:S01]  /*3b10*/  FFMA.FTZ R8, R105, R0.reuse, R21 ;  /* 0x0000000069087223 */ /* 0x080fe20000010015 */
[----:B------:R-:W-:Y:S01]  /*3b20*/  FSEL R11, R11, -INF , !P4 ;  /* 0xff8000000b0b7808 */ /* 0x000fe20006000000 */
[----:B------:R-:W-:Y:S01]  /*3b30*/  MUFU.TANH R40, R59 ;  /* 0x0000003b00287308 */ /* 0x000fe20000002400 */
[----:B-1----:R-:W-:Y:S01]  /*3b40*/  FFMA.FTZ R43, R111, R0, R43 ;  /* 0x000000006f2b7223 */ /* 0x002fe2000001002b */
[-C--:B------:R-:W-:Y:S01]  /*3b50*/  ISETP.GE.AND P4, PT, R108, R230.reuse, PT ;  /* 0x000000e66c00720c */ /* 0x080fe20003f86270 */
[----:B------:R-:W-:Y:S01]  /*3b60*/  FMUL.FTZ R27, R47, c[0x0][0x2ec] ;  /* 0x0000bb002f1b7a20 */ /* 0x000fe20000410000 */
[-C--:B------:R-:W-:Y:S01]  /*3b70*/  ISETP.GE.AND P6, PT, R98, R135.reuse, PT ;  /* 0x000000876200720c */ /* 0x080fe20003fc6270 */
[----:B------:R-:W-:Y:S01]  /*3b80*/  FMUL.FTZ R44, R44, c[0x0][0x2ec] ;  /* 0x0000bb002c2c7a20 */ /* 0x000fe20000410000 */
[----:B------:R-:W-:Y:S01]  /*3b90*/  ISETP.GE.AND P2, PT, R84, R230, PT ;  /* 0x000000e65400720c */ /* 0x000fe20003f46270 */
[----:B------:R-:W-:Y:S01]  /*3ba0*/  FMUL.FTZ R45, R45, c[0x0][0x2ec] ;  /* 0x0000bb002d2d7a20 */ /* 0x000fe20000410000 */
[----:B------:R-:W-:Y:S01]  /*3bb0*/  MUFU.TANH R41, R41 ;  /* 0x0000002900297308 */ /* 0x000fe20000002400 */
[----:B------:R-:W-:Y:S01]  /*3bc0*/  FMUL.FTZ R46, R46, c[0x0][0x2ec] ;  /* 0x0000bb002e2e7a20 */ /* 0x000fe20000410000 */
[----:B------:R-:W-:Y:S01]  /*3bd0*/  FSEL R160, R43, -INF , !P4 ;  /* 0xff8000002ba07808 */ /* 0x000fe20006000000 */
[----:B------:R-:W-:Y:S01]  /*3be0*/  FMUL.FTZ R68, R68, c[0x0][0x2ec] ;  /* 0x0000bb0044447a20 */ /* 0x000fe20000410000 */
[----:B------:R-:W-:Y:S01]  /*3bf0*/  FSEL R18, R18, -INF , !P3 ;  /* 0xff80000012127808 */ /* 0x000fe20005800000 */
[----:B------:R-:W-:Y:S01]  /*3c00*/  FMUL.FTZ R69, R69, c[0x0][0x2ec] ;  /* 0x0000bb0045457a20 */ /* 0x000fe20000410000 */
[----:B------:R-:W-:Y:S01]  /*3c10*/  FSEL R19, R19, -INF , !P0 ;  /* 0xff80000013137808 */ /* 0x000fe20004000000 */
[----:B------:R-:W-:Y:S01]  /*3c20*/  FMUL.FTZ R70, R70, c[0x0][0x2ec] ;  /* 0x0000bb0046467a20 */ /* 0x000fe20000410000 */
[----:B------:R-:W1:Y:S01]  /*3c30*/  MUFU.TANH R27, R27 ;  /* 0x0000001b001b7308 */ /* 0x000e620000002400 */
[----:B------:R-:W-:Y:S01]  /*3c40*/  FMUL.FTZ R71, R71, c[0x0][0x2ec] ;  /* 0x0000bb0047477a20 */ /* 0x000fe20000410000 */
[-C--:B------:R-:W-:Y:S01]  /*3c50*/  ISETP.GE.AND P4, PT, R60, R135.reuse, PT ;  /* 0x000000873c00720c */ /* 0x080fe20003f86270 */
[-C--:B------:R-:W-:Y:S01]  /*3c60*/  FFMA.FTZ R162, R109, R0.reuse, R22 ;  /* 0x000000006da27223 */ /* 0x080fe20000010016 */
[-C--:B------:R-:W-:Y:S01]  /*3c70*/  ISETP.GE.AND P5, PT, R96, R135.reuse, PT ;  /* 0x000000876000720c */ /* 0x080fe20003fa6270 */
[----:B--2---:R-:W-:Y:S01]  /*3c80*/  FFMA.FTZ R173, R111, R0, R30 ;  /* 0x000000006fad7223 */ /* 0x004fe2000001001e */
[----:B------:R-:W-:Y:S01]  /*3c90*/  ISETP.GE.AND P1, PT, R98, R230, PT ;  /* 0x000000e66200720c */ /* 0x000fe20003f26270 */
[-C--:B------:R-:W-:Y:S01]  /*3ca0*/  FFMA.FTZ R17, R99, R0.reuse, R37 ;  /* 0x0000000063117223 */ /* 0x080fe20000010025 */
[----:B------:R-:W2:Y:S01]  /*3cb0*/  MUFU.TANH R31, R31 ;  /* 0x0000001f001f7308 */ /* 0x000ea20000002400 */
[-C--:B------:R-:W-:Y:S01]  /*3cc0*/  FFMA.FTZ R12, R101, R0.reuse, R32 ;  /* 0x00000000650c7223 */ /* 0x080fe20000010020 */
[-C--:B------:R-:W-:Y:S01]  /*3cd0*/  ISETP.GE.AND P3, PT, R84, R135.reuse, PT ;  /* 0x000000875400720c */ /* 0x080fe20003f66270 */
[----:B------:R-:W-:Y:S01]  /*3ce0*/  FFMA.FTZ R13, R85, R0, R35 ;  /* 0x00000000550d7223 */ /* 0x000fe20000010023 */
[----:B------:R-:W-:Y:S01]  /*3cf0*/  ISETP.GE.AND P0, PT, R100, R230, PT ;  /* 0x000000e66400720c */ /* 0x000fe20003f06270 */
[-C--:B------:R-:W-:Y:S01]  /*3d00*/  FFMA.FTZ R39, R107, R0.reuse, R39 ;  /* 0x000000006b277223 */ /* 0x080fe20000010027 */
[----:B------:R-:W-:Y:S01]  /*3d10*/  FSEL R15, R15, -INF , !P6 ;  /* 0xff8000000f0f7808 */ /* 0x000fe20007000000 */
[-C--:B---3--:R-:W-:Y:S01]  /*3d20*/  FFMA.FTZ R42, R107, R0.reuse, R42 ;  /* 0x000000006b2a7223 */ /* 0x088fe2000001002a */
[----:B------:R-:W3:Y:S01]  /*3d30*/  MUFU.TANH R26, R44 ;  /* 0x0000002c001a7308 */ /* 0x000ee20000002400 */
[-C--:B-1----:R-:W-:Y:S01]  /*3d40*/  FFMA.FTZ R27, R61, R0.reuse, R27 ;  /* 0x000000003d1b7223 */ /* 0x082fe2000001001b */
[----:B------:R-:W-:Y:S01]  /*3d50*/  FSEL R14, R14, -INF , !P2 ;  /* 0xff8000000e0e7808 */ /* 0x000fe20005000000 */
[----:B------:R-:W-:Y:S01]  /*3d60*/  FFMA.FTZ R9, R105, R0, R40 ;  /* 0x0000000069097223 */ /* 0x000fe20000010028 */
[C---:B------:R-:W-:Y:S01]  /*3d70*/  ISETP.GE.AND P6, PT, R104.reuse, R230, PT ;  /* 0x000000e66800720c */ /* 0x040fe20003fc6270 */
[----:B------:R-:W-:Y:S01]  /*3d80*/  FFMA.FTZ R41, R109, R0, R41 ;  /* 0x000000006d297223 */ /* 0x000fe20000010029 */
[----:B------:R-:W-:-:S02]  /*3d90*/  ISETP.GE.AND P2, PT, R104, R135, PT ;  /* 0x000000876800720c */ /* 0x000fc40003f46270 */
[----:B------:R-:W1:Y:S01]  /*3da0*/  MUFU.TANH R25, R25 ;  /* 0x0000001900197308 */ /* 0x000e620000002400 */
[----:B------:R-:W-:Y:S01]  /*3db0*/  FSEL R143, R27, -INF , !P4 ;  /* 0xff8000001b8f7808 */ /* 0x000fe20006000000 */
[-C--:B--2---:R-:W-:Y:S01]  /*3dc0*/  FFMA.FTZ R31, R113, R0.reuse, R31 ;  /* 0x00000000711f7223 */ /* 0x084fe2000001001f */
[----:B------:R-:W-:Y:S02]  /*3dd0*/  FSEL R17, R17, -INF , !P5 ;  /* 0xff80000011117808 */ /* 0x000fe40006800000 */
[----:B------:R-:W-:Y:S02]  /*3de0*/  FSEL R12, R12, -INF , !P1 ;  /* 0xff8000000c0c7808 */ /* 0x000fe40004800000 */
[----:B------:R-:W-:Y:S01]  /*3df0*/  FSEL R13, R13, -INF , !P3 ;  /* 0xff8000000d0d7808 */ /* 0x000fe20005800000 */
[----:B------:R-:W2:Y:S01]  /*3e00*/  MUFU.TANH R20, R45 ;  /* 0x0000002d00147308 */ /* 0x000ea20000002400 */
[----:B------:R-:W-:Y:S01]  /*3e10*/  FSEL R10, R10, -INF , !P0 ;  /* 0xff8000000a0a7808 */ /* 0x000fe20004000000 */
[----:B---3--:R-:W-:Y:S01]  /*3e20*/  FFMA.FTZ R26, R115, R0, R26 ;  /* 0x00000000731a7223 */ /* 0x008fe2000001001a */
[----:B------:R-:W-:-:S02]  /*3e30*/  ISETP.GE.AND P4, PT, R134, 0x2, PT ;  /* 0x000000028600780c */ /* 0x000fc40003f86270 */
[CC--:B------:R-:W-:Y:S02]  /*3e40*/  ISETP.GE.AND P5, PT, R102.reuse, R230.reuse, PT ;  /* 0x000000e66600720c */ /* 0x0c0fe40003fa6270 */
[-C--:B------:R-:W-:Y:S01]  /*3e50*/  ISETP.GE.AND P1, PT, R102, R135.reuse, PT ;  /* 0x000000876600720c */ /* 0x080fe20003f26270 */
[----:B------:R-:W3:Y:S01]  /*3e60*/  MUFU.TANH R21, R46 ;  /* 0x0000002e00157308 */ /* 0x000ee20000002400 */
[C---:B------:R-:W-:Y:S01]  /*3e70*/  ISETP.GE.AND P3, PT, R106.reuse, R230, PT ;  /* 0x000000e66a00720c */ /* 0x040fe20003f66270 */
[-C--:B-1----:R-:W-:Y:S01]  /*3e80*/  FFMA.FTZ R25, R113, R0.reuse, R25 ;  /* 0x0000000071197223 */ /* 0x082fe20000010019 */
[-C--:B------:R-:W-:Y:S02]  /*3e90*/  ISETP.GE.AND P0, PT, R106, R135.reuse, PT ;  /* 0x000000876a00720c */ /* 0x080fe40003f06270 */
[----:B------:R-:W-:Y:S02]  /*3ea0*/  FSEL R168, R39, -INF , !P6 ;  /* 0xff80000027a87808 */ /* 0x000fe40007000000 */
[----:B------:R-:W-:Y:S01]  /*3eb0*/  FSEL R165, R42, -INF , !P2 ;  /* 0xff8000002aa57808 */ /* 0x000fe20005000000 */
[----:B------:R-:W-:Y:S01]  /*3ec0*/  MUFU.TANH R72, R72 ;  /* 0x0000004800487308 */ /* 0x000fe20000002400 */
[----:B------:R-:W-:Y:S01]  /*3ed0*/  ISETP.GE.AND P6, PT, R110, R135, PT ;  /* 0x000000876e00720c */ /* 0x000fe20003fc6270 */
[----:B--2---:R-:W-:Y:S01]  /*3ee0*/  FFMA.FTZ R20, R61, R0, R20 ;  /* 0x000000003d147223 */ /* 0x004fe20000010014 */
[----:B------:R-:W-:-:S02]  /*3ef0*/  ISETP.GE.AND P2, PT, R112, R230, PT ;  /* 0x000000e67000720c */ /* 0x000fc40003f46270 */
[----:B------:R-:W-:Y:S02]  /*3f00*/  FSEL R8, R8, -INF , !P5 ;  /* 0xff80000008087808 */ /* 0x000fe40006800000 */
[----:B------:R-:W-:Y:S01]  /*3f10*/  FSEL R9, R9, -INF , !P1 ;  /* 0xff80000009097808 */ /* 0x000fe20004800000 */
[----:B------:R-:W1:Y:S01]  /*3f20*/  MUFU.TANH R22, R68 ;  /* 0x0000004400167308 */ /* 0x000e620000002400 */
[----:B------:R-:W-:Y:S01]  /*3f30*/  FSEL R162, R162, -INF , !P3 ;  /* 0xff800000a2a27808 */ /* 0x000fe20005800000 */
[----:B---3--:R-:W-:Y:S01]  /*3f40*/  FFMA.FTZ R21, R115, R0, R21 ;  /* 0x0000000073157223 */ /* 0x008fe20000010015 */
[----:B------:R-:W-:Y:S02]  /*3f50*/  FSEL R175, R41, -INF , !P0 ;  /* 0xff80000029af7808 */ /* 0x000fe40004000000 */
[-C--:B------:R-:W-:Y:S02]  /*3f60*/  ISETP.GE.AND P5, PT, R108, R135.reuse, PT ;  /* 0x000000876c00720c */ /* 0x080fe40003fa6270 */
[----:B------:R-:W-:Y:S01]  /*3f70*/  ISETP.GE.AND P1, PT, R110, R230, PT ;  /* 0x000000e66e00720c */ /* 0x000fe20003f26270 */
[----:B------:R-:W2:Y:S01]  /*3f80*/  MUFU.TANH R30, R69 ;  /* 0x00000045001e7308 */ /* 0x000ea20000002400 */
[----:B------:R-:W-:-:S02]  /*3f90*/  ISETP.GE.AND P3, PT, R112, R135, PT ;  /* 0x000000877000720c */ /* 0x000fc40003f66270 */
[-C--:B------:R-:W-:Y:S02]  /*3fa0*/  ISETP.GE.AND P0, PT, R60, R230.reuse, PT ;  /* 0x000000e63c00720c */ /* 0x080fe40003f06270 */
[----:B------:R-:W-:Y:S02]  /*3fb0*/  FSEL R171, R31, -INF , !P6 ;  /* 0xff8000001fab7808 */ /* 0x000fe40007000000 */
[----:B------:R-:W-:Y:S01]  /*3fc0*/  FSEL R172, R26, -INF , !P2 ;  /* 0xff8000001aac7808 */ /* 0x000fe20005000000 */
[----:B------:R-:W3:Y:S01]  /*3fd0*/  MUFU.TANH R141, R70 ;  /* 0x00000046008d7308 */ /* 0x000ee20000002400 */
[C---:B------:R-:W-:Y:S01]  /*3fe0*/  ISETP.GE.AND P6, PT, R4.reuse, R230, PT ;  /* 0x000000e60400720c */ /* 0x040fe20003fc6270 */
[-C--:B-1----:R-:W-:Y:S01]  /*3ff0*/  FFMA.FTZ R22, R117, R0.reuse, R22 ;  /* 0x0000000075167223 */ /* 0x082fe20000010016 */
[----:B------:R-:W-:Y:S01]  /*4000*/  ISETP.GE.AND P2, PT, R4, R135, PT ;  /* 0x000000870400720c */ /* 0x000fe20003f46270 */
[----:B------:R-:W-:Y:S01]  /*4010*/  FFMA.FTZ R4, R93, R0, R72 ;  /* 0x000000005d047223 */ /* 0x000fe20000010048 */
[----:B------:R-:W-:-:S02]  /*4020*/  FSEL R173, R173, -INF , !P5 ;  /* 0xff800000adad7808 */ /* 0x000fc40006800000 */
[----:B------:R-:W-:Y:S01]  /*4030*/  FSEL R166, R25, -INF , !P1 ;  /* 0xff80000019a67808 */ /* 0x000fe20004800000 */
[----:B------:R-:W1:Y:S01]  /*4040*/  MUFU.TANH R163, R71 ;  /* 0x0000004700a37308 */ /* 0x000e620000002400 */
[----:B------:R-:W-:Y:S01]  /*4050*/  FSEL R167, R21, -INF , !P3 ;  /* 0xff80000015a77808 */ /* 0x000fe20005800000 */
[----:B--2---:R-:W-:Y:S01]  /*4060*/  FFMA.FTZ R30, R29, R0, R30 ;  /* 0x000000001d1e7223 */ /* 0x004fe2000001001e */
[----:B------:R-:W-:Y:S02]  /*4070*/  FSEL R170, R20, -INF , !P0 ;  /* 0xff80000014aa7808 */ /* 0x000fe40004000000 */
[C---:B------:R-:W-:Y:S02]  /*4080*/  ISETP.GE.AND P5, PT, R114.reuse, R230, PT ;  /* 0x000000e67200720c */ /* 0x040fe40003fa6270 */
[----:B------:R-:W-:Y:S01]  /*4090*/  ISETP.GE.AND P1, PT, R114, R135, PT ;  /* 0x000000877200720c */ /* 0x000fe20003f26270 */
[----:B---3--:R-:W-:Y:S01]  /*40a0*/  FFMA.FTZ R141, R117, R0, R141 ;  /* 0x00000000758d7223 */ /* 0x008fe2000001008d */
[----:B------:R-:W-:Y:S01]  /*40b0*/  BAR.SYNC.DEFER_BLOCKING 0x0 ;  /* 0x0000000000007b1d */ /* 0x000fe20000010000 */
[----:B------:R-:W-:-:S02]  /*40c0*/  ISETP.GE.AND P3, PT, R28, R230, PT ;  /* 0x000000e61c00720c */ /* 0x000fc40003f66270 */
[----:B------:R-:W-:Y:S02]  /*40d0*/  ISETP.GE.AND P0, PT, R28, R135, PT ;  /* 0x000000871c00720c */ /* 0x000fe40003f06270 */
[----:B------:R-:W-:Y:S01]  /*40e0*/  FSEL R142, R22, -INF , !P5 ;  /* 0xff800000168e7808 */ /* 0x000fe20006800000 */
[----:B-1----:R-:W-:Y:S01]  /*40f0*/  FFMA.FTZ R163, R29, R0, R163 ;  /* 0x000000001da37223 */ /* 0x002fe200000100a3 */
        /* <DEDUP_REMOVED lines=107> */
.L_x_655:
[----:B------:R-:W-:Y:S05]  /*47b0*/  BSYNC B0 ;  /* 0x0000000000007941 */ /* 0x000fea0003800000 */
.L_x_654:
[----:B------:R-:W0:Y:S02]  /*47c0*/  LDGDEPBAR ;  /* 0x00000000000079af */ /* 0x000e240000000000 */
.L_x_653:
[----:B--2---:R-:W-:Y:S02]  /*47d0*/  FMNMX.FTZ R21, R116, R16, !PT ;  /* 0x0000001074157209 */ /* 0x004fe40007810000 */
        /* <DEDUP_REMOVED lines=53> */
[----:B------:R-:W-:Y:S02]  /*4b30*/  LDSM.16.MT88.4 R136, [R202+0xc800] ;  /* 0x00c80000ca88783b */ /* 0x000fe40000004200 */
[C---:B------:R-:W-:Y:S01]  /*4b40*/  FMUL.FTZ R164, R132.reuse, c[0x0][0x23c] ;  /* 0x00008f0084a47a20 */ /* 0x040fe20000410000 */
[----:B------:R-:W-:Y:S01]  /*4b50*/  FSEL R169, R169, RZ, P0 ;  /* 0x000000ffa9a97208 */ /* 0x000fe20000000000 */
[----:B-1----:R-:W-:Y:S01]  /*4b60*/  LDSM.16.MT88.4 R32, [R201+0xc800] ;  /* 0x00c80000c920783b */ /* 0x002fe20000004200 */
[----:B------:R-:W-:-:S03]  /*4b70*/  FSETP.NEU.FTZ.AND P0, PT, R132, -INF , PT ;  /* 0xff8000008400780b */ /* 0x000fc60003f1d000 */
[--C-:B------:R-:W-:Y:S01]  /*4b80*/  FFMA.FTZ R155, R116, c[0x0][0x23c], -R169.reuse ;  /* 0x00008f00749b7a23 */ /* 0x100fe200000108a9 */
[----:B------:R-:W-:Y:S01]  /*4b90*/  FSEL R164, R164, RZ, P0 ;  /* 0x000000ffa4a47208 */ /* 0x000fe20000000000 */
[--C-:B------:R-:W-:Y:S01]  /*4ba0*/  FFMA.FTZ R154, R16, c[0x0][0x23c], -R169.reuse ;  /* 0x00008f00109a7a23 */ /* 0x100fe200000108a9 */
[----:B------:R-:W1:Y:S01]  /*4bb0*/  LDSM.16.MT88.4 R116, [R202+0xc000] ;  /* 0x00c00000ca74783b */ /* 0x000e620000004200 */
[--C-:B------:R-:W-:Y:S02]  /*4bc0*/  FFMA.FTZ R153, R18, c[0x0][0x23c], -R169.reuse ;  /* 0x00008f0012997a23 */ /* 0x100fe400000108a9 */
[----:B------:R-:W-:Y:S01]  /*4bd0*/  FFMA.FTZ R148, R24, c[0x0][0x23c], -R169 ;  /* 0x00008f0018947a23 */ /* 0x000fe200000108a9 */
[----:B------:R-:W-:Y:S01]  /*4be0*/  MUFU.EX2 R155, R155 ;  /* 0x0000009b009b7308 */ /* 0x000fe20000000800 */
[--C-:B------:R-:W-:Y:S01]  /*4bf0*/  FFMA.FTZ R156, R4, c[0x0][0x23c], -R164.reuse ;  /* 0x00008f00049c7a23 */ /* 0x100fe200000108a4 */
[----:B------:R-:W-:Y:S01]  /*4c00*/  LDSM.16.MT88.4 R28, [R200+0xc800] ;  /* 0x00c80000c81c783b */ /* 0x000fe20000004200 */
[----:B------:R-:W-:-:S02]  /*4c10*/  FFMA.FTZ R157, R23, c[0x0][0x23c], -R164 ;  /* 0x00008f00179d7a23 */ /* 0x000fc400000108a4 */
[--C-:B------:R-:W-:Y:S01]  /*4c20*/  FFMA.FTZ R158, R19, c[0x0][0x23c], -R164.reuse ;  /* 0x00008f00139e7a23 */ /* 0x100fe200000108a4 */
[----:B------:R-:W2:Y:S01]  /*4c30*/  LDSM.16.MT88.4 R4, [R200+0x10000] ;  /* 0x01000000c804783b */ /* 0x000ea20000004200 */
[--C-:B------:R-:W-:Y:S01]  /*4c40*/  FFMA.FTZ R149, R17, c[0x0][0x23c], -R164.reuse ;  /* 0x00008f0011957a23 */ /* 0x100fe200000108a4 */
[----:B------:R-:W3:Y:S01]  /*4c50*/  MUFU.EX2 R154, R154 ;  /* 0x0000009a009a7308 */ /* 0x000ee20000000800 */
        /* <DEDUP_REMOVED lines=8> */
[----:B------:R-:W4:Y:S01]  /*4ce0*/  LDSM.16.MT88.4 R8, [R204+0xe800] ;  /* 0x00e80000cc08783b */ /* 0x000f220000004200 */
[----:B------:R-:W-:-:S02]  /*4cf0*/  FFMA.FTZ R146, R14, c[0x0][0x23c], -R169 ;  /* 0x00008f000e927a23 */ /* 0x000fc400000108a9 */
[--C-:B------:R-:W-:Y:S01]  /*4d00*/  FFMA.FTZ R152, R15, c[0x0][0x23c], -R164.reuse ;  /* 0x00008f000f987a23 */ /* 0x100fe200000108a4 */
[----:B------:R-:W-:Y:S01]  /*4d10*/  LDSM.16.MT88.4 R24, [R202+0xe800] ;  /* 0x00e80000ca18783b */ /* 0x000fe20000004200 */
[----:B------:R-:W-:Y:S01]  /*4d20*/  FFMA.FTZ R145, R13, c[0x0][0x23c], -R164 ;  /* 0x00008f000d917a23 */ /* 0x000fe200000108a4 */
[----:B------:R-:W5:Y:S01]  /*4d30*/  MUFU.EX2 R148, R148 ;  /* 0x0000009400947308 */ /* 0x000f620000000800 */
[----:B---3--:R-:W-:Y:S01]  /*4d40*/  F2FP.PACK_AB R96, R154, R155 ;  /* 0x0000009b9a60723e */ /* 0x008fe200000000ff */
[----:B------:R-:W3:Y:S01]  /*4d50*/  LDSM.16.MT88.4 R12, [R200+0xe800] ;  /* 0x00e80000c80c783b */ /* 0x000ee20000004200 */
        /* <DEDUP_REMOVED lines=9> */
[----:B-----5:R-:W-:Y:S01]  /*4df0*/  F2FP.PACK_AB R98, R148, R153 ;  /* 0x000000999462723e */ /* 0x020fe200000000ff */
        /* <DEDUP_REMOVED lines=8> */
[----:B------:R-:W5:Y:S01]  /*4e80*/  MUFU.EX2 R149, R149 ;  /* 0x0000009500957308 */ /* 0x000f620000000800 */
        /* <DEDUP_REMOVED lines=56> */
[----:B------:R-:W3:Y:S06]  /*5210*/  MUFU.EX2 R164, R164 ;  /* 0x000000a400a47308 */ /* 0x000eec0000000800 */
[C---:B--2---:R-:W-:Y:S07]  /*5220*/  HMMA.16816.F32 R92, R96.reuse, R4, RZ ;  /* 0x00000004605c723c */ /* 0x044fee00000018ff */
[----:B-1----:R-:W-:Y:S01]  /*5230*/  F2FP.PACK_AB R4, R146, R151 ;  /* 0x000000979204723e */ /* 0x002fe200000000ff */
[----:B------:R-:W-:Y:S01]  /*5240*/  HMMA.16816.F32 R96, R96, R6, RZ ;  /* 0x000000066060723c */ /* 0x000fe200000018ff */
[----:B-----5:R-:W-:Y:S01]  /*5250*/  F2FP.PACK_AB R5, R145, R152 ;  /* 0x000000989105723e */ /* 0x020fe200000000ff */
        /* <DEDUP_REMOVED lines=240> */
[----:B------:R-:W2:Y:S04]  /*6160*/  LDSM.16.M88.4 R136, [R209+0x6800] ;  /* 0x00680000d188783b */ /* 0x000ea80000000200 */
[----:B------:R-:W2:Y:S04]  /*6170*/  LDSM.16.M88.4 R152, [R209+0x7000] ;  /* 0x00700000d198783b */ /* 0x000ea80000000200 */
[----:B------:R-:W2:Y:S04]  /*6180*/  LDSM.16.M88.4 R148, [R209+0x7800] ;  /* 0x00780000d194783b */ /* 0x000ea80000000200 */
[----:B---3--:R-:W-:Y:S04]  /*6190*/  LDSM.16.M88.4 R4, [R208] ;  /* 0x00000000d004783b */ /* 0x008fe80000000200 */
[----:B------:R-:W3:Y:S04]  /*61a0*/  LDSM.16.M88.4 R144, [R207] ;  /* 0x00000000cf90783b */ /* 0x000ee80000000200 */
[----:B------:R-:W3:Y:S04]  /*61b0*/  LDSM.16.M88.4 R32, [R199] ;  /* 0x00000000c720783b */ /* 0x000ee80000000200 */
[----:B-1----:R-:W1:Y:S04]  /*61c0*/  LDSM.16.M88.4 R28, [R198] ;  /* 0x00000000c61c783b */ /* 0x002e680000000200 */
[----:B----4-:R-:W4:Y:S04]  /*61d0*/  LDSM.16.M88.4 R16, [R197] ;  /* 0x00000000c510783b */ /* 0x010f280000000200 */
[----:B-----5:R-:W-:Y:S01]  /*61e0*/  LDSM.16.M88.4 R20, [R206] ;  /* 0x00000000ce14783b */ /* 0x020fe20000000200 */
[C---:B--2---:R-:W-:Y:S03]  /*61f0*/  HMMA.16816.F32 R12, R168.reuse, R24, RZ ;  /* 0x00000018a80c723c */ /* 0x044fe600000018ff */
[----:B------:R-:W2:Y:S04]  /*6200*/  LDSM.16.M88.4 R8, [R203+0x6000] ;  /* 0x00600000cb08783b */ /* 0x000ea80000000200 */
[----:B------:R-:W-:Y:S01]  /*6210*/  LDSM.16.M88.4 R160, [R203+0x6800] ;  /* 0x00680000cba0783b */ /* 0x000fe20000000200 */
[C---:B------:R-:W-:Y:S03]  /*6220*/  HMMA.16816.F32 R24, R168.reuse, R26, RZ ;  /* 0x0000001aa818723c */ /* 0x040fe600000018ff */
[----:B------:R-:W-:Y:S04]  /*6230*/  LDSM.16.M88.4 R176, [R196+0x800] ;  /* 0x00080000c4b0783b */ /* 0x000fe80000000200 */
[----:B------:R-:W-:Y:S01]  /*6240*/  LDSM.16.M88.4 R164, [R196+0x1000] ;  /* 0x00100000c4a4783b */ /* 0x000fe20000000200 */
[C---:B------:R-:W-:Y:S03]  /*6250*/  HMMA.16816.F32 R140, R168.reuse, R136, RZ ;  /* 0x00000088a88c723c */ /* 0x040fe600000018ff */
[----:B------:R-:W-:Y:S04]  /*6260*/  LDSM.16.M88.4 R180, [R191] ;  /* 0x00000000bfb4783b */ /* 0x000fe80000000200 */
[----:B------:R-:W0:Y:S01]  /*6270*/  LDGDEPBAR ;  /* 0x00000000000079af */ /* 0x000e220000000000 */
[C---:B------:R-:W-:Y:S08]  /*6280*/  HMMA.16816.F32 R136, R168.reuse, R138, RZ ;  /* 0x0000008aa888723c */ /* 0x040ff000000018ff */
[C---:B------:R-:W-:Y:S08]  /*6290*/  HMMA.16816.F32 R156, R168.reuse, R152, RZ ;  /* 0x00000098a89c723c */ /* 0x040ff000000018ff */
[C---:B------:R-:W-:Y:S08]  /*62a0*/  HMMA.16816.F32 R152, R168.reuse, R154, RZ ;  /* 0x0000009aa898723c */ /* 0x040ff000000018ff */
[C---:B------:R-:W-:Y:S08]  /*62b0*/  HMMA.16816.F32 R172, R168.reuse, R148, RZ ;  /* 0x00000094a8ac723c */ /* 0x040ff000000018ff */
[----:B------:R-:W-:Y:S01]  /*62c0*/  HMMA.16816.F32 R168, R168, R150, RZ ;  /* 0x00000096a8a8723c */ /* 0x000fe200000018ff */
[----:B------:R-:W-:Y:S07]  /*62d0*/  LDSM.16.M88.4 R148, [R203+0x7000] ;  /* 0x00700000cb94783b */ /* 0x000fee0000000200 */
[C---:B---3--:R-:W-:Y:S08]  /*62e0*/  HMMA.16816.F32 R24, R4.reuse, R146, R24 ;  /* 0x000000920418723c */ /* 0x048ff00000001818 */
[C---:B------:R-:W-:Y:S08]  /*62f0*/  HMMA.16816.F32 R140, R4.reuse, R32, R140 ;  /* 0x00000020048c723c */ /* 0x040ff0000000188c */
[C---:B------:R-:W-:Y:S01]  /*6300*/  HMMA.16816.F32 R136, R4.reuse, R34, R136 ;  /* 0x000000220488723c */ /* 0x040fe20000001888 */
[----:B------:R-:W3:Y:S07]  /*6310*/  LDSM.16.M88.4 R32, [R203+0x7800] ;  /* 0x00780000cb20783b */ /* 0x000eee0000000200 */
[C---:B------:R-:W-:Y:S01]  /*6320*/  HMMA.16816.F32 R12, R4.reuse, R144, R12 ;  /* 0x00000090040c723c */ /* 0x040fe2000000180c */
[----:B------:R-:W-:Y:S07]  /*6330*/  LDSM.16.M88.4 R144, [R196+0x1800] ;  /* 0x00180000c490783b */ /* 0x000fee0000000200 */
[C---:B-1----:R-:W-:Y:S08]  /*6340*/  HMMA.16816.F32 R156, R4.reuse, R28, R156 ;  /* 0x0000001c049c723c */ /* 0x042ff0000000189c */
[C---:B------:R-:W-:Y:S01]  /*6350*/  HMMA.16816.F32 R152, R4.reuse, R30, R152 ;  /* 0x0000001e0498723c */ /* 0x040fe20000001898 */
[----:B------:R-:W-:Y:S07]  /*6360*/  LDSM.16.M88.4 R28, [R210+0x2000] ;  /* 0x00200000d21c783b */ /* 0x000fee0000000200 */
[C---:B----4-:R-:W-:Y:S08]  /*6370*/  HMMA.16816.F32 R172, R4.reuse, R16, R172 ;  /* 0x0000001004ac723c */ /* 0x050ff000000018ac */
[----:B------:R-:W-:Y:S01]  /*6380*/  HMMA.16816.F32 R168, R4, R18, R168 ;  /* 0x0000001204a8723c */ /* 0x000fe200000018a8 */
[----:B------:R-:W-:Y:S04]  /*6390*/  LDSM.16.M88.4 R16, [R205] ;  /* 0x00000000cd10783b */ /* 0x000fe80000000200 */
[----:B------:R-:W1:Y:S03]  /*63a0*/  LDSM.16.M88.4 R4, [R196] ;  /* 0x00000000c404783b */ /* 0x000e660000000200 */
[C---:B--2---:R-:W-:Y:S08]  /*63b0*/  HMMA.16816.F32 R24, R20.reuse, R10, R24 ;  /* 0x0000000a1418723c */ /* 0x044ff00000001818 */
[C---:B------:R-:W-:Y:S01]  /*63c0*/  HMMA.16816.F32 R12, R20.reuse, R8, R12 ;  /* 0x00000008140c723c */ /* 0x040fe2000000180c */
[----:B------:R-:W2:Y:S07]  /*63d0*/  LDSM.16.M88.4 R8, [R209+0x8000] ;  /* 0x00800000d108783b */ /* 0x000eae0000000200 */
[C---:B---3--:R-:W-:Y:S08]  /*63e0*/  HMMA.16816.F32 R172, R20.reuse, R32, R172 ;  /* 0x0000002014ac723c */ /* 0x048ff000000018ac */
[C---:B------:R-:W-:Y:S01]  /*63f0*/  HMMA.16816.F32 R168, R20.reuse, R34, R168 ;  /* 0x0000002214a8723c */ /* 0x040fe200000018a8 */
[----:B------:R-:W3:Y:S07]  /*6400*/  LDSM.16.M88.4 R32, [R209+0x9800] ;  /* 0x00980000d120783b */ /* 0x000eee0000000200 */
[----:B------:R-:W-:Y:S08]  /*6410*/  HMMA.16816.F32 R140, R20, R160, R140 ;  /* 0x000000a0148c723c */ /* 0x000ff0000000188c */
[----:B-1----:R-:W-:Y:S08]  /*6420*/  HMMA.16816.F32 R24, R16, R6, R24 ;  /* 0x000000061018723c */ /* 0x002ff00000001818 */
[C---:B------:R-:W-:Y:S01]  /*6430*/  HMMA.16816.F32 R136, R20.reuse, R162, R136 ;  /* 0x000000a21488723c */ /* 0x040fe20000001888 */
[----:B------:R-:W-:Y:S07]  /*6440*/  LDSM.16.M88.4 R160, [R209+0x8800] ;  /* 0x00880000d1a0783b */ /* 0x000fee0000000200 */
[C---:B------:R-:W-:Y:S08]  /*6450*/  HMMA.16816.F32 R156, R20.reuse, R148, R156 ;  /* 0x00000094149c723c */ /* 0x040ff0000000189c */
[----:B------:R-:W-:Y:S01]  /*6460*/  HMMA.16816.F32 R152, R20, R150, R152 ;  /* 0x000000961498723c */ /* 0x000fe20000001898 */
[----:B------:R-:W-:Y:S04]  /*6470*/  LDSM.16.M88.4 R20, [R195] ;  /* 0x00000000c314783b */ /* 0x000fe80000000200 */
[----:B------:R-:W-:Y:S03]  /*6480*/  LDSM.16.M88.4 R148, [R209+0x9000] ;  /* 0x00900000d194783b */ /* 0x000fe60000000200 */
[C---:B------:R-:W-:Y:S01]  /*6490*/  HMMA.16816.F32 R12, R16.reuse, R4, R12 ;  /* 0x00000004100c723c */ /* 0x040fe2000000180c */
[----:B------:R-:W1:Y:S07]  /*64a0*/  LDSM.16.M88.4 R4, [R208+0x2000] ;  /* 0x00200000d004783b */ /* 0x000e6e0000000200 */
[C---:B------:R-:W-:Y:S08]  /*64b0*/  HMMA.16816.F32 R172, R16.reuse, R144, R172 ;  /* 0x0000009010ac723c */ /* 0x040ff000000018ac */
[----:B------:R-:W-:Y:S01]  /*64c0*/  HMMA.16816.F32 R168, R16, R146, R168 ;  /* 0x0000009210a8723c */ /* 0x000fe200000018a8 */
[----:B------:R-:W-:Y:S07]  /*64d0*/  LDSM.16.M88.4 R144, [R203+0x8000] ;  /* 0x00800000cb90783b */ /* 0x000fee0000000200 */
[----:B--2---:R-:W-:Y:S08]  /*64e0*/  HMMA.16816.F32 R24, R28, R10, R24 ;  /* 0x0000000a1c18723c */ /* 0x004ff00000001818 */
[C---:B------:R-:W-:Y:S08]  /*64f0*/  HMMA.16816.F32 R140, R16.reuse, R176, R140 ;  /* 0x000000b0108c723c */ /* 0x040ff0000000188c */
[C---:B------:R-:W-:Y:S01]  /*6500*/  HMMA.16816.F32 R136, R16.reuse, R178, R136 ;  /* 0x000000b21088723c */ /* 0x040fe20000001888 */
[----:B------:R-:W2:Y:S07]  /*6510*/  LDSM.16.M88.4 R176, [R206+0x2000] ;  /* 0x00200000ceb0783b */ /* 0x000eae0000000200 */
[C---:B------:R-:W-:Y:S08]  /*6520*/  HMMA.16816.F32 R156, R16.reuse, R164, R156 ;  /* 0x000000a4109c723c */ /* 0x040ff0000000189c */
[----:B------:R-:W-:Y:S01]  /*6530*/  HMMA.16816.F32 R152, R16, R166, R152 ;  /* 0x000000a61098723c */ /* 0x000fe20000001898 */
[----:B------:R-:W4:Y:S04]  /*6540*/  LDSM.16.M88.4 R16, [R194] ;  /* 0x00000000c210783b */ /* 0x000f280000000200 */
[----:B------:R-:W-:Y:S03]  /*6550*/  LDSM.16.M88.4 R164, [R205+0x2000] ;  /* 0x00200000cda4783b */ /* 0x000fe60000000200 */
[C---:B------:R-:W-:Y:S01]  /*6560*/  HMMA.16816.F32 R12, R28.reuse, R8, R12 ;  /* 0x000000081c0c723c */ /* 0x040fe2000000180c */
[----:B------:R-:W5:Y:S07]  /*6570*/  LDSM.16.M88.4 R8, [R193] ;  /* 0x00000000c108783b */ /* 0x000f6e0000000200 */
[C---:B---3--:R-:W-:Y:S08]  /*6580*/  HMMA.16816.F32 R172, R28.reuse, R32, R172 ;  /* 0x000000201cac723c */ /* 0x048ff000000018ac */
[----:B------:R-:W-:Y:S01]  /*6590*/  HMMA.16816.F32 R168, R28, R34, R168 ;  /* 0x000000221ca8723c */ /* 0x000fe200000018a8 */
[----:B------:R-:W3:Y:S07]  /*65a0*/  LDSM.16.M88.4 R32, [R192] ;  /* 0x00000000c020783b */ /* 0x000eee0000000200 */
        /* <DEDUP_REMOVED lines=8> */
[----:B------:R-:W-:Y:S01]  /*6630*/  HMMA.16816.F32 R12, R4, R20, R12 ;  /* 0x00000014040c723c */ /* 0x000fe2000000180c */
[----:B------:R-:W1:Y:S07]  /*6640*/  LDSM.16.M88.4 R20, [R196+0x2000] ;  /* 0x00200000c414783b */ /* 0x000e6e0000000200 */
[----:B--2---:R-:W-:Y:S08]  /*6650*/  HMMA.16816.F32 R24, R176, R146, R24 ;  /* 0x00000092b018723c */ /* 0x004ff00000001818 */
[C---:B----4-:R-:W-:Y:S08]  /*6660*/  HMMA.16816.F32 R140, R4.reuse, R16, R140 ;  /* 0x00000010048c723c */ /* 0x050ff0000000188c */
[C---:B------:R-:W-:Y:S01]  /*6670*/  HMMA.16816.F32 R136, R4.reuse, R18, R136 ;  /* 0x000000120488723c */ /* 0x040fe20000001888 */
[----:B------:R-:W-:Y:S07]  /*6680*/  LDSM.16.M88.4 R16, [R203+0x9000] ;  /* 0x00900000cb10783b */ /* 0x000fee0000000200 */
[C---:B-----5:R-:W-:Y:S08]  /*6690*/  HMMA.16816.F32 R156, R4.reuse, R8, R156 ;  /* 0x00000008049c723c */ /* 0x060ff0000000189c */
[C---:B------:R-:W-:Y:S01]  /*66a0*/  HMMA.16816.F32 R152, R4.reuse, R10, R152 ;  /* 0x0000000a0498723c */ /* 0x040fe20000001898 */
[----:B------:R-:W2:Y:S07]  /*66b0*/  LDSM.16.M88.4 R8, [R209+0xa000] ;  /* 0x00a00000d108783b */ /* 0x000eae0000000200 */
[C---:B---3--:R-:W-:Y:S08]  /*66c0*/  HMMA.16816.F32 R172, R4.reuse, R32, R172 ;  /* 0x0000002004ac723c */ /* 0x048ff000000018ac */
[----:B------:R-:W-:Y:S01]  /*66d0*/  HMMA.16816.F32 R168, R4, R34, R168 ;  /* 0x0000002204a8723c */ /* 0x000fe200000018a8 */
[----:B------:R-:W3:Y:S04]  /*66e0*/  LDSM.16.M88.4 R4, [R196+0x2800] ;  /* 0x00280000c404783b */ /* 0x000ee80000000200 */
[----:B------:R-:W4:Y:S03]  /*66f0*/  LDSM.16.M88.4 R32, [R208+0x4000] ;  /* 0x00400000d020783b */ /* 0x000f260000000200 */
[----:B-1----:R-:W-:Y:S08]  /*6700*/  HMMA.16816.F32 R24, R164, R22, R24 ;  /* 0x00000016a418723c */ /* 0x002ff00000001818 */
[C---:B------:R-:W-:Y:S01]  /*6710*/  HMMA.16816.F32 R12, R176.reuse, R144, R12 ;  /* 0x00000090b00c723c */ /* 0x040fe2000000180c */
[----:B------:R-:W1:Y:S07]  /*6720*/  LDSM.16.M88.4 R144, [R209+0xa800] ;  /* 0x00a80000d190783b */ /* 0x000e6e0000000200 */
[C---:B------:R-:W-:Y:S08]  /*6730*/  HMMA.16816.F32 R140, R176.reuse, R28, R140 ;  /* 0x0000001cb08c723c */ /* 0x040ff0000000188c */
[----:B------:R-:W-:Y:S01]  /*6740*/  HMMA.16816.F32 R136, R176, R30, R136 ;  /* 0x0000001eb088723c */ /* 0x000fe20000001888 */
[----:B------:R-:W-:Y:S07]  /*6750*/  LDSM.16.M88.4 R28, [R190] ;  /* 0x00000000be1c783b */ /* 0x000fee0000000200 */
[----:B--2---:R-:W-:Y:S08]  /*6760*/  HMMA.16816.F32 R24, R148, R10, R24 ;  /* 0x0000000a9418723c */ /* 0x004ff00000001818 */
[C---:B------:R-:W-:Y:S01]  /*6770*/  HMMA.16816.F32 R12, R164.reuse, R20, R12 ;  /* 0x00000014a40c723c */ /* 0x040fe2000000180c */
[----:B------:R-:W-:Y:S07]  /*6780*/  LDSM.16.M88.4 R20, [R206+0x4000] ;  /* 0x00400000ce14783b */ /* 0x000fee0000000200 */
[C---:B---3--:R-:W-:Y:S08]  /*6790*/  HMMA.16816.F32 R140, R164.reuse, R4, R140 ;  /* 0x00000004a48c723c */ /* 0x048ff0000000188c */
[----:B------:R-:W-:Y:S01]  /*67a0*/  HMMA.16816.F32 R136, R164, R6, R136 ;  /* 0x00000006a488723c */ /* 0x000fe20000001888 */
[----:B------:R-:W-:Y:S07]  /*67b0*/  LDSM.16.M88.4 R4, [R196+0x4000] ;  /* 0x00400000c404783b */ /* 0x000fee0000000200 */
[C---:B------:R-:W-:Y:S08]  /*67c0*/  HMMA.16816.F32 R156, R176.reuse, R16, R156 ;  /* 0x00000010b09c723c */ /* 0x040ff0000000189c */
[----:B------:R-:W-:Y:S01]  /*67d0*/  HMMA.16816.F32 R152, R176, R18, R152 ;  /* 0x00000012b098723c */ /* 0x000fe20000001898 */
[----:B------:R-:W2:Y:S07]  /*67e0*/  LDSM.16.M88.4 R16, [R203+0xa000] ;  /* 0x00a00000cb10783b */ /* 0x000eae0000000200 */
[----:B----4-:R-:W-:Y:S08]  /*67f0*/  HMMA.16816.F32 R24, R32, R182, R24 ;  /* 0x000000b62018723c */ /* 0x010ff00000001818 */
[C---:B------:R-:W-:Y:S01]  /*6800*/  HMMA.16816.F32 R12, R148.reuse, R8, R12 ;  /* 0x00000008940c723c */ /* 0x040fe2000000180c */
[----:B------:R-:W3:Y:S07]  /*6810*/  LDSM.16.M88.4 R8, [R205+0x4000] ;  /* 0x00400000cd08783b */ /* 0x000eee0000000200 */
[C---:B-1----:R-:W-:Y:S08]  /*6820*/  HMMA.16816.F32 R140, R148.reuse, R144, R140 ;  /* 0x00000090948c723c */ /* 0x042ff0000000188c */
[----:B------:R-:W-:Y:S01]  /*6830*/  HMMA.16816.F32 R136, R148, R146, R136 ;  /* 0x000000929488723c */ /* 0x000fe20000001888 */
[----:B------:R-:W-:Y:S07]  /*6840*/  LDSM.16.M88.4 R144, [R209+0xb000] ;  /* 0x00b00000d190783b */ /* 0x000fee0000000200 */
[----:B------:R-:W-:Y:S08]  /*6850*/  HMMA.16816.F32 R12, R32, R180, R12 ;  /* 0x000000b4200c723c */ /* 0x000ff0000000180c */
[----:B--2---:R-:W-:Y:S08]  /*6860*/  HMMA.16816.F32 R24, R20, R18, R24 ;  /* 0x000000121418723c */ /* 0x004ff00000001818 */
[----:B------:R-:W-:Y:S01]  /*6870*/  HMMA.16816.F32 R180, R164, R160, R156 ;  /* 0x000000a0a4b4723c */ /* 0x000fe2000000189c */
[----:B------:R-:W1:Y:S06]  /*6880*/  LDSM.16.M88.4 R156, [R203+0xa800] ;  /* 0x00a80000cb9c783b */ /* 0x000e6c0000000200 */
[----:B------:R-:W-:Y:S01]  /*6890*/  IMAD R160, R2, 0x40, R219 ;  /* 0x0000004002a07824 */ /* 0x000fe200078e02db */
[----:B------:R-:W-:Y:S03]  /*68a0*/  HMMA.16816.F32 R140, R32, R28, R140 ;  /* 0x0000001c208c723c */ /* 0x000fe6000000188c */
[----:B------:R-:W-:Y:S01]  /*68b0*/  I2F R3, R160 ;  /* 0x000000a000037306 */ /* 0x000fe20000201400 */
[----:B------:R-:W-:-:S02]  /*68c0*/  IADD3 R233, R160, 0x1, RZ ;  /* 0x00000001a0e97810 */ /* 0x000fc40007ffe0ff */
[C---:B------:R-:W-:Y:S02]  /*68d0*/  IADD3 R234, R160.reuse, 0x8, RZ ;  /* 0x00000008a0ea7810 */ /* 0x040fe40007ffe0ff */
[----:B------:R-:W-:Y:S01]  /*68e0*/  HMMA.16816.F32 R136, R32, R30, R136 ;  /* 0x0000001e2088723c */ /* 0x000fe20000001888 */
[----:B------:R-:W2:Y:S01]  /*68f0*/  LDSM.16.M88.4 R28, [R203+0x9800] ;  /* 0x00980000cb1c783b */ /* 0x000ea20000000200 */
[C---:B------:R-:W-:Y:S01]  /*6900*/  IADD3 R236, R160.reuse, 0x9, RZ ;  /* 0x00000009a0ec7810 */ /* 0x040fe20007ffe0ff */
[----:B------:R-:W-:Y:S01]  /*6910*/  I2F R161, R233 ;  /* 0x000000e900a17306 */ /* 0x000fe20000201400 */
[----:B------:R-:W-:Y:S02]  /*6920*/  IADD3 R238, R160, 0x10, RZ ;  /* 0x00000010a0ee7810 */ /* 0x000fe40007ffe0ff */
[C---:B------:R-:W-:Y:S02]  /*6930*/  ISETP.GE.AND P6, PT, R233.reuse, R230, PT ;  /* 0x000000e6e900720c */ /* 0x040fe40003fc6270 */
[----:B---3--:R-:W-:Y:S01]  /*6940*/  HMMA.16816.F32 R24, R8, R6, R24 ;  /* 0x000000060818723c */ /* 0x008fe20000001818 */
[----:B------:R-:W-:-:S02]  /*6950*/  ISETP.GE.AND P0, PT, R233, R135, PT ;  /* 0x00000087e900720c */ /* 0x000fc40003f06270 */
[----:B------:R-:W-:Y:S01]  /*6960*/  I2F R235, R234 ;  /* 0x000000ea00eb7306 */ /* 0x000fe20000201400 */
[C---:B------:R-:W-:Y:S02]  /*6970*/  ISETP.GE.AND P4, PT, R160.reuse, R230, PT ;  /* 0x000000e6a000720c */ /* 0x040fe40003f86270 */
[----:B------:R-:W-:Y:S02]  /*6980*/  ISETP.GE.AND P5, PT, R160, R135, PT ;  /* 0x00000087a000720c */ /* 0x000fe40003fa6270 */
[----:B------:R-:W-:Y:S01]  /*6990*/  HMMA.16816.F32 R12, R20, R16, R12 ;  /* 0x00000010140c723c */ /* 0x000fe2000000180c */
[----:B------:R-:W3:Y:S02]  /*69a0*/  LDSM.16.M88.4 R16, [R196+0x4800] ;  /* 0x00480000c410783b */ /* 0x000ee40000000200 */
[----:B------:R-:W-:Y:S05]  /*69b0*/  I2F R237, R236 ;  /* 0x000000ec00ed7306 */ /* 0x000fea0000201400 */
[----:B------:R-:W-:Y:S03]  /*69c0*/  HMMA.16816.F32 R152, R164, R162, R152 ;  /* 0x000000a2a498723c */ /* 0x000fe60000001898 */
[----:B------:R-:W-:Y:S05]  /*69d0*/  I2F R239, R238 ;  /* 0x000000ee00ef7306 */ /* 0x000fea0000201400 */
[----:B-1----:R-:W-:Y:S01]  /*69e0*/  HMMA.16816.F32 R140, R20, R156, R140 ;  /* 0x0000009c148c723c */ /* 0x002fe2000000188c */
[----:B------:R-:W-:-:S06]  /*69f0*/  FMUL.FTZ R242, R24, c[0x0][0x2ec] ;  /* 0x0000bb0018f27a20 */ /* 0x000fcc0000410000 */
[----:B------:R-:W-:Y:S01]  /*6a00*/  MUFU.TANH R242, R242 ;  /* 0x000000f200f27308 */ /* 0x000fe20000002400 */
[----:B------:R-:W-:Y:S01]  /*6a10*/  HMMA.16816.F32 R136, R20, R158, R136 ;  /* 0x0000009e1488723c */ /* 0x000fe20000001888 */
[----:B------:R-:W-:Y:S07]  /*6a20*/  LDSM.16.M88.4 R156, [R203+0xb000] ;  /* 0x00b00000cb9c783b */ /* 0x000fee0000000200 */
[C---:B--2---:R-:W-:Y:S07]  /*6a30*/  HMMA.16816.F32 R172, R176.reuse, R28, R172 ;  /* 0x0000001cb0ac723c */ /* 0x044fee00000018ac */
[----:B------:R-:W-:Y:S01]  /*6a40*/  FMUL.FTZ R28, R25, c[0x0][0x2ec] ;  /* 0x0000bb00191c7a20 */ /* 0x000fe20000410000 */
[----:B------:R-:W-:Y:S03]  /*6a50*/  HMMA.16816.F32 R168, R176, R30, R168 ;  /* 0x0000001eb0a8723c */ /* 0x000fe600000018a8 */
[----:B------:R-:W1:Y:S04]  /*6a60*/  MUFU.TANH R176, R28 ;  /* 0x0000001c00b07308 */ /* 0x000e680000002400 */
[----:B------:R-:W-:Y:S01]  /*6a70*/  FMUL.FTZ R177, R26, c[0x0][0x2ec] ;  /* 0x0000bb001ab17a20 */ /* 0x000fe20000410000 */
[----:B---3--:R-:W-:Y:S01]  /*6a80*/  HMMA.16816.F32 R140, R8, R16, R140 ;  /* 0x00000010088c723c */ /* 0x008fe2000000188c */
[----:B------:R-:W-:-:S02]  /*6a90*/  FMUL.FTZ R178, R27, c[0x0][0x2ec] ;  /* 0x0000bb001bb27a20 */ /* 0x000fc40000410000 */
[----:B------:R-:W2:Y:S02]  /*6aa0*/  LDSM.16.M88.4 R24, [R196+0x3800] ;  /* 0x00380000c418783b */ /* 0x000ea40000000200 */
[----:B------:R-:W-:Y:S03]  /*6ab0*/  MUFU.TANH R177, R177 ;  /* 0x000000b100b17308 */ /* 0x000fe60000002400 */
[----:B------:R-:W-:Y:S01]  /*6ac0*/  HMMA.16816.F32 R12, R8, R4, R12 ;  /* 0x00000004080c723c */ /* 0x000fe2000000180c */
[----:B------:R-:W3:Y:S01]  /*6ad0*/  LDSM.16.M88.4 R4, [R189] ;  /* 0x00000000bd04783b */ /* 0x000ee20000000200 */
[----:B-1----:R-:W-:-:S03]  /*6ae0*/  FFMA.FTZ R176, R237, R0, R176 ;  /* 0x00000000edb07223 */ /* 0x002fc600000100b0 */
[----:B------:R-:W1:Y:S01]  /*6af0*/  LDSM.16.M88.4 R28, [R209+0xb800] ;  /* 0x00b80000d11c783b */ /* 0x000e620000000200 */
[----:B------:R-:W4:Y:S02]  /*6b00*/  MUFU.TANH R178, R178 ;  /* 0x000000b200b27308 */ /* 0x000f240000002400 */
[----:B------:R-:W-:Y:S07]  /*6b10*/  HMMA.16816.F32 R180, R148, R144, R180 ;  /* 0x0000009094b4723c */ /* 0x000fee00000018b4 */
[----:B------:R-:W-:Y:S01]  /*6b20*/  IADD3 R144, R160, 0x18, RZ ;  /* 0x00000018a0907810 */ /* 0x000fe20007ffe0ff */
[----:B------:R-:W-:Y:S01]  /*6b30*/  HMMA.16816.F32 R136, R8, R18, R136 ;  /* 0x000000120888723c */ /* 0x000fe20000001888 */
[----:B------:R-:W-:Y:S01]  /*6b40*/  FMUL.FTZ R140, R140, c[0x0][0x2ec] ;  /* 0x0000bb008c8c7a20 */ /* 0x000fe20000410000 */
[----:B------:R-:W5:Y:S01]  /*6b50*/  LDSM.16.M88.4 R16, [R196+0x5000] ;  /* 0x00500000c410783b */ /* 0x000f620000000200 */
[----:B------:R-:W-:Y:S01]  /*6b60*/  FMUL.FTZ R141, R141, c[0x0][0x2ec] ;  /* 0x0000bb008d8d7a20 */ /* 0x000fe20000410000 */
[----:B------:R-:W-:Y:S01]  /*6b70*/  I2F R145, R144 ;  /* 0x0000009000917306 */ /* 0x000fe20000201400 */
[----:B------:R-:W-:-:S02]  /*6b80*/  FMUL.FTZ R142, R142, c[0x0][0x2ec] ;  /* 0x0000bb008e8e7a20 */ /* 0x000fc40000410000 */
[----:B------:R-:W-:Y:S01]  /*6b90*/  FMUL.FTZ R143, R143, c[0x0][0x2ec] ;  /* 0x0000bb008f8f7a20 */ /* 0x000fe20000410000 */
[----:B------:R-:W-:Y:S01]  /*6ba0*/  HMMA.16816.F32 R152, R148, R146, R152 ;  /* 0x000000929498723c */ /* 0x000fe20000001898 */
[----:B------:R-:W-:Y:S01]  /*6bb0*/  FMUL.FTZ R240, R13, c[0x0][0x2ec] ;  /* 0x0000bb000df07a20 */ /* 0x000fe20000410000 */
[C---:B------:R-:W-:Y:S01]  /*6bc0*/  IADD3 R13, R160.reuse, 0x11, RZ ;  /* 0x00000011a00d7810 */ /* 0x040fe20007ffe0ff */
[----:B------:R-:W-:Y:S01]  /*6bd0*/  FMUL.FTZ R15, R15, c[0x0][0x2ec] ;  /* 0x0000bb000f0f7a20 */ /* 0x000fe20000410000 */
[----:B------:R-:W1:Y:S01]  /*6be0*/  MUFU.TANH R179, R140 ;  /* 0x0000008c00b37308 */ /* 0x000e620000002400 */
[----:B----4-:R-:W-:Y:S02]  /*6bf0*/  FFMA.FTZ R178, R237, R0, R178 ;  /* 0x00000000edb27223 */ /* 0x010fe400000100b2 */
[----:B------:R-:W-:Y:S01]  /*6c00*/  IADD3 R147, R160, 0x28, RZ ;  /* 0x00000028a0937810 */ /* 0x000fe20007ffe0ff */
[----:B------:R-:W-:Y:S01]  /*6c10*/  FMUL.FTZ R12, R12, c[0x0][0x2ec] ;  /* 0x0000bb000c0c7a20 */ /* 0x000fe20000410000 */
[C---:B--2---:R-:W-:Y:S03]  /*6c20*/  HMMA.16816.F32 R172, R164.reuse, R24, R172 ;  /* 0x00000018a4ac723c */ /* 0x044fe600000018ac */
[----:B------:R-:W-:Y:S04]  /*6c30*/  MUFU.TANH R162, R141 ;  /* 0x0000008d00a27308 */ /* 0x000fe80000002400 */
[----:B------:R-:W-:Y:S01]  /*6c40*/  FMUL.FTZ R244, R139, c[0x0][0x2ec] ;  /* 0x0000bb008bf47a20 */ /* 0x000fe20000410000 */
[----:B------:R-:W-:Y:S03]  /*6c50*/  HMMA.16816.F32 R168, R164, R26, R168 ;  /* 0x0000001aa4a8723c */ /* 0x000fe600000018a8 */
[----:B------:R-:W2:Y:S01]  /*6c60*/  MUFU.TANH R163, R142 ;  /* 0x0000008e00a37308 */ /* 0x000ea20000002400 */
[----:B------:R-:W-:Y:S03]  /*6c70*/  LDSM.16.M88.4 R24, [R196+0x5800] ;  /* 0x00580000c418783b */ /* 0x000fe60000000200 */
[----:B------:R-:W-:Y:S01]  /*6c80*/  IADD3 R164, R160, 0x29, RZ ;  /* 0x00000029a0a47810 */ /* 0x000fe20007ffe0ff */
[----:B---3--:R-:W-:Y:S03]  /*6c90*/  HMMA.16816.F32 R180, R32, R4, R180 ;  /* 0x0000000420b4723c */ /* 0x008fe600000018b4 */
[----:B------:R3:W-:Y:S04]  /*6ca0*/  MUFU.TANH R243, R143 ;  /* 0x0000008f00f37308 */ /* 0x0007e80000002400 */
[----:B------:R-:W-:Y:S01]  /*6cb0*/  FMUL.FTZ R4, R136, c[0x0][0x2ec] ;  /* 0x0000bb0088047a20 */ /* 0x000fe20000410000 */
[----:B-1----:R-:W-:Y:S03]  /*6cc0*/  HMMA.16816.F32 R172, R148, R28, R172 ;  /* 0x0000001c94ac723c */ /* 0x002fe600000018ac */
[----:B------:R-:W1:Y:S01]  /*6cd0*/  MUFU.TANH R240, R240 ;  /* 0x000000f000f07308 */ /* 0x000e620000002400 */
[----:B------:R-:W-:-:S02]  /*6ce0*/  FMUL.FTZ R136, R137, c[0x0][0x2ec] ;  /* 0x0000bb0089887a20 */ /* 0x000fc40000410000 */
[----:B------:R-:W-:Y:S01]  /*6cf0*/  FMUL.FTZ R137, R138, c[0x0][0x2ec] ;  /* 0x0000bb008a897a20 */ /* 0x000fe20000410000 */
[----:B------:R-:W-:Y:S01]  /*6d00*/  IADD3 R138, R160, 0x21, RZ ;  /* 0x00000021a08a7810 */ /* 0x000fe20007ffe0ff */
[CC--:B------:R-:W-:Y:S01]  /*6d10*/  FFMA.FTZ R29, R239.reuse, R0.reuse, R179 ;  /* 0x00000000ef1d7223 */ /* 0x0c0fe200000100b3 */
[----:B------:R-:W-:Y:S01]  /*6d20*/  HMMA.16816.F32 R152, R32, R6, R152 ;  /* 0x000000062098723c */ /* 0x000fe20000001898 */
[----:B---3--:R-:W3:Y:S01]  /*6d30*/  LDSM.16.M88.4 R140, [R188] ;  /* 0x00000000bc8c783b */ /* 0x008ee20000000200 */
[----:B------:R4:W-:Y:S01]  /*6d40*/  MUFU.TANH R146, R4 ;  /* 0x0000000400927308 */ /* 0x0009e20000002400 */
[----:B--2---:R-:W-:-:S05]  /*6d50*/  FFMA.FTZ R28, R239, R0, R163 ;  /* 0x00000000ef1c7223 */ /* 0x004fca00000100a3 */
[----:B------:R-:W-:Y:S02]  /*6d60*/  HMMA.16816.F32 R168, R148, R30, R168 ;  /* 0x0000001e94a8723c */ /* 0x000fe400000018a8 */
[----:B------:R-:W2:Y:S05]  /*6d70*/  MUFU.TANH R15, R15 ;  /* 0x0000000f000f7308 */ /* 0x000eaa0000002400 */
[----:B------:R-:W-:Y:S01]  /*6d80*/  IADD3 R30, R160, 0x38, RZ ;  /* 0x00000038a01e7810 */ /* 0x000fe20007ffe0ff */
[----:B------:R-:W-:Y:S01]  /*6d90*/  HMMA.16816.F32 R180, R20, R156, R180 ;  /* 0x0000009c14b4723c */ /* 0x000fe200000018b4 */
[----:B----4-:R-:W4:Y:S01]  /*6da0*/  LDSM.16.M88.4 R4, [R203+0xb800] ;  /* 0x00b80000cb04783b */ /* 0x010f220000000200 */
[----:B------:R-:W1:Y:S01]  /*6db0*/  I2F R241, R13 ;  /* 0x0000000d00f17306 */ /* 0x000e620000201400 */
[----:B------:R-:W-:-:S05]  /*6dc0*/  DEPBAR.LE SB0, 0x0 ;  /* 0x000080000000791a */ /* 0x000fca0000000000 */
[----:B------:R-:W-:Y:S01]  /*6dd0*/  HMMA.16816.F32 R152, R20, R158, R152 ;  /* 0x0000009e1498723c */ /* 0x000fe20000001898 */
[C---:B------:R-:W-:Y:S01]  /*6de0*/  IADD3 R156, R160.reuse, 0x19, RZ ;  /* 0x00000019a09c7810 */ /* 0x040fe20007ffe0ff */
[----:B------:R-:W-:Y:S05]  /*6df0*/  MUFU.TANH R136, R136 ;  /* 0x0000008800887308 */ /* 0x000fea0000002400 */
[----:B------:R-:W-:-:S03]  /*6e00*/  IADD3 R158, R160, 0x30, RZ ;  /* 0x00000030a09e7810 */ /* 0x000fc60007ffe0ff */
[----:B------:R-:W1:Y:S06]  /*6e10*/  I2F R157, R156 ;  /* 0x0000009c009d7306 */ /* 0x000e6c0000201400 */
[----:B-----5:R-:W-:Y:S02]  /*6e20*/  HMMA.16816.F32 R180, R8, R16, R180 ;  /* 0x0000001008b4723c */ /* 0x020fe400000018b4 */
[----:B------:R-:W5:Y:S05]  /*6e30*/  MUFU.TANH R137, R137 ;  /* 0x0000008900897308 */ /* 0x000f6a0000002400 */
[C---:B------:R-:W-:Y:S01]  /*6e40*/  IADD3 R16, R160.reuse, 0x20, RZ ;  /* 0x00000020a0107810 */ /* 0x040fe20007ffe0ff */
[C---:B---3--:R-:W-:Y:S03]  /*6e50*/  HMMA.16816.F32 R172, R32.reuse, R140, R172 ;  /* 0x0000008c20ac723c */ /* 0x048fe600000018ac */
[----:B------:R-:W-:Y:S04]  /*6e60*/  I2F R17, R16 ;  /* 0x0000001000117306 */ /* 0x000fe80000201400 */
[----:B------:R-:W-:Y:S01]  /*6e70*/  IADD3 R140, R160, 0x31, RZ ;  /* 0x00000031a08c7810 */ /* 0x000fe20007ffe0ff */
[----:B------:R-:W-:Y:S03]  /*6e80*/  HMMA.16816.F32 R168, R32, R142, R168 ;  /* 0x0000008e20a8723c */ /* 0x000fe600000018a8 */
[----:B------:R-:W-:Y:S04]  /*6e90*/  MUFU.TANH R244, R244 ;  /* 0x000000f400f47308 */ /* 0x000fe80000002400 */
[----:B------:R-:W-:Y:S01]  /*6ea0*/  FFMA.FTZ R32, R235, R0, R177 ;  /* 0x00000000eb207223 */ /* 0x000fe200000100b1 */
[----:B------:R-:W-:Y:S01]  /*6eb0*/  HMMA.16816.F32 R152, R8, R18, R152 ;  /* 0x000000120898723c */ /* 0x000fe20000001898 */
[----:B------:R-:W-:-:S02]  /*6ec0*/  FMUL.FTZ R166, R180, c[0x0][0x2ec] ;  /* 0x0000bb00b4a67a20 */ /* 0x000fc40000410000 */
[----:B------:R-:W-:Y:S01]  /*6ed0*/  FMUL.FTZ R148, R181, c[0x0][0x2ec] ;  /* 0x0000bb00b5947a20 */ /* 0x000fe20000410000 */
[----:B------:R-:W-:Y:S01]  /*6ee0*/  I2F R139, R138 ;  /* 0x0000008a008b7306 */ /* 0x000fe20000201400 */
[----:B------:R-:W-:Y:S02]  /*6ef0*/  FMUL.FTZ R149, R182, c[0x0][0x2ec] ;  /* 0x0000bb00b6957a20 */ /* 0x000fe40000410000 */
[----:B------:R-:W-:Y:S01]  /*6f00*/  FMUL.FTZ R33, R183, c[0x0][0x2ec] ;  /* 0x0000bb00b7217a20 */ /* 0x000fe20000410000 */
[----:B----4-:R-:W-:Y:S01]  /*6f10*/  HMMA.16816.F32 R172, R20, R4, R172 ;  /* 0x0000000414ac723c */ /* 0x010fe200000018ac */
[----:B------:R-:W-:-:S03]  /*6f20*/  IADD3 R18, R160, 0x39, RZ ;  /* 0x00000039a0127810 */ /* 0x000fc60007ffe0ff */
[----:B------:R-:W3:Y:S03]  /*6f30*/  MUFU.TANH R166, R166 ;  /* 0x000000a600a67308 */ /* 0x000ee60000002400 */
[CC--:B-1----:R-:W-:Y:S01]  /*6f40*/  FFMA.FTZ R5, R161.reuse, R0.reuse, R240 ;  /* 0x00000000a1057223 */ /* 0x0c2fe200000100f0 */
[----:B------:R-:W-:Y:S01]  /*6f50*/  HMMA.16816.F32 R168, R20, R6, R168 ;  /* 0x0000000614a8723c */ /* 0x000fe200000018a8 */
[-C--:B--2---:R-:W-:Y:S02]  /*6f60*/  FFMA.FTZ R4, R161, R0.reuse, R15 ;  /* 0x00000000a1047223 */ /* 0x084fe4000001000f */
[----:B------:R-:W-:Y:S01]  /*6f70*/  FFMA.FTZ R15, R235, R0, R242 ;  /* 0x00000000eb0f7223 */ /* 0x000fe200000100f2 */
[----:B------:R-:W-:Y:S01]  /*6f80*/  FSEL R5, R5, -INF , !P6 ;  /* 0xff80000005057808 */ /* 0x000fe20007000000 */
[----:B------:R-:W1:Y:S01]  /*6f90*/  MUFU.TANH R148, R148 ;  /* 0x0000009400947308 */ /* 0x000e620000002400 */
[----:B------:R-:W-:Y:S01]  /*6fa0*/  ISETP.GE.AND P6, PT, R234, R230, PT ;  /* 0x000000e6ea00720c */ /* 0x000fe20003fc6270 */
[----:B------:R-:W-:Y:S01]  /*6fb0*/  FFMA.FTZ R23, R241, R0, R162 ;  /* 0x00000000f1177223 */ /* 0x000fe200000100a2 */
[----:B------:R-:W-:Y:S01]  /*6fc0*/  FSEL R4, R4, -INF , !P0 ;  /* 0xff80000004047808 */ /* 0x000fe20004000000 */
[----:B------:R-:W-:Y:S01]  /*6fd0*/  FMUL.FTZ R34, R152, c[0x0][0x2ec] ;  /* 0x0000bb0098227a20 */ /* 0x000fe20000410000 */
[----:B------:R-:W-:Y:S01]  /*6fe0*/  FSEL R15, R15, -INF , !P6 ;  /* 0xff8000000f0f7808 */ /* 0x000fe20007000000 */
[----:B------:R-:W-:Y:S01]  /*6ff0*/  FMUL.FTZ R35, R153, c[0x0][0x2ec] ;  /* 0x0000bb0099237a20 */ /* 0x000fe20000410000 */
[----:B------:R-:W-:Y:S01]  /*7000*/  ISETP.GE.AND P6, PT, R236, R230, PT ;  /* 0x000000e6ec00720c */ /* 0x000fe20003fc6270 */
[----:B------:R-:W2:Y:S01]  /*7010*/  MUFU.TANH R149, R149 ;  /* 0x0000009500957308 */ /* 0x000ea20000002400 */
[-C--:B------:R-:W-:Y:S01]  /*7020*/  ISETP.GE.AND P0, PT, R234, R135.reuse, PT ;  /* 0x00000087ea00720c */ /* 0x080fe20003f06270 */
[----:B------:R-:W-:Y:S01]  /*7030*/  FMUL.FTZ R142, R154, c[0x0][0x2ec] ;  /* 0x0000bb009a8e7a20 */ /* 0x000fe20000410000 */
[C---:B------:R-:W-:Y:S01]  /*7040*/  HMMA.16816.F32 R172, R8.reuse, R24, R172 ;  /* 0x0000001808ac723c */ /* 0x040fe200000018ac */
[----:B------:R-:W-:Y:S01]  /*7050*/  FSEL R7, R176, -INF , !P6 ;  /* 0xff800000b0077808 */ /* 0x000fe20007000000 */
[----:B------:R-:W-:Y:S01]  /*7060*/  FFMA.FTZ R21, R157, R0, R136 ;  /* 0x000000009d157223 */ /* 0x000fe20000010088 */
[----:B------:R-:W-:Y:S01]  /*7070*/  ISETP.GE.AND P6, PT, R238, R230, PT ;  /* 0x000000e6ee00720c */ /* 0x000fe20003fc6270 */
[CC--:B-----5:R-:W-:Y:S01]  /*7080*/  FFMA.FTZ R22, R145.reuse, R0.reuse, R137 ;  /* 0x0000000091167223 */ /* 0x0e0fe20000010089 */
[----:B------:R-:W-:Y:S01]  /*7090*/  FSEL R32, R32, -INF , !P0 ;  /* 0xff80000020207808 */ /* 0x000fe20004000000 */
[----:B------:R-:W-:Y:S01]  /*70a0*/  I2F R245, R147 ;  /* 0x0000009300f57306 */ /* 0x000fe20000201400 */
[-C--:B------:R-:W-:Y:S01]  /*70b0*/  ISETP.GE.AND P0, PT, R236, R135.reuse, PT ;  /* 0x00000087ec00720c */ /* 0x080fe20003f06270 */
[----:B------:R-:W-:Y:S01]  /*70c0*/  FFMA.FTZ R25, R145, R0, R146 ;  /* 0x0000000091197223 */ /* 0x000fe20000010092 */
[----:B------:R-:W-:Y:S01]  /*70d0*/  FSEL R29, R29, -INF , !P6 ;  /* 0xff8000001d1d7808 */ /* 0x000fe20007000000 */
[----:B------:R-:W-:Y:S01]  /*70e0*/  HMMA.16816.F32 R168, R8, R26, R168 ;  /* 0x0000001a08a8723c */ /* 0x000fe200000018a8 */
[----:B------:R-:W-:Y:S01]  /*70f0*/  ISETP.GE.AND P6, PT, R13, R230, PT ;  /* 0x000000e60d00720c */ /* 0x000fe20003fc6270 */
[-C--:B------:R-:W-:Y:S01]  /*7100*/  FFMA.FTZ R24, R241, R0.reuse, R243 ;  /* 0x00000000f1187223 */ /* 0x080fe200000100f3 */
[----:B------:R-:W-:Y:S01]  /*7110*/  FSEL R6, R178, -INF , !P0 ;  /* 0xff800000b2067808 */ /* 0x000fe20004000000 */
[----:B------:R-:W4:Y:S01]  /*7120*/  MUFU.TANH R34, R34 ;  /* 0x0000002200227308 */ /* 0x000f220000002400 */
[-C--:B------:R-:W-:Y:S01]  /*7130*/  ISETP.GE.AND P0, PT, R238, R135.reuse, PT ;  /* 0x00000087ee00720c */ /* 0x080fe20003f06270 */
[----:B------:R-:W-:Y:S01]  /*7140*/  FMUL.FTZ R143, R155, c[0x0][0x2ec] ;  /* 0x0000bb009b8f7a20 */ /* 0x000fe20000410000 */
[----:B------:R-:W-:Y:S01]  /*7150*/  FSEL R23, R23, -INF , !P6 ;  /* 0xff80000017177808 */ /* 0x000fe20007000000 */
[----:B---3--:R-:W-:Y:S01]  /*7160*/  FFMA.FTZ R166, R17, R0, R166 ;  /* 0x0000000011a67223 */ /* 0x008fe200000100a6 */
[----:B------:R-:W-:Y:S01]  /*7170*/  ISETP.GE.AND P6, PT, R144, R230, PT ;  /* 0x000000e69000720c */ /* 0x000fe20003fc6270 */
[----:B------:R-:W-:Y:S01]  /*7180*/  FFMA.FTZ R20, R157, R0, R244 ;  /* 0x000000009d147223 */ /* 0x000fe200000100f4 */
[----:B------:R-:W-:Y:S01]  /*7190*/  FSEL R28, R28, -INF , !P0 ;  /* 0xff8000001c1c7808 */ /* 0x000fe20004000000 */
[----:B------:R-:W3:Y:S01]  /*71a0*/  MUFU.TANH R33, R33 ;  /* 0x0000002100217308 */ /* 0x000ee20000002400 */
[-C--:B------:R-:W-:Y:S01]  /*71b0*/  ISETP.GE.AND P0, PT, R13, R135.reuse, PT ;  /* 0x000000870d00720c */ /* 0x080fe20003f06270 */
[----:B------:R-:W-:Y:S01]  /*71c0*/  FMUL.FTZ R13, R172, c[0x0][0x2ec] ;  /* 0x0000bb00ac0d7a20 */ /* 0x000fe20000410000 */
[----:B------:R-:W-:Y:S01]  /*71d0*/  FSEL R25, R25, -INF , !P6 ;  /* 0xff80000019197808 */ /* 0x000fe20007000000 */
[----:B------:R-:W-:Y:S01]  /*71e0*/  FMUL.FTZ R10, R174, c[0x0][0x2ec] ;  /* 0x0000bb00ae0a7a20 */ /* 0x000fe20000410000 */
[----:B------:R-:W-:Y:S01]  /*71f0*/  ISETP.GE.AND P6, PT, R156, R230, PT ;  /* 0x000000e69c00720c */ /* 0x000fe20003fc6270 */
[----:B------:R-:W-:Y:S01]  /*7200*/  FMUL.FTZ R9, R175, c[0x0][0x2ec] ;  /* 0x0000bb00af097a20 */ /* 0x000fe20000410000 */
[----:B------:R-:W-:Y:S01]  /*7210*/  FSEL R24, R24, -INF , !P0 ;  /* 0xff80000018187808 */ /* 0x000fe20004000000 */
[----:B------:R-:W-:Y:S01]  /*7220*/  I2F R165, R164 ;  /* 0x000000a400a57306 */ /* 0x000fe20000201400 */
[-C--:B------:R-:W-:Y:S01]  /*7230*/  ISETP.GE.AND P0, PT, R144, R135.reuse, PT ;  /* 0x000000879000720c */ /* 0x080fe20003f06270 */
[-C--:B-1----:R-:W-:Y:S01]  /*7240*/  FFMA.FTZ R148, R139, R0.reuse, R148 ;  /* 0x000000008b947223 */ /* 0x082fe20000010094 */
[----:B------:R-:W-:Y:S01]  /*7250*/  FSEL R21, R21, -INF , !P6 ;  /* 0xff80000015157808 */ /* 0x000fe20007000000 */
[----:B--2---:R-:W-:Y:S01]  /*7260*/  FFMA.FTZ R149, R17, R0, R149 ;  /* 0x0000000011957223 */ /* 0x004fe20000010095 */
[----:B------:R-:W-:Y:S01]  /*7270*/  ISETP.GE.AND P6, PT, R16, R230, PT ;  /* 0x000000e61000720c */ /* 0x000fe20003fc6270 */
[----:B------:R-:W-:Y:S01]  /*7280*/  FMUL.FTZ R8, R173, c[0x0][0x2ec] ;  /* 0x0000bb00ad087a20 */ /* 0x000fe20000410000 */
[----:B------:R-:W-:Y:S01]  /*7290*/  FSEL R22, R22, -INF , !P0 ;  /* 0xff80000016167808 */ /* 0x000fe20004000000 */
[----:B------:R-:W1:Y:S01]  /*72a0*/  MUFU.TANH R35, R35 ;  /* 0x0000002300237308 */ /* 0x000e620000002400 */
[-C--:B------:R-:W-:Y:S01]  /*72b0*/  ISETP.GE.AND P0, PT, R156, R135.reuse, PT ;  /* 0x000000879c00720c */ /* 0x080fe20003f06270 */
[-C--:B----4-:R-:W-:Y:S01]  /*72c0*/  FFMA.FTZ R34, R245, R0.reuse, R34 ;  /* 0x00000000f5227223 */ /* 0x090fe20000010022 */
[----:B------:R-:W-:Y:S01]  /*72d0*/  FSEL R175, R166, -INF , !P6 ;  /* 0xff800000a6af7808 */ /* 0x000fe20007000000 */
[----:B---3--:R-:W-:Y:S01]  /*72e0*/  FFMA.FTZ R33, R139, R0, R33 ;  /* 0x000000008b217223 */ /* 0x008fe20000010021 */
[-C--:B------:R-:W-:Y:S01]  /*72f0*/  ISETP.GE.AND P6, PT, R138, R230.reuse, PT ;  /* 0x000000e68a00720c */ /* 0x080fe20003fc6270 */
[----:B------:R-:W-:Y:S01]  /*7300*/  FMUL.FTZ R11, R168, c[0x0][0x2ec] ;  /* 0x0000bb00a80b7a20 */ /* 0x000fe20000410000 */
[----:B------:R-:W-:Y:S01]  /*7310*/  FSEL R20, R20, -INF , !P0 ;  /* 0xff80000014147808 */ /* 0x000fe20004000000 */
[----:B------:R-:W2:Y:S01]  /*7320*/  MUFU.TANH R142, R142 ;  /* 0x0000008e008e7308 */ /* 0x000ea20000002400 */
        /* <DEDUP_REMOVED lines=8> */
[----:B------:R-:W-:Y:S01]  /*73b0*/  ISETP.GE.AND P0, PT, R138, R135, PT ;  /* 0x000000878a00720c */ /* 0x000fe20003f06270 */
[----:B-1----:R-:W-:Y:S01]  /*73c0*/  FFMA.FTZ R35, R165, R0, R35 ;  /* 0x00000000a5237223 */ /* 0x002fe20000010023 */
[----:B------:R-:W-:Y:S01]  /*73d0*/  FSEL R173, R34, -INF , !P6 ;  /* 0xff80000022ad7808 */ /* 0x000fe20007000000 */
[----:B------:R-:W-:Y:S01]  /*73e0*/  FMUL.FTZ R169, R169, c[0x0][0x2ec] ;  /* 0x0000bb00a9a97a20 */ /* 0x000fe20000410000 */
[----:B------:R-:W-:-:S02]  /*73f0*/  ISETP.GE.AND P6, PT, R164, R230, PT ;  /* 0x000000e6a400720c */ /* 0x000fc40003fc6270 */
[----:B------:R-:W-:Y:S01]  /*7400*/  FSEL R172, R33, -INF , !P0 ;  /* 0xff80000021ac7808 */ /* 0x000fe20004000000 */
[----:B------:R-:W1:Y:S01]  /*7410*/  MUFU.TANH R13, R13 ;  /* 0x0000000d000d7308 */ /* 0x000e620000002400 */
[----:B--2---:R-:W-:Y:S01]  /*7420*/  FFMA.FTZ R142, R245, R0, R142 ;  /* 0x00000000f58e7223 */ /* 0x004fe2000001008e */
[----:B------:R-:W-:Y:S02]  /*7430*/  ISETP.GE.AND P0, PT, R147, R135, PT ;  /* 0x000000879300720c */ /* 0x000fe40003f06270 */
[----:B------:R-:W-:Y:S02]  /*7440*/  FSEL R167, R35, -INF , !P6 ;  /* 0xff80000023a77808 */ /* 0x000fe40007000000 */
[----:B------:R-:W-:Y:S02]  /*7450*/  ISETP.GE.AND P6, PT, R158, R230, PT ;  /* 0x000000e69e00720c */ /* 0x000fe40003fc6270 */
[----:B------:R-:W2:Y:S01]  /*7460*/  MUFU.TANH R143, R143 ;  /* 0x0000008f008f7308 */ /* 0x000ea20000002400 */
[----:B------:R-:W-:-:S02]  /*7470*/  FSEL R168, R142, -INF , !P0 ;  /* 0xff8000008ea87808 */ /* 0x000fc40004000000 */
[----:B------:R-:W-:-:S05]  /*7480*/  ISETP.GE.AND P0, PT, R164, R135, PT ;  /* 0x00000087a400720c */ /* 0x000fca0003f06270 */
[----:B------:R-:W3:Y:S01]  /*7490*/  MUFU.TANH R10, R10 ;  /* 0x0000000a000a7308 */ /* 0x000ee20000002400 */
[----:B-1----:R-:W-:-:S05]  /*74a0*/  FFMA.FTZ R13, R159, R0, R13 ;  /* 0x000000009f0d7223 */ /* 0x002fca000001000d */
[----:B------:R-:W-:Y:S02]  /*74b0*/  FSEL R157, R13, -INF , !P6 ;  /* 0xff8000000d9d7808 */ /* 0x000fe40007000000 */
[----:B------:R-:W1:Y:S01]  /*74c0*/  MUFU.TANH R12, R12 ;  /* 0x0000000c000c7308 */ /* 0x000e620000002400 */
[----:B--2---:R-:W-:Y:S01]  /*74d0*/  FFMA.FTZ R143, R165, R0, R143 ;  /* 0x00000000a58f7223 */ /* 0x004fe2000001008f */
[----:B------:R-:W-:-:S04]  /*74e0*/  ISETP.GE.AND P6, PT, R140, R230, PT ;  /* 0x000000e68c00720c */ /* 0x000fc80003fc6270 */
        /* <DEDUP_REMOVED lines=10> */
[----:B------:R-:W-:-:S07]  /*7590*/  ISETP.GE.AND P4, PT, R134, 0x3, PT ;  /* 0x000000038600780c */ /* 0x000fce0003f86270 */
        /* <DEDUP_REMOVED lines=63> */
[----:B------:R-:W-:Y:S01]  /*7990*/  @!PT LDS RZ, [RZ] ;  /* 0x00000000fffff984 */ /* 0x000fe20000000800 */
[----:B------:R-:W-:Y:S01]  /*79a0*/  @!PT LDS RZ, [RZ] ;  /* 0x00000000fffff984 */ /* 0x000fe20000000800 */
[----:B------:R-:W-:Y:S01]  /*79b0*/  @!PT LDS RZ, [RZ] ;  /* 0x00000000fffff984 */ /* 0x000fe20000000800 */
[----:B------:R4:W-:Y:S04]  /*79c0*/  @!P1 LDGSTS.E.BYPASS.LTC128B.128 [R220+0xa000], [R26.64+0x100] ;  /* 0x0a0001001adc9fae */ /* 0x0009e8000b901d46 */
[----:B------:R1:W-:Y:S01]  /*79d0*/  @P3 STS.128 [R220+0x6800], RZ ;  /* 0x006800ffdc003388 */ /* 0x0003e20000000c00 */
[----:B--2---:R-:W-:-:S03]  /*79e0*/  @!P3 LEA R16, P6, R9, c[0x0][0x168], 0x1 ;  /* 0x00005a000910ba11 */ /* 0x004fc600078c08ff */
[----:B------:R-:W-:Y:S01]  /*79f0*/  @!PT LDS RZ, [RZ] ;  /* 0x00000000fffff984 */ /* 0x000fe20000000800 */
[----:B------:R-:W-:Y:S01]  /*7a00*/  @!PT LDS RZ, [RZ] ;  /* 0x00000000fffff984 */ /* 0x000fe20000000800 */
[----:B------:R-:W-:Y:S01]  /*7a10*/  @!PT LDS RZ, [RZ] ;  /* 0x00000000fffff984 */ /* 0x000fe20000000800 */
[----:B------:R2:W-:Y:S01]  /*7a20*/  @!P3 LDGSTS.E.BYPASS.LTC128B.128 [R220+0x6800], [R34.64] ;  /* 0x0680000022dcbfae */ /* 0x0005e2000b901d46 */
[----:B------:R-:W-:-:S03]  /*7a30*/  @!P3 LEA.HI.X R17, R9, c[0x0][0x16c], R10, 0x1, P6 ;  /* 0x00005b000911ba11 */ /* 0x000fc600030f0c0a */
[----:B------:R1:W-:Y:S01]  /*7a40*/  @P2 STS.128 [R220+0x8800], RZ ;  /* 0x008800ffdc002388 */ /* 0x0003e20000000c00 */
[----:B------:R-:W-:-:S03]  /*7a50*/  IADD3 R3, P6, R212, R9, RZ ;  /* 0x00000009d4037210 */ /* 0x000fc60007fde0ff */
        /* <DEDUP_REMOVED lines=15> */
[C---:B------:R-:W-:Y:S01]  /*7b50*/  @!P2 LEA R136, P0, R3.reuse, c[0x0][0x168], 0x1 ;  /* 0x00005a000388aa11 */ /* 0x040fe200078008ff */
[----:B------:R-:W-:Y:S01]  /*7b60*/  @!PT LDS RZ, [RZ] ;  /* 0x00000000fffff984 */ /* 0x000fe20000000800 */
[----:B------:R-:W-:Y:S01]  /*7b70*/  @!PT LDS RZ, [RZ] ;  /* 0x00000000fffff984 */ /* 0x000fe20000000800 */
[----:B------:R-:W-:Y:S01]  /*7b80*/  @!PT LDS RZ, [RZ] ;  /* 0x00000000fffff984 */ /* 0x000fe20000000800 */
[----:B------:R1:W-:Y:S01]  /*7b90*/  @!P3 LDGSTS.E.BYPASS.LTC128B.128 [R220+0x7000], [R16.64] ;  /* 0x0700000010dcbfae */ /* 0x0003e2000b901d46 */
[----:B--2---:R-:W-:-:S03]  /*7ba0*/  @!P3 LEA R34, P5, R3, c[0x0][0x168], 0x1 ;  /* 0x00005a000322ba11 */ /* 0x004fc600078a08ff */
        /* <DEDUP_REMOVED lines=30> */
.L_x_659:
[----:B------:R-:W-:Y:S05]  /*7d90*/  BSYNC B0 ;  /* 0x0000000000007941 */ /* 0x000fea0003800000 */
.L_x_658:
[----:B------:R-:W0:Y:S02]  /*7da0*/  LDGDEPBAR ;  /* 0x00000000000079af */ /* 0x000e240000000000 */
.L_x_657:
[----:B------:R-:W-:Y:S01]  /*7db0*/  FMNMX.FTZ R10, R133, R12, !PT ;  /* 0x0000000c850a7209 */ /* 0x000fe20007810000 */
[----:B-1----:R-:W-:Y:S01]  /*7dc0*/  LDSM.16.MT88.4 R16, [R204+0xc000] ;  /* 0x00c00000cc10783b */ /* 0x002fe20000004200 */
[----:B------:R-:W-:Y:S02]  /*7dd0*/  FMNMX.FTZ R9, R132, R8, !PT ;  /* 0x0000000884097209 */ /* 0x000fe40007810000 */
[----:B------:R-:W-:Y:S01]  /*7de0*/  FMNMX.FTZ R10, R5, R10, !PT ;  /* 0x0000000a050a7209 */ /* 0x000fe20007810000 */
[----:B------:R-:W-:Y:S01]  /*7df0*/  LDSM.16.MT88.4 R136, [R202+0xc800] ;  /* 0x00c80000ca88783b */ /* 0x000fe20000004200 */
        /* <DEDUP_REMOVED lines=44> */
[--C-:B------:R-:W-:Y:S02]  /*80c0*/  FFMA.FTZ R150, R12, c[0x0][0x23c], -R156.reuse ;  /* 0x00008f000c967a23 */ /* 0x100fe4000001089c */
[--C-:B------:R-:W-:Y:S02]  /*80d0*/  FFMA.FTZ R148, R15, c[0x0][0x23c], -R156.reuse ;  /* 0x00008f000f947a23 */ /* 0x100fe4000001089c */
[----:B------:R-:W1:Y:S01]  /*80e0*/  LDSM.16.MT88.4 R12, [R202+0xc000] ;  /* 0x00c00000ca0c783b */ /* 0x000e620000004200 */
[--C-:B------:R-:W-:Y:S01]  /*80f0*/  FFMA.FTZ R149, R5, c[0x0][0x23c], -R156.reuse ;  /* 0x00008f0005957a23 */ /* 0x100fe2000001089c */
[----:B------:R-:W-:Y:S01]  /*8100*/  FSEL R5, R3, RZ, P0 ;  /* 0x000000ff03057208 */ /* 0x000fe20000000000 */
[----:B------:R-:W-:Y:S01]  /*8110*/  FFMA.FTZ R145, R4, c[0x0][0x23c], -R153 ;  /* 0x00008f0004917a23 */ /* 0x000fe20000010899 */
[----:B------:R-:W-:Y:S01]  /*8120*/  FSEL R4, R135, RZ, P1 ;  /* 0x000000ff87047208 */ /* 0x000fe20000800000 */
[----:B------:R-:W-:Y:S01]  /*8130*/  FFMA.FTZ R147, R7, c[0x0][0x23c], -R156 ;  /* 0x00008f0007937a23 */ /* 0x000fe2000001089c */
[----:B------:R-:W-:Y:S01]  /*8140*/  MUFU.EX2 R150, R150 ;  /* 0x0000009600967308 */ /* 0x000fe20000000800 */
[----:B------:R-:W-:-:S02]  /*8150*/  FADD.FTZ R5, R132, -R5 ;  /* 0x8000000584057221 */ /* 0x000fc40000010000 */
[----:B------:R-:W-:Y:S02]  /*8160*/  FADD.FTZ R4, R133, -R4 ;  /* 0x8000000485047221 */ /* 0x000fe40000010000 */
[--C-:B------:R-:W-:Y:S02]  /*8170*/  FFMA.FTZ R146, R8, c[0x0][0x23c], -R153.reuse ;  /* 0x00008f0008927a23 */ /* 0x100fe40000010899 */
[--C-:B------:R-:W-:Y:S01]  /*8180*/  FFMA.FTZ R144, R32, c[0x0][0x23c], -R153.reuse ;  /* 0x00008f0020907a23 */ /* 0x100fe20000010899 */
[----:B------:R-:W2:Y:S01]  /*8190*/  MUFU.EX2 R149, R149 ;  /* 0x0000009500957308 */ /* 0x000ea20000000800 */
[----:B------:R-:W-:Y:S01]  /*81a0*/  FFMA.FTZ R133, R6, c[0x0][0x23c], -R153 ;  /* 0x00008f0006857a23 */ /* 0x000fe20000010899 */
[----:B------:R-:W3:Y:S01]  /*81b0*/  LDSM.16.MT88.4 R8, [R201+0xc000] ;  /* 0x00c00000c908783b */ /* 0x000ee20000004200 */
[----:B------:R-:W-:Y:S02]  /*81c0*/  FMUL.FTZ R151, R4, c[0x0][0x23c] ;  /* 0x00008f0004977a20 */ /* 0x000fe40000410000 */
[----:B------:R-:W-:Y:S01]  /*81d0*/  FMUL.FTZ R132, R5, c[0x0][0x23c] ;  /* 0x00008f0005847a20 */ /* 0x000fe20000410000 */
[----:B------:R-:W-:Y:S01]  /*81e0*/  LDSM.16.MT88.4 R32, [R201+0xc800] ;  /* 0x00c80000c920783b */ /* 0x000fe20000004200 */
[--C-:B------:R-:W-:Y:S01]  /*81f0*/  FFMA.FTZ R158, R29, c[0x0][0x23c], -R156.reuse ;  /* 0x00008f001d9e7a23 */ /* 0x100fe2000001089c */
[----:B------:R-:W-:Y:S01]  /*8200*/  MUFU.EX2 R148, R148 ;  /* 0x0000009400947308 */ /* 0x000fe20000000800 */
[----:B------:R-:W-:-:S02]  /*8210*/  FFMA.FTZ R159, R23, c[0x0][0x23c], -R156 ;  /* 0x00008f00179f7a23 */ /* 0x000fc4000001089c */
[--C-:B------:R-:W-:Y:S02]  /*8220*/  FFMA.FTZ R160, R25, c[0x0][0x23c], -R156.reuse ;  /* 0x00008f0019a07a23 */ /* 0x100fe4000001089c */
[--C-:B------:R-:W-:Y:S02]  /*8230*/  FFMA.FTZ R161, R21, c[0x0][0x23c], -R156.reuse ;  /* 0x00008f0015a17a23 */ /* 0x100fe4000001089c */
[--C-:B------:R-:W-:Y:S01]  /*8240*/  FFMA.FTZ R162, R28, c[0x0][0x23c], -R153.reuse ;  /* 0x00008f001ca27a23 */ /* 0x100fe20000010899 */
[----:B------:R-:W4:Y:S01]  /*8250*/  MUFU.EX2 R147, R147 ;  /* 0x0000009300937308 */ /* 0x000f220000000800 */
[----:B--2---:R-:W-:Y:S01]  /*8260*/  F2FP.PACK_AB R4, R149, R150 ;  /* 0x000000969504723e */ /* 0x004fe200000000ff */
[--C-:B------:R-:W-:Y:S01]  /*8270*/  FFMA.FTZ R165, R24, c[0x0][0x23c], -R153.reuse ;  /* 0x00008f0018a57a23 */ /* 0x100fe20000010899 */
[----:B------:R-:W-:Y:S01]  /*8280*/  LDSM.16.MT88.4 R28, [R200+0xc800] ;  /* 0x00c80000c81c783b */ /* 0x000fe20000004200 */
[--C-:B------:R-:W-:Y:S02]  /*8290*/  FFMA.FTZ R163, R22, c[0x0][0x23c], -R153.reuse ;  /* 0x00008f0016a37a23 */ /* 0x100fe40000010899 */
[----:B------:R-:W-:Y:S01]  /*82a0*/  FFMA.FTZ R164, R20, c[0x0][0x23c], -R153 ;  /* 0x00008f0014a47a23 */ /* 0x000fe20000010899 */
[----:B------:R-:W-:Y:S01]  /*82b0*/  LDSM.16.MT88.4 R24, [R204+0xe800] ;  /* 0x00e80000cc18783b */ /* 0x000fe20000004200 */
[----:B------:R-:W-:Y:S01]  /*82c0*/  MUFU.EX2 R146, R146 ;  /* 0x0000009200927308 */ /* 0x000fe20000000800 */
[----:B------:R-:W-:-:S02]  /*82d0*/  FFMA.FTZ R170, R173, c[0x0][0x23c], -R156 ;  /* 0x00008f00adaa7a23 */ /* 0x000fc4000001089c */
[----:B------:R-:W-:Y:S01]  /*82e0*/  LDSM.16.MT88.4 R20, [R202+0xe800] ;  /* 0x00e80000ca14783b */ /* 0x000fe20000004200 */
[--C-:B------:R-:W-:Y:S02]  /*82f0*/  FFMA.FTZ R169, R175, c[0x0][0x23c], -R156.reuse ;  /* 0x00008f00afa97a23 */ /* 0x100fe4000001089c */
[--C-:B------:R-:W-:Y:S02]  /*8300*/  FFMA.FTZ R176, R177, c[0x0][0x23c], -R156.reuse ;  /* 0x00008f00b1b07a23 */ /* 0x100fe4000001089c */
[----:B------:R-:W2:Y:S01]  /*8310*/  MUFU.EX2 R145, R145 ;  /* 0x0000009100917308 */ /* 0x000ea20000000800 */
[----:B----4-:R-:W-:Y:S01]  /*8320*/  F2FP.PACK_AB R6, R147, R148 ;  /* 0x000000949306723e */ /* 0x010fe200000000ff */
        /* <DEDUP_REMOVED lines=8> */
[----:B------:R-:W4:Y:S01]  /*83b0*/  MUFU.EX2 R133, R133 ;  /* 0x0000008500857308 */ /* 0x000f220000000800 */
        /* <DEDUP_REMOVED lines=9> */
[----:B------:R-:W5:Y:S01]  /*8450*/  MUFU.EX2 R132, R132 ;  /* 0x0000008400847308 */ /* 0x000f620000000800 */
[----:B----4-:R-:W-:Y:S01]  /*8460*/  F2FP.PACK_AB R7, R133, R144 ;  /* 0x000000908507723e */ /* 0x010fe200000000ff */
[----:B--2---:R-:W-:-:S06]  /*8470*/  FMUL.FTZ R120, R120, R151 ;  /* 0x0000009778787220 */ /* 0x004fcc0000410000 */
[----:B------:R-:W-:Y:S01]  /*8480*/  MUFU.EX2 R158, R158 ;  /* 0x0000009e009e7308 */ /* 0x000fe20000000800 */
[-C--:B------:R-:W-:Y:S02]  /*8490*/  FMUL.FTZ R121, R121, R151.reuse ;  /* 0x0000009779797220 */ /* 0x080fe40000410000 */
[-C--:B------:R-:W-:Y:S02]  /*84a0*/  FMUL.FTZ R116, R116, R151.reuse ;  /* 0x0000009774747220 */ /* 0x080fe40000410000 */
[----:B------:R-:W-:Y:S02]  /*84b0*/  FMUL.FTZ R117, R117, R151 ;  /* 0x0000009775757220 */ /* 0x000fe40000410000 */
[-C--:B-----5:R-:W-:Y:S01]  /*84c0*/  FMUL.FTZ R122, R122, R132.reuse ;  /* 0x000000847a7a7220 */ /* 0x0a0fe20000410000 */
        /* <DEDUP_REMOVED lines=150> */
[----:B------:R-:W-:Y:S02]  /*8e30*/  FADD.FTZ R149, R149, R150 ;  /* 0x0000009695957221 */ /* 0x000fe40000010000 */
[----:B------:R-:W-:Y:S01]  /*8e40*/  FADD.FTZ R145, R145, R132 ;  /* 0x0000008491917221 */ /* 0x000fe20000010000 */
[-C--:B------:R-:W-:Y:S01]  /*8e50*/  MOV R132, R3.reuse ;  /* 0x0000000300847202 */ /* 0x080fe20000000f00 */
[----:B------:R-:W-:Y:S01]  /*8e60*/  FADD.FTZ R148, R148, R149 ;  /* 0x0000009594947221 */ /* 0x000fe20000010000 */
[----:B------:R-:W-:Y:S01]  /*8e70*/  HMMA.16816.F32 R96, R4, R10, R96 ;  /* 0x0000000a0460723c */ /* 0x000fe20000001860 */
[----:B------:R-:W-:Y:S01]  /*8e80*/  LDSM.16.MT88.4 R8, [R200+0xe800] ;  /* 0x00e80000c808783b */ /* 0x000fe20000004200 */
[----:B------:R-:W-:Y:S01]  /*8e90*/  FADD.FTZ R144, R144, R145 ;  /* 0x0000009190907221 */ /* 0x000fe20000010000 */
[----:B------:R-:W-:Y:S01]  /*8ea0*/  @P4 MOV R132, R3 ;  /* 0x0000000300844202 */ /* 0x000fe20000000f00 */
[----:B------:R-:W-:Y:S02]  /*8eb0*/  FADD.FTZ R147, R147, R148 ;  /* 0x0000009493937221 */ /* 0x000fe40000010000 */
[----:B------:R-:W-:Y:S01]  /*8ec0*/  FADD.FTZ R133, R133, R144 ;  /* 0x0000009085857221 */ /* 0x000fe20000010000 */
[----:B--2---:R-:W-:Y:S01]  /*8ed0*/  F2FP.PACK_AB R4, R159, R158 ;  /* 0x0000009e9f04723e */ /* 0x004fe200000000ff */
[----:B------:R-:W-:Y:S01]  /*8ee0*/  FADD.FTZ R158, R158, R147 ;  /* 0x000000939e9e7221 */ /* 0x000fe20000010000 */
[----:B-----5:R-:W-:-:S02]  /*8ef0*/  F2FP.PACK_AB R5, R165, R162 ;  /* 0x000000a2a505723e */ /* 0x020fc400000000ff */
[----:B------:R-:W-:Y:S01]  /*8f00*/  F2FP.PACK_AB R6, R161, R160 ;  /* 0x000000a0a106723e */ /* 0x000fe200000000ff */
[----:B------:R-:W-:Y:S01]  /*8f10*/  FADD.FTZ R159, R159, R158 ;  /* 0x0000009e9f9f7221 */ /* 0x000fe20000010000 */
[----:B------:R-:W-:Y:S02]  /*8f20*/  F2FP.PACK_AB R7, R164, R163 ;  /* 0x000000a3a407723e */ /* 0x000fe400000000ff */
[----:B------:R-:W-:Y:S01]  /*8f30*/  MOV R144, R2 ;  /* 0x0000000200907202 */ /* 0x000fe20000000f00 */
        /* <DEDUP_REMOVED lines=95> */
[----:B------:R-:W-:Y:S01]  /*9530*/  FADD.FTZ R8, R165, R8 ;  /* 0x00000008a5087221 */ /* 0x000fe20000010000 */
[----:B------:R-:W-:-:S03]  /*9540*/  @P4 MOV R133, R135 ;  /* 0x0000008700854202 */ /* 0x000fc60000000f00 */
        /* <DEDUP_REMOVED lines=36> */
.L_x_656:
[----:B------:R-:W-:-:S07]  /*9790*/  IADD3 R230, R144, -0x1, RZ ;  /* 0xffffffff90e67810 */ /* 0x000fce0007ffe0ff */
.L_x_660:
        /* <DEDUP_REMOVED lines=10> */
.L_x_664:
        /* <DEDUP_REMOVED lines=100> */
.L_x_662:
        /* <DEDUP_REMOVED lines=32> */
[----:B------:R-:W-:Y:S02]  /*a080*/  IADD3.X R132, R215, R132, RZ, P5, !PT ;  /* 0x00000084d7847210 */ /* 0x000fe40002ffe4ff */
[C---:B------:R-:W-:Y:S02]  /*a090*/  @!P4 LEA R18, P1, R135.reuse, c[0x0][0x170], 0x1 ;  /* 0x00005c008712ca11 */ /* 0x040fe400078208ff */
        /* <DEDUP_REMOVED lines=14> */
[C---:B-1----:R-:W-:Y:S02]  /*a180*/  @!P3 LEA R244, P1, R133.reuse, c[0x0][0x170], 0x1 ;  /* 0x00005c0085f4ba11 */ /* 0x042fe400078208ff */
[C-C-:B------:R-:W-:Y:S01]  /*a190*/  @!P4 LEA.HI.X R251, R133.reuse, c[0x0][0x174], R2.reuse, 0x1, P6 ;  /* 0x00005d0085fbca11 */ /* 0x140fe200030f0c02 */
[----:B------:R-:W-:Y:S01]  /*a1a0*/  @!PT LDS RZ, [RZ] ;  /* 0x00000000fffff984 */ /* 0x000fe20000000800 */
[----:B------:R-:W-:Y:S01]  /*a1b0*/  @!PT LDS RZ, [RZ] ;  /* 0x00000000fffff984 */ /* 0x000fe20000000800 */
[----:B------:R-:W-:Y:S01]  /*a1c0*/  @!PT LDS RZ, [RZ] ;  /* 0x00000000fffff984 */ /* 0x000fe20000000800 */
[----:B------:R1:W-:Y:S01]  /*a1d0*/  @!P4 LDGSTS.E.BYPASS.LTC128B.128 [R220+0xc800], [R242.64] ;  /* 0x0c800000f2dccfae */ /* 0x0003e2000b901d46 */
[C-C-:B------:R-:W-:Y:S02]  /*a1e0*/  @!P3 LEA.HI.X R245, R133.reuse, c[0x0][0x174], R2.reuse, 0x1, P1 ;  /* 0x00005d0085f5ba11 */ /* 0x140fe400008f0c02 */
[C---:B------:R-:W-:Y:S02]  /*a1f0*/  @!P2 LEA R134, P0, R133.reuse, c[0x0][0x170], 0x1 ;  /* 0x00005c008586aa11 */ /* 0x040fe400078008ff */
        /* <DEDUP_REMOVED lines=195> */
[----:B----4-:R-:W-:Y:S02]  /*ae30*/  FMUL.FTZ R237, R5, c[0x0][0x2ec] ;  /* 0x0000bb0005ed7a20 */ /* 0x010fe40000410000 */
[C---:B-1----:R-:W-:Y:S02]  /*ae40*/  HMMA.16816.F32 R20, R176.reuse, R140, R20 ;  /* 0x0000008cb014723c */ /* 0x042fe40000001814 */
[----:B------:R-:W1:Y:S02]  /*ae50*/  MUFU.TANH R233, R233 ;  /* 0x000000e900e97308 */ /* 0x000e640000002400 */
[----:B------:R-:W-:Y:S02]  /*ae60*/  FMUL.FTZ R239, R6, c[0x0][0x2ec] ;  /* 0x0000bb0006ef7a20 */ /* 0x000fe40000410000 */
[----:B------:R-:W-:Y:S02]  /*ae70*/  FMUL.FTZ R241, R7, c[0x0][0x2ec] ;  /* 0x0000bb0007f17a20 */ /* 0x000fe40000410000 */
        /* <DEDUP_REMOVED lines=66> */
.L_x_663:
[C---:B------:R-:W-:Y:S01]  /*b2a0*/  LEA R4, R230.reuse, R219, 0x6 ;  /* 0x000000dbe6047211 */ /* 0x040fe200078e30ff */
[----:B-1----:R-:W-:Y:S01]  /*b2b0*/  LDSM.16.MT88.4 R28, [R201+0xc000] ;  /* 0x00c00000c91c783b */ /* 0x002fe20000004200 */
[----:B------:R-:W-:Y:S02]  /*b2c0*/  IADD3 R230, R230, -0x1, RZ ;  /* 0xffffffffe6e67810 */ /* 0x000fe40007ffe0ff */
[C---:B------:R-:W-:Y:S01]  /*b2d0*/  IADD3 R10, R4.reuse, 0x1, RZ ;  /* 0x00000001040a7810 */ /* 0x040fe20007ffe0ff */
        /* <DEDUP_REMOVED lines=27> */
[-C--:B------:R-:W-:Y:S01]  /*b490*/  FFMA.FTZ R233, R12, R0.reuse, R233 ;  /* 0x000000000ce97223 */ /* 0x080fe200000100e9 */
[----:B------:R-:W-:Y:S01]  /*b4a0*/  IADD3 R12, R4, 0x38, RZ ;  /* 0x00000038040c7810 */ /* 0x000fe20007ffe0ff */
[-C--:B------:R-:W-:Y:S02]  /*b4b0*/  FFMA.FTZ R241, R10, R0.reuse, R241 ;  /* 0x000000000af17223 */ /* 0x080fe400000100f1 */
[CC--:B------:R-:W-:Y:S02]  /*b4c0*/  FFMA.FTZ R243, R8.reuse, R0.reuse, R243 ;  /* 0x0000000008f37223 */ /* 0x0c0fe400000100f3 */
[-C--:B------:R-:W-:Y:S01]  /*b4d0*/  FFMA.FTZ R247, R8, R0.reuse, R247 ;  /* 0x0000000008f77223 */ /* 0x080fe200000100f7 */
[----:B------:R-:W-:Y:S01]  /*b4e0*/  FMNMX.FTZ R8, R239, R3, !PT ;  /* 0x00000003ef087209 */ /* 0x000fe20007810000 */
        /* <DEDUP_REMOVED lines=20> */
[----:B------:R-:W-:Y:S01]  /*b630*/  FFMA.FTZ R138, R5, R0, R138 ;  /* 0x00000000058a7223 */ /* 0x000fe2000001008a */
[----:B------:R-:W-:Y:S01]  /*b640*/  FMNMX.FTZ R21, R162, R21, !PT ;  /* 0x00000015a2157209 */ /* 0x000fe20007810000 */
[----:B------:R-:W1:Y:S01]  /*b650*/  I2F R15, R6 ;  /* 0x00000006000f7306 */ /* 0x000e620000201400 */
[----:B------:R-:W-:Y:S01]  /*b660*/  FMNMX.FTZ R8, R139, R8, !PT ;  /* 0x000000088b087209 */ /* 0x000fe20007810000 */
[-C--:B------:R-:W-:Y:S01]  /*b670*/  FFMA.FTZ R157, R19, R0.reuse, R157 ;  /* 0x00000000139d7223 */ /* 0x080fe2000001009d */
[----:B------:R-:W-:Y:S01]  /*b680*/  FMNMX.FTZ R21, R142, R21, !PT ;  /* 0x000000158e157209 */ /* 0x000fe20007810000 */
[-C--:B------:R-:W-:Y:S01]  /*b690*/  FFMA.FTZ R155, R13, R0.reuse, R155 ;  /* 0x000000000d9b7223 */ /* 0x080fe2000001009b */
[----:B------:R-:W-:Y:S01]  /*b6a0*/  IADD3 R5, R4, 0x39, RZ ;  /* 0x0000003904057810 */ /* 0x000fe20007ffe0ff */
[----:B------:R-:W-:Y:S01]  /*b6b0*/  FFMA.FTZ R160, R19, R0, R160 ;  /* 0x0000000013a07223 */ /* 0x000fe200000100a0 */
[----:B------:R-:W-:Y:S01]  /*b6c0*/  FMNMX.FTZ R8, R137, R8, !PT ;  /* 0x0000000889087209 */ /* 0x000fe20007810000 */
[----:B------:R-:W-:Y:S01]  /*b6d0*/  FFMA.FTZ R153, R11, R0, R153 ;  /* 0x000000000b997223 */ /* 0x000fe20000010099 */
[----:B------:R-:W-:Y:S01]  /*b6e0*/  FMNMX.FTZ R21, R140, R21, !PT ;  /* 0x000000158c157209 */ /* 0x000fe20007810000 */
        /* <DEDUP_REMOVED lines=8> */
[----:B------:R-:W-:Y:S01]  /*b770*/  FFMA.FTZ R154, R7, R0, R154 ;  /* 0x00000000079a7223 */ /* 0x000fe2000001009a */
[----:B------:R-:W-:Y:S01]  /*b780*/  FMNMX.FTZ R8, R153, R8, !PT ;  /* 0x0000000899087209 */ /* 0x000fe20007810000 */
[----:B------:R-:W3:Y:S01]  /*b790*/  I2F R5, R5 ;  /* 0x0000000500057306 */ /* 0x000ee20000201400 */
[----:B------:R-:W-:Y:S01]  /*b7a0*/  FMNMX.FTZ R21, R158, R21, !PT ;  /* 0x000000159e157209 */ /* 0x000fe20007810000 */
[----:B------:R-:W-:Y:S01]  /*b7b0*/  FFMA.FTZ R150, R9, R0, R150 ;  /* 0x0000000009967223 */ /* 0x000fe20000010096 */
[----:B------:R-:W-:Y:S01]  /*b7c0*/  FMNMX.FTZ R8, R151, R8, !PT ;  /* 0x0000000897087209 */ /* 0x000fe20007810000 */
[CC--:B-1----:R-:W-:Y:S01]  /*b7d0*/  FFMA.FTZ R147, R15.reuse, R0.reuse, R147 ;  /* 0x000000000f937223 */ /* 0x0c2fe20000010093 */
[----:B------:R-:W-:Y:S01]  /*b7e0*/  FMNMX.FTZ R21, R156, R21, !PT ;  /* 0x000000159c157209 */ /* 0x000fe20007810000 */
[----:B------:R-:W-:Y:S01]  /*b7f0*/  FFMA.FTZ R148, R15, R0, R148 ;  /* 0x000000000f947223 */ /* 0x000fe20000010094 */
[----:B------:R-:W-:Y:S02]  /*b800*/  FMNMX.FTZ R2, R149, R8, !PT ;  /* 0x0000000895027209 */ /* 0x000fe40007810000 */
[----:B------:R-:W-:Y:S02]  /*b810*/  FMNMX.FTZ R21, R154, R21, !PT ;  /* 0x000000159a157209 */ /* 0x000fe40007810000 */
[----:B------:R-:W-:Y:S02]  /*b820*/  FMNMX.FTZ R2, R147, R2, !PT ;  /* 0x0000000293027209 */ /* 0x000fe40007810000 */
[----:B------:R-:W-:Y:S01]  /*b830*/  FMNMX.FTZ R21, R150, R21, !PT ;  /* 0x0000001596157209 */ /* 0x000fe20007810000 */
[CC--:B--2---:R-:W-:Y:S01]  /*b840*/  FFMA.FTZ R135, R17.reuse, R0.reuse, R135 ;  /* 0x0000000011877223 */ /* 0x0c4fe20000010087 */
[----:B------:R-:W-:Y:S01]  /*b850*/  LDSM.16.MT88.4 R12, [R204+0xc000] ;  /* 0x00c00000cc0c783b */ /* 0x000fe20000004200 */
[----:B------:R-:W-:Y:S01]  /*b860*/  FFMA.FTZ R146, R17, R0, R146 ;  /* 0x0000000011927223 */ /* 0x000fe20000010092 */
[----:B------:R-:W-:Y:S02]  /*b870*/  FMNMX.FTZ R21, R148, R21, !PT ;  /* 0x0000001594157209 */ /* 0x000fe40007810000 */
[----:B------:R-:W-:Y:S02]  /*b880*/  FMNMX.FTZ R7, R135, R2, !PT ;  /* 0x0000000287077209 */ /* 0x000fe40007810000 */
[----:B------:R-:W-:Y:S01]  /*b890*/  FMNMX.FTZ R21, R146, R21, !PT ;  /* 0x0000001592157209 */ /* 0x000fe20007810000 */
[CC--:B---3--:R-:W-:Y:S02]  /*b8a0*/  FFMA.FTZ R134, R5.reuse, R0.reuse, R134 ;  /* 0x0000000005867223 */ /* 0x0c8fe40000010086 */
[----:B------:R-:W-:Y:S03]  /*b8b0*/  FFMA.FTZ R144, R5, R0, R144 ;  /* 0x0000000005907223 */ /* 0x000fe60000010090 */
[----:B------:R-:W-:Y:S02]  /*b8c0*/  FMNMX.FTZ R4, R134, R7, !PT ;  /* 0x0000000786047209 */ /* 0x000fe40007810000 */
[----:B------:R-:W-:Y:S02]  /*b8d0*/  FMNMX.FTZ R9, R144, R21, !PT ;  /* 0x0000001590097209 */ /* 0x000fe40007810000 */
[----:B------:R-:W-:Y:S08]  /*b8e0*/  LDSM.16.MT88.4 R20, [R202+0xc000] ;  /* 0x00c00000ca14783b */ /* 0x000ff00000004200 */
[----:B------:R-:W1:Y:S08]  /*b8f0*/  SHFL.BFLY PT, R7, R4, 0x2, 0x1f ;  /* 0x0c401f0004077f89 */ /* 0x000e7000000e0000 */
        /* <DEDUP_REMOVED lines=370> */
.L_x_661:
        /* <DEDUP_REMOVED lines=105> */
[----:B------:R-:W5:Y:S01]  /*d6b0*/  S2R R61, SR_CTAID.Z ;  /* 0x00000000003d7919 */ /* 0x000f620000002700 */
        /* <DEDUP_REMOVED lines=19> */
[----:B------:R-:W-:Y:S01]  /*d7f0*/  @P1 MOV R65, c[0x0][0x210] ;  /* 0x0000840000411a02 */ /* 0x000fe20000000f00 */
        /* <DEDUP_REMOVED lines=106> */
[----:B------:R-:W-:Y:S01]  /*dea0*/  @P1 MOV R63, 0x1 ;  /* 0x00000001003f1802 */ /* 0x000fe20000000f00 */
[----:B------:R-:W-:Y:S01]  /*deb0*/  @!P1 IMAD.MOV.U32 R65, RZ, RZ, 0x1 ;  /* 0x00000001ff419424 */ /* 0x000fe200078e00ff */
[----:B------:R-:W-:Y:S01]  /*dec0*/  F2FP.PACK_AB R12, R99, R12 ;  /* 0x0000000c630c723e */ /* 0x000fe200000000ff */
[----:B------:R-:W-:Y:S04]  /*ded0*/  STS [R15+0x2000], R44 ;  /* 0x0020002c0f007388 */ /* 0x000fe80000000800 */
        /* <DEDUP_REMOVED lines=8> */
[----:B------:R-:W-:Y:S04]  /*df60*/  STS [R23+0x2000], R56 ;  /* 0x0020003817007388 */ /* 0x000fe80000000800 */
[----:B------:R-:W-:Y:S04]  /*df70*/  STS [R23+0x2400], R58 ;  /* 0x0024003a17007388 */ /* 0x000fe80000000800 */
[----:B------:R-:W-:Y:S04]  /*df80*/  STS [R21+0x2000], R60 ;  /* 0x0020003c15007388 */ /* 0x000fe80000000800 */
[----:B------:R1:W-:Y:S04]  /*df90*/  STS [R21+0x2400], R62 ;  /* 0x0024003e15007388 */ /* 0x0003e80000000800 */
[----:B------:R2:W-:Y:S04]  /*dfa0*/  STS [R25+0x2000], R64 ;  /* 0x0020004019007388 */ /* 0x0005e80000000800 */
[----:B------:R-:W-:Y:S04]  /*dfb0*/  STS [R25+0x2400], R66 ;  /* 0x0024004219007388 */ /* 0x000fe80000000800 */
[----:B------:R3:W-:Y:S04]  /*dfc0*/  STS [R13+0x4000], R68 ;  /* 0x004000440d007388 */ /* 0x0007e80000000800 */
[----:B------:R-:W-:Y:S04]  /*dfd0*/  STS [R13+0x4400], R70 ;  /* 0x004400460d007388 */ /* 0x000fe80000000800 */
[----:B------:R-:W-:Y:S04]  /*dfe0*/  STS [R11+0x4000], R72 ;  /* 0x004000480b007388 */ /* 0x000fe80000000800 */
[----:B------:R4:W-:Y:S01]  /*dff0*/  STS [R11+0x4400], R74 ;  /* 0x0044004a0b007388 */ /* 0x0009e20000000800 */
[----:B-1----:R-:W-:-:S03]  /*e000*/  @P1 MOV R62, c[0x0][0x210] ;  /* 0x00008400003e1a02 */ /* 0x002fc60000000f00 */
[----:B------:R1:W-:Y:S01]  /*e010*/  STS [R15+0x4000], R76 ;  /* 0x0040004c0f007388 */ /* 0x0003e20000000800 */
[----:B--2---:R-:W-:Y:S02]  /*e020*/  @!P3 IMAD R64, R2, c[0x0][0x214], RZ ;  /* 0x000085000240ba24 */ /* 0x004fe400078e02ff */
[----:B------:R-:W-:Y:S01]  /*e030*/  @P1 IMAD R62, R62, c[0x0][0x214], RZ ;  /* 0x000085003e3e1a24 */ /* 0x000fe200078e02ff */
[----:B------:R1:W-:Y:S01]  /*e040*/  STS [R15+0x4400], R78 ;  /* 0x0044004e0f007388 */ /* 0x0003e20000000800 */
[----:B------:R-:W-:Y:S02]  /*e050*/  @!P1 SEL R62, R8, c[0x0][0x234], !P2 ;  /* 0x00008d00083e9a07 */ /* 0x000fe40005000000 */
[----:B------:R-:W-:Y:S01]  /*e060*/  @!P3 SEL R64, R64, R217, !P0 ;  /* 0x000000d94040b207 */ /* 0x000fe20004000000 */
[----:B------:R1:W-:Y:S01]  /*e070*/  STS [R17+0x4000], R80 ;  /* 0x0040005011007388 */ /* 0x0003e20000000800 */
[----:B---3--:R-:W-:Y:S01]  /*e080*/  CS2R R68, SRZ ;  /* 0x0000000000447805 */ /* 0x008fe2000001ff00 */
[----:B------:R-:W-:Y:S01]  /*e090*/  @!P1 IMAD R63, R62, c[0x0][0x1c0], RZ ;  /* 0x000070003e3f9a24 */ /* 0x000fe200078e02ff */
[----:B------:R-:W-:Y:S01]  /*e0a0*/  @!P3 SHF.R.S32.HI R69, RZ, 0x1f, R64 ;  /* 0x0000001fff45b819 */ /* 0x000fe20000011440 */
[----:B------:R1:W-:Y:S01]  /*e0b0*/  STS [R17+0x4400], R82 ;  /* 0x0044005211007388 */ /* 0x0003e20000000800 */
[----:B------:R-:W-:Y:S01]  /*e0c0*/  @!P3 MOV R68, R64 ;  /* 0x000000400044b202 */ /* 0x000fe20000000f00 */
[----:B------:R-:W-:-:S02]  /*e0d0*/  IMAD R63, R2, R63, RZ ;  /* 0x0000003f023f7224 */ /* 0x000fc400078e02ff */
[----:B------:R1:W-:Y:S01]  /*e0e0*/  STS [R19+0x4000], R84 ;  /* 0x0040005413007388 */ /* 0x0003e20000000800 */
[----:B------:R-:W-:Y:S02]  /*e0f0*/  @P5 FMUL.FTZ R64, R7, 0.69314718246459960938 ;  /* 0x3f31721807405820 */ /* 0x000fe40000410000 */
[----:B------:R-:W-:Y:S01]  /*e100*/  SEL R63, R63, RZ, P3 ;  /* 0x000000ff3f3f7207 */ /* 0x000fe20001800000 */
[----:B------:R1:W-:Y:S01]  /*e110*/  STS [R19+0x4400], R86 ;  /* 0x0044005613007388 */ /* 0x0003e20000000800 */
[----:B----4-:R-:W-:-:S03]  /*e120*/  @P4 FMUL.FTZ R7, R6, 0.69314718246459960938 ;  /* 0x3f31721806074820 */ /* 0x010fc60000410000 */
[----:B------:R1:W-:Y:S01]  /*e130*/  STS [R23+0x4000], R88 ;  /* 0x0040005817007388 */ /* 0x0003e20000000800 */
[----:B-----5:R-:W-:Y:S01]  /*e140*/  IMAD R63, R61, R62, R63 ;  /* 0x0000003e3d3f7224 */ /* 0x020fe200078e023f */
[----:B------:R-:W-:Y:S01]  /*e150*/  MOV R62, 0x7f800000 ;  /* 0x7f800000003e7802 */ /* 0x000fe20000000f00 */
[----:B------:R-:W-:Y:S01]  /*e160*/  @P4 FFMA.FTZ R62, R132, c[0x0][0x238], R7 ;  /* 0x00008e00843e4a23 */ /* 0x000fe20000010007 */
[----:B------:R1:W-:Y:S04]  /*e170*/  STS [R23+0x4400], R90 ;  /* 0x0044005a17007388 */ /* 0x0003e80000000800 */
[----:B------:R1:W-:Y:S04]  /*e180*/  STS [R21+0x4000], R92 ;  /* 0x0040005c15007388 */ /* 0x0003e80000000800 */
[----:B------:R1:W-:Y:S04]  /*e190*/  STS [R21+0x4400], R94 ;  /* 0x0044005e15007388 */ /* 0x0003e80000000800 */
[----:B------:R1:W-:Y:S04]  /*e1a0*/  STS [R25+0x4000], R96 ;  /* 0x0040006019007388 */ /* 0x0003e80000000800 */
[----:B------:R1:W-:Y:S04]  /*e1b0*/  STS [R25+0x4400], R12 ;  /* 0x0044000c19007388 */ /* 0x0003e80000000800 */
[----:B------:R-:W2:Y:S04]  /*e1c0*/  S2R R0, SR_TID.X ;  /* 0x0000000000007919 */ /* 0x000ea80000002100 */
[----:B------:R-:W-:Y:S06]  /*e1d0*/  BAR.SYNC.DEFER_BLOCKING 0x0 ;  /* 0x0000000000007b1d */ /* 0x000fec0000010000 */
[----:B------:R-:W3:Y:S01]  /*e1e0*/  S2R R60, SR_CTAID.X ;  /* 0x00000000003c7919 */ /* 0x000ee20000002500 */
[----:B--2---:R-:W-:-:S03]  /*e1f0*/  SHF.R.S32.HI R11, RZ, 0x1f, R0 ;  /* 0x0000001fff0b7819 */ /* 0x004fc60000011400 */
[----:B------:R1:W2:Y:S01]  /*e200*/  LDS.128 R52, [R220] ;  /* 0x00000000dc347984 */ /* 0x0002a20000000c00 */
[----:B------:R-:W-:-:S03]  /*e210*/  LEA.HI R8, R11, R0, RZ, 0x5 ;  /* 0x000000000b087211 */ /* 0x000fc600078f28ff */
[----:B------:R1:W4:Y:S01]  /*e220*/  LDS.128 R48, [R220+0x800] ;  /* 0x00080000dc307984 */ /* 0x0003220000000c00 */
[----:B------:R-:W-:Y:S02]  /*e230*/  LOP3.LUT R67, R8, 0xffffffe0, RZ, 0xc0, !PT ;  /* 0xffffffe008437812 */ /* 0x000fe400078ec0ff */
[----:B------:R-:W-:Y:S01]  /*e240*/  SHF.R.S32.HI R8, RZ, 0x1f, R3 ;  /* 0x0000001fff087819 */ /* 0x000fe20000011403 */
[----:B------:R1:W1:Y:S01]  /*e250*/  LDS.128 R44, [R220+0x1000] ;  /* 0x00100000dc2c7984 */ /* 0x0002620000000c00 */
[----:B------:R-:W-:Y:S02]  /*e260*/  IADD3 R2, -R67, R0, RZ ;  /* 0x0000000043027210 */ /* 0x000fe40007ffe1ff */
[----:B------:R-:W-:Y:S01]  /*e270*/  LEA.HI R8, R8, R3, RZ, 0x2 ;  /* 0x0000000308087211 */ /* 0x000fe200078f10ff */
[----:B------:R1:W1:Y:S01]  /*e280*/  LDS.128 R40, [R220+0x1800] ;  /* 0x00180000dc287984 */ /* 0x0002620000000c00 */
[----:B------:R-:W-:Y:S02]  /*e290*/  SHF.R.S32.HI R67, RZ, 0x1f, R2 ;  /* 0x0000001fff437819 */ /* 0x000fe40000011402 */
[----:B------:R-:W-:Y:S01]  /*e2a0*/  LOP3.LUT R8, R8, 0xffffffc, RZ, 0xc0, !PT ;  /* 0x0ffffffc08087812 */ /* 0x000fe200078ec0ff */
[----:B------:R1:W1:Y:S01]  /*e2b0*/  LDS.128 R36, [R220+0x2000] ;  /* 0x00200000dc247984 */ /* 0x0002620000000c00 */
[----:B------:R-:W-:Y:S01]  /*e2c0*/  LEA.HI R67, R67, R2, RZ, 0x2 ;  /* 0x0000000243437211 */ /* 0x000fe200078f10ff */
[----:B---3--:R-:W-:Y:S01]  /*e2d0*/  IMAD R2, R60, R65, RZ ;  /* 0x000000413c027224 */ /* 0x008fe200078e02ff */
[----:B------:R-:W-:Y:S01]  /*e2e0*/  IADD3 R8, R3, -R8, RZ ;  /* 0x8000000803087210 */ /* 0x000fe20007ffe0ff */
[----:B------:R3:W1:Y:S01]  /*e2f0*/  LDS.128 R32, [R220+0x2800] ;  /* 0x00280000dc207984 */ /* 0x0006620000000c00 */
[----:B------:R-:W-:-:S02]  /*e300*/  SHF.R.S32.HI R67, RZ, 0x2, R67 ;  /* 0x00000002ff437819 */ /* 0x000fc40000011443 */
[----:B------:R-:W-:Y:S01]  /*e310*/  SHF.L.U32 R2, R2, 0x6, RZ ;  /* 0x0000000602027819 */ /* 0x000fe200000006ff */
[----:B------:R3:W1:Y:S01]  /*e320*/  LDS.128 R28, [R220+0x3000] ;  /* 0x00300000dc1c7984 */ /* 0x0006620000000c00 */
[----:B------:R-:W-:Y:S01]  /*e330*/  MOV R3, 0x7f800000 ;  /* 0x7f80000000037802 */ /* 0x000fe20000000f00 */
[----:B------:R-:W-:Y:S01]  /*e340*/  @P5 FFMA.FTZ R3, R133, c[0x0][0x238], R64 ;  /* 0x00008e0085035a23 */ /* 0x000fe20000010040 */
[----:B------:R-:W-:Y:S01]  /*e350*/  SHF.R.S32.HI R6, RZ, 0x1f, R2 ;  /* 0x0000001fff067819 */ /* 0x000fe20000011402 */
[----:B------:R3:W1:Y:S01]  /*e360*/  LDS.128 R24, [R220+0x3800] ;  /* 0x00380000dc187984 */ /* 0x0006620000000c00 */
[--C-:B------:R-:W-:Y:S02]  /*e370*/  IADD3 R2, P1, P0, R2, R68, R63.reuse ;  /* 0x0000004402027210 */ /* 0x100fe4000783e03f */
[----:B------:R-:W-:Y:S01]  /*e380*/  SHF.R.S32.HI R63, RZ, 0x1f, R63 ;  /* 0x0000001fff3f7819 */ /* 0x000fe2000001143f */
[----:B------:R3:W1:Y:S01]  /*e390*/  LDS.128 R20, [R220+0x4000] ;  /* 0x00400000dc147984 */ /* 0x0006620000000c00 */
[----:B------:R-:W-:-:S02]  /*e3a0*/  LEA R8, R8, R67, 0x4 ;  /* 0x0000004308087211 */ /* 0x000fc400078e20ff */
[----:B------:R-:W-:Y:S01]  /*e3b0*/  IADD3.X R6, R6, R69, R63, P1, P0 ;  /* 0x0000004506067210 */ /* 0x000fe20000fe043f */
        /* <DEDUP_REMOVED lines=20> */
.L_x_666:
[----:B--2-4-:R-:W-:Y:S05]  /*e500*/  BSYNC B0 ;  /* 0x0000000000007941 */ /* 0x014fea0003800000 */
.L_x_665:
        /* <DEDUP_REMOVED lines=31> */
.L_x_668:
[----:B------:R-:W-:Y:S05]  /*e700*/  BSYNC B0 ;  /* 0x0000000000007941 */ /* 0x000fea0003800000 */
.L_x_667:
[----:B------:R-:W-:Y:S01]  /*e710*/  LEA.HI.SX32 R3, R4, 0x10, 0x1d ;  /* 0x0000001004037811 */ /* 0x000fe200078feaff */
        /* <DEDUP_REMOVED lines=19> */
.L_x_670:
[----:B------:R-:W-:Y:S05]  /*e850*/  BSYNC B0 ;  /* 0x0000000000007941 */ /* 0x000fea0003800000 */
.L_x_669:
[----:B--2---:R-:W-:Y:S01]  /*e860*/  LEA.HI.SX32 R3, R4, 0x20, 0x1d ;  /* 0x0000002004037811 */ /* 0x004fe200078feaff */
[----:B------:R-:W-:Y:S03]  /*e870*/  BSSY B0, `(.L_x_671) ;  /* 0x0000013000007945 */ /* 0x000fe60003800000 */
[----:B------:R-:W-:-:S13]  /*e880*/  ISETP.GE.AND P0, PT, R3, R60, PT ;  /* 0x0000003c0300720c */ /* 0x000fda0003f06270 */
[----:B------:R-:W-:Y:S05]  /*e890*/  @P0 BRA `(.L_x_672) ;  /* 0x0000010000000947 */ /* 0x000fea0003800000 */
[----:B------:R-:W-:Y:S01]  /*e8a0*/  IADD3 R2, P0, R218, 0x20, RZ ;  /* 0x00000020da027810 */ /* 0x000fe20007f1e0ff */
        /* <DEDUP_REMOVED lines=12> */
[----:B-1----:R1:W-:Y:S04]  /*e970*/  @!P2 STG.E.128 [R2.64], R44 ;  /* 0x0000002c0200a986 */ /* 0x0023e8000c101d06 */
[----:B------:R1:W-:Y:S04]  /*e980*/  @!P1 STG.E.128 [R2.64+0x80], R28 ;  /* 0x0000801c02009986 */ /* 0x0003e8000c101d06 */
[----:B------:R1:W-:Y:S02]  /*e990*/  @!P0 STG.E.128 [R2.64+0x100], R12 ;  /* 0x0001000c02008986 */ /* 0x0003e4000c101d06 */
.L_x_672:
[----:B------:R-:W-:Y:S05]  /*e9a0*/  BSYNC B0 ;  /* 0x0000000000007941 */ /* 0x000fea0003800000 */
.L_x_671:
[----:B-1----:R-:W-:-:S04]  /*e9b0*/  LEA.HI.SX32 R3, R4, 0x30, 0x1d ;  /* 0x0000003004037811 */ /* 0x002fc800078feaff */
        /* <DEDUP_REMOVED lines=20> */
.L_x_626:
[----:B-1----:R-:W1:Y:S01]  /*eb00*/  LDC.U8 R3, c[0x0][0x329] ;  /* 0x0000ca40ff037b82 */ /* 0x002e620000000000 */
[----:B------:R-:W-:Y:S01]  /*eb10*/  ISETP.NE.AND P3, PT, R217, -0x1, PT ;  /* 0xffffffffd900780c */ /* 0x000fe20003f65270 */
[----:B------:R-:W-:Y:S01]  /*eb20*/  BSSY B0, `(.L_x_673) ;  /* 0x0000043000007945 */ /* 0x000fe20003800000 */
[----:B------:R-:W-:-:S02]  /*eb30*/  SHF.R.S32.HI R4, RZ, 0x1f, R219 ;  /* 0x0000001fff047819 */ /* 0x000fc400000114db */
[----:B------:R-:W-:Y:S02]  /*eb40*/  IADD3 R223, -R90, R223, RZ ;  /* 0x000000df5adf7210 */ /* 0x000fe40007ffe1ff */
[----:B------:R-:W-:Y:S01]  /*eb50*/  LEA.HI R4, R4, R219, RZ, 0x3 ;  /* 0x000000db04047211 */ /* 0x000fe200078f18ff */
[----:B------:R-:W2:Y:S01]  /*eb60*/  LDC.U8 R0, c[0x0][0x328] ;  /* 0x0000ca00ff007b82 */ /* 0x000ea20000000000 */
[----:B------:R-:W-:-:S05]  /*eb70*/  SHF.R.S32.HI R11, RZ, 0x1f, R22 ;  /* 0x0000001fff0b7819 */ /* 0x000fca0000011416 */
[----:B------:R-:W-:-:S04]  /*eb80*/  @P3 IMAD.WIDE.U32 R12, R217, c[0x0][0x1e8], RZ ;  /* 0x00007a00d90c3a25 */ /* 0x000fc800078e00ff */
[----:B------:R-:W-:-:S04]  /*eb90*/  @!P3 IMAD.WIDE.U32 R8, R19, c[0x0][0x1e0], RZ ;  /* 0x000078001308ba25 */ /* 0x000fc800078e00ff */
[----:B------:R-:W-:Y:S01]  /*eba0*/  @P3 IMAD R5, R217, c[0x0][0x1ec], R13 ;  /* 0x00007b00d9053a24 */ /* 0x000fe200078e020d */
[----:B------:R-:W-:Y:S01]  /*ebb0*/  @!P3 MOV R12, R8 ;  /* 0x00000008000cb202 */ /* 0x000fe20000000f00 */
[----:B------:R-:W-:Y:S01]  /*ebc0*/  IMAD R11, R11, c[0x0][0x1f0], RZ ;  /* 0x00007c000b0b7a24 */ /* 0x000fe200078e02ff */
[----:B-1----:R-:W-:Y:S02]  /*ebd0*/  ISETP.NE.AND P1, PT, R3, RZ, PT ;  /* 0x000000ff0300720c */ /* 0x002fe40003f25270 */
[----:B--2---:R-:W-:-:S04]  /*ebe0*/  ISETP.NE.AND P0, PT, R0, RZ, PT ;  /* 0x000000ff0000720c */ /* 0x004fc80003f05270 */
[----:B------:R-:W-:-:S07]  /*ebf0*/  ISETP.NE.OR P2, PT, R3, RZ, !P0 ;  /* 0x000000ff0300720c */ /* 0x000fce0004745670 */
[----:B------:R-:W-:Y:S02]  /*ec00*/  @P1 IMAD.MOV.U32 R2, RZ, RZ, c[0x0][0x210] ;  /* 0x00008400ff021624 */ /* 0x000fe400078e00ff */
[----:B------:R-:W-:Y:S02]  /*ec10*/  @!P1 IMAD.MOV.U32 R0, RZ, RZ, c[0x0][0x214] ;  /* 0x00008500ff009624 */ /* 0x000fe400078e00ff */
[----:B------:R-:W-:Y:S02]  /*ec20*/  @P1 IMAD R2, R2, c[0x0][0x214], RZ ;  /* 0x0000850002021a24 */ /* 0x000fe400078e02ff */
[----:B------:R-:W-:Y:S01]  /*ec30*/  @P1 IMAD.MOV.U32 R6, RZ, RZ, 0x1 ;  /* 0x00000001ff061424 */ /* 0x000fe200078e00ff */
[----:B------:R-:W-:Y:S01]  /*ec40*/  @!P1 SEL R2, R0, c[0x0][0x234], !P0 ;  /* 0x00008d0000029a07 */ /* 0x000fe20004000000 */
[----:B------:R-:W-:Y:S01]  /*ec50*/  @P1 IMAD.MOV.U32 R3, RZ, RZ, c[0x0][0x210] ;  /* 0x00008400ff031624 */ /* 0x000fe200078e00ff */
[----:B------:R-:W-:Y:S01]  /*ec60*/  ISETP.NE.OR P0, PT, R217, -0x1, P2 ;  /* 0xffffffffd900780c */ /* 0x000fe20001705670 */
[----:B------:R-:W-:Y:S01]  /*ec70*/  @!P1 IMAD.MOV.U32 R3, RZ, RZ, 0x1 ;  /* 0x00000001ff039424 */ /* 0x000fe200078e00ff */
[----:B------:R-:W-:Y:S01]  /*ec80*/  @!P3 SHF.R.S32.HI R0, RZ, 0x1f, R19 ;  /* 0x0000001fff00b819 */ /* 0x000fe20000011413 */
[----:B------:R-:W-:-:S04]  /*ec90*/  @!P1 IMAD R6, R2, c[0x0][0x1c0], RZ ;  /* 0x0000700002069a24 */ /* 0x000fc800078e02ff */
[----:B------:R-:W-:Y:S01]  /*eca0*/  IMAD R7, R19, R6, RZ ;  /* 0x0000000613077224 */ /* 0x000fe200078e02ff */
[----:B------:R-:W-:Y:S01]  /*ecb0*/  LOP3.LUT R6, R4, 0xfffffff8, RZ, 0xc0, !PT ;  /* 0xfffffff804067812 */ /* 0x000fe200078ec0ff */
[----:B------:R-:W-:Y:S01]  /*ecc0*/  @!P3 IMAD R0, R0, c[0x0][0x1e0], RZ ;  /* 0x000078000000ba24 */ /* 0x000fe200078e02ff */
[----:B------:R-:W-:Y:S02]  /*ecd0*/  SHF.R.S32.HI R4, RZ, 0x3, R4 ;  /* 0x00000003ff047819 */ /* 0x000fe40000011404 */
[----:B------:R-:W-:Y:S01]  /*ece0*/  SEL R7, R7, RZ, P2 ;  /* 0x000000ff07077207 */ /* 0x000fe20001000000 */
[----:B------:R-:W-:Y:S02]  /*ecf0*/  @!P3 IMAD R0, R19, c[0x0][0x1e4], R0 ;  /* 0x000079001300ba24 */ /* 0x000fe400078e0200 */
[----:B------:R-:W-:Y:S02]  /*ed00*/  IMAD.IADD R219, R219, 0x1, -R6 ;  /* 0x00000001dbdb7824 */ /* 0x000fe400078e0a06 */
[----:B------:R-:W-:-:S02]  /*ed10*/  @!P0 IMAD R217, R19, c[0x0][0x214], RZ ;  /* 0x0000850013d98a24 */ /* 0x000fc400078e02ff */
[----:B------:R-:W-:Y:S02]  /*ed20*/  @!P3 IMAD.IADD R5, R9, 0x1, R0 ;  /* 0x000000010905b824 */ /* 0x000fe400078e0200 */
[----:B------:R-:W-:Y:S01]  /*ed30*/  IMAD.SHL.U32 R0, R219, 0x8, RZ ;  /* 0x00000008db007824 */ /* 0x000fe200078e00ff */
[----:B------:R-:W-:Y:S01]  /*ed40*/  CS2R R8, SRZ ;  /* 0x0000000000087805 */ /* 0x000fe2000001ff00 */
[----:B------:R-:W-:Y:S01]  /*ed50*/  IMAD R6, R90, R3, RZ ;  /* 0x000000035a067224 */ /* 0x000fe200078e02ff */
[----:B------:R-:W-:Y:S01]  /*ed60*/  @!P2 SHF.R.S32.HI R9, RZ, 0x1f, R217 ;  /* 0x0000001fff09a819 */ /* 0x000fe200000114d9 */
[C---:B------:R-:W-:Y:S01]  /*ed70*/  IMAD R7, R22.reuse, R2, R7 ;  /* 0x0000000216077224 */ /* 0x040fe200078e0207 */
[----:B------:R-:W-:Y:S01]  /*ed80*/  @!P2 MOV R8, R217 ;  /* 0x000000d90008a202 */ /* 0x000fe20000000f00 */
[----:B------:R-:W-:Y:S01]  /*ed90*/  IMAD R2, R22, c[0x0][0x1f4], R11 ;  /* 0x00007d0016027a24 */ /* 0x000fe200078e020b */
[----:B------:R-:W-:Y:S02]  /*eda0*/  ISETP.GE.AND P2, PT, R4, R223, PT ;  /* 0x000000df0400720c */ /* 0x000fe40003f46270 */
[----:B------:R-:W-:-:S02]  /*edb0*/  IADD3 R12, P0, R0, R12, RZ ;  /* 0x0000000c000c7210 */ /* 0x000fc40007f1e0ff */
[----:B------:R-:W-:Y:S02]  /*edc0*/  SHF.R.S32.HI R11, RZ, 0x1f, R6 ;  /* 0x0000001fff0b7819 */ /* 0x000fe40000011406 */
[----:B------:R-:W-:Y:S02]  /*edd0*/  LEA.HI.X.SX32 R13, R0, R5, 0x1, P0 ;  /* 0x00000005000d7211 */ /* 0x000fe400000f0eff */
[----:B------:R-:W-:Y:S02]  /*ede0*/  IADD3 R6, P1, P0, R6, R8, R7 ;  /* 0x0000000806067210 */ /* 0x000fe4000783e007 */
[----:B------:R-:W-:Y:S01]  /*edf0*/  SHF.R.S32.HI R5, RZ, 0x1f, R4 ;  /* 0x0000001fff057819 */ /* 0x000fe20000011404 */
[----:B------:R-:W-:Y:S01]  /*ee00*/  IMAD.WIDE.U32 R22, R22, c[0x0][0x1f0], R12 ;  /* 0x00007c0016167a25 */ /* 0x000fe200078e000c */
[----:B------:R-:W-:Y:S02]  /*ee10*/  SHF.R.S32.HI R8, RZ, 0x1f, R7 ;  /* 0x0000001fff087819 */ /* 0x000fe40000011407 */
[----:B------:R-:W-:Y:S01]  /*ee20*/  IADD3 R7, R0, 0x80, RZ ;  /* 0x0000008000077810 */ /* 0x000fe20007ffe0ff */
[----:B------:R-:W-:Y:S01]  /*ee30*/  IMAD.WIDE R14, R218, 0x40, R4 ;  /* 0x00000040da0e7825 */ /* 0x000fe200078e0204 */
[----:B------:R-:W-:-:S02]  /*ee40*/  IADD3.X R9, R11, R9, R8, P1, P0 ;  /* 0x000000090b097210 */ /* 0x000fc40000fe0408 */
[----:B------:R-:W-:Y:S01]  /*ee50*/  IADD3 R8, R0, 0x40, RZ ;  /* 0x0000004000087810 */ /* 0x000fe20007ffe0ff */
        /* <DEDUP_REMOVED lines=15> */
.L_x_674:
[----:B------:R-:W-:Y:S05]  /*ef50*/  BSYNC B0 ;  /* 0x0000000000007941 */ /* 0x000fea0003800000 */
.L_x_673:
[----:B-1----:R-:W-:Y:S01]  /*ef60*/  IADD3 R10, R4, 0x10, RZ ;  /* 0x00000010040a7810 */ /* 0x002fe20007ffe0ff */
        /* <DEDUP_REMOVED lines=19> */
.L_x_676:
[----:B------:R-:W-:Y:S05]  /*f0a0*/  BSYNC B0 ;  /* 0x0000000000007941 */ /* 0x000fea0003800000 */
.L_x_675:
        /* <DEDUP_REMOVED lines=20> */
.L_x_678:
[----:B------:R-:W-:Y:S05]  /*f1f0*/  BSYNC B0 ;  /* 0x0000000000007941 */ /* 0x000fea0003800000 */
.L_x_677:
        /* <DEDUP_REMOVED lines=19> */
.L_x_680:
[----:B------:R-:W-:Y:S05]  /*f330*/  BSYNC B0 ;  /* 0x0000000000007941 */ /* 0x000fea0003800000 */
.L_x_679:
        /* <DEDUP_REMOVED lines=35> */
.L_x_681:
        /* <DEDUP_REMOVED lines=9> */
.L_x_695:


//--------------------- .nv.shared._ZN5flash16flash_fwd_kernelI23Flash_fwd_kernel_traitsILi192ELi128ELi64ELi8ELb0ELb0EN7cutlass6half_tE19Flash_kernel_traitsILi192ELi128ELi64ELi8ES3_EELb0ELb1ELb0ELb0ELb0ELb1ELb0ELb0EEEvNS_16Flash_fwd_paramsE --------------------------
	.section	.nv.shared._ZN5flash16flash_fwd_kernelI23Flash_fwd_kernel_traitsILi192ELi128ELi64ELi8ELb0ELb0EN7cutlass6half_tE19Flash_kernel_traitsILi192ELi128ELi64ELi8ES3_EELb0ELb1ELb0ELb0ELb0ELb1ELb0ELb0EEEvNS_16Flash_fwd_paramsE,"aw",@nobits
	.sectionflags	@""
	.align	16


//--------------------- .nv.global                --------------------------
	.section	.nv.global,"aw",@nobits
.nv.global:
	.type		_ZN73_INTERNAL_0a557355_37_flash_fwd_hdim192_fp16_causal_sm80_cu_9949e2e8_32844cute1_E,@object
	.size		_ZN73_INTERNAL_0a557355_37_flash_fwd_hdim192_fp16_causal_sm80_cu_9949e2e8_32844cute1_E,(_ZN73_INTERNAL_0a557355_37_flash_fwd_hdim192_fp16_causal_sm80_cu_9949e2e8_32844cuda3std3__45__cpo6cbeginE - _ZN73_INTERNAL_0a557355_37_flash_fwd_hdim192_fp16_causal_sm80_cu_9949e2e8_32844cute1_E)
_ZN73_INTERNAL_0a557355_37_flash_fwd_hdim192_fp16_causal_sm80_cu_9949e2e8_32844cute1_E:
	.zero		1
	.type		_ZN73_INTERNAL_0a557355_37_flash_fwd_hdim192_fp16_causal_sm80_cu_9949e2e8_32844cuda3std3__45__cpo6cbeginE,@object
	.size		_ZN73_INTERNAL_0a557355_37_flash_fwd_hdim192_fp16_causal_sm80_cu_9949e2e8_32844cuda3std3__45__cpo6cbeginE,(_ZN73_INTERNAL_0a557355_37_flash_fwd_hdim192_fp16_causal_sm80_cu_9949e2e8_32844cuda3std3__48in_placeE - _ZN73_INTERNAL_0a557355_37_flash_fwd_hdim192_fp16_causal_sm80_cu_9949e2e8_32844cuda3std3__45__cpo6cbeginE)
_ZN73_INTERNAL_0a557355_37_flash_fwd_hdim192_fp16_causal_sm80_cu_9949e2e8_32844cuda3std3__45__cpo6cbeginE:
	.zero		1
	.type		_ZN73_INTERNAL_0a557355_37_flash_fwd_hdim192_fp16_causal_sm80_cu_9949e2e8_32844cuda3std3__48in_placeE,@object
	.size		_ZN73_INTERNAL_0a557355_37_flash_fwd_hdim192_fp16_causal_sm80_cu_9949e2e8_32844cuda3std3__48in_placeE,(_ZN73_INTERNAL_0a557355_37_flash_fwd_hdim192_fp16_causal_sm80_cu_9949e2e8_32844cuda3std6ranges3__45__cpo9iter_moveE - _ZN73_INTERNAL_0a557355_37_flash_fwd_hdim192_fp16_causal_sm80_cu_9949e2e8_32844cuda3std3__48in_placeE)
_ZN73_INTERNAL_0a557355_37_flash_fwd_hdim192_fp16_causal_sm80_cu_9949e2e8_32844cuda3std3__48in_placeE:
	.zero		1
	.type		_ZN73_INTERNAL_0a557355_37_flash_fwd_hdim192_fp16_causal_sm80_cu_9949e2e8_32844cuda3std6ranges3__45__cpo9iter_moveE,@object
	.size		_ZN73_INTERNAL_0a557355_37_flash_fwd_hdim192_fp16_causal_sm80_cu_9949e2e8_32844cuda3std6ranges3__45__cpo9iter_moveE,(_ZN73_INTERNAL_0a557355_37_flash_fwd_hdim192_fp16_causal_sm80_cu_9949e2e8_32844cuda3std3__45__cpo5beginE - _ZN73_INTERNAL_0a557355_37_flash_fwd_hdim192_fp16_causal_sm80_cu_9949e2e8_32844cuda3std6ranges3__45__cpo9iter_moveE)
_ZN73_INTERNAL_0a557355_37_flash_fwd_hdim192_fp16_causal_sm80_cu_9949e2e8_32844cuda3std6ranges3__45__cpo9iter_moveE:
	.zero		1
	.type		_ZN73_INTERNAL_0a557355_37_flash_fwd_hdim192_fp16_causal_sm80_cu_9949e2e8_32844cuda3std3__45__cpo5beginE,@object
	.size		_ZN73_INTERNAL_0a557355_37_flash_fwd_hdim192_fp16_causal_sm80_cu_9949e2e8_32844cuda3std3__45__cpo5beginE,(_ZN73_INTERNAL_0a557355_37_flash_fwd_hdim192_fp16_causal_sm80_cu_9949e2e8_32844cuda3std3__475_GLOBAL__N__0a557355_37_flash_fwd_hdim192_fp16_causal_sm80_cu_9949e2e8_32846ignoreE - _ZN73_INTERNAL_0a557355_37_flash_fwd_hdim192_fp16_causal_sm80_cu_9949e2e8_32844cuda3std3__45__cpo5beginE)
_ZN73_INTERNAL_0a557355_37_flash_fwd_hdim192_fp16_causal_sm80_cu_9949e2e8_32844cuda3std3__45__cpo5beginE:
	.zero		1
	.type		_ZN73_INTERNAL_0a557355_37_flash_fwd_hdim192_fp16_causal_sm80_cu_9949e2e8_32844cuda3std3__475_GLOBAL__N__0a557355_37_flash_fwd_hdim192_fp16_causal_sm80_cu_9949e2e8_32846ignoreE,@object
	.size		_ZN73_INTERNAL_0a557355_37_flash_fwd_hdim192_fp16_causal_sm80_cu_9949e2e8_32844cuda3std3__475_GLOBAL__N__0a557355_37_flash_fwd_hdim192_fp16_causal_sm80_cu_9949e2e8_32846ignoreE,(_ZN73_INTERNAL_0a557355_37_flash_fwd_hdim192_fp16_causal_sm80_cu_9949e2e8_32844cute7productE - _ZN73_INTERNAL_0a557355_37_flash_fwd_hdim192_fp16_causal_sm80_cu_9949e2e8_32844cuda3std3__475_GLOBAL__N__0a557355_37_flash_fwd_hdim192_fp16_causal_sm80_cu_9949e2e8_32846ignoreE)
_ZN73_INTERNAL_0a557355_37_flash_fwd_hdim192_fp16_causal_sm80_cu_9949e2e8_32844cuda3std3__475_GLOBAL__N__0a557355_37_flash_fwd_hdim192_fp16_causal_sm80_cu_9949e2e8_32846ignoreE:
	.zero		1
	.type		_ZN73_INTERNAL_0a557355_37_flash_fwd_hdim192_fp16_causal_sm80_cu_9949e2e8_32844cute7productE,@object
	.size		_ZN73_INTERNAL_0a557355_37_flash_fwd_hdim192_fp16_causal_sm80_cu_9949e2e8_32844cute7productE,(_ZN73_INTERNAL_0a557355_37_flash_fwd_hdim192_fp16_causal_sm80_cu_9949e2e8_32844cuda3std3__45__cpo3endE - _ZN73_INTERNAL_0a557355_37_flash_fwd_hdim192_fp16_causal_sm80_cu_9949e2e8_32844cute7productE)
_ZN73_INTERNAL_0a557355_37_flash_fwd_hdim192_fp16_causal_sm80_cu_9949e2e8_32844cute7productE:
	.zero		1
	.type		_ZN73_INTERNAL_0a557355_37_flash_fwd_hdim192_fp16_causal_sm80_cu_9949e2e8_32844cuda3std3__45__cpo3endE,@object
	.size		_ZN73_INTERNAL_0a557355_37_flash_fwd_hdim192_fp16_causal_sm80_cu_9949e2e8_32844cuda3std3__45__cpo3endE,(_ZN73_INTERNAL_0a557355_37_flash_fwd_hdim192_fp16_causal_sm80_cu_9949e2e8_32844cuda3std3__419piecewise_constructE - _ZN73_INTERNAL_0a557355_37_flash_fwd_hdim192_fp16_causal_sm80_cu_9949e2e8_32844cuda3std3__45__cpo3endE)
_ZN73_INTERNAL_0a557355_37_flash_fwd_hdim192_fp16_causal_sm80_cu_9949e2e8_32844cuda3std3__45__cpo3endE:
	.zero		1
	.type		_ZN73_INTERNAL_0a557355_37_flash_fwd_hdim192_fp16_causal_sm80_cu_9949e2e8_32844cuda3std3__419piecewise_constructE,@object
	.size		_ZN73_INTERNAL_0a557355_37_flash_fwd_hdim192_fp16_causal_sm80_cu_9949e2e8_32844cuda3std3__419piecewise_constructE,(_ZN73_INTERNAL_0a557355_37_flash_fwd_hdim192_fp16_causal_sm80_cu_9949e2e8_32844cuda3std3__45__cpo4cendE - _ZN73_INTERNAL_0a557355_37_flash_fwd_hdim192_fp16_causal_sm80_cu_9949e2e8_32844cuda3std3__419piecewise_constructE)
_ZN73_INTERNAL_0a557355_37_flash_fwd_hdim192_fp16_causal_sm80_cu_9949e2e8_32844cuda3std3__419piecewise_constructE:
	.zero		1
	.type		_ZN73_INTERNAL_0a557355_37_flash_fwd_hdim192_fp16_causal_sm80_cu_9949e2e8_32844cuda3std3__45__cpo4cendE,@object
	.size		_ZN73_INTERNAL_0a557355_37_flash_fwd_hdim192_fp16_causal_sm80_cu_9949e2e8_32844cuda3std3__45__cpo4cendE,(_ZN73_INTERNAL_0a557355_37_flash_fwd_hdim192_fp16_causal_sm80_cu_9949e2e8_32844cuda3std6ranges3__45__cpo4swapE - _ZN73_INTERNAL_0a557355_37_flash_fwd_hdim192_fp16_causal_sm80_cu_9949e2e8_32844cuda3std3__45__cpo4cendE)
_ZN73_INTERNAL_0a557355_37_flash_fwd_hdim192_fp16_causal_sm80_cu_9949e2e8_32844cuda3std3__45__cpo4cendE:
	.zero		1
	.type		_ZN73_INTERNAL_0a557355_37_flash_fwd_hdim192_fp16_causal_sm80_cu_9949e2e8_32844cuda3std6ranges3__45__cpo4swapE,@object
	.size		_ZN73_INTERNAL_0a557355_37_flash_fwd_hdim192_fp16_causal_sm80_cu_9949e2e8_32844cuda3std6ranges3__45__cpo4swapE,(.L_7 - _ZN73_INTERNAL_0a557355_37_flash_fwd_hdim192_fp16_causal_sm80_cu_9949e2e8_32844cuda3std6ranges3__45__cpo4swapE)
_ZN73_INTERNAL_0a557355_37_flash_fwd_hdim192_fp16_causal_sm80_cu_9949e2e8_32844cuda3std6ranges3__45__cpo4swapE:
	.zero		1
.L_7:


//--------------------- .nv.shared._ZN5flash16flash_fwd_kernelI23Flash_fwd_kernel_traitsILi192ELi128ELi64ELi8ELb0ELb0EN7cutlass6half_tE19Flash_kernel_traitsILi192ELi128ELi64ELi8ES3_EELb0ELb1ELb0ELb0ELb0ELb1ELb1ELb0EEEvNS_16Flash_fwd_paramsE --------------------------
	.section	.nv.shared._ZN5flash16flash_fwd_kernelI23Flash_fwd_kernel_traitsILi192ELi128ELi64ELi8ELb0ELb0EN7cutlass6half_tE19Flash_kernel_traitsILi192ELi128ELi64ELi8ES3_EELb0ELb1ELb0ELb0ELb0ELb1ELb1ELb0EEEvNS_16Flash_fwd_paramsE,"aw",@nobits
	.sectionflags	@""
	.align	16


//--------------------- .nv.shared._ZN5flash16flash_fwd_kernelI23Flash_fwd_kernel_traitsILi192ELi128ELi64ELi8ELb0ELb0EN7cutlass6half_tE19Flash_kernel_traitsILi192ELi128ELi64ELi8ES3_EELb0ELb1ELb0ELb0ELb0ELb0ELb0ELb0EEEvNS_16Flash_fwd_paramsE --------------------------
	.section	.nv.shared._ZN5flash16flash_fwd_kernelI23Flash_fwd_kernel_traitsILi192ELi128ELi64ELi8ELb0ELb0EN7cutlass6half_tE19Flash_kernel_traitsILi192ELi128ELi64ELi8ES3_EELb0ELb1ELb0ELb0ELb0ELb0ELb0ELb0EEEvNS_16Flash_fwd_paramsE,"aw",@nobits
	.sectionflags	@""
	.align	16


//--------------------- .nv.shared._ZN5flash16flash_fwd_kernelI23Flash_fwd_kernel_traitsILi192ELi128ELi64ELi8ELb0ELb0EN7cutlass6half_tE19Flash_kernel_traitsILi192ELi128ELi64ELi8ES3_EELb0ELb1ELb0ELb0ELb0ELb0ELb1ELb0EEEvNS_16Flash_fwd_paramsE --------------------------
	.section	.nv.shared._ZN5flash16flash_fwd_kernelI23Flash_fwd_kernel_traitsILi192ELi128ELi64ELi8ELb0ELb0EN7cutlass6half_tE19Flash_kernel_traitsILi192ELi128ELi64ELi8ES3_EELb0ELb1ELb0ELb0ELb0ELb0ELb1ELb0EEEvNS_16Flash_fwd_paramsE,"aw",@nobits
	.sectionflags	@""
	.align	16


//--------------------- .nv.shared._ZN5flash16flash_fwd_kernelI23Flash_fwd_kernel_traitsILi192ELi128ELi64ELi8ELb0ELb0EN7cutlass6half_tE19Flash_kernel_traitsILi192ELi128ELi64ELi8ES3_EELb0ELb1ELb0ELb1ELb0ELb0ELb0ELb0EEEvNS_16Flash_fwd_paramsE --------------------------
	.section	.nv.shared._ZN5flash16flash_fwd_kernelI23Flash_fwd_kernel_traitsILi192ELi128ELi64ELi8ELb0ELb0EN7cutlass6half_tE19Flash_kernel_traitsILi192ELi128ELi64ELi8ES3_EELb0ELb1ELb0ELb1ELb0ELb0ELb0ELb0EEEvNS_16Flash_fwd_paramsE,"aw",@nobits
	.sectionflags	@""
	.align	16


//--------------------- .nv.shared._ZN5flash16flash_fwd_kernelI23Flash_fwd_kernel_traitsILi192ELi128ELi64ELi8ELb0ELb0EN7cutlass6half_tE19Flash_kernel_traitsILi192ELi128ELi64ELi8ES3_EELb0ELb1ELb0ELb1ELb0ELb0ELb1ELb0EEEvNS_16Flash_fwd_paramsE --------------------------
	.section	.nv.shared._ZN5flash16flash_fwd_kernelI23Flash_fwd_kernel_traitsILi192ELi128ELi64ELi8ELb0ELb0EN7cutlass6half_tE19Flash_kernel_traitsILi192ELi128ELi64ELi8ES3_EELb0ELb1ELb0ELb1ELb0ELb0ELb1ELb0EEEvNS_16Flash_fwd_paramsE,"aw",@nobits
	.sectionflags	@""
	.align	16


//--------------------- .nv.shared._ZN5flash16flash_fwd_kernelI23Flash_fwd_kernel_traitsILi192ELi64ELi64ELi4ELb0ELb0EN7cutlass6half_tE19Flash_kernel_traitsILi192ELi64ELi64ELi4ES3_EELb1ELb1ELb0ELb0ELb0ELb0ELb0ELb0EEEvNS_16Flash_fwd_paramsE --------------------------
	.section	.nv.shared._ZN5flash16flash_fwd_kernelI23Flash_fwd_kernel_traitsILi192ELi64ELi64ELi4ELb0ELb0EN7cutlass6half_tE19Flash_kernel_traitsILi192ELi64ELi64ELi4ES3_EELb1ELb1ELb0ELb0ELb0ELb0ELb0ELb0EEEvNS_16Flash_fwd_paramsE,"aw",@nobits
	.sectionflags	@""
	.align	16


//--------------------- .nv.shared._ZN5flash16flash_fwd_kernelI23Flash_fwd_kernel_traitsILi192ELi64ELi64ELi4ELb0ELb0EN7cutlass6half_tE19Flash_kernel_traitsILi192ELi64ELi64ELi4ES3_EELb1ELb1ELb0ELb0ELb0ELb1ELb0ELb0EEEvNS_16Flash_fwd_paramsE --------------------------
	.section	.nv.shared._ZN5flash16flash_fwd_kernelI23Flash_fwd_kernel_traitsILi192ELi64ELi64ELi4ELb0ELb0EN7cutlass6half_tE19Flash_kernel_traitsILi192ELi64ELi64ELi4ES3_EELb1ELb1ELb0ELb0ELb0ELb1ELb0ELb0EEEvNS_16Flash_fwd_paramsE,"aw",@nobits
	.sectionflags	@""
	.align	16


//--------------------- .nv.shared._ZN5flash16flash_fwd_kernelI23Flash_fwd_kernel_traitsILi192ELi64ELi64ELi4ELb0ELb0EN7cutlass6half_tE19Flash_kernel_traitsILi192ELi64ELi64ELi4ES3_EELb0ELb1ELb0ELb0ELb0ELb1ELb1ELb0EEEvNS_16Flash_fwd_paramsE --------------------------
	.section	.nv.shared._ZN5flash16flash_fwd_kernelI23Flash_fwd_kernel_traitsILi192ELi64ELi64ELi4ELb0ELb0EN7cutlass6half_tE19Flash_kernel_traitsILi192ELi64ELi64ELi4ES3_EELb0ELb1ELb0ELb0ELb0ELb1ELb1ELb0EEEvNS_16Flash_fwd_paramsE,"aw",@nobits
	.sectionflags	@""
	.align	16


//--------------------- .nv.shared._ZN5flash16flash_fwd_kernelI23Flash_fwd_kernel_traitsILi192ELi64ELi64ELi4ELb0ELb0EN7cutlass6half_tE19Flash_kernel_traitsILi192ELi64ELi64ELi4ES3_EELb1ELb1ELb0ELb1ELb0ELb0ELb0ELb0EEEvNS_16Flash_fwd_paramsE --------------------------
	.section	.nv.shared._ZN5flash16flash_fwd_kernelI23Flash_fwd_kernel_traitsILi192ELi64ELi64ELi4ELb0ELb0EN7cutlass6half_tE19Flash_kernel_traitsILi192ELi64ELi64ELi4ES3_EELb1ELb1ELb0ELb1ELb0ELb0ELb0ELb0EEEvNS_16Flash_fwd_paramsE,"aw",@nobits
	.sectionflags	@""
	.align	16


//--------------------- .nv.shared._ZN5flash16flash_fwd_kernelI23Flash_fwd_kernel_traitsILi192ELi64ELi64ELi4ELb0ELb0EN7cutlass6half_tE19Flash_kernel_traitsILi192ELi64ELi64ELi4ES3_EELb1ELb1ELb0ELb0ELb0ELb0ELb0ELb1EEEvNS_16Flash_fwd_paramsE --------------------------
	.section	.nv.shared._ZN5flash16flash_fwd_kernelI23Flash_fwd_kernel_traitsILi192ELi64ELi64ELi4ELb0ELb0EN7cutlass6half_tE19Flash_kernel_traitsILi192ELi64ELi64ELi4ES3_EELb1ELb1ELb0ELb0ELb0ELb0ELb0ELb1EEEvNS_16Flash_fwd_paramsE,"aw",@nobits
	.sectionflags	@""
	.align	16


//--------------------- .nv.shared._ZN5flash16flash_fwd_kernelI23Flash_fwd_kernel_traitsILi192ELi64ELi64ELi4ELb0ELb0EN7cutlass6half_tE19Flash_kernel_traitsILi192ELi64ELi64ELi4ES3_EELb0ELb1ELb0ELb0ELb0ELb0ELb1ELb0EEEvNS_16Flash_fwd_paramsE --------------------------
	.section	.nv.shared._ZN5flash16flash_fwd_kernelI23Flash_fwd_kernel_traitsILi192ELi64ELi64ELi4ELb0ELb0EN7cutlass6half_tE19Flash_kernel_traitsILi192ELi64ELi64ELi4ES3_EELb0ELb1ELb0ELb0ELb0ELb0ELb1ELb0EEEvNS_16Flash_fwd_paramsE,"aw",@nobits
	.sectionflags	@""
	.align	16


//--------------------- .nv.shared._ZN5flash16flash_fwd_kernelI23Flash_fwd_kernel_traitsILi192ELi64ELi64ELi4ELb0ELb0EN7cutlass6half_tE19Flash_kernel_traitsILi192ELi64ELi64ELi4ES3_EELb1ELb1ELb0ELb1ELb0ELb0ELb0ELb1EEEvNS_16Flash_fwd_paramsE --------------------------
	.section	.nv.shared._ZN5flash16flash_fwd_kernelI23Flash_fwd_kernel_traitsILi192ELi64ELi64ELi4ELb0ELb0EN7cutlass6half_tE19Flash_kernel_traitsILi192ELi64ELi64ELi4ES3_EELb1ELb1ELb0ELb1ELb0ELb0ELb0ELb1EEEvNS_16Flash_fwd_paramsE,"aw",@nobits
	.sectionflags	@""
	.align	16


//--------------------- .nv.shared._ZN5flash16flash_fwd_kernelI23Flash_fwd_kernel_traitsILi192ELi64ELi64ELi4ELb0ELb0EN7cutlass6half_tE19Flash_kernel_traitsILi192ELi64ELi64ELi4ES3_EELb0ELb1ELb0ELb1ELb0ELb0ELb1ELb0EEEvNS_16Flash_fwd_paramsE --------------------------
	.section	.nv.shared._ZN5flash16flash_fwd_kernelI23Flash_fwd_kernel_traitsILi192ELi64ELi64ELi4ELb0ELb0EN7cutlass6half_tE19Flash_kernel_traitsILi192ELi64ELi64ELi4ES3_EELb0ELb1ELb0ELb1ELb0ELb0ELb1ELb0EEEvNS_16Flash_fwd_paramsE,"aw",@nobits
	.sectionflags	@""
	.align	16
